	.target	sm_80

	.elftype	@"ET_EXEC"


//--------------------- .note.nv.tkinfo           --------------------------
	.section	.note.nv.tkinfo,"",@"SHT_NOTE"
	.sectionflags	@"SHF_NOTE_NV_TKINFO"
	.tkinfo
        /*0018*/ 	.word	0x00000002
        /*0030*/ 	.string	""
        /*0030*/ 	.string	"ptxas"
        /*0030*/ 	.string	"Cuda compilation tools, release 13.0, V13.0.88"
        /*0030*/ 	.string	"Build cuda_13.0.r13.0/compiler.36424714_0"
        /*0030*/ 	.string	"-arch sm_80 -m 64 "



//--------------------- .note.nv.cuinfo           --------------------------
	.section	.note.nv.cuinfo,"",@"SHT_NOTE"
	.sectionflags	@"SHF_NOTE_NV_CUINFO"
        /*0018*/ 	.short	0x0002
        /*001a*/ 	.short	0x0050
        /*001c*/ 	.short	0x0082
	.zero		2


//--------------------- .nv.info                  --------------------------
	.section	.nv.info,"",@"SHT_CUDA_INFO"
	.align	4


	//----- nvinfo : EIATTR_REGCOUNT
	.align		4
        /*0000*/ 	.byte	0x04, 0x2f
        /*0002*/ 	.short	(.L_39 - .L_38)
	.align		4
.L_38:
        /*0004*/ 	.word	index@(_ZN2at6native29vectorized_elementwise_kernelILi8EZZZNS0_19sigmoid_kernel_cudaERNS_18TensorIteratorBaseEENKUlvE0_clEvENKUlvE_clEvEUldE_St5arrayIPcLm2EEEEviT0_T1_)
        /*0008*/ 	.word	0x00000004


	//----- nvinfo : EIATTR_FRAME_SIZE
	.align		4
.L_39:
        /*000c*/ 	.byte	0x04, 0x11
        /*000e*/ 	.short	(.L_41 - .L_40)
	.align		4
.L_40:
        /*0010*/ 	.word	index@(_ZN2at6native29vectorized_elementwise_kernelILi8EZZZNS0_19sigmoid_kernel_cudaERNS_18TensorIteratorBaseEENKUlvE0_clEvENKUlvE_clEvEUldE_St5arrayIPcLm2EEEEviT0_T1_)
        /*0014*/ 	.word	0x00000000


	//----- nvinfo : EIATTR_REGCOUNT
	.align		4
.L_41:
        /*0018*/ 	.byte	0x04, 0x2f
        /*001a*/ 	.short	(.L_43 - .L_42)
	.align		4
.L_42:
        /*001c*/ 	.word	index@(_ZN2at6native29vectorized_elementwise_kernelILi4EZZZNS0_19sigmoid_kernel_cudaERNS_18TensorIteratorBaseEENKUlvE0_clEvENKUlvE_clEvEUldE_St5arrayIPcLm2EEEEviT0_T1_)
        /*0020*/ 	.word	0x0000002c


	//----- nvinfo : EIATTR_FRAME_SIZE
	.align		4
.L_43:
        /*0024*/ 	.byte	0x04, 0x11
        /*0026*/ 	.short	(.L_45 - .L_44)
	.align		4
.L_44:
        /*0028*/ 	.word	index@($__internal_17_$__cuda_sm20_dblrcp_rn_slowpath_v3)
        /*002c*/ 	.word	0x00000000


	//----- nvinfo : EIATTR_FRAME_SIZE
	.align		4
.L_45:
        /*0030*/ 	.byte	0x04, 0x11
        /*0032*/ 	.short	(.L_47 - .L_46)
	.align		4
.L_46:
        /*0034*/ 	.word	index@(_ZN2at6native29vectorized_elementwise_kernelILi4EZZZNS0_19sigmoid_kernel_cudaERNS_18TensorIteratorBaseEENKUlvE0_clEvENKUlvE_clEvEUldE_St5arrayIPcLm2EEEEviT0_T1_)
        /*0038*/ 	.word	0x00000000


	//----- nvinfo : EIATTR_REGCOUNT
	.align		4
.L_47:
        /*003c*/ 	.byte	0x04, 0x2f
        /*003e*/ 	.short	(.L_49 - .L_48)
	.align		4
.L_48:
        /*0040*/ 	.word	index@(_ZN2at6native29vectorized_elementwise_kernelILi2EZZZNS0_19sigmoid_kernel_cudaERNS_18TensorIteratorBaseEENKUlvE0_clEvENKUlvE_clEvEUldE_St5arrayIPcLm2EEEEviT0_T1_)
        /*0044*/ 	.word	0x0000002c


	//----- nvinfo : EIATTR_FRAME_SIZE
	.align		4
.L_49:
        /*0048*/ 	.byte	0x04, 0x11
        /*004a*/ 	.short	(.L_51 - .L_50)
	.align		4
.L_50:
        /*004c*/ 	.word	index@($__internal_16_$__cuda_sm20_dblrcp_rn_slowpath_v3)
        /*0050*/ 	.word	0x00000000


	//----- nvinfo : EIATTR_FRAME_SIZE
	.align		4
.L_51:
        /*0054*/ 	.byte	0x04, 0x11
        /*0056*/ 	.short	(.L_53 - .L_52)
	.align		4
.L_52:
        /*0058*/ 	.word	index@(_ZN2at6native29vectorized_elementwise_kernelILi2EZZZNS0_19sigmoid_kernel_cudaERNS_18TensorIteratorBaseEENKUlvE0_clEvENKUlvE_clEvEUldE_St5arrayIPcLm2EEEEviT0_T1_)
        /*005c*/ 	.word	0x00000000


	//----- nvinfo : EIATTR_REGCOUNT
	.align		4
.L_53:
        /*0060*/ 	.byte	0x04, 0x2f
        /*0062*/ 	.short	(.L_55 - .L_54)
	.align		4
.L_54:
        /*0064*/ 	.word	index@(_ZN2at6native27unrolled_elementwise_kernelIZZZNS0_19sigmoid_kernel_cudaERNS_18TensorIteratorBaseEENKUlvE0_clEvENKUlvE_clEvEUldE_St5arrayIPcLm2EELi4E23TrivialOffsetCalculatorILi1EjESB_NS0_6memory15LoadWithoutCastENSC_16StoreWithoutCastEEEviT_T0_T2_T3_T4_T5_)
        /*0068*/ 	.word	0x00000018


	//----- nvinfo : EIATTR_FRAME_SIZE
	.align		4
.L_55:
        /*006c*/ 	.byte	0x04, 0x11
        /*006e*/ 	.short	(.L_57 - .L_56)
	.align		4
.L_56:
        /*0070*/ 	.word	index@($__internal_15_$__cuda_sm20_dblrcp_rn_slowpath_v3)
        /*0074*/ 	.word	0x00000000


	//----- nvinfo : EIATTR_FRAME_SIZE
	.align		4
.L_57:
        /*0078*/ 	.byte	0x04, 0x11
        /*007a*/ 	.short	(.L_59 - .L_58)
	.align		4
.L_58:
        /*007c*/ 	.word	index@(_ZN2at6native27unrolled_elementwise_kernelIZZZNS0_19sigmoid_kernel_cudaERNS_18TensorIteratorBaseEENKUlvE0_clEvENKUlvE_clEvEUldE_St5arrayIPcLm2EELi4E23TrivialOffsetCalculatorILi1EjESB_NS0_6memory15LoadWithoutCastENSC_16StoreWithoutCastEEEviT_T0_T2_T3_T4_T5_)
        /*0080*/ 	.word	0x00000000


	//----- nvinfo : EIATTR_REGCOUNT
	.align		4
.L_59:
        /*0084*/ 	.byte	0x04, 0x2f
        /*0086*/ 	.short	(.L_61 - .L_60)
	.align		4
.L_60:
        /*0088*/ 	.word	index@(_ZN2at6native18elementwise_kernelILi128ELi2EZNS0_22gpu_kernel_impl_nocastIZZZNS0_19sigmoid_kernel_cudaERNS_18TensorIteratorBaseEENKUlvE0_clEvENKUlvE_clEvEUldE_EEvS4_RKT_EUliE_EEviT1_)
        /*008c*/ 	.word	0x00000012


	//----- nvinfo : EIATTR_FRAME_SIZE
	.align		4
.L_61:
        /*0090*/ 	.byte	0x04, 0x11
        /*0092*/ 	.short	(.L_63 - .L_62)
	.align		4
.L_62:
        /*0094*/ 	.word	index@($__internal_14_$__cuda_sm20_dblrcp_rn_slowpath_v3)
        /*0098*/ 	.word	0x00000000


	//----- nvinfo : EIATTR_FRAME_SIZE
	.align		4
.L_63:
        /*009c*/ 	.byte	0x04, 0x11
        /*009e*/ 	.short	(.L_65 - .L_64)
	.align		4
.L_64:
        /*00a0*/ 	.word	index@(_ZN2at6native18elementwise_kernelILi128ELi2EZNS0_22gpu_kernel_impl_nocastIZZZNS0_19sigmoid_kernel_cudaERNS_18TensorIteratorBaseEENKUlvE0_clEvENKUlvE_clEvEUldE_EEvS4_RKT_EUliE_EEviT1_)
        /*00a4*/ 	.word	0x00000000


	//----- nvinfo : EIATTR_REGCOUNT
	.align		4
.L_65:
        /*00a8*/ 	.byte	0x04, 0x2f
        /*00aa*/ 	.short	(.L_67 - .L_66)
	.align		4
.L_66:
        /*00ac*/ 	.word	index@(_ZN2at6native27unrolled_elementwise_kernelIZZZNS0_19sigmoid_kernel_cudaERNS_18TensorIteratorBaseEENKUlvE0_clEvENKUlvE_clEvEUldE_St5arrayIPcLm2EELi4E23TrivialOffsetCalculatorILi1EjESB_NS0_6memory12LoadWithCastILi1EEENSC_13StoreWithCastILi1EEEEEviT_T0_T2_T3_T4_T5_)
        /*00b0*/ 	.word	0x00000022


	//----- nvinfo : EIATTR_FRAME_SIZE
	.align		4
.L_67:
        /*00b4*/ 	.byte	0x04, 0x11
        /*00b6*/ 	.short	(.L_69 - .L_68)
	.align		4
.L_68:
        /*00b8*/ 	.word	index@($__internal_13_$__cuda_sm20_dblrcp_rn_slowpath_v3)
        /*00bc*/ 	.word	0x00000000


	//----- nvinfo : EIATTR_FRAME_SIZE
	.align		4
.L_69:
        /*00c0*/ 	.byte	0x04, 0x11
        /*00c2*/ 	.short	(.L_71 - .L_70)
	.align		4
.L_70:
        /*00c4*/ 	.word	index@(_ZN2at6native27unrolled_elementwise_kernelIZZZNS0_19sigmoid_kernel_cudaERNS_18TensorIteratorBaseEENKUlvE0_clEvENKUlvE_clEvEUldE_St5arrayIPcLm2EELi4E23TrivialOffsetCalculatorILi1EjESB_NS0_6memory12LoadWithCastILi1EEENSC_13StoreWithCastILi1EEEEEviT_T0_T2_T3_T4_T5_)
        /*00c8*/ 	.word	0x00000000


	//----- nvinfo : EIATTR_REGCOUNT
	.align		4
.L_71:
        /*00cc*/ 	.byte	0x04, 0x2f
        /*00ce*/ 	.short	(.L_73 - .L_72)
	.align		4
.L_72:
        /*00d0*/ 	.word	index@(_ZN2at6native18elementwise_kernelILi128ELi4EZNS0_15gpu_kernel_implIZZZNS0_19sigmoid_kernel_cudaERNS_18TensorIteratorBaseEENKUlvE0_clEvENKUlvE_clEvEUldE_EEvS4_RKT_EUliE_EEviT1_)
        /*00d4*/ 	.word	0x0000001a


	//----- nvinfo : EIATTR_FRAME_SIZE
	.align		4
.L_73:
        /*00d8*/ 	.byte	0x04, 0x11
        /*00da*/ 	.short	(.L_75 - .L_74)
	.align		4
.L_74:
        /*00dc*/ 	.word	index@($__internal_12_$__cuda_sm20_dblrcp_rn_slowpath_v3)
        /*00e0*/ 	.word	0x00000000


	//----- nvinfo : EIATTR_FRAME_SIZE
	.align		4
.L_75:
        /*00e4*/ 	.byte	0x04, 0x11
        /*00e6*/ 	.short	(.L_77 - .L_76)
	.align		4
.L_76:
        /*00e8*/ 	.word	index@(_ZN2at6native18elementwise_kernelILi128ELi4EZNS0_15gpu_kernel_implIZZZNS0_19sigmoid_kernel_cudaERNS_18TensorIteratorBaseEENKUlvE0_clEvENKUlvE_clEvEUldE_EEvS4_RKT_EUliE_EEviT1_)
        /*00ec*/ 	.word	0x00000000


	//----- nvinfo : EIATTR_REGCOUNT
	.align		4
.L_77:
        /*00f0*/ 	.byte	0x04, 0x2f
        /*00f2*/ 	.short	(.L_79 - .L_78)
	.align		4
.L_78:
        /*00f4*/ 	.word	index@(_ZN2at6native29vectorized_elementwise_kernelILi8EZZZNS0_19sigmoid_kernel_cudaERNS_18TensorIteratorBaseEENKUlvE0_clEvENKUlvE0_clEvEUlfE_St5arrayIPcLm2EEEEviT0_T1_)
        /*00f8*/ 	.word	0x00000004


	//----- nvinfo : EIATTR_FRAME_SIZE
	.align		4
.L_79:
        /*00fc*/ 	.byte	0x04, 0x11
        /*00fe*/ 	.short	(.L_81 - .L_80)
	.align		4
.L_80:
        /*0100*/ 	.word	index@(_ZN2at6native29vectorized_elementwise_kernelILi8EZZZNS0_19sigmoid_kernel_cudaERNS_18TensorIteratorBaseEENKUlvE0_clEvENKUlvE0_clEvEUlfE_St5arrayIPcLm2EEEEviT0_T1_)
        /*0104*/ 	.word	0x00000000


	//----- nvinfo : EIATTR_REGCOUNT
	.align		4
.L_81:
        /*0108*/ 	.byte	0x04, 0x2f
        /*010a*/ 	.short	(.L_83 - .L_82)
	.align		4
.L_82:
        /*010c*/ 	.word	index@(_ZN2at6native29vectorized_elementwise_kernelILi4EZZZNS0_19sigmoid_kernel_cudaERNS_18TensorIteratorBaseEENKUlvE0_clEvENKUlvE0_clEvEUlfE_St5arrayIPcLm2EEEEviT0_T1_)
        /*0110*/ 	.word	0x00000018


	//----- nvinfo : EIATTR_FRAME_SIZE
	.align		4
.L_83:
        /*0114*/ 	.byte	0x04, 0x11
        /*0116*/ 	.short	(.L_85 - .L_84)
	.align		4
.L_84:
        /*0118*/ 	.word	index@(_ZN2at6native29vectorized_elementwise_kernelILi4EZZZNS0_19sigmoid_kernel_cudaERNS_18TensorIteratorBaseEENKUlvE0_clEvENKUlvE0_clEvEUlfE_St5arrayIPcLm2EEEEviT0_T1_)
        /*011c*/ 	.word	0x00000000


	//----- nvinfo : EIATTR_REGCOUNT
	.align		4
.L_85:
        /*0120*/ 	.byte	0x04, 0x2f
        /*0122*/ 	.short	(.L_87 - .L_86)
	.align		4
.L_86:
        /*0124*/ 	.word	index@(_ZN2at6native29vectorized_elementwise_kernelILi2EZZZNS0_19sigmoid_kernel_cudaERNS_18TensorIteratorBaseEENKUlvE0_clEvENKUlvE0_clEvEUlfE_St5arrayIPcLm2EEEEviT0_T1_)
        /*0128*/ 	.word	0x00000018


	//----- nvinfo : EIATTR_FRAME_SIZE
	.align		4
.L_87:
        /*012c*/ 	.byte	0x04, 0x11
        /*012e*/ 	.short	(.L_89 - .L_88)
	.align		4
.L_88:
        /*0130*/ 	.word	index@(_ZN2at6native29vectorized_elementwise_kernelILi2EZZZNS0_19sigmoid_kernel_cudaERNS_18TensorIteratorBaseEENKUlvE0_clEvENKUlvE0_clEvEUlfE_St5arrayIPcLm2EEEEviT0_T1_)
        /*0134*/ 	.word	0x00000000


	//----- nvinfo : EIATTR_REGCOUNT
	.align		4
.L_89:
        /*0138*/ 	.byte	0x04, 0x2f
        /*013a*/ 	.short	(.L_91 - .L_90)
	.align		4
.L_90:
        /*013c*/ 	.word	index@(_ZN2at6native27unrolled_elementwise_kernelIZZZNS0_19sigmoid_kernel_cudaERNS_18TensorIteratorBaseEENKUlvE0_clEvENKUlvE0_clEvEUlfE_St5arrayIPcLm2EELi4E23TrivialOffsetCalculatorILi1EjESB_NS0_6memory15LoadWithoutCastENSC_16StoreWithoutCastEEEviT_T0_T2_T3_T4_T5_)
        /*0140*/ 	.word	0x00000012


	//----- nvinfo : EIATTR_FRAME_SIZE
	.align		4
.L_91:
        /*0144*/ 	.byte	0x04, 0x11
        /*0146*/ 	.short	(.L_93 - .L_92)
	.align		4
.L_92:
        /*0148*/ 	.word	index@(_ZN2at6native27unrolled_elementwise_kernelIZZZNS0_19sigmoid_kernel_cudaERNS_18TensorIteratorBaseEENKUlvE0_clEvENKUlvE0_clEvEUlfE_St5arrayIPcLm2EELi4E23TrivialOffsetCalculatorILi1EjESB_NS0_6memory15LoadWithoutCastENSC_16StoreWithoutCastEEEviT_T0_T2_T3_T4_T5_)
        /*014c*/ 	.word	0x00000000


	//----- nvinfo : EIATTR_REGCOUNT
	.align		4
.L_93:
        /*0150*/ 	.byte	0x04, 0x2f
        /*0152*/ 	.short	(.L_95 - .L_94)
	.align		4
.L_94:
        /*0154*/ 	.word	index@(_ZN2at6native18elementwise_kernelILi128ELi2EZNS0_22gpu_kernel_impl_nocastIZZZNS0_19sigmoid_kernel_cudaERNS_18TensorIteratorBaseEENKUlvE0_clEvENKUlvE0_clEvEUlfE_EEvS4_RKT_EUliE_EEviT1_)
        /*0158*/ 	.word	0x0000000c


	//----- nvinfo : EIATTR_FRAME_SIZE
	.align		4
.L_95:
        /*015c*/ 	.byte	0x04, 0x11
        /*015e*/ 	.short	(.L_97 - .L_96)
	.align		4
.L_96:
        /*0160*/ 	.word	index@(_ZN2at6native18elementwise_kernelILi128ELi2EZNS0_22gpu_kernel_impl_nocastIZZZNS0_19sigmoid_kernel_cudaERNS_18TensorIteratorBaseEENKUlvE0_clEvENKUlvE0_clEvEUlfE_EEvS4_RKT_EUliE_EEviT1_)
        /*0164*/ 	.word	0x00000000


	//----- nvinfo : EIATTR_REGCOUNT
	.align		4
.L_97:
        /*0168*/ 	.byte	0x04, 0x2f
        /*016a*/ 	.short	(.L_99 - .L_98)
	.align		4
.L_98:
        /*016c*/ 	.word	index@(_ZN2at6native27unrolled_elementwise_kernelIZZZNS0_19sigmoid_kernel_cudaERNS_18TensorIteratorBaseEENKUlvE0_clEvENKUlvE0_clEvEUlfE_St5arrayIPcLm2EELi4E23TrivialOffsetCalculatorILi1EjESB_NS0_6memory12LoadWithCastILi1EEENSC_13StoreWithCastILi1EEEEEviT_T0_T2_T3_T4_T5_)
        /*0170*/ 	.word	0x0000001c


	//----- nvinfo : EIATTR_FRAME_SIZE
	.align		4
.L_99:
        /*0174*/ 	.byte	0x04, 0x11
        /*0176*/ 	.short	(.L_101 - .L_100)
	.align		4
.L_100:
        /*0178*/ 	.word	index@(_ZN2at6native27unrolled_elementwise_kernelIZZZNS0_19sigmoid_kernel_cudaERNS_18TensorIteratorBaseEENKUlvE0_clEvENKUlvE0_clEvEUlfE_St5arrayIPcLm2EELi4E23TrivialOffsetCalculatorILi1EjESB_NS0_6memory12LoadWithCastILi1EEENSC_13StoreWithCastILi1EEEEEviT_T0_T2_T3_T4_T5_)
        /*017c*/ 	.word	0x00000000


	//----- nvinfo : EIATTR_REGCOUNT
	.align		4
.L_101:
        /*0180*/ 	.byte	0x04, 0x2f
        /*0182*/ 	.short	(.L_103 - .L_102)
	.align		4
.L_102:
        /*0184*/ 	.word	index@(_ZN2at6native18elementwise_kernelILi128ELi4EZNS0_15gpu_kernel_implIZZZNS0_19sigmoid_kernel_cudaERNS_18TensorIteratorBaseEENKUlvE0_clEvENKUlvE0_clEvEUlfE_EEvS4_RKT_EUliE_EEviT1_)
        /*0188*/ 	.word	0x0000001a


	//----- nvinfo : EIATTR_FRAME_SIZE
	.align		4
.L_103:
        /*018c*/ 	.byte	0x04, 0x11
        /*018e*/ 	.short	(.L_105 - .L_104)
	.align		4
.L_104:
        /*0190*/ 	.word	index@(_ZN2at6native18elementwise_kernelILi128ELi4EZNS0_15gpu_kernel_implIZZZNS0_19sigmoid_kernel_cudaERNS_18TensorIteratorBaseEENKUlvE0_clEvENKUlvE0_clEvEUlfE_EEvS4_RKT_EUliE_EEviT1_)
        /*0194*/ 	.word	0x00000000


	//----- nvinfo : EIATTR_REGCOUNT
	.align		4
.L_105:
        /*0198*/ 	.byte	0x04, 0x2f
        /*019a*/ 	.short	(.L_107 - .L_106)
	.align		4
.L_106:
        /*019c*/ 	.word	index@(_ZN2at6native29vectorized_elementwise_kernelILi8EZZZNS0_19sigmoid_kernel_cudaERNS_18TensorIteratorBaseEENKUlvE0_clEvENKUlvE1_clEvEUlN3c104HalfEE_St5arrayIPcLm2EEEEviT0_T1_)
        /*01a0*/ 	.word	0x00000004


	//----- nvinfo : EIATTR_FRAME_SIZE
	.align		4
.L_107:
        /*01a4*/ 	.byte	0x04, 0x11
        /*01a6*/ 	.short	(.L_109 - .L_108)
	.align		4
.L_108:
        /*01a8*/ 	.word	index@(_ZN2at6native29vectorized_elementwise_kernelILi8EZZZNS0_19sigmoid_kernel_cudaERNS_18TensorIteratorBaseEENKUlvE0_clEvENKUlvE1_clEvEUlN3c104HalfEE_St5arrayIPcLm2EEEEviT0_T1_)
        /*01ac*/ 	.word	0x00000000


	//----- nvinfo : EIATTR_REGCOUNT
	.align		4
.L_109:
        /*01b0*/ 	.byte	0x04, 0x2f
        /*01b2*/ 	.short	(.L_111 - .L_110)
	.align		4
.L_110:
        /*01b4*/ 	.word	index@(_ZN2at6native29vectorized_elementwise_kernelILi4EZZZNS0_19sigmoid_kernel_cudaERNS_18TensorIteratorBaseEENKUlvE0_clEvENKUlvE1_clEvEUlN3c104HalfEE_St5arrayIPcLm2EEEEviT0_T1_)
        /*01b8*/ 	.word	0x00000016


	//----- nvinfo : EIATTR_FRAME_SIZE
	.align		4
.L_111:
        /*01bc*/ 	.byte	0x04, 0x11
        /*01be*/ 	.short	(.L_113 - .L_112)
	.align		4
.L_112:
        /*01c0*/ 	.word	index@(_ZN2at6native29vectorized_elementwise_kernelILi4EZZZNS0_19sigmoid_kernel_cudaERNS_18TensorIteratorBaseEENKUlvE0_clEvENKUlvE1_clEvEUlN3c104HalfEE_St5arrayIPcLm2EEEEviT0_T1_)
        /*01c4*/ 	.word	0x00000000


	//----- nvinfo : EIATTR_REGCOUNT
	.align		4
.L_113:
        /*01c8*/ 	.byte	0x04, 0x2f
        /*01ca*/ 	.short	(.L_115 - .L_114)
	.align		4
.L_114:
        /*01cc*/ 	.word	index@(_ZN2at6native29vectorized_elementwise_kernelILi2EZZZNS0_19sigmoid_kernel_cudaERNS_18TensorIteratorBaseEENKUlvE0_clEvENKUlvE1_clEvEUlN3c104HalfEE_St5arrayIPcLm2EEEEviT0_T1_)
        /*01d0*/ 	.word	0x00000016


	//----- nvinfo : EIATTR_FRAME_SIZE
	.align		4
.L_115:
        /*01d4*/ 	.byte	0x04, 0x11
        /*01d6*/ 	.short	(.L_117 - .L_116)
	.align		4
.L_116:
        /*01d8*/ 	.word	index@(_ZN2at6native29vectorized_elementwise_kernelILi2EZZZNS0_19sigmoid_kernel_cudaERNS_18TensorIteratorBaseEENKUlvE0_clEvENKUlvE1_clEvEUlN3c104HalfEE_St5arrayIPcLm2EEEEviT0_T1_)
        /*01dc*/ 	.word	0x00000000


	//----- nvinfo : EIATTR_REGCOUNT
	.align		4
.L_117:
        /*01e0*/ 	.byte	0x04, 0x2f
        /*01e2*/ 	.short	(.L_119 - .L_118)
	.align		4
.L_118:
        /*01e4*/ 	.word	index@(_ZN2at6native27unrolled_elementwise_kernelIZZZNS0_19sigmoid_kernel_cudaERNS_18TensorIteratorBaseEENKUlvE0_clEvENKUlvE1_clEvEUlN3c104HalfEE_St5arrayIPcLm2EELi4E23TrivialOffsetCalculatorILi1EjESD_NS0_6memory15LoadWithoutCastENSE_16StoreWithoutCastEEEviT_T0_T2_T3_T4_T5_)
        /*01e8*/ 	.word	0x00000011


	//----- nvinfo : EIATTR_FRAME_SIZE
	.align		4
.L_119:
        /*01ec*/ 	.byte	0x04, 0x11
        /*01ee*/ 	.short	(.L_121 - .L_120)
	.align		4
.L_120:
        /*01f0*/ 	.word	index@(_ZN2at6native27unrolled_elementwise_kernelIZZZNS0_19sigmoid_kernel_cudaERNS_18TensorIteratorBaseEENKUlvE0_clEvENKUlvE1_clEvEUlN3c104HalfEE_St5arrayIPcLm2EELi4E23TrivialOffsetCalculatorILi1EjESD_NS0_6memory15LoadWithoutCastENSE_16StoreWithoutCastEEEviT_T0_T2_T3_T4_T5_)
        /*01f4*/ 	.word	0x00000000


	//----- nvinfo : EIATTR_REGCOUNT
	.align		4
.L_121:
        /*01f8*/ 	.byte	0x04, 0x2f
        /*01fa*/ 	.short	(.L_123 - .L_122)
	.align		4
.L_122:
        /*01fc*/ 	.word	index@(_ZN2at6native18elementwise_kernelILi128ELi4EZNS0_22gpu_kernel_impl_nocastIZZZNS0_19sigmoid_kernel_cudaERNS_18TensorIteratorBaseEENKUlvE0_clEvENKUlvE1_clEvEUlN3c104HalfEE_EEvS4_RKT_EUliE_EEviT1_)
        /*0200*/ 	.word	0x0000000c


	//----- nvinfo : EIATTR_FRAME_SIZE
	.align		4
.L_123:
        /*0204*/ 	.byte	0x04, 0x11
        /*0206*/ 	.short	(.L_125 - .L_124)
	.align		4
.L_124:
        /*0208*/ 	.word	index@(_ZN2at6native18elementwise_kernelILi128ELi4EZNS0_22gpu_kernel_impl_nocastIZZZNS0_19sigmoid_kernel_cudaERNS_18TensorIteratorBaseEENKUlvE0_clEvENKUlvE1_clEvEUlN3c104HalfEE_EEvS4_RKT_EUliE_EEviT1_)
        /*020c*/ 	.word	0x00000000


	//----- nvinfo : EIATTR_REGCOUNT
	.align		4
.L_125:
        /*0210*/ 	.byte	0x04, 0x2f
        /*0212*/ 	.short	(.L_127 - .L_126)
	.align		4
.L_126:
        /*0214*/ 	.word	index@(_ZN2at6native27unrolled_elementwise_kernelIZZZNS0_19sigmoid_kernel_cudaERNS_18TensorIteratorBaseEENKUlvE0_clEvENKUlvE1_clEvEUlN3c104HalfEE_St5arrayIPcLm2EELi4E23TrivialOffsetCalculatorILi1EjESD_NS0_6memory12LoadWithCastILi1EEENSE_13StoreWithCastILi1EEEEEviT_T0_T2_T3_T4_T5_)
        /*0218*/ 	.word	0x0000001c


	//----- nvinfo : EIATTR_FRAME_SIZE
	.align		4
.L_127:
        /*021c*/ 	.byte	0x04, 0x11
        /*021e*/ 	.short	(.L_129 - .L_128)
	.align		4
.L_128:
        /*0220*/ 	.word	index@(_ZN2at6native27unrolled_elementwise_kernelIZZZNS0_19sigmoid_kernel_cudaERNS_18TensorIteratorBaseEENKUlvE0_clEvENKUlvE1_clEvEUlN3c104HalfEE_St5arrayIPcLm2EELi4E23TrivialOffsetCalculatorILi1EjESD_NS0_6memory12LoadWithCastILi1EEENSE_13StoreWithCastILi1EEEEEviT_T0_T2_T3_T4_T5_)
        /*0224*/ 	.word	0x00000000


	//----- nvinfo : EIATTR_REGCOUNT
	.align		4
.L_129:
        /*0228*/ 	.byte	0x04, 0x2f
        /*022a*/ 	.short	(.L_131 - .L_130)
	.align		4
.L_130:
        /*022c*/ 	.word	index@(_ZN2at6native18elementwise_kernelILi128ELi4EZNS0_15gpu_kernel_implIZZZNS0_19sigmoid_kernel_cudaERNS_18TensorIteratorBaseEENKUlvE0_clEvENKUlvE1_clEvEUlN3c104HalfEE_EEvS4_RKT_EUliE_EEviT1_)
        /*0230*/ 	.word	0x0000001a


	//----- nvinfo : EIATTR_FRAME_SIZE
	.align		4
.L_131:
        /*0234*/ 	.byte	0x04, 0x11
        /*0236*/ 	.short	(.L_133 - .L_132)
	.align		4
.L_132:
        /*0238*/ 	.word	index@(_ZN2at6native18elementwise_kernelILi128ELi4EZNS0_15gpu_kernel_implIZZZNS0_19sigmoid_kernel_cudaERNS_18TensorIteratorBaseEENKUlvE0_clEvENKUlvE1_clEvEUlN3c104HalfEE_EEvS4_RKT_EUliE_EEviT1_)
        /*023c*/ 	.word	0x00000000


	//----- nvinfo : EIATTR_REGCOUNT
	.align		4
.L_133:
        /*0240*/ 	.byte	0x04, 0x2f
        /*0242*/ 	.short	(.L_135 - .L_134)
	.align		4
.L_134:
        /*0244*/ 	.word	index@(_ZN2at6native29vectorized_elementwise_kernelILi8EZZZNS0_19sigmoid_kernel_cudaERNS_18TensorIteratorBaseEENKUlvE0_clEvENKUlvE2_clEvEUlN3c108BFloat16EE_St5arrayIPcLm2EEEEviT0_T1_)
        /*0248*/ 	.word	0x00000004


	//----- nvinfo : EIATTR_FRAME_SIZE
	.align		4
.L_135:
        /*024c*/ 	.byte	0x04, 0x11
        /*024e*/ 	.short	(.L_137 - .L_136)
	.align		4
.L_136:
        /*0250*/ 	.word	index@(_ZN2at6native29vectorized_elementwise_kernelILi8EZZZNS0_19sigmoid_kernel_cudaERNS_18TensorIteratorBaseEENKUlvE0_clEvENKUlvE2_clEvEUlN3c108BFloat16EE_St5arrayIPcLm2EEEEviT0_T1_)
        /*0254*/ 	.word	0x00000000


	//----- nvinfo : EIATTR_REGCOUNT
	.align		4
.L_137:
        /*0258*/ 	.byte	0x04, 0x2f
        /*025a*/ 	.short	(.L_139 - .L_138)
	.align		4
.L_138:
        /*025c*/ 	.word	index@(_ZN2at6native29vectorized_elementwise_kernelILi4EZZZNS0_19sigmoid_kernel_cudaERNS_18TensorIteratorBaseEENKUlvE0_clEvENKUlvE2_clEvEUlN3c108BFloat16EE_St5arrayIPcLm2EEEEviT0_T1_)
        /*0260*/ 	.word	0x00000016


	//----- nvinfo : EIATTR_FRAME_SIZE
	.align		4
.L_139:
        /*0264*/ 	.byte	0x04, 0x11
        /*0266*/ 	.short	(.L_141 - .L_140)
	.align		4
.L_140:
        /*0268*/ 	.word	index@(_ZN2at6native29vectorized_elementwise_kernelILi4EZZZNS0_19sigmoid_kernel_cudaERNS_18TensorIteratorBaseEENKUlvE0_clEvENKUlvE2_clEvEUlN3c108BFloat16EE_St5arrayIPcLm2EEEEviT0_T1_)
        /*026c*/ 	.word	0x00000000


	//----- nvinfo : EIATTR_REGCOUNT
	.align		4
.L_141:
        /*0270*/ 	.byte	0x04, 0x2f
        /*0272*/ 	.short	(.L_143 - .L_142)
	.align		4
.L_142:
        /*0274*/ 	.word	index@(_ZN2at6native29vectorized_elementwise_kernelILi2EZZZNS0_19sigmoid_kernel_cudaERNS_18TensorIteratorBaseEENKUlvE0_clEvENKUlvE2_clEvEUlN3c108BFloat16EE_St5arrayIPcLm2EEEEviT0_T1_)
        /*0278*/ 	.word	0x00000016


	//----- nvinfo : EIATTR_FRAME_SIZE
	.align		4
.L_143:
        /*027c*/ 	.byte	0x04, 0x11
        /*027e*/ 	.short	(.L_145 - .L_144)
	.align		4
.L_144:
        /*0280*/ 	.word	index@(_ZN2at6native29vectorized_elementwise_kernelILi2EZZZNS0_19sigmoid_kernel_cudaERNS_18TensorIteratorBaseEENKUlvE0_clEvENKUlvE2_clEvEUlN3c108BFloat16EE_St5arrayIPcLm2EEEEviT0_T1_)
        /*0284*/ 	.word	0x00000000


	//----- nvinfo : EIATTR_REGCOUNT
	.align		4
.L_145:
        /*0288*/ 	.byte	0x04, 0x2f
        /*028a*/ 	.short	(.L_147 - .L_146)
	.align		4
.L_146:
        /*028c*/ 	.word	index@(_ZN2at6native27unrolled_elementwise_kernelIZZZNS0_19sigmoid_kernel_cudaERNS_18TensorIteratorBaseEENKUlvE0_clEvENKUlvE2_clEvEUlN3c108BFloat16EE_St5arrayIPcLm2EELi4E23TrivialOffsetCalculatorILi1EjESD_NS0_6memory15LoadWithoutCastENSE_16StoreWithoutCastEEEviT_T0_T2_T3_T4_T5_)
        /*0290*/ 	.word	0x00000011


	//----- nvinfo : EIATTR_FRAME_SIZE
	.align		4
.L_147:
        /*0294*/ 	.byte	0x04, 0x11
        /*0296*/ 	.short	(.L_149 - .L_148)
	.align		4
.L_148:
        /*0298*/ 	.word	index@(_ZN2at6native27unrolled_elementwise_kernelIZZZNS0_19sigmoid_kernel_cudaERNS_18TensorIteratorBaseEENKUlvE0_clEvENKUlvE2_clEvEUlN3c108BFloat16EE_St5arrayIPcLm2EELi4E23TrivialOffsetCalculatorILi1EjESD_NS0_6memory15LoadWithoutCastENSE_16StoreWithoutCastEEEviT_T0_T2_T3_T4_T5_)
        /*029c*/ 	.word	0x00000000


	//----- nvinfo : EIATTR_REGCOUNT
	.align		4
.L_149:
        /*02a0*/ 	.byte	0x04, 0x2f
        /*02a2*/ 	.short	(.L_151 - .L_150)
	.align		4
.L_150:
        /*02a4*/ 	.word	index@(_ZN2at6native18elementwise_kernelILi128ELi4EZNS0_22gpu_kernel_impl_nocastIZZZNS0_19sigmoid_kernel_cudaERNS_18TensorIteratorBaseEENKUlvE0_clEvENKUlvE2_clEvEUlN3c108BFloat16EE_EEvS4_RKT_EUliE_EEviT1_)
        /*02a8*/ 	.word	0x0000000c


	//----- nvinfo : EIATTR_FRAME_SIZE
	.align		4
.L_151:
        /*02ac*/ 	.byte	0x04, 0x11
        /*02ae*/ 	.short	(.L_153 - .L_152)
	.align		4
.L_152:
        /*02b0*/ 	.word	index@(_ZN2at6native18elementwise_kernelILi128ELi4EZNS0_22gpu_kernel_impl_nocastIZZZNS0_19sigmoid_kernel_cudaERNS_18TensorIteratorBaseEENKUlvE0_clEvENKUlvE2_clEvEUlN3c108BFloat16EE_EEvS4_RKT_EUliE_EEviT1_)
        /*02b4*/ 	.word	0x00000000


	//----- nvinfo : EIATTR_REGCOUNT
	.align		4
.L_153:
        /*02b8*/ 	.byte	0x04, 0x2f
        /*02ba*/ 	.short	(.L_155 - .L_154)
	.align		4
.L_154:
        /*02bc*/ 	.word	index@(_ZN2at6native27unrolled_elementwise_kernelIZZZNS0_19sigmoid_kernel_cudaERNS_18TensorIteratorBaseEENKUlvE0_clEvENKUlvE2_clEvEUlN3c108BFloat16EE_St5arrayIPcLm2EELi4E23TrivialOffsetCalculatorILi1EjESD_NS0_6memory12LoadWithCastILi1EEENSE_13StoreWithCastILi1EEEEEviT_T0_T2_T3_T4_T5_)
        /*02c0*/ 	.word	0x0000001c


	//----- nvinfo : EIATTR_FRAME_SIZE
	.align		4
.L_155:
        /*02c4*/ 	.byte	0x04, 0x11
        /*02c6*/ 	.short	(.L_157 - .L_156)
	.align		4
.L_156:
        /*02c8*/ 	.word	index@(_ZN2at6native27unrolled_elementwise_kernelIZZZNS0_19sigmoid_kernel_cudaERNS_18TensorIteratorBaseEENKUlvE0_clEvENKUlvE2_clEvEUlN3c108BFloat16EE_St5arrayIPcLm2EELi4E23TrivialOffsetCalculatorILi1EjESD_NS0_6memory12LoadWithCastILi1EEENSE_13StoreWithCastILi1EEEEEviT_T0_T2_T3_T4_T5_)
        /*02cc*/ 	.word	0x00000000


	//----- nvinfo : EIATTR_REGCOUNT
	.align		4
.L_157:
        /*02d0*/ 	.byte	0x04, 0x2f
        /*02d2*/ 	.short	(.L_159 - .L_158)
	.align		4
.L_158:
        /*02d4*/ 	.word	index@(_ZN2at6native18elementwise_kernelILi128ELi4EZNS0_15gpu_kernel_implIZZZNS0_19sigmoid_kernel_cudaERNS_18TensorIteratorBaseEENKUlvE0_clEvENKUlvE2_clEvEUlN3c108BFloat16EE_EEvS4_RKT_EUliE_EEviT1_)
        /*02d8*/ 	.word	0x0000001a


	//----- nvinfo : EIATTR_FRAME_SIZE
	.align		4
.L_159:
        /*02dc*/ 	.byte	0x04, 0x11
        /*02de*/ 	.short	(.L_161 - .L_160)
	.align		4
.L_160:
        /*02e0*/ 	.word	index@(_ZN2at6native18elementwise_kernelILi128ELi4EZNS0_15gpu_kernel_implIZZZNS0_19sigmoid_kernel_cudaERNS_18TensorIteratorBaseEENKUlvE0_clEvENKUlvE2_clEvEUlN3c108BFloat16EE_EEvS4_RKT_EUliE_EEviT1_)
        /*02e4*/ 	.word	0x00000000


	//----- nvinfo : EIATTR_REGCOUNT
	.align		4
.L_161:
        /*02e8*/ 	.byte	0x04, 0x2f
        /*02ea*/ 	.short	(.L_163 - .L_162)
	.align		4
.L_162:
        /*02ec*/ 	.word	index@(_ZN2at6native29vectorized_elementwise_kernelILi8EZZZNS0_17logit_kernel_cudaERNS_18TensorIteratorBaseERKN3c106ScalarEENKUlvE_clEvENKUlvE_clEvEUldE_St5arrayIPcLm2EEEEviT0_T1_)
        /*02f0*/ 	.word	0x00000004


	//----- nvinfo : EIATTR_FRAME_SIZE
	.align		4
.L_163:
        /*02f4*/ 	.byte	0x04, 0x11
        /*02f6*/ 	.short	(.L_165 - .L_164)
	.align		4
.L_164:
        /*02f8*/ 	.word	index@(_ZN2at6native29vectorized_elementwise_kernelILi8EZZZNS0_17logit_kernel_cudaERNS_18TensorIteratorBaseERKN3c106ScalarEENKUlvE_clEvENKUlvE_clEvEUldE_St5arrayIPcLm2EEEEviT0_T1_)
        /*02fc*/ 	.word	0x00000000


	//----- nvinfo : EIATTR_REGCOUNT
	.align		4
.L_165:
        /*0300*/ 	.byte	0x04, 0x2f
        /*0302*/ 	.short	(.L_167 - .L_166)
	.align		4
.L_166:
        /*0304*/ 	.word	index@(_ZN2at6native29vectorized_elementwise_kernelILi4EZZZNS0_17logit_kernel_cudaERNS_18TensorIteratorBaseERKN3c106ScalarEENKUlvE_clEvENKUlvE_clEvEUldE_St5arrayIPcLm2EEEEviT0_T1_)
        /*0308*/ 	.word	0x0000002a


	//----- nvinfo : EIATTR_FRAME_SIZE
	.align		4
.L_167:
        /*030c*/ 	.byte	0x04, 0x11
        /*030e*/ 	.short	(.L_169 - .L_168)
	.align		4
.L_168:
        /*0310*/ 	.word	index@($__internal_11_$__cuda_sm20_div_rn_f64_full)
        /*0314*/ 	.word	0x00000000


	//----- nvinfo : EIATTR_FRAME_SIZE
	.align		4
.L_169:
        /*0318*/ 	.byte	0x04, 0x11
        /*031a*/ 	.short	(.L_171 - .L_170)
	.align		4
.L_170:
        /*031c*/ 	.word	index@(_ZN2at6native29vectorized_elementwise_kernelILi4EZZZNS0_17logit_kernel_cudaERNS_18TensorIteratorBaseERKN3c106ScalarEENKUlvE_clEvENKUlvE_clEvEUldE_St5arrayIPcLm2EEEEviT0_T1_)
        /*0320*/ 	.word	0x00000000


	//----- nvinfo : EIATTR_REGCOUNT
	.align		4
.L_171:
        /*0324*/ 	.byte	0x04, 0x2f
        /*0326*/ 	.short	(.L_173 - .L_172)
	.align		4
.L_172:
        /*0328*/ 	.word	index@(_ZN2at6native29vectorized_elementwise_kernelILi2EZZZNS0_17logit_kernel_cudaERNS_18TensorIteratorBaseERKN3c106ScalarEENKUlvE_clEvENKUlvE_clEvEUldE_St5arrayIPcLm2EEEEviT0_T1_)
        /*032c*/ 	.word	0x0000002a


	//----- nvinfo : EIATTR_FRAME_SIZE
	.align		4
.L_173:
        /*0330*/ 	.byte	0x04, 0x11
        /*0332*/ 	.short	(.L_175 - .L_174)
	.align		4
.L_174:
        /*0334*/ 	.word	index@($__internal_10_$__cuda_sm20_div_rn_f64_full)
        /*0338*/ 	.word	0x00000000


	//----- nvinfo : EIATTR_FRAME_SIZE
	.align		4
.L_175:
        /*033c*/ 	.byte	0x04, 0x11
        /*033e*/ 	.short	(.L_177 - .L_176)
	.align		4
.L_176:
        /*0340*/ 	.word	index@(_ZN2at6native29vectorized_elementwise_kernelILi2EZZZNS0_17logit_kernel_cudaERNS_18TensorIteratorBaseERKN3c106ScalarEENKUlvE_clEvENKUlvE_clEvEUldE_St5arrayIPcLm2EEEEviT0_T1_)
        /*0344*/ 	.word	0x00000000


	//----- nvinfo : EIATTR_REGCOUNT
	.align		4
.L_177:
        /*0348*/ 	.byte	0x04, 0x2f
        /*034a*/ 	.short	(.L_179 - .L_178)
	.align		4
.L_178:
        /*034c*/ 	.word	index@(_ZN2at6native27unrolled_elementwise_kernelIZZZNS0_17logit_kernel_cudaERNS_18TensorIteratorBaseERKN3c106ScalarEENKUlvE_clEvENKUlvE_clEvEUldE_St5arrayIPcLm2EELi4E23TrivialOffsetCalculatorILi1EjESF_NS0_6memory15LoadWithoutCastENSG_16StoreWithoutCastEEEviT_T0_T2_T3_T4_T5_)
        /*0350*/ 	.word	0x00000022


	//----- nvinfo : EIATTR_FRAME_SIZE
	.align		4
.L_179:
        /*0354*/ 	.byte	0x04, 0x11
        /*0356*/ 	.short	(.L_181 - .L_180)
	.align		4
.L_180:
        /*0358*/ 	.word	index@($__internal_9_$__cuda_sm20_div_rn_f64_full)
        /*035c*/ 	.word	0x00000000


	//----- nvinfo : EIATTR_FRAME_SIZE
	.align		4
.L_181:
        /*0360*/ 	.byte	0x04, 0x11
        /*0362*/ 	.short	(.L_183 - .L_182)
	.align		4
.L_182:
        /*0364*/ 	.word	index@(_ZN2at6native27unrolled_elementwise_kernelIZZZNS0_17logit_kernel_cudaERNS_18TensorIteratorBaseERKN3c106ScalarEENKUlvE_clEvENKUlvE_clEvEUldE_St5arrayIPcLm2EELi4E23TrivialOffsetCalculatorILi1EjESF_NS0_6memory15LoadWithoutCastENSG_16StoreWithoutCastEEEviT_T0_T2_T3_T4_T5_)
        /*0368*/ 	.word	0x00000000


	//----- nvinfo : EIATTR_REGCOUNT
	.align		4
.L_183:
        /*036c*/ 	.byte	0x04, 0x2f
        /*036e*/ 	.short	(.L_185 - .L_184)
	.align		4
.L_184:
        /*0370*/ 	.word	index@(_ZN2at6native18elementwise_kernelILi128ELi2EZNS0_22gpu_kernel_impl_nocastIZZZNS0_17logit_kernel_cudaERNS_18TensorIteratorBaseERKN3c106ScalarEENKUlvE_clEvENKUlvE_clEvEUldE_EEvS4_RKT_EUliE_EEviT1_)
        /*0374*/ 	.word	0x0000001b


	//----- nvinfo : EIATTR_FRAME_SIZE
	.align		4
.L_185:
        /*0378*/ 	.byte	0x04, 0x11
        /*037a*/ 	.short	(.L_187 - .L_186)
	.align		4
.L_186:
        /*037c*/ 	.word	index@($__internal_8_$__cuda_sm20_div_rn_f64_full)
        /*0380*/ 	.word	0x00000000


	//----- nvinfo : EIATTR_FRAME_SIZE
	.align		4
.L_187:
        /*0384*/ 	.byte	0x04, 0x11
        /*0386*/ 	.short	(.L_189 - .L_188)
	.align		4
.L_188:
        /*0388*/ 	.word	index@(_ZN2at6native18elementwise_kernelILi128ELi2EZNS0_22gpu_kernel_impl_nocastIZZZNS0_17logit_kernel_cudaERNS_18TensorIteratorBaseERKN3c106ScalarEENKUlvE_clEvENKUlvE_clEvEUldE_EEvS4_RKT_EUliE_EEviT1_)
        /*038c*/ 	.word	0x00000000


	//----- nvinfo : EIATTR_REGCOUNT
	.align		4
.L_189:
        /*0390*/ 	.byte	0x04, 0x2f
        /*0392*/ 	.short	(.L_191 - .L_190)
	.align		4
.L_190:
        /*0394*/ 	.word	index@(_ZN2at6native27unrolled_elementwise_kernelIZZZNS0_17logit_kernel_cudaERNS_18TensorIteratorBaseERKN3c106ScalarEENKUlvE_clEvENKUlvE_clEvEUldE_St5arrayIPcLm2EELi4E23TrivialOffsetCalculatorILi1EjESF_NS0_6memory12LoadWithCastILi1EEENSG_13StoreWithCastILi1EEEEEviT_T0_T2_T3_T4_T5_)
        /*0398*/ 	.word	0x00000026


	//----- nvinfo : EIATTR_FRAME_SIZE
	.align		4
.L_191:
        /*039c*/ 	.byte	0x04, 0x11
        /*039e*/ 	.short	(.L_193 - .L_192)
	.align		4
.L_192:
        /*03a0*/ 	.word	index@($__internal_7_$__cuda_sm20_div_rn_f64_full)
        /*03a4*/ 	.word	0x00000000


	//----- nvinfo : EIATTR_FRAME_SIZE
	.align		4
.L_193:
        /*03a8*/ 	.byte	0x04, 0x11
        /*03aa*/ 	.short	(.L_195 - .L_194)
	.align		4
.L_194:
        /*03ac*/ 	.word	index@(_ZN2at6native27unrolled_elementwise_kernelIZZZNS0_17logit_kernel_cudaERNS_18TensorIteratorBaseERKN3c106ScalarEENKUlvE_clEvENKUlvE_clEvEUldE_St5arrayIPcLm2EELi4E23TrivialOffsetCalculatorILi1EjESF_NS0_6memory12LoadWithCastILi1EEENSG_13StoreWithCastILi1EEEEEviT_T0_T2_T3_T4_T5_)
        /*03b0*/ 	.word	0x00000000


	//----- nvinfo : EIATTR_REGCOUNT
	.align		4
.L_195:
        /*03b4*/ 	.byte	0x04, 0x2f
        /*03b6*/ 	.short	(.L_197 - .L_196)
	.align		4
.L_196:
        /*03b8*/ 	.word	index@(_ZN2at6native18elementwise_kernelILi128ELi4EZNS0_15gpu_kernel_implIZZZNS0_17logit_kernel_cudaERNS_18TensorIteratorBaseERKN3c106ScalarEENKUlvE_clEvENKUlvE_clEvEUldE_EEvS4_RKT_EUliE_EEviT1_)
        /*03bc*/ 	.word	0x0000001e


	//----- nvinfo : EIATTR_FRAME_SIZE
	.align		4
.L_197:
        /*03c0*/ 	.byte	0x04, 0x11
        /*03c2*/ 	.short	(.L_199 - .L_198)
	.align		4
.L_198:
        /*03c4*/ 	.word	index@($__internal_6_$__cuda_sm20_div_rn_f64_full)
        /*03c8*/ 	.word	0x00000000


	//----- nvinfo : EIATTR_FRAME_SIZE
	.align		4
.L_199:
        /*03cc*/ 	.byte	0x04, 0x11
        /*03ce*/ 	.short	(.L_201 - .L_200)
	.align		4
.L_200:
        /*03d0*/ 	.word	index@(_ZN2at6native18elementwise_kernelILi128ELi4EZNS0_15gpu_kernel_implIZZZNS0_17logit_kernel_cudaERNS_18TensorIteratorBaseERKN3c106ScalarEENKUlvE_clEvENKUlvE_clEvEUldE_EEvS4_RKT_EUliE_EEviT1_)
        /*03d4*/ 	.word	0x00000000


	//----- nvinfo : EIATTR_REGCOUNT
	.align		4
.L_201:
        /*03d8*/ 	.byte	0x04, 0x2f
        /*03da*/ 	.short	(.L_203 - .L_202)
	.align		4
.L_202:
        /*03dc*/ 	.word	index@(_ZN2at6native29vectorized_elementwise_kernelILi8EZZZNS0_17logit_kernel_cudaERNS_18TensorIteratorBaseERKN3c106ScalarEENKUlvE_clEvENKUlvE_clEvEUldE0_St5arrayIPcLm2EEEEviT0_T1_)
        /*03e0*/ 	.word	0x00000004


	//----- nvinfo : EIATTR_FRAME_SIZE
	.align		4
.L_203:
        /*03e4*/ 	.byte	0x04, 0x11
        /*03e6*/ 	.short	(.L_205 - .L_204)
	.align		4
.L_204:
        /*03e8*/ 	.word	index@(_ZN2at6native29vectorized_elementwise_kernelILi8EZZZNS0_17logit_kernel_cudaERNS_18TensorIteratorBaseERKN3c106ScalarEENKUlvE_clEvENKUlvE_clEvEUldE0_St5arrayIPcLm2EEEEviT0_T1_)
        /*03ec*/ 	.word	0x00000000


	//----- nvinfo : EIATTR_REGCOUNT
	.align		4
.L_205:
        /*03f0*/ 	.byte	0x04, 0x2f
        /*03f2*/ 	.short	(.L_207 - .L_206)
	.align		4
.L_206:
        /*03f4*/ 	.word	index@(_ZN2at6native29vectorized_elementwise_kernelILi4EZZZNS0_17logit_kernel_cudaERNS_18TensorIteratorBaseERKN3c106ScalarEENKUlvE_clEvENKUlvE_clEvEUldE0_St5arrayIPcLm2EEEEviT0_T1_)
        /*03f8*/ 	.word	0x0000002c


	//----- nvinfo : EIATTR_FRAME_SIZE
	.align		4
.L_207:
        /*03fc*/ 	.byte	0x04, 0x11
        /*03fe*/ 	.short	(.L_209 - .L_208)
	.align		4
.L_208:
        /*0400*/ 	.word	index@($__internal_5_$__cuda_sm20_div_rn_f64_full)
        /*0404*/ 	.word	0x00000000


	//----- nvinfo : EIATTR_FRAME_SIZE
	.align		4
.L_209:
        /*0408*/ 	.byte	0x04, 0x11
        /*040a*/ 	.short	(.L_211 - .L_210)
	.align		4
.L_210:
        /*040c*/ 	.word	index@(_ZN2at6native29vectorized_elementwise_kernelILi4EZZZNS0_17logit_kernel_cudaERNS_18TensorIteratorBaseERKN3c106ScalarEENKUlvE_clEvENKUlvE_clEvEUldE0_St5arrayIPcLm2EEEEviT0_T1_)
        /*0410*/ 	.word	0x00000000


	//----- nvinfo : EIATTR_REGCOUNT
	.align		4
.L_211:
        /*0414*/ 	.byte	0x04, 0x2f
        /*0416*/ 	.short	(.L_213 - .L_212)
	.align		4
.L_212:
        /*0418*/ 	.word	index@(_ZN2at6native29vectorized_elementwise_kernelILi2EZZZNS0_17logit_kernel_cudaERNS_18TensorIteratorBaseERKN3c106ScalarEENKUlvE_clEvENKUlvE_clEvEUldE0_St5arrayIPcLm2EEEEviT0_T1_)
        /*041c*/ 	.word	0x0000002c


	//----- nvinfo : EIATTR_FRAME_SIZE
	.align		4
.L_213:
        /*0420*/ 	.byte	0x04, 0x11
        /*0422*/ 	.short	(.L_215 - .L_214)
	.align		4
.L_214:
        /*0424*/ 	.word	index@($__internal_4_$__cuda_sm20_div_rn_f64_full)
        /*0428*/ 	.word	0x00000000


	//----- nvinfo : EIATTR_FRAME_SIZE
	.align		4
.L_215:
        /*042c*/ 	.byte	0x04, 0x11
        /*042e*/ 	.short	(.L_217 - .L_216)
	.align		4
.L_216:
        /*0430*/ 	.word	index@(_ZN2at6native29vectorized_elementwise_kernelILi2EZZZNS0_17logit_kernel_cudaERNS_18TensorIteratorBaseERKN3c106ScalarEENKUlvE_clEvENKUlvE_clEvEUldE0_St5arrayIPcLm2EEEEviT0_T1_)
        /*0434*/ 	.word	0x00000000


	//----- nvinfo : EIATTR_REGCOUNT
	.align		4
.L_217:
        /*0438*/ 	.byte	0x04, 0x2f
        /*043a*/ 	.short	(.L_219 - .L_218)
	.align		4
.L_218:
        /*043c*/ 	.word	index@(_ZN2at6native27unrolled_elementwise_kernelIZZZNS0_17logit_kernel_cudaERNS_18TensorIteratorBaseERKN3c106ScalarEENKUlvE_clEvENKUlvE_clEvEUldE0_St5arrayIPcLm2EELi4E23TrivialOffsetCalculatorILi1EjESF_NS0_6memory15LoadWithoutCastENSG_16StoreWithoutCastEEEviT_T0_T2_T3_T4_T5_)
        /*0440*/ 	.word	0x00000024


	//----- nvinfo : EIATTR_FRAME_SIZE
	.align		4
.L_219:
        /*0444*/ 	.byte	0x04, 0x11
        /*0446*/ 	.short	(.L_221 - .L_220)
	.align		4
.L_220:
        /*0448*/ 	.word	index@($__internal_3_$__cuda_sm20_div_rn_f64_full)
        /*044c*/ 	.word	0x00000000


	//----- nvinfo : EIATTR_FRAME_SIZE
	.align		4
.L_221:
        /*0450*/ 	.byte	0x04, 0x11
        /*0452*/ 	.short	(.L_223 - .L_222)
	.align		4
.L_222:
        /*0454*/ 	.word	index@(_ZN2at6native27unrolled_elementwise_kernelIZZZNS0_17logit_kernel_cudaERNS_18TensorIteratorBaseERKN3c106ScalarEENKUlvE_clEvENKUlvE_clEvEUldE0_St5arrayIPcLm2EELi4E23TrivialOffsetCalculatorILi1EjESF_NS0_6memory15LoadWithoutCastENSG_16StoreWithoutCastEEEviT_T0_T2_T3_T4_T5_)
        /*0458*/ 	.word	0x00000000


	//----- nvinfo : EIATTR_REGCOUNT
	.align		4
.L_223:
        /*045c*/ 	.byte	0x04, 0x2f
        /*045e*/ 	.short	(.L_225 - .L_224)
	.align		4
.L_224:
        /*0460*/ 	.word	index@(_ZN2at6native18elementwise_kernelILi128ELi2EZNS0_22gpu_kernel_impl_nocastIZZZNS0_17logit_kernel_cudaERNS_18TensorIteratorBaseERKN3c106ScalarEENKUlvE_clEvENKUlvE_clEvEUldE0_EEvS4_RKT_EUliE_EEviT1_)
        /*0464*/ 	.word	0x0000001e


	//----- nvinfo : EIATTR_FRAME_SIZE
	.align		4
.L_225:
        /*0468*/ 	.byte	0x04, 0x11
        /*046a*/ 	.short	(.L_227 - .L_226)
	.align		4
.L_226:
        /*046c*/ 	.word	index@($__internal_2_$__cuda_sm20_div_rn_f64_full)
        /*0470*/ 	.word	0x00000000


	//----- nvinfo : EIATTR_FRAME_SIZE
	.align		4
.L_227:
        /*0474*/ 	.byte	0x04, 0x11
        /*0476*/ 	.short	(.L_229 - .L_228)
	.align		4
.L_228:
        /*0478*/ 	.word	index@(_ZN2at6native18elementwise_kernelILi128ELi2EZNS0_22gpu_kernel_impl_nocastIZZZNS0_17logit_kernel_cudaERNS_18TensorIteratorBaseERKN3c106ScalarEENKUlvE_clEvENKUlvE_clEvEUldE0_EEvS4_RKT_EUliE_EEviT1_)
        /*047c*/ 	.word	0x00000000


	//----- nvinfo : EIATTR_REGCOUNT
	.align		4
.L_229:
        /*0480*/ 	.byte	0x04, 0x2f
        /*0482*/ 	.short	(.L_231 - .L_230)
	.align		4
.L_230:
        /*0484*/ 	.word	index@(_ZN2at6native27unrolled_elementwise_kernelIZZZNS0_17logit_kernel_cudaERNS_18TensorIteratorBaseERKN3c106ScalarEENKUlvE_clEvENKUlvE_clEvEUldE0_St5arrayIPcLm2EELi4E23TrivialOffsetCalculatorILi1EjESF_NS0_6memory12LoadWithCastILi1EEENSG_13StoreWithCastILi1EEEEEviT_T0_T2_T3_T4_T5_)
        /*0488*/ 	.word	0x00000023


	//----- nvinfo : EIATTR_FRAME_SIZE
	.align		4
.L_231:
        /*048c*/ 	.byte	0x04, 0x11
        /*048e*/ 	.short	(.L_233 - .L_232)
	.align		4
.L_232:
        /*0490*/ 	.word	index@($__internal_1_$__cuda_sm20_div_rn_f64_full)
        /*0494*/ 	.word	0x00000000


	//----- nvinfo : EIATTR_FRAME_SIZE
	.align		4
.L_233:
        /*0498*/ 	.byte	0x04, 0x11
        /*049a*/ 	.short	(.L_235 - .L_234)
	.align		4
.L_234:
        /*049c*/ 	.word	index@(_ZN2at6native27unrolled_elementwise_kernelIZZZNS0_17logit_kernel_cudaERNS_18TensorIteratorBaseERKN3c106ScalarEENKUlvE_clEvENKUlvE_clEvEUldE0_St5arrayIPcLm2EELi4E23TrivialOffsetCalculatorILi1EjESF_NS0_6memory12LoadWithCastILi1EEENSG_13StoreWithCastILi1EEEEEviT_T0_T2_T3_T4_T5_)
        /*04a0*/ 	.word	0x00000000


	//----- nvinfo : EIATTR_REGCOUNT
	.align		4
.L_235:
        /*04a4*/ 	.byte	0x04, 0x2f
        /*04a6*/ 	.short	(.L_237 - .L_236)
	.align		4
.L_236:
        /*04a8*/ 	.word	index@(_ZN2at6native18elementwise_kernelILi128ELi4EZNS0_15gpu_kernel_implIZZZNS0_17logit_kernel_cudaERNS_18TensorIteratorBaseERKN3c106ScalarEENKUlvE_clEvENKUlvE_clEvEUldE0_EEvS4_RKT_EUliE_EEviT1_)
        /*04ac*/ 	.word	0x0000001e


	//----- nvinfo : EIATTR_FRAME_SIZE
	.align		4
.L_237:
        /*04b0*/ 	.byte	0x04, 0x11
        /*04b2*/ 	.short	(.L_239 - .L_238)
	.align		4
.L_238:
        /*04b4*/ 	.word	index@($__internal_0_$__cuda_sm20_div_rn_f64_full)
        /*04b8*/ 	.word	0x00000000


	//----- nvinfo : EIATTR_FRAME_SIZE
	.align		4
.L_239:
        /*04bc*/ 	.byte	0x04, 0x11
        /*04be*/ 	.short	(.L_241 - .L_240)
	.align		4
.L_240:
        /*04c0*/ 	.word	index@(_ZN2at6native18elementwise_kernelILi128ELi4EZNS0_15gpu_kernel_implIZZZNS0_17logit_kernel_cudaERNS_18TensorIteratorBaseERKN3c106ScalarEENKUlvE_clEvENKUlvE_clEvEUldE0_EEvS4_RKT_EUliE_EEviT1_)
        /*04c4*/ 	.word	0x00000000


	//----- nvinfo : EIATTR_REGCOUNT
	.align		4
.L_241:
        /*04c8*/ 	.byte	0x04, 0x2f
        /*04ca*/ 	.short	(.L_243 - .L_242)
	.align		4
.L_242:
        /*04cc*/ 	.word	index@(_ZN2at6native29vectorized_elementwise_kernelILi8EZZZNS0_17logit_kernel_cudaERNS_18TensorIteratorBaseERKN3c106ScalarEENKUlvE_clEvENKUlvE0_clEvEUlfE_St5arrayIPcLm2EEEEviT0_T1_)
        /*04d0*/ 	.word	0x00000004


	//----- nvinfo : EIATTR_FRAME_SIZE
	.align		4
.L_243:
        /*04d4*/ 	.byte	0x04, 0x11
        /*04d6*/ 	.short	(.L_245 - .L_244)
	.align		4
.L_244:
        /*04d8*/ 	.word	index@(_ZN2at6native29vectorized_elementwise_kernelILi8EZZZNS0_17logit_kernel_cudaERNS_18TensorIteratorBaseERKN3c106ScalarEENKUlvE_clEvENKUlvE0_clEvEUlfE_St5arrayIPcLm2EEEEviT0_T1_)
        /*04dc*/ 	.word	0x00000000


	//----- nvinfo : EIATTR_REGCOUNT
	.align		4
.L_245:
        /*04e0*/ 	.byte	0x04, 0x2f
        /*04e2*/ 	.short	(.L_247 - .L_246)
	.align		4
.L_246:
        /*04e4*/ 	.word	index@(_ZN2at6native29vectorized_elementwise_kernelILi4EZZZNS0_17logit_kernel_cudaERNS_18TensorIteratorBaseERKN3c106ScalarEENKUlvE_clEvENKUlvE0_clEvEUlfE_St5arrayIPcLm2EEEEviT0_T1_)
        /*04e8*/ 	.word	0x0000001a


	//----- nvinfo : EIATTR_FRAME_SIZE
	.align		4
.L_247:
        /*04ec*/ 	.byte	0x04, 0x11
        /*04ee*/ 	.short	(.L_249 - .L_248)
	.align		4
.L_248:
        /*04f0*/ 	.word	index@(_ZN2at6native29vectorized_elementwise_kernelILi4EZZZNS0_17logit_kernel_cudaERNS_18TensorIteratorBaseERKN3c106ScalarEENKUlvE_clEvENKUlvE0_clEvEUlfE_St5arrayIPcLm2EEEEviT0_T1_)
        /*04f4*/ 	.word	0x00000000


	//----- nvinfo : EIATTR_REGCOUNT
	.align		4
.L_249:
        /*04f8*/ 	.byte	0x04, 0x2f
        /*04fa*/ 	.short	(.L_251 - .L_250)
	.align		4
.L_250:
        /*04fc*/ 	.word	index@(_ZN2at6native29vectorized_elementwise_kernelILi2EZZZNS0_17logit_kernel_cudaERNS_18TensorIteratorBaseERKN3c106ScalarEENKUlvE_clEvENKUlvE0_clEvEUlfE_St5arrayIPcLm2EEEEviT0_T1_)
        /*0500*/ 	.word	0x0000001a


	//----- nvinfo : EIATTR_FRAME_SIZE
	.align		4
.L_251:
        /*0504*/ 	.byte	0x04, 0x11
        /*0506*/ 	.short	(.L_253 - .L_252)
	.align		4
.L_252:
        /*0508*/ 	.word	index@(_ZN2at6native29vectorized_elementwise_kernelILi2EZZZNS0_17logit_kernel_cudaERNS_18TensorIteratorBaseERKN3c106ScalarEENKUlvE_clEvENKUlvE0_clEvEUlfE_St5arrayIPcLm2EEEEviT0_T1_)
        /*050c*/ 	.word	0x00000000


	//----- nvinfo : EIATTR_REGCOUNT
	.align		4
.L_253:
        /*0510*/ 	.byte	0x04, 0x2f
        /*0512*/ 	.short	(.L_255 - .L_254)
	.align		4
.L_254:
        /*0514*/ 	.word	index@(_ZN2at6native27unrolled_elementwise_kernelIZZZNS0_17logit_kernel_cudaERNS_18TensorIteratorBaseERKN3c106ScalarEENKUlvE_clEvENKUlvE0_clEvEUlfE_St5arrayIPcLm2EELi4E23TrivialOffsetCalculatorILi1EjESF_NS0_6memory15LoadWithoutCastENSG_16StoreWithoutCastEEEviT_T0_T2_T3_T4_T5_)
        /*0518*/ 	.word	0x00000012


	//----- nvinfo : EIATTR_FRAME_SIZE
	.align		4
.L_255:
        /*051c*/ 	.byte	0x04, 0x11
        /*051e*/ 	.short	(.L_257 - .L_256)
	.align		4
.L_256:
        /*0520*/ 	.word	index@(_ZN2at6native27unrolled_elementwise_kernelIZZZNS0_17logit_kernel_cudaERNS_18TensorIteratorBaseERKN3c106ScalarEENKUlvE_clEvENKUlvE0_clEvEUlfE_St5arrayIPcLm2EELi4E23TrivialOffsetCalculatorILi1EjESF_NS0_6memory15LoadWithoutCastENSG_16StoreWithoutCastEEEviT_T0_T2_T3_T4_T5_)
        /*0524*/ 	.word	0x00000000


	//----- nvinfo : EIATTR_REGCOUNT
	.align		4
.L_257:
        /*0528*/ 	.byte	0x04, 0x2f
        /*052a*/ 	.short	(.L_259 - .L_258)
	.align		4
.L_258:
        /*052c*/ 	.word	index@(_ZN2at6native18elementwise_kernelILi128ELi2EZNS0_22gpu_kernel_impl_nocastIZZZNS0_17logit_kernel_cudaERNS_18TensorIteratorBaseERKN3c106ScalarEENKUlvE_clEvENKUlvE0_clEvEUlfE_EEvS4_RKT_EUliE_EEviT1_)
        /*0530*/ 	.word	0x0000000c


	//----- nvinfo : EIATTR_FRAME_SIZE
	.align		4
.L_259:
        /*0534*/ 	.byte	0x04, 0x11
        /*0536*/ 	.short	(.L_261 - .L_260)
	.align		4
.L_260:
        /*0538*/ 	.word	index@(_ZN2at6native18elementwise_kernelILi128ELi2EZNS0_22gpu_kernel_impl_nocastIZZZNS0_17logit_kernel_cudaERNS_18TensorIteratorBaseERKN3c106ScalarEENKUlvE_clEvENKUlvE0_clEvEUlfE_EEvS4_RKT_EUliE_EEviT1_)
        /*053c*/ 	.word	0x00000000


	//----- nvinfo : EIATTR_REGCOUNT
	.align		4
.L_261:
        /*0540*/ 	.byte	0x04, 0x2f
        /*0542*/ 	.short	(.L_263 - .L_262)
	.align		4
.L_262:
        /*0544*/ 	.word	index@(_ZN2at6native27unrolled_elementwise_kernelIZZZNS0_17logit_kernel_cudaERNS_18TensorIteratorBaseERKN3c106ScalarEENKUlvE_clEvENKUlvE0_clEvEUlfE_St5arrayIPcLm2EELi4E23TrivialOffsetCalculatorILi1EjESF_NS0_6memory12LoadWithCastILi1EEENSG_13StoreWithCastILi1EEEEEviT_T0_T2_T3_T4_T5_)
        /*0548*/ 	.word	0x0000001c


	//----- nvinfo : EIATTR_FRAME_SIZE
	.align		4
.L_263:
        /*054c*/ 	.byte	0x04, 0x11
        /*054e*/ 	.short	(.L_265 - .L_264)
	.align		4
.L_264:
        /*0550*/ 	.word	index@(_ZN2at6native27unrolled_elementwise_kernelIZZZNS0_17logit_kernel_cudaERNS_18TensorIteratorBaseERKN3c106ScalarEENKUlvE_clEvENKUlvE0_clEvEUlfE_St5arrayIPcLm2EELi4E23TrivialOffsetCalculatorILi1EjESF_NS0_6memory12LoadWithCastILi1EEENSG_13StoreWithCastILi1EEEEEviT_T0_T2_T3_T4_T5_)
        /*0554*/ 	.word	0x00000000


	//----- nvinfo : EIATTR_REGCOUNT
	.align		4
.L_265:
        /*0558*/ 	.byte	0x04, 0x2f
        /*055a*/ 	.short	(.L_267 - .L_266)
	.align		4
.L_266:
        /*055c*/ 	.word	index@(_ZN2at6native18elementwise_kernelILi128ELi4EZNS0_15gpu_kernel_implIZZZNS0_17logit_kernel_cudaERNS_18TensorIteratorBaseERKN3c106ScalarEENKUlvE_clEvENKUlvE0_clEvEUlfE_EEvS4_RKT_EUliE_EEviT1_)
        /*0560*/ 	.word	0x0000001a


	//----- nvinfo : EIATTR_FRAME_SIZE
	.align		4
.L_267:
        /*0564*/ 	.byte	0x04, 0x11
        /*0566*/ 	.short	(.L_269 - .L_268)
	.align		4
.L_268:
        /*0568*/ 	.word	index@(_ZN2at6native18elementwise_kernelILi128ELi4EZNS0_15gpu_kernel_implIZZZNS0_17logit_kernel_cudaERNS_18TensorIteratorBaseERKN3c106ScalarEENKUlvE_clEvENKUlvE0_clEvEUlfE_EEvS4_RKT_EUliE_EEviT1_)
        /*056c*/ 	.word	0x00000000


	//----- nvinfo : EIATTR_REGCOUNT
	.align		4
.L_269:
        /*0570*/ 	.byte	0x04, 0x2f
        /*0572*/ 	.short	(.L_271 - .L_270)
	.align		4
.L_270:
        /*0574*/ 	.word	index@(_ZN2at6native29vectorized_elementwise_kernelILi8EZZZNS0_17logit_kernel_cudaERNS_18TensorIteratorBaseERKN3c106ScalarEENKUlvE_clEvENKUlvE0_clEvEUlfE0_St5arrayIPcLm2EEEEviT0_T1_)
        /*0578*/ 	.word	0x00000004


	//----- nvinfo : EIATTR_FRAME_SIZE
	.align		4
.L_271:
        /*057c*/ 	.byte	0x04, 0x11
        /*057e*/ 	.short	(.L_273 - .L_272)
	.align		4
.L_272:
        /*0580*/ 	.word	index@(_ZN2at6native29vectorized_elementwise_kernelILi8EZZZNS0_17logit_kernel_cudaERNS_18TensorIteratorBaseERKN3c106ScalarEENKUlvE_clEvENKUlvE0_clEvEUlfE0_St5arrayIPcLm2EEEEviT0_T1_)
        /*0584*/ 	.word	0x00000000


	//----- nvinfo : EIATTR_REGCOUNT
	.align		4
.L_273:
        /*0588*/ 	.byte	0x04, 0x2f
        /*058a*/ 	.short	(.L_275 - .L_274)
	.align		4
.L_274:
        /*058c*/ 	.word	index@(_ZN2at6native29vectorized_elementwise_kernelILi4EZZZNS0_17logit_kernel_cudaERNS_18TensorIteratorBaseERKN3c106ScalarEENKUlvE_clEvENKUlvE0_clEvEUlfE0_St5arrayIPcLm2EEEEviT0_T1_)
        /*0590*/ 	.word	0x0000001f


	//----- nvinfo : EIATTR_FRAME_SIZE
	.align		4
.L_275:
        /*0594*/ 	.byte	0x04, 0x11
        /*0596*/ 	.short	(.L_277 - .L_276)
	.align		4
.L_276:
        /*0598*/ 	.word	index@(_ZN2at6native29vectorized_elementwise_kernelILi4EZZZNS0_17logit_kernel_cudaERNS_18TensorIteratorBaseERKN3c106ScalarEENKUlvE_clEvENKUlvE0_clEvEUlfE0_St5arrayIPcLm2EEEEviT0_T1_)
        /*059c*/ 	.word	0x00000000


	//----- nvinfo : EIATTR_REGCOUNT
	.align		4
.L_277:
        /*05a0*/ 	.byte	0x04, 0x2f
        /*05a2*/ 	.short	(.L_279 - .L_278)
	.align		4
.L_278:
        /*05a4*/ 	.word	index@(_ZN2at6native29vectorized_elementwise_kernelILi2EZZZNS0_17logit_kernel_cudaERNS_18TensorIteratorBaseERKN3c106ScalarEENKUlvE_clEvENKUlvE0_clEvEUlfE0_St5arrayIPcLm2EEEEviT0_T1_)
        /*05a8*/ 	.word	0x0000001f


	//----- nvinfo : EIATTR_FRAME_SIZE
	.align		4
.L_279:
        /*05ac*/ 	.byte	0x04, 0x11
        /*05ae*/ 	.short	(.L_281 - .L_280)
	.align		4
.L_280:
        /*05b0*/ 	.word	index@(_ZN2at6native29vectorized_elementwise_kernelILi2EZZZNS0_17logit_kernel_cudaERNS_18TensorIteratorBaseERKN3c106ScalarEENKUlvE_clEvENKUlvE0_clEvEUlfE0_St5arrayIPcLm2EEEEviT0_T1_)
        /*05b4*/ 	.word	0x00000000


	//----- nvinfo : EIATTR_REGCOUNT
	.align		4
.L_281:
        /*05b8*/ 	.byte	0x04, 0x2f
        /*05ba*/ 	.short	(.L_283 - .L_282)
	.align		4
.L_282:
        /*05bc*/ 	.word	index@(_ZN2at6native27unrolled_elementwise_kernelIZZZNS0_17logit_kernel_cudaERNS_18TensorIteratorBaseERKN3c106ScalarEENKUlvE_clEvENKUlvE0_clEvEUlfE0_St5arrayIPcLm2EELi4E23TrivialOffsetCalculatorILi1EjESF_NS0_6memory15LoadWithoutCastENSG_16StoreWithoutCastEEEviT_T0_T2_T3_T4_T5_)
        /*05c0*/ 	.word	0x00000014


	//----- nvinfo : EIATTR_FRAME_SIZE
	.align		4
.L_283:
        /*05c4*/ 	.byte	0x04, 0x11
        /*05c6*/ 	.short	(.L_285 - .L_284)
	.align		4
.L_284:
        /*05c8*/ 	.word	index@(_ZN2at6native27unrolled_elementwise_kernelIZZZNS0_17logit_kernel_cudaERNS_18TensorIteratorBaseERKN3c106ScalarEENKUlvE_clEvENKUlvE0_clEvEUlfE0_St5arrayIPcLm2EELi4E23TrivialOffsetCalculatorILi1EjESF_NS0_6memory15LoadWithoutCastENSG_16StoreWithoutCastEEEviT_T0_T2_T3_T4_T5_)
        /*05cc*/ 	.word	0x00000000


	//----- nvinfo : EIATTR_REGCOUNT
	.align		4
.L_285:
        /*05d0*/ 	.byte	0x04, 0x2f
        /*05d2*/ 	.short	(.L_287 - .L_286)
	.align		4
.L_286:
        /*05d4*/ 	.word	index@(_ZN2at6native18elementwise_kernelILi128ELi2EZNS0_22gpu_kernel_impl_nocastIZZZNS0_17logit_kernel_cudaERNS_18TensorIteratorBaseERKN3c106ScalarEENKUlvE_clEvENKUlvE0_clEvEUlfE0_EEvS4_RKT_EUliE_EEviT1_)
        /*05d8*/ 	.word	0x0000000c


	//----- nvinfo : EIATTR_FRAME_SIZE
	.align		4
.L_287:
        /*05dc*/ 	.byte	0x04, 0x11
        /*05de*/ 	.short	(.L_289 - .L_288)
	.align		4
.L_288:
        /*05e0*/ 	.word	index@(_ZN2at6native18elementwise_kernelILi128ELi2EZNS0_22gpu_kernel_impl_nocastIZZZNS0_17logit_kernel_cudaERNS_18TensorIteratorBaseERKN3c106ScalarEENKUlvE_clEvENKUlvE0_clEvEUlfE0_EEvS4_RKT_EUliE_EEviT1_)
        /*05e4*/ 	.word	0x00000000


	//----- nvinfo : EIATTR_REGCOUNT
	.align		4
.L_289:
        /*05e8*/ 	.byte	0x04, 0x2f
        /*05ea*/ 	.short	(.L_291 - .L_290)
	.align		4
.L_290:
        /*05ec*/ 	.word	index@(_ZN2at6native27unrolled_elementwise_kernelIZZZNS0_17logit_kernel_cudaERNS_18TensorIteratorBaseERKN3c106ScalarEENKUlvE_clEvENKUlvE0_clEvEUlfE0_St5arrayIPcLm2EELi4E23TrivialOffsetCalculatorILi1EjESF_NS0_6memory12LoadWithCastILi1EEENSG_13StoreWithCastILi1EEEEEviT_T0_T2_T3_T4_T5_)
        /*05f0*/ 	.word	0x0000001e


	//----- nvinfo : EIATTR_FRAME_SIZE
	.align		4
.L_291:
        /*05f4*/ 	.byte	0x04, 0x11
        /*05f6*/ 	.short	(.L_293 - .L_292)
	.align		4
.L_292:
        /*05f8*/ 	.word	index@(_ZN2at6native27unrolled_elementwise_kernelIZZZNS0_17logit_kernel_cudaERNS_18TensorIteratorBaseERKN3c106ScalarEENKUlvE_clEvENKUlvE0_clEvEUlfE0_St5arrayIPcLm2EELi4E23TrivialOffsetCalculatorILi1EjESF_NS0_6memory12LoadWithCastILi1EEENSG_13StoreWithCastILi1EEEEEviT_T0_T2_T3_T4_T5_)
        /*05fc*/ 	.word	0x00000000


	//----- nvinfo : EIATTR_REGCOUNT
	.align		4
.L_293:
        /*0600*/ 	.byte	0x04, 0x2f
        /*0602*/ 	.short	(.L_295 - .L_294)
	.align		4
.L_294:
        /*0604*/ 	.word	index@(_ZN2at6native18elementwise_kernelILi128ELi4EZNS0_15gpu_kernel_implIZZZNS0_17logit_kernel_cudaERNS_18TensorIteratorBaseERKN3c106ScalarEENKUlvE_clEvENKUlvE0_clEvEUlfE0_EEvS4_RKT_EUliE_EEviT1_)
        /*0608*/ 	.word	0x0000001a


	//----- nvinfo : EIATTR_FRAME_SIZE
	.align		4
.L_295:
        /*060c*/ 	.byte	0x04, 0x11
        /*060e*/ 	.short	(.L_297 - .L_296)
	.align		4
.L_296:
        /*0610*/ 	.word	index@(_ZN2at6native18elementwise_kernelILi128ELi4EZNS0_15gpu_kernel_implIZZZNS0_17logit_kernel_cudaERNS_18TensorIteratorBaseERKN3c106ScalarEENKUlvE_clEvENKUlvE0_clEvEUlfE0_EEvS4_RKT_EUliE_EEviT1_)
        /*0614*/ 	.word	0x00000000


	//----- nvinfo : EIATTR_REGCOUNT
	.align		4
.L_297:
        /*0618*/ 	.byte	0x04, 0x2f
        /*061a*/ 	.short	(.L_299 - .L_298)
	.align		4
.L_298:
        /*061c*/ 	.word	index@(_ZN2at6native29vectorized_elementwise_kernelILi8EZZZNS0_17logit_kernel_cudaERNS_18TensorIteratorBaseERKN3c106ScalarEENKUlvE_clEvENKUlvE1_clEvEUlNS4_4HalfEE_St5arrayIPcLm2EEEEviT0_T1_)
        /*0620*/ 	.word	0x00000004


	//----- nvinfo : EIATTR_FRAME_SIZE
	.align		4
.L_299:
        /*0624*/ 	.byte	0x04, 0x11
        /*0626*/ 	.short	(.L_301 - .L_300)
	.align		4
.L_300:
        /*0628*/ 	.word	index@(_ZN2at6native29vectorized_elementwise_kernelILi8EZZZNS0_17logit_kernel_cudaERNS_18TensorIteratorBaseERKN3c106ScalarEENKUlvE_clEvENKUlvE1_clEvEUlNS4_4HalfEE_St5arrayIPcLm2EEEEviT0_T1_)
        /*062c*/ 	.word	0x00000000


	//----- nvinfo : EIATTR_REGCOUNT
	.align		4
.L_301:
        /*0630*/ 	.byte	0x04, 0x2f
        /*0632*/ 	.short	(.L_303 - .L_302)
	.align		4
.L_302:
        /*0634*/ 	.word	index@(_ZN2at6native29vectorized_elementwise_kernelILi4EZZZNS0_17logit_kernel_cudaERNS_18TensorIteratorBaseERKN3c106ScalarEENKUlvE_clEvENKUlvE1_clEvEUlNS4_4HalfEE_St5arrayIPcLm2EEEEviT0_T1_)
        /*0638*/ 	.word	0x00000018


	//----- nvinfo : EIATTR_FRAME_SIZE
	.align		4
.L_303:
        /*063c*/ 	.byte	0x04, 0x11
        /*063e*/ 	.short	(.L_305 - .L_304)
	.align		4
.L_304:
        /*0640*/ 	.word	index@(_ZN2at6native29vectorized_elementwise_kernelILi4EZZZNS0_17logit_kernel_cudaERNS_18TensorIteratorBaseERKN3c106ScalarEENKUlvE_clEvENKUlvE1_clEvEUlNS4_4HalfEE_St5arrayIPcLm2EEEEviT0_T1_)
        /*0644*/ 	.word	0x00000000


	//----- nvinfo : EIATTR_REGCOUNT
	.align		4
.L_305:
        /*0648*/ 	.byte	0x04, 0x2f
        /*064a*/ 	.short	(.L_307 - .L_306)
	.align		4
.L_306:
        /*064c*/ 	.word	index@(_ZN2at6native29vectorized_elementwise_kernelILi2EZZZNS0_17logit_kernel_cudaERNS_18TensorIteratorBaseERKN3c106ScalarEENKUlvE_clEvENKUlvE1_clEvEUlNS4_4HalfEE_St5arrayIPcLm2EEEEviT0_T1_)
        /*0650*/ 	.word	0x00000018


	//----- nvinfo : EIATTR_FRAME_SIZE
	.align		4
.L_307:
        /*0654*/ 	.byte	0x04, 0x11
        /*0656*/ 	.short	(.L_309 - .L_308)
	.align		4
.L_308:
        /*0658*/ 	.word	index@(_ZN2at6native29vectorized_elementwise_kernelILi2EZZZNS0_17logit_kernel_cudaERNS_18TensorIteratorBaseERKN3c106ScalarEENKUlvE_clEvENKUlvE1_clEvEUlNS4_4HalfEE_St5arrayIPcLm2EEEEviT0_T1_)
        /*065c*/ 	.word	0x00000000


	//----- nvinfo : EIATTR_REGCOUNT
	.align		4
.L_309:
        /*0660*/ 	.byte	0x04, 0x2f
        /*0662*/ 	.short	(.L_311 - .L_310)
	.align		4
.L_310:
        /*0664*/ 	.word	index@(_ZN2at6native27unrolled_elementwise_kernelIZZZNS0_17logit_kernel_cudaERNS_18TensorIteratorBaseERKN3c106ScalarEENKUlvE_clEvENKUlvE1_clEvEUlNS4_4HalfEE_St5arrayIPcLm2EELi4E23TrivialOffsetCalculatorILi1EjESG_NS0_6memory15LoadWithoutCastENSH_16StoreWithoutCastEEEviT_T0_T2_T3_T4_T5_)
        /*0668*/ 	.word	0x00000011


	//----- nvinfo : EIATTR_FRAME_SIZE
	.align		4
.L_311:
        /*066c*/ 	.byte	0x04, 0x11
        /*066e*/ 	.short	(.L_313 - .L_312)
	.align		4
.L_312:
        /*0670*/ 	.word	index@(_ZN2at6native27unrolled_elementwise_kernelIZZZNS0_17logit_kernel_cudaERNS_18TensorIteratorBaseERKN3c106ScalarEENKUlvE_clEvENKUlvE1_clEvEUlNS4_4HalfEE_St5arrayIPcLm2EELi4E23TrivialOffsetCalculatorILi1EjESG_NS0_6memory15LoadWithoutCastENSH_16StoreWithoutCastEEEviT_T0_T2_T3_T4_T5_)
        /*0674*/ 	.word	0x00000000


	//----- nvinfo : EIATTR_REGCOUNT
	.align		4
.L_313:
        /*0678*/ 	.byte	0x04, 0x2f
        /*067a*/ 	.short	(.L_315 - .L_314)
	.align		4
.L_314:
        /*067c*/ 	.word	index@(_ZN2at6native18elementwise_kernelILi128ELi4EZNS0_22gpu_kernel_impl_nocastIZZZNS0_17logit_kernel_cudaERNS_18TensorIteratorBaseERKN3c106ScalarEENKUlvE_clEvENKUlvE1_clEvEUlNS5_4HalfEE_EEvS4_RKT_EUliE_EEviT1_)
        /*0680*/ 	.word	0x0000000c


	//----- nvinfo : EIATTR_FRAME_SIZE
	.align		4
.L_315:
        /*0684*/ 	.byte	0x04, 0x11
        /*0686*/ 	.short	(.L_317 - .L_316)
	.align		4
.L_316:
        /*0688*/ 	.word	index@(_ZN2at6native18elementwise_kernelILi128ELi4EZNS0_22gpu_kernel_impl_nocastIZZZNS0_17logit_kernel_cudaERNS_18TensorIteratorBaseERKN3c106ScalarEENKUlvE_clEvENKUlvE1_clEvEUlNS5_4HalfEE_EEvS4_RKT_EUliE_EEviT1_)
        /*068c*/ 	.word	0x00000000


	//----- nvinfo : EIATTR_REGCOUNT
	.align		4
.L_317:
        /*0690*/ 	.byte	0x04, 0x2f
        /*0692*/ 	.short	(.L_319 - .L_318)
	.align		4
.L_318:
        /*0694*/ 	.word	index@(_ZN2at6native27unrolled_elementwise_kernelIZZZNS0_17logit_kernel_cudaERNS_18TensorIteratorBaseERKN3c106ScalarEENKUlvE_clEvENKUlvE1_clEvEUlNS4_4HalfEE_St5arrayIPcLm2EELi4E23TrivialOffsetCalculatorILi1EjESG_NS0_6memory12LoadWithCastILi1EEENSH_13StoreWithCastILi1EEEEEviT_T0_T2_T3_T4_T5_)
        /*0698*/ 	.word	0x0000001c


	//----- nvinfo : EIATTR_FRAME_SIZE
	.align		4
.L_319:
        /*069c*/ 	.byte	0x04, 0x11
        /*069e*/ 	.short	(.L_321 - .L_320)
	.align		4
.L_320:
        /*06a0*/ 	.word	index@(_ZN2at6native27unrolled_elementwise_kernelIZZZNS0_17logit_kernel_cudaERNS_18TensorIteratorBaseERKN3c106ScalarEENKUlvE_clEvENKUlvE1_clEvEUlNS4_4HalfEE_St5arrayIPcLm2EELi4E23TrivialOffsetCalculatorILi1EjESG_NS0_6memory12LoadWithCastILi1EEENSH_13StoreWithCastILi1EEEEEviT_T0_T2_T3_T4_T5_)
        /*06a4*/ 	.word	0x00000000


	//----- nvinfo : EIATTR_REGCOUNT
	.align		4
.L_321:
        /*06a8*/ 	.byte	0x04, 0x2f
        /*06aa*/ 	.short	(.L_323 - .L_322)
	.align		4
.L_322:
        /*06ac*/ 	.word	index@(_ZN2at6native18elementwise_kernelILi128ELi4EZNS0_15gpu_kernel_implIZZZNS0_17logit_kernel_cudaERNS_18TensorIteratorBaseERKN3c106ScalarEENKUlvE_clEvENKUlvE1_clEvEUlNS5_4HalfEE_EEvS4_RKT_EUliE_EEviT1_)
        /*06b0*/ 	.word	0x0000001a


	//----- nvinfo : EIATTR_FRAME_SIZE
	.align		4
.L_323:
        /*06b4*/ 	.byte	0x04, 0x11
        /*06b6*/ 	.short	(.L_325 - .L_324)
	.align		4
.L_324:
        /*06b8*/ 	.word	index@(_ZN2at6native18elementwise_kernelILi128ELi4EZNS0_15gpu_kernel_implIZZZNS0_17logit_kernel_cudaERNS_18TensorIteratorBaseERKN3c106ScalarEENKUlvE_clEvENKUlvE1_clEvEUlNS5_4HalfEE_EEvS4_RKT_EUliE_EEviT1_)
        /*06bc*/ 	.word	0x00000000


	//----- nvinfo : EIATTR_REGCOUNT
	.align		4
.L_325:
        /*06c0*/ 	.byte	0x04, 0x2f
        /*06c2*/ 	.short	(.L_327 - .L_326)
	.align		4
.L_326:
        /*06c4*/ 	.word	index@(_ZN2at6native29vectorized_elementwise_kernelILi8EZZZNS0_17logit_kernel_cudaERNS_18TensorIteratorBaseERKN3c106ScalarEENKUlvE_clEvENKUlvE1_clEvEUlNS4_4HalfEE0_St5arrayIPcLm2EEEEviT0_T1_)
        /*06c8*/ 	.word	0x00000004


	//----- nvinfo : EIATTR_FRAME_SIZE
	.align		4
.L_327:
        /*06cc*/ 	.byte	0x04, 0x11
        /*06ce*/ 	.short	(.L_329 - .L_328)
	.align		4
.L_328:
        /*06d0*/ 	.word	index@(_ZN2at6native29vectorized_elementwise_kernelILi8EZZZNS0_17logit_kernel_cudaERNS_18TensorIteratorBaseERKN3c106ScalarEENKUlvE_clEvENKUlvE1_clEvEUlNS4_4HalfEE0_St5arrayIPcLm2EEEEviT0_T1_)
        /*06d4*/ 	.word	0x00000000


	//----- nvinfo : EIATTR_REGCOUNT
	.align		4
.L_329:
        /*06d8*/ 	.byte	0x04, 0x2f
        /*06da*/ 	.short	(.L_331 - .L_330)
	.align		4
.L_330:
        /*06dc*/ 	.word	index@(_ZN2at6native29vectorized_elementwise_kernelILi4EZZZNS0_17logit_kernel_cudaERNS_18TensorIteratorBaseERKN3c106ScalarEENKUlvE_clEvENKUlvE1_clEvEUlNS4_4HalfEE0_St5arrayIPcLm2EEEEviT0_T1_)
        /*06e0*/ 	.word	0x0000001f


	//----- nvinfo : EIATTR_FRAME_SIZE
	.align		4
.L_331:
        /*06e4*/ 	.byte	0x04, 0x11
        /*06e6*/ 	.short	(.L_333 - .L_332)
	.align		4
.L_332:
        /*06e8*/ 	.word	index@(_ZN2at6native29vectorized_elementwise_kernelILi4EZZZNS0_17logit_kernel_cudaERNS_18TensorIteratorBaseERKN3c106ScalarEENKUlvE_clEvENKUlvE1_clEvEUlNS4_4HalfEE0_St5arrayIPcLm2EEEEviT0_T1_)
        /*06ec*/ 	.word	0x00000000


	//----- nvinfo : EIATTR_REGCOUNT
	.align		4
.L_333:
        /*06f0*/ 	.byte	0x04, 0x2f
        /*06f2*/ 	.short	(.L_335 - .L_334)
	.align		4
.L_334:
        /*06f4*/ 	.word	index@(_ZN2at6native29vectorized_elementwise_kernelILi2EZZZNS0_17logit_kernel_cudaERNS_18TensorIteratorBaseERKN3c106ScalarEENKUlvE_clEvENKUlvE1_clEvEUlNS4_4HalfEE0_St5arrayIPcLm2EEEEviT0_T1_)
        /*06f8*/ 	.word	0x0000001f


	//----- nvinfo : EIATTR_FRAME_SIZE
	.align		4
.L_335:
        /*06fc*/ 	.byte	0x04, 0x11
        /*06fe*/ 	.short	(.L_337 - .L_336)
	.align		4
.L_336:
        /*0700*/ 	.word	index@(_ZN2at6native29vectorized_elementwise_kernelILi2EZZZNS0_17logit_kernel_cudaERNS_18TensorIteratorBaseERKN3c106ScalarEENKUlvE_clEvENKUlvE1_clEvEUlNS4_4HalfEE0_St5arrayIPcLm2EEEEviT0_T1_)
        /*0704*/ 	.word	0x00000000


	//----- nvinfo : EIATTR_REGCOUNT
	.align		4
.L_337:
        /*0708*/ 	.byte	0x04, 0x2f
        /*070a*/ 	.short	(.L_339 - .L_338)
	.align		4
.L_338:
        /*070c*/ 	.word	index@(_ZN2at6native27unrolled_elementwise_kernelIZZZNS0_17logit_kernel_cudaERNS_18TensorIteratorBaseERKN3c106ScalarEENKUlvE_clEvENKUlvE1_clEvEUlNS4_4HalfEE0_St5arrayIPcLm2EELi4E23TrivialOffsetCalculatorILi1EjESG_NS0_6memory15LoadWithoutCastENSH_16StoreWithoutCastEEEviT_T0_T2_T3_T4_T5_)
        /*0710*/ 	.word	0x00000014


	//----- nvinfo : EIATTR_FRAME_SIZE
	.align		4
.L_339:
        /*0714*/ 	.byte	0x04, 0x11
        /*0716*/ 	.short	(.L_341 - .L_340)
	.align		4
.L_340:
        /*0718*/ 	.word	index@(_ZN2at6native27unrolled_elementwise_kernelIZZZNS0_17logit_kernel_cudaERNS_18TensorIteratorBaseERKN3c106ScalarEENKUlvE_clEvENKUlvE1_clEvEUlNS4_4HalfEE0_St5arrayIPcLm2EELi4E23TrivialOffsetCalculatorILi1EjESG_NS0_6memory15LoadWithoutCastENSH_16StoreWithoutCastEEEviT_T0_T2_T3_T4_T5_)
        /*071c*/ 	.word	0x00000000


	//----- nvinfo : EIATTR_REGCOUNT
	.align		4
.L_341:
        /*0720*/ 	.byte	0x04, 0x2f
        /*0722*/ 	.short	(.L_343 - .L_342)
	.align		4
.L_342:
        /*0724*/ 	.word	index@(_ZN2at6native18elementwise_kernelILi128ELi4EZNS0_22gpu_kernel_impl_nocastIZZZNS0_17logit_kernel_cudaERNS_18TensorIteratorBaseERKN3c106ScalarEENKUlvE_clEvENKUlvE1_clEvEUlNS5_4HalfEE0_EEvS4_RKT_EUliE_EEviT1_)
        /*0728*/ 	.word	0x0000000c


	//----- nvinfo : EIATTR_FRAME_SIZE
	.align		4
.L_343:
        /*072c*/ 	.byte	0x04, 0x11
        /*072e*/ 	.short	(.L_345 - .L_344)
	.align		4
.L_344:
        /*0730*/ 	.word	index@(_ZN2at6native18elementwise_kernelILi128ELi4EZNS0_22gpu_kernel_impl_nocastIZZZNS0_17logit_kernel_cudaERNS_18TensorIteratorBaseERKN3c106ScalarEENKUlvE_clEvENKUlvE1_clEvEUlNS5_4HalfEE0_EEvS4_RKT_EUliE_EEviT1_)
        /*0734*/ 	.word	0x00000000


	//----- nvinfo : EIATTR_REGCOUNT
	.align		4
.L_345:
        /*0738*/ 	.byte	0x04, 0x2f
        /*073a*/ 	.short	(.L_347 - .L_346)
	.align		4
.L_346:
        /*073c*/ 	.word	index@(_ZN2at6native27unrolled_elementwise_kernelIZZZNS0_17logit_kernel_cudaERNS_18TensorIteratorBaseERKN3c106ScalarEENKUlvE_clEvENKUlvE1_clEvEUlNS4_4HalfEE0_St5arrayIPcLm2EELi4E23TrivialOffsetCalculatorILi1EjESG_NS0_6memory12LoadWithCastILi1EEENSH_13StoreWithCastILi1EEEEEviT_T0_T2_T3_T4_T5_)
        /*0740*/ 	.word	0x0000001e


	//----- nvinfo : EIATTR_FRAME_SIZE
	.align		4
.L_347:
        /*0744*/ 	.byte	0x04, 0x11
        /*0746*/ 	.short	(.L_349 - .L_348)
	.align		4
.L_348:
        /*0748*/ 	.word	index@(_ZN2at6native27unrolled_elementwise_kernelIZZZNS0_17logit_kernel_cudaERNS_18TensorIteratorBaseERKN3c106ScalarEENKUlvE_clEvENKUlvE1_clEvEUlNS4_4HalfEE0_St5arrayIPcLm2EELi4E23TrivialOffsetCalculatorILi1EjESG_NS0_6memory12LoadWithCastILi1EEENSH_13StoreWithCastILi1EEEEEviT_T0_T2_T3_T4_T5_)
        /*074c*/ 	.word	0x00000000


	//----- nvinfo : EIATTR_REGCOUNT
	.align		4
.L_349:
        /*0750*/ 	.byte	0x04, 0x2f
        /*0752*/ 	.short	(.L_351 - .L_350)
	.align		4
.L_350:
        /*0754*/ 	.word	index@(_ZN2at6native18elementwise_kernelILi128ELi4EZNS0_15gpu_kernel_implIZZZNS0_17logit_kernel_cudaERNS_18TensorIteratorBaseERKN3c106ScalarEENKUlvE_clEvENKUlvE1_clEvEUlNS5_4HalfEE0_EEvS4_RKT_EUliE_EEviT1_)
        /*0758*/ 	.word	0x0000001a


	//----- nvinfo : EIATTR_FRAME_SIZE
	.align		4
.L_351:
        /*075c*/ 	.byte	0x04, 0x11
        /*075e*/ 	.short	(.L_353 - .L_352)
	.align		4
.L_352:
        /*0760*/ 	.word	index@(_ZN2at6native18elementwise_kernelILi128ELi4EZNS0_15gpu_kernel_implIZZZNS0_17logit_kernel_cudaERNS_18TensorIteratorBaseERKN3c106ScalarEENKUlvE_clEvENKUlvE1_clEvEUlNS5_4HalfEE0_EEvS4_RKT_EUliE_EEviT1_)
        /*0764*/ 	.word	0x00000000


	//----- nvinfo : EIATTR_REGCOUNT
	.align		4
.L_353:
        /*0768*/ 	.byte	0x04, 0x2f
        /*076a*/ 	.short	(.L_355 - .L_354)
	.align		4
.L_354:
        /*076c*/ 	.word	index@(_ZN2at6native29vectorized_elementwise_kernelILi8EZZZNS0_17logit_kernel_cudaERNS_18TensorIteratorBaseERKN3c106ScalarEENKUlvE_clEvENKUlvE2_clEvEUlNS4_8BFloat16EE_St5arrayIPcLm2EEEEviT0_T1_)
        /*0770*/ 	.word	0x00000004


	//----- nvinfo : EIATTR_FRAME_SIZE
	.align		4
.L_355:
        /*0774*/ 	.byte	0x04, 0x11
        /*0776*/ 	.short	(.L_357 - .L_356)
	.align		4
.L_356:
        /*0778*/ 	.word	index@(_ZN2at6native29vectorized_elementwise_kernelILi8EZZZNS0_17logit_kernel_cudaERNS_18TensorIteratorBaseERKN3c106ScalarEENKUlvE_clEvENKUlvE2_clEvEUlNS4_8BFloat16EE_St5arrayIPcLm2EEEEviT0_T1_)
        /*077c*/ 	.word	0x00000000


	//----- nvinfo : EIATTR_REGCOUNT
	.align		4
.L_357:
        /*0780*/ 	.byte	0x04, 0x2f
        /*0782*/ 	.short	(.L_359 - .L_358)
	.align		4
.L_358:
        /*0784*/ 	.word	index@(_ZN2at6native29vectorized_elementwise_kernelILi4EZZZNS0_17logit_kernel_cudaERNS_18TensorIteratorBaseERKN3c106ScalarEENKUlvE_clEvENKUlvE2_clEvEUlNS4_8BFloat16EE_St5arrayIPcLm2EEEEviT0_T1_)
        /*0788*/ 	.word	0x00000017


	//----- nvinfo : EIATTR_FRAME_SIZE
	.align		4
.L_359:
        /*078c*/ 	.byte	0x04, 0x11
        /*078e*/ 	.short	(.L_361 - .L_360)
	.align		4
.L_360:
        /*0790*/ 	.word	index@(_ZN2at6native29vectorized_elementwise_kernelILi4EZZZNS0_17logit_kernel_cudaERNS_18TensorIteratorBaseERKN3c106ScalarEENKUlvE_clEvENKUlvE2_clEvEUlNS4_8BFloat16EE_St5arrayIPcLm2EEEEviT0_T1_)
        /*0794*/ 	.word	0x00000000


	//----- nvinfo : EIATTR_REGCOUNT
	.align		4
.L_361:
        /*0798*/ 	.byte	0x04, 0x2f
        /*079a*/ 	.short	(.L_363 - .L_362)
	.align		4
.L_362:
        /*079c*/ 	.word	index@(_ZN2at6native29vectorized_elementwise_kernelILi2EZZZNS0_17logit_kernel_cudaERNS_18TensorIteratorBaseERKN3c106ScalarEENKUlvE_clEvENKUlvE2_clEvEUlNS4_8BFloat16EE_St5arrayIPcLm2EEEEviT0_T1_)
        /*07a0*/ 	.word	0x00000017


	//----- nvinfo : EIATTR_FRAME_SIZE
	.align		4
.L_363:
        /*07a4*/ 	.byte	0x04, 0x11
        /*07a6*/ 	.short	(.L_365 - .L_364)
	.align		4
.L_364:
        /*07a8*/ 	.word	index@(_ZN2at6native29vectorized_elementwise_kernelILi2EZZZNS0_17logit_kernel_cudaERNS_18TensorIteratorBaseERKN3c106ScalarEENKUlvE_clEvENKUlvE2_clEvEUlNS4_8BFloat16EE_St5arrayIPcLm2EEEEviT0_T1_)
        /*07ac*/ 	.word	0x00000000


	//----- nvinfo : EIATTR_REGCOUNT
	.align		4
.L_365:
        /*07b0*/ 	.byte	0x04, 0x2f
        /*07b2*/ 	.short	(.L_367 - .L_366)
	.align		4
.L_366:
        /*07b4*/ 	.word	index@(_ZN2at6native27unrolled_elementwise_kernelIZZZNS0_17logit_kernel_cudaERNS_18TensorIteratorBaseERKN3c106ScalarEENKUlvE_clEvENKUlvE2_clEvEUlNS4_8BFloat16EE_St5arrayIPcLm2EELi4E23TrivialOffsetCalculatorILi1EjESG_NS0_6memory15LoadWithoutCastENSH_16StoreWithoutCastEEEviT_T0_T2_T3_T4_T5_)
        /*07b8*/ 	.word	0x00000011


	//----- nvinfo : EIATTR_FRAME_SIZE
	.align		4
.L_367:
        /*07bc*/ 	.byte	0x04, 0x11
        /*07be*/ 	.short	(.L_369 - .L_368)
	.align		4
.L_368:
        /*07c0*/ 	.word	index@(_ZN2at6native27unrolled_elementwise_kernelIZZZNS0_17logit_kernel_cudaERNS_18TensorIteratorBaseERKN3c106ScalarEENKUlvE_clEvENKUlvE2_clEvEUlNS4_8BFloat16EE_St5arrayIPcLm2EELi4E23TrivialOffsetCalculatorILi1EjESG_NS0_6memory15LoadWithoutCastENSH_16StoreWithoutCastEEEviT_T0_T2_T3_T4_T5_)
        /*07c4*/ 	.word	0x00000000


	//----- nvinfo : EIATTR_REGCOUNT
	.align		4
.L_369:
        /*07c8*/ 	.byte	0x04, 0x2f
        /*07ca*/ 	.short	(.L_371 - .L_370)
	.align		4
.L_370:
        /*07cc*/ 	.word	index@(_ZN2at6native18elementwise_kernelILi128ELi4EZNS0_22gpu_kernel_impl_nocastIZZZNS0_17logit_kernel_cudaERNS_18TensorIteratorBaseERKN3c106ScalarEENKUlvE_clEvENKUlvE2_clEvEUlNS5_8BFloat16EE_EEvS4_RKT_EUliE_EEviT1_)
        /*07d0*/ 	.word	0x0000000c


	//----- nvinfo : EIATTR_FRAME_SIZE
	.align		4
.L_371:
        /*07d4*/ 	.byte	0x04, 0x11
        /*07d6*/ 	.short	(.L_373 - .L_372)
	.align		4
.L_372:
        /*07d8*/ 	.word	index@(_ZN2at6native18elementwise_kernelILi128ELi4EZNS0_22gpu_kernel_impl_nocastIZZZNS0_17logit_kernel_cudaERNS_18TensorIteratorBaseERKN3c106ScalarEENKUlvE_clEvENKUlvE2_clEvEUlNS5_8BFloat16EE_EEvS4_RKT_EUliE_EEviT1_)
        /*07dc*/ 	.word	0x00000000


	//----- nvinfo : EIATTR_REGCOUNT
	.align		4
.L_373:
        /*07e0*/ 	.byte	0x04, 0x2f
        /*07e2*/ 	.short	(.L_375 - .L_374)
	.align		4
.L_374:
        /*07e4*/ 	.word	index@(_ZN2at6native27unrolled_elementwise_kernelIZZZNS0_17logit_kernel_cudaERNS_18TensorIteratorBaseERKN3c106ScalarEENKUlvE_clEvENKUlvE2_clEvEUlNS4_8BFloat16EE_St5arrayIPcLm2EELi4E23TrivialOffsetCalculatorILi1EjESG_NS0_6memory12LoadWithCastILi1EEENSH_13StoreWithCastILi1EEEEEviT_T0_T2_T3_T4_T5_)
        /*07e8*/ 	.word	0x0000001c


	//----- nvinfo : EIATTR_FRAME_SIZE
	.align		4
.L_375:
        /*07ec*/ 	.byte	0x04, 0x11
        /*07ee*/ 	.short	(.L_377 - .L_376)
	.align		4
.L_376:
        /*07f0*/ 	.word	index@(_ZN2at6native27unrolled_elementwise_kernelIZZZNS0_17logit_kernel_cudaERNS_18TensorIteratorBaseERKN3c106ScalarEENKUlvE_clEvENKUlvE2_clEvEUlNS4_8BFloat16EE_St5arrayIPcLm2EELi4E23TrivialOffsetCalculatorILi1EjESG_NS0_6memory12LoadWithCastILi1EEENSH_13StoreWithCastILi1EEEEEviT_T0_T2_T3_T4_T5_)
        /*07f4*/ 	.word	0x00000000


	//----- nvinfo : EIATTR_REGCOUNT
	.align		4
.L_377:
        /*07f8*/ 	.byte	0x04, 0x2f
        /*07fa*/ 	.short	(.L_379 - .L_378)
	.align		4
.L_378:
        /*07fc*/ 	.word	index@(_ZN2at6native18elementwise_kernelILi128ELi4EZNS0_15gpu_kernel_implIZZZNS0_17logit_kernel_cudaERNS_18TensorIteratorBaseERKN3c106ScalarEENKUlvE_clEvENKUlvE2_clEvEUlNS5_8BFloat16EE_EEvS4_RKT_EUliE_EEviT1_)
        /*0800*/ 	.word	0x0000001a


	//----- nvinfo : EIATTR_FRAME_SIZE
	.align		4
.L_379:
        /*0804*/ 	.byte	0x04, 0x11
        /*0806*/ 	.short	(.L_381 - .L_380)
	.align		4
.L_380:
        /*0808*/ 	.word	index@(_ZN2at6native18elementwise_kernelILi128ELi4EZNS0_15gpu_kernel_implIZZZNS0_17logit_kernel_cudaERNS_18TensorIteratorBaseERKN3c106ScalarEENKUlvE_clEvENKUlvE2_clEvEUlNS5_8BFloat16EE_EEvS4_RKT_EUliE_EEviT1_)
        /*080c*/ 	.word	0x00000000


	//----- nvinfo : EIATTR_REGCOUNT
	.align		4
.L_381:
        /*0810*/ 	.byte	0x04, 0x2f
        /*0812*/ 	.short	(.L_383 - .L_382)
	.align		4
.L_382:
        /*0814*/ 	.word	index@(_ZN2at6native29vectorized_elementwise_kernelILi8EZZZNS0_17logit_kernel_cudaERNS_18TensorIteratorBaseERKN3c106ScalarEENKUlvE_clEvENKUlvE2_clEvEUlNS4_8BFloat16EE0_St5arrayIPcLm2EEEEviT0_T1_)
        /*0818*/ 	.word	0x00000004


	//----- nvinfo : EIATTR_FRAME_SIZE
	.align		4
.L_383:
        /*081c*/ 	.byte	0x04, 0x11
        /*081e*/ 	.short	(.L_385 - .L_384)
	.align		4
.L_384:
        /*0820*/ 	.word	index@(_ZN2at6native29vectorized_elementwise_kernelILi8EZZZNS0_17logit_kernel_cudaERNS_18TensorIteratorBaseERKN3c106ScalarEENKUlvE_clEvENKUlvE2_clEvEUlNS4_8BFloat16EE0_St5arrayIPcLm2EEEEviT0_T1_)
        /*0824*/ 	.word	0x00000000


	//----- nvinfo : EIATTR_REGCOUNT
	.align		4
.L_385:
        /*0828*/ 	.byte	0x04, 0x2f
        /*082a*/ 	.short	(.L_387 - .L_386)
	.align		4
.L_386:
        /*082c*/ 	.word	index@(_ZN2at6native29vectorized_elementwise_kernelILi4EZZZNS0_17logit_kernel_cudaERNS_18TensorIteratorBaseERKN3c106ScalarEENKUlvE_clEvENKUlvE2_clEvEUlNS4_8BFloat16EE0_St5arrayIPcLm2EEEEviT0_T1_)
        /*0830*/ 	.word	0x0000001f


	//----- nvinfo : EIATTR_FRAME_SIZE
	.align		4
.L_387:
        /*0834*/ 	.byte	0x04, 0x11
        /*0836*/ 	.short	(.L_389 - .L_388)
	.align		4
.L_388:
        /*0838*/ 	.word	index@(_ZN2at6native29vectorized_elementwise_kernelILi4EZZZNS0_17logit_kernel_cudaERNS_18TensorIteratorBaseERKN3c106ScalarEENKUlvE_clEvENKUlvE2_clEvEUlNS4_8BFloat16EE0_St5arrayIPcLm2EEEEviT0_T1_)
        /*083c*/ 	.word	0x00000000


	//----- nvinfo : EIATTR_REGCOUNT
	.align		4
.L_389:
        /*0840*/ 	.byte	0x04, 0x2f
        /*0842*/ 	.short	(.L_391 - .L_390)
	.align		4
.L_390:
        /*0844*/ 	.word	index@(_ZN2at6native29vectorized_elementwise_kernelILi2EZZZNS0_17logit_kernel_cudaERNS_18TensorIteratorBaseERKN3c106ScalarEENKUlvE_clEvENKUlvE2_clEvEUlNS4_8BFloat16EE0_St5arrayIPcLm2EEEEviT0_T1_)
        /*0848*/ 	.word	0x0000001f


	//----- nvinfo : EIATTR_FRAME_SIZE
	.align		4
.L_391:
        /*084c*/ 	.byte	0x04, 0x11
        /*084e*/ 	.short	(.L_393 - .L_392)
	.align		4
.L_392:
        /*0850*/ 	.word	index@(_ZN2at6native29vectorized_elementwise_kernelILi2EZZZNS0_17logit_kernel_cudaERNS_18TensorIteratorBaseERKN3c106ScalarEENKUlvE_clEvENKUlvE2_clEvEUlNS4_8BFloat16EE0_St5arrayIPcLm2EEEEviT0_T1_)
        /*0854*/ 	.word	0x00000000


	//----- nvinfo : EIATTR_REGCOUNT
	.align		4
.L_393:
        /*0858*/ 	.byte	0x04, 0x2f
        /*085a*/ 	.short	(.L_395 - .L_394)
	.align		4
.L_394:
        /*085c*/ 	.word	index@(_ZN2at6native27unrolled_elementwise_kernelIZZZNS0_17logit_kernel_cudaERNS_18TensorIteratorBaseERKN3c106ScalarEENKUlvE_clEvENKUlvE2_clEvEUlNS4_8BFloat16EE0_St5arrayIPcLm2EELi4E23TrivialOffsetCalculatorILi1EjESG_NS0_6memory15LoadWithoutCastENSH_16StoreWithoutCastEEEviT_T0_T2_T3_T4_T5_)
        /*0860*/ 	.word	0x00000014


	//----- nvinfo : EIATTR_FRAME_SIZE
	.align		4
.L_395:
        /*0864*/ 	.byte	0x04, 0x11
        /*0866*/ 	.short	(.L_397 - .L_396)
	.align		4
.L_396:
        /*0868*/ 	.word	index@(_ZN2at6native27unrolled_elementwise_kernelIZZZNS0_17logit_kernel_cudaERNS_18TensorIteratorBaseERKN3c106ScalarEENKUlvE_clEvENKUlvE2_clEvEUlNS4_8BFloat16EE0_St5arrayIPcLm2EELi4E23TrivialOffsetCalculatorILi1EjESG_NS0_6memory15LoadWithoutCastENSH_16StoreWithoutCastEEEviT_T0_T2_T3_T4_T5_)
        /*086c*/ 	.word	0x00000000


	//----- nvinfo : EIATTR_REGCOUNT
	.align		4
.L_397:
        /*0870*/ 	.byte	0x04, 0x2f
        /*0872*/ 	.short	(.L_399 - .L_398)
	.align		4
.L_398:
        /*0874*/ 	.word	index@(_ZN2at6native18elementwise_kernelILi128ELi4EZNS0_22gpu_kernel_impl_nocastIZZZNS0_17logit_kernel_cudaERNS_18TensorIteratorBaseERKN3c106ScalarEENKUlvE_clEvENKUlvE2_clEvEUlNS5_8BFloat16EE0_EEvS4_RKT_EUliE_EEviT1_)
        /*0878*/ 	.word	0x0000000c


	//----- nvinfo : EIATTR_FRAME_SIZE
	.align		4
.L_399:
        /*087c*/ 	.byte	0x04, 0x11
        /*087e*/ 	.short	(.L_401 - .L_400)
	.align		4
.L_400:
        /*0880*/ 	.word	index@(_ZN2at6native18elementwise_kernelILi128ELi4EZNS0_22gpu_kernel_impl_nocastIZZZNS0_17logit_kernel_cudaERNS_18TensorIteratorBaseERKN3c106ScalarEENKUlvE_clEvENKUlvE2_clEvEUlNS5_8BFloat16EE0_EEvS4_RKT_EUliE_EEviT1_)
        /*0884*/ 	.word	0x00000000


	//----- nvinfo : EIATTR_REGCOUNT
	.align		4
.L_401:
        /*0888*/ 	.byte	0x04, 0x2f
        /*088a*/ 	.short	(.L_403 - .L_402)
	.align		4
.L_402:
        /*088c*/ 	.word	index@(_ZN2at6native27unrolled_elementwise_kernelIZZZNS0_17logit_kernel_cudaERNS_18TensorIteratorBaseERKN3c106ScalarEENKUlvE_clEvENKUlvE2_clEvEUlNS4_8BFloat16EE0_St5arrayIPcLm2EELi4E23TrivialOffsetCalculatorILi1EjESG_NS0_6memory12LoadWithCastILi1EEENSH_13StoreWithCastILi1EEEEEviT_T0_T2_T3_T4_T5_)
        /*0890*/ 	.word	0x0000001e


	//----- nvinfo : EIATTR_FRAME_SIZE
	.align		4
.L_403:
        /*0894*/ 	.byte	0x04, 0x11
        /*0896*/ 	.short	(.L_405 - .L_404)
	.align		4
.L_404:
        /*0898*/ 	.word	index@(_ZN2at6native27unrolled_elementwise_kernelIZZZNS0_17logit_kernel_cudaERNS_18TensorIteratorBaseERKN3c106ScalarEENKUlvE_clEvENKUlvE2_clEvEUlNS4_8BFloat16EE0_St5arrayIPcLm2EELi4E23TrivialOffsetCalculatorILi1EjESG_NS0_6memory12LoadWithCastILi1EEENSH_13StoreWithCastILi1EEEEEviT_T0_T2_T3_T4_T5_)
        /*089c*/ 	.word	0x00000000


	//----- nvinfo : EIATTR_REGCOUNT
	.align		4
.L_405:
        /*08a0*/ 	.byte	0x04, 0x2f
        /*08a2*/ 	.short	(.L_407 - .L_406)
	.align		4
.L_406:
        /*08a4*/ 	.word	index@(_ZN2at6native18elementwise_kernelILi128ELi4EZNS0_15gpu_kernel_implIZZZNS0_17logit_kernel_cudaERNS_18TensorIteratorBaseERKN3c106ScalarEENKUlvE_clEvENKUlvE2_clEvEUlNS5_8BFloat16EE0_EEvS4_RKT_EUliE_EEviT1_)
        /*08a8*/ 	.word	0x0000001a


	//----- nvinfo : EIATTR_FRAME_SIZE
	.align		4
.L_407:
        /*08ac*/ 	.byte	0x04, 0x11
        /*08ae*/ 	.short	(.L_409 - .L_408)
	.align		4
.L_408:
        /*08b0*/ 	.word	index@(_ZN2at6native18elementwise_kernelILi128ELi4EZNS0_15gpu_kernel_implIZZZNS0_17logit_kernel_cudaERNS_18TensorIteratorBaseERKN3c106ScalarEENKUlvE_clEvENKUlvE2_clEvEUlNS5_8BFloat16EE0_EEvS4_RKT_EUliE_EEviT1_)
        /*08b4*/ 	.word	0x00000000


	//----- nvinfo : EIATTR_REGCOUNT
	.align		4
.L_409:
        /*08b8*/ 	.byte	0x04, 0x2f
        /*08ba*/ 	.short	(.L_411 - .L_410)
	.align		4
.L_410:
        /*08bc*/ 	.word	index@(_ZN2at6native29vectorized_elementwise_kernelILi8EZZZNS0_15erf_kernel_cudaERNS_18TensorIteratorBaseEENKUlvE_clEvENKUlvE_clEvEUldE_St5arrayIPcLm2EEEEviT0_T1_)
        /*08c0*/ 	.word	0x00000004


	//----- nvinfo : EIATTR_FRAME_SIZE
	.align		4
.L_411:
        /*08c4*/ 	.byte	0x04, 0x11
        /*08c6*/ 	.short	(.L_413 - .L_412)
	.align		4
.L_412:
        /*08c8*/ 	.word	index@(_ZN2at6native29vectorized_elementwise_kernelILi8EZZZNS0_15erf_kernel_cudaERNS_18TensorIteratorBaseEENKUlvE_clEvENKUlvE_clEvEUldE_St5arrayIPcLm2EEEEviT0_T1_)
        /*08cc*/ 	.word	0x00000000


	//----- nvinfo : EIATTR_REGCOUNT
	.align		4
.L_413:
        /*08d0*/ 	.byte	0x04, 0x2f
        /*08d2*/ 	.short	(.L_415 - .L_414)
	.align		4
.L_414:
        /*08d4*/ 	.word	index@(_ZN2at6native29vectorized_elementwise_kernelILi4EZZZNS0_15erf_kernel_cudaERNS_18TensorIteratorBaseEENKUlvE_clEvENKUlvE_clEvEUldE_St5arrayIPcLm2EEEEviT0_T1_)
        /*08d8*/ 	.word	0x00000020


	//----- nvinfo : EIATTR_FRAME_SIZE
	.align		4
.L_415:
        /*08dc*/ 	.byte	0x04, 0x11
        /*08de*/ 	.short	(.L_417 - .L_416)
	.align		4
.L_416:
        /*08e0*/ 	.word	index@(_ZN2at6native29vectorized_elementwise_kernelILi4EZZZNS0_15erf_kernel_cudaERNS_18TensorIteratorBaseEENKUlvE_clEvENKUlvE_clEvEUldE_St5arrayIPcLm2EEEEviT0_T1_)
        /*08e4*/ 	.word	0x00000000


	//----- nvinfo : EIATTR_REGCOUNT
	.align		4
.L_417:
        /*08e8*/ 	.byte	0x04, 0x2f
        /*08ea*/ 	.short	(.L_419 - .L_418)
	.align		4
.L_418:
        /*08ec*/ 	.word	index@(_ZN2at6native29vectorized_elementwise_kernelILi2EZZZNS0_15erf_kernel_cudaERNS_18TensorIteratorBaseEENKUlvE_clEvENKUlvE_clEvEUldE_St5arrayIPcLm2EEEEviT0_T1_)
        /*08f0*/ 	.word	0x00000020


	//----- nvinfo : EIATTR_FRAME_SIZE
	.align		4
.L_419:
        /*08f4*/ 	.byte	0x04, 0x11
        /*08f6*/ 	.short	(.L_421 - .L_420)
	.align		4
.L_420:
        /*08f8*/ 	.word	index@(_ZN2at6native29vectorized_elementwise_kernelILi2EZZZNS0_15erf_kernel_cudaERNS_18TensorIteratorBaseEENKUlvE_clEvENKUlvE_clEvEUldE_St5arrayIPcLm2EEEEviT0_T1_)
        /*08fc*/ 	.word	0x00000000


	//----- nvinfo : EIATTR_REGCOUNT
	.align		4
.L_421:
        /*0900*/ 	.byte	0x04, 0x2f
        /*0902*/ 	.short	(.L_423 - .L_422)
	.align		4
.L_422:
        /*0904*/ 	.word	index@(_ZN2at6native27unrolled_elementwise_kernelIZZZNS0_15erf_kernel_cudaERNS_18TensorIteratorBaseEENKUlvE_clEvENKUlvE_clEvEUldE_St5arrayIPcLm2EELi4E23TrivialOffsetCalculatorILi1EjESB_NS0_6memory15LoadWithoutCastENSC_16StoreWithoutCastEEEviT_T0_T2_T3_T4_T5_)
        /*0908*/ 	.word	0x0000001d


	//----- nvinfo : EIATTR_FRAME_SIZE
	.align		4
.L_423:
        /*090c*/ 	.byte	0x04, 0x11
        /*090e*/ 	.short	(.L_425 - .L_424)
	.align		4
.L_424:
        /*0910*/ 	.word	index@(_ZN2at6native27unrolled_elementwise_kernelIZZZNS0_15erf_kernel_cudaERNS_18TensorIteratorBaseEENKUlvE_clEvENKUlvE_clEvEUldE_St5arrayIPcLm2EELi4E23TrivialOffsetCalculatorILi1EjESB_NS0_6memory15LoadWithoutCastENSC_16StoreWithoutCastEEEviT_T0_T2_T3_T4_T5_)
        /*0914*/ 	.word	0x00000000


	//----- nvinfo : EIATTR_REGCOUNT
	.align		4
.L_425:
        /*0918*/ 	.byte	0x04, 0x2f
        /*091a*/ 	.short	(.L_427 - .L_426)
	.align		4
.L_426:
        /*091c*/ 	.word	index@(_ZN2at6native18elementwise_kernelILi128ELi2EZNS0_22gpu_kernel_impl_nocastIZZZNS0_15erf_kernel_cudaERNS_18TensorIteratorBaseEENKUlvE_clEvENKUlvE_clEvEUldE_EEvS4_RKT_EUliE_EEviT1_)
        /*0920*/ 	.word	0x00000012


	//----- nvinfo : EIATTR_FRAME_SIZE
	.align		4
.L_427:
        /*0924*/ 	.byte	0x04, 0x11
        /*0926*/ 	.short	(.L_429 - .L_428)
	.align		4
.L_428:
        /*0928*/ 	.word	index@(_ZN2at6native18elementwise_kernelILi128ELi2EZNS0_22gpu_kernel_impl_nocastIZZZNS0_15erf_kernel_cudaERNS_18TensorIteratorBaseEENKUlvE_clEvENKUlvE_clEvEUldE_EEvS4_RKT_EUliE_EEviT1_)
        /*092c*/ 	.word	0x00000000


	//----- nvinfo : EIATTR_REGCOUNT
	.align		4
.L_429:
        /*0930*/ 	.byte	0x04, 0x2f
        /*0932*/ 	.short	(.L_431 - .L_430)
	.align		4
.L_430:
        /*0934*/ 	.word	index@(_ZN2at6native27unrolled_elementwise_kernelIZZZNS0_15erf_kernel_cudaERNS_18TensorIteratorBaseEENKUlvE_clEvENKUlvE_clEvEUldE_St5arrayIPcLm2EELi4E23TrivialOffsetCalculatorILi1EjESB_NS0_6memory12LoadWithCastILi1EEENSC_13StoreWithCastILi1EEEEEviT_T0_T2_T3_T4_T5_)
        /*0938*/ 	.word	0x00000022


	//----- nvinfo : EIATTR_FRAME_SIZE
	.align		4
.L_431:
        /*093c*/ 	.byte	0x04, 0x11
        /*093e*/ 	.short	(.L_433 - .L_432)
	.align		4
.L_432:
        /*0940*/ 	.word	index@(_ZN2at6native27unrolled_elementwise_kernelIZZZNS0_15erf_kernel_cudaERNS_18TensorIteratorBaseEENKUlvE_clEvENKUlvE_clEvEUldE_St5arrayIPcLm2EELi4E23TrivialOffsetCalculatorILi1EjESB_NS0_6memory12LoadWithCastILi1EEENSC_13StoreWithCastILi1EEEEEviT_T0_T2_T3_T4_T5_)
        /*0944*/ 	.word	0x00000000


	//----- nvinfo : EIATTR_REGCOUNT
	.align		4
.L_433:
        /*0948*/ 	.byte	0x04, 0x2f
        /*094a*/ 	.short	(.L_435 - .L_434)
	.align		4
.L_434:
        /*094c*/ 	.word	index@(_ZN2at6native18elementwise_kernelILi128ELi4EZNS0_15gpu_kernel_implIZZZNS0_15erf_kernel_cudaERNS_18TensorIteratorBaseEENKUlvE_clEvENKUlvE_clEvEUldE_EEvS4_RKT_EUliE_EEviT1_)
        /*0950*/ 	.word	0x00000018


	//----- nvinfo : EIATTR_FRAME_SIZE
	.align		4
.L_435:
        /*0954*/ 	.byte	0x04, 0x11
        /*0956*/ 	.short	(.L_437 - .L_436)
	.align		4
.L_436:
        /*0958*/ 	.word	index@(_ZN2at6native18elementwise_kernelILi128ELi4EZNS0_15gpu_kernel_implIZZZNS0_15erf_kernel_cudaERNS_18TensorIteratorBaseEENKUlvE_clEvENKUlvE_clEvEUldE_EEvS4_RKT_EUliE_EEviT1_)
        /*095c*/ 	.word	0x00000000


	//----- nvinfo : EIATTR_REGCOUNT
	.align		4
.L_437:
        /*0960*/ 	.byte	0x04, 0x2f
        /*0962*/ 	.short	(.L_439 - .L_438)
	.align		4
.L_438:
        /*0964*/ 	.word	index@(_ZN2at6native29vectorized_elementwise_kernelILi8EZZZNS0_15erf_kernel_cudaERNS_18TensorIteratorBaseEENKUlvE_clEvENKUlvE0_clEvEUlfE_St5arrayIPcLm2EEEEviT0_T1_)
        /*0968*/ 	.word	0x00000004


	//----- nvinfo : EIATTR_FRAME_SIZE
	.align		4
.L_439:
        /*096c*/ 	.byte	0x04, 0x11
        /*096e*/ 	.short	(.L_441 - .L_440)
	.align		4
.L_440:
        /*0970*/ 	.word	index@(_ZN2at6native29vectorized_elementwise_kernelILi8EZZZNS0_15erf_kernel_cudaERNS_18TensorIteratorBaseEENKUlvE_clEvENKUlvE0_clEvEUlfE_St5arrayIPcLm2EEEEviT0_T1_)
        /*0974*/ 	.word	0x00000000


	//----- nvinfo : EIATTR_REGCOUNT
	.align		4
.L_441:
        /*0978*/ 	.byte	0x04, 0x2f
        /*097a*/ 	.short	(.L_443 - .L_442)
	.align		4
.L_442:
        /*097c*/ 	.word	index@(_ZN2at6native29vectorized_elementwise_kernelILi4EZZZNS0_15erf_kernel_cudaERNS_18TensorIteratorBaseEENKUlvE_clEvENKUlvE0_clEvEUlfE_St5arrayIPcLm2EEEEviT0_T1_)
        /*0980*/ 	.word	0x0000001f


	//----- nvinfo : EIATTR_FRAME_SIZE
	.align		4
.L_443:
        /*0984*/ 	.byte	0x04, 0x11
        /*0986*/ 	.short	(.L_445 - .L_444)
	.align		4
.L_444:
        /*0988*/ 	.word	index@(_ZN2at6native29vectorized_elementwise_kernelILi4EZZZNS0_15erf_kernel_cudaERNS_18TensorIteratorBaseEENKUlvE_clEvENKUlvE0_clEvEUlfE_St5arrayIPcLm2EEEEviT0_T1_)
        /*098c*/ 	.word	0x00000000


	//----- nvinfo : EIATTR_REGCOUNT
	.align		4
.L_445:
        /*0990*/ 	.byte	0x04, 0x2f
        /*0992*/ 	.short	(.L_447 - .L_446)
	.align		4
.L_446:
        /*0994*/ 	.word	index@(_ZN2at6native29vectorized_elementwise_kernelILi2EZZZNS0_15erf_kernel_cudaERNS_18TensorIteratorBaseEENKUlvE_clEvENKUlvE0_clEvEUlfE_St5arrayIPcLm2EEEEviT0_T1_)
        /*0998*/ 	.word	0x0000001e


	//----- nvinfo : EIATTR_FRAME_SIZE
	.align		4
.L_447:
        /*099c*/ 	.byte	0x04, 0x11
        /*099e*/ 	.short	(.L_449 - .L_448)
	.align		4
.L_448:
        /*09a0*/ 	.word	index@(_ZN2at6native29vectorized_elementwise_kernelILi2EZZZNS0_15erf_kernel_cudaERNS_18TensorIteratorBaseEENKUlvE_clEvENKUlvE0_clEvEUlfE_St5arrayIPcLm2EEEEviT0_T1_)
        /*09a4*/ 	.word	0x00000000


	//----- nvinfo : EIATTR_REGCOUNT
	.align		4
.L_449:
        /*09a8*/ 	.byte	0x04, 0x2f
        /*09aa*/ 	.short	(.L_451 - .L_450)
	.align		4
.L_450:
        /*09ac*/ 	.word	index@(_ZN2at6native27unrolled_elementwise_kernelIZZZNS0_15erf_kernel_cudaERNS_18TensorIteratorBaseEENKUlvE_clEvENKUlvE0_clEvEUlfE_St5arrayIPcLm2EELi4E23TrivialOffsetCalculatorILi1EjESB_NS0_6memory15LoadWithoutCastENSC_16StoreWithoutCastEEEviT_T0_T2_T3_T4_T5_)
        /*09b0*/ 	.word	0x0000001a


	//----- nvinfo : EIATTR_FRAME_SIZE
	.align		4
.L_451:
        /*09b4*/ 	.byte	0x04, 0x11
        /*09b6*/ 	.short	(.L_453 - .L_452)
	.align		4
.L_452:
        /*09b8*/ 	.word	index@(_ZN2at6native27unrolled_elementwise_kernelIZZZNS0_15erf_kernel_cudaERNS_18TensorIteratorBaseEENKUlvE_clEvENKUlvE0_clEvEUlfE_St5arrayIPcLm2EELi4E23TrivialOffsetCalculatorILi1EjESB_NS0_6memory15LoadWithoutCastENSC_16StoreWithoutCastEEEviT_T0_T2_T3_T4_T5_)
        /*09bc*/ 	.word	0x00000000


	//----- nvinfo : EIATTR_REGCOUNT
	.align		4
.L_453:
        /*09c0*/ 	.byte	0x04, 0x2f
        /*09c2*/ 	.short	(.L_455 - .L_454)
	.align		4
.L_454:
        /*09c4*/ 	.word	index@(_ZN2at6native18elementwise_kernelILi128ELi2EZNS0_22gpu_kernel_impl_nocastIZZZNS0_15erf_kernel_cudaERNS_18TensorIteratorBaseEENKUlvE_clEvENKUlvE0_clEvEUlfE_EEvS4_RKT_EUliE_EEviT1_)
        /*09c8*/ 	.word	0x0000000e


	//----- nvinfo : EIATTR_FRAME_SIZE
	.align		4
.L_455:
        /*09cc*/ 	.byte	0x04, 0x11
        /*09ce*/ 	.short	(.L_457 - .L_456)
	.align		4
.L_456:
        /*09d0*/ 	.word	index@(_ZN2at6native18elementwise_kernelILi128ELi2EZNS0_22gpu_kernel_impl_nocastIZZZNS0_15erf_kernel_cudaERNS_18TensorIteratorBaseEENKUlvE_clEvENKUlvE0_clEvEUlfE_EEvS4_RKT_EUliE_EEviT1_)
        /*09d4*/ 	.word	0x00000000


	//----- nvinfo : EIATTR_REGCOUNT
	.align		4
.L_457:
        /*09d8*/ 	.byte	0x04, 0x2f
        /*09da*/ 	.short	(.L_459 - .L_458)
	.align		4
.L_458:
        /*09dc*/ 	.word	index@(_ZN2at6native27unrolled_elementwise_kernelIZZZNS0_15erf_kernel_cudaERNS_18TensorIteratorBaseEENKUlvE_clEvENKUlvE0_clEvEUlfE_St5arrayIPcLm2EELi4E23TrivialOffsetCalculatorILi1EjESB_NS0_6memory12LoadWithCastILi1EEENSC_13StoreWithCastILi1EEEEEviT_T0_T2_T3_T4_T5_)
        /*09e0*/ 	.word	0x0000001c


	//----- nvinfo : EIATTR_FRAME_SIZE
	.align		4
.L_459:
        /*09e4*/ 	.byte	0x04, 0x11
        /*09e6*/ 	.short	(.L_461 - .L_460)
	.align		4
.L_460:
        /*09e8*/ 	.word	index@(_ZN2at6native27unrolled_elementwise_kernelIZZZNS0_15erf_kernel_cudaERNS_18TensorIteratorBaseEENKUlvE_clEvENKUlvE0_clEvEUlfE_St5arrayIPcLm2EELi4E23TrivialOffsetCalculatorILi1EjESB_NS0_6memory12LoadWithCastILi1EEENSC_13StoreWithCastILi1EEEEEviT_T0_T2_T3_T4_T5_)
        /*09ec*/ 	.word	0x00000000


	//----- nvinfo : EIATTR_REGCOUNT
	.align		4
.L_461:
        /*09f0*/ 	.byte	0x04, 0x2f
        /*09f2*/ 	.short	(.L_463 - .L_462)
	.align		4
.L_462:
        /*09f4*/ 	.word	index@(_ZN2at6native18elementwise_kernelILi128ELi4EZNS0_15gpu_kernel_implIZZZNS0_15erf_kernel_cudaERNS_18TensorIteratorBaseEENKUlvE_clEvENKUlvE0_clEvEUlfE_EEvS4_RKT_EUliE_EEviT1_)
        /*09f8*/ 	.word	0x0000001a


	//----- nvinfo : EIATTR_FRAME_SIZE
	.align		4
.L_463:
        /*09fc*/ 	.byte	0x04, 0x11
        /*09fe*/ 	.short	(.L_465 - .L_464)
	.align		4
.L_464:
        /*0a00*/ 	.word	index@(_ZN2at6native18elementwise_kernelILi128ELi4EZNS0_15gpu_kernel_implIZZZNS0_15erf_kernel_cudaERNS_18TensorIteratorBaseEENKUlvE_clEvENKUlvE0_clEvEUlfE_EEvS4_RKT_EUliE_EEviT1_)
        /*0a04*/ 	.word	0x00000000


	//----- nvinfo : EIATTR_REGCOUNT
	.align		4
.L_465:
        /*0a08*/ 	.byte	0x04, 0x2f
        /*0a0a*/ 	.short	(.L_467 - .L_466)
	.align		4
.L_466:
        /*0a0c*/ 	.word	index@(_ZN2at6native29vectorized_elementwise_kernelILi8EZZZNS0_15erf_kernel_cudaERNS_18TensorIteratorBaseEENKUlvE_clEvENKUlvE1_clEvEUlN3c104HalfEE_St5arrayIPcLm2EEEEviT0_T1_)
        /*0a10*/ 	.word	0x00000004


	//----- nvinfo : EIATTR_FRAME_SIZE
	.align		4
.L_467:
        /*0a14*/ 	.byte	0x04, 0x11
        /*0a16*/ 	.short	(.L_469 - .L_468)
	.align		4
.L_468:
        /*0a18*/ 	.word	index@(_ZN2at6native29vectorized_elementwise_kernelILi8EZZZNS0_15erf_kernel_cudaERNS_18TensorIteratorBaseEENKUlvE_clEvENKUlvE1_clEvEUlN3c104HalfEE_St5arrayIPcLm2EEEEviT0_T1_)
        /*0a1c*/ 	.word	0x00000000


	//----- nvinfo : EIATTR_REGCOUNT
	.align		4
.L_469:
        /*0a20*/ 	.byte	0x04, 0x2f
        /*0a22*/ 	.short	(.L_471 - .L_470)
	.align		4
.L_470:
        /*0a24*/ 	.word	index@(_ZN2at6native29vectorized_elementwise_kernelILi4EZZZNS0_15erf_kernel_cudaERNS_18TensorIteratorBaseEENKUlvE_clEvENKUlvE1_clEvEUlN3c104HalfEE_St5arrayIPcLm2EEEEviT0_T1_)
        /*0a28*/ 	.word	0x00000020


	//----- nvinfo : EIATTR_FRAME_SIZE
	.align		4
.L_471:
        /*0a2c*/ 	.byte	0x04, 0x11
        /*0a2e*/ 	.short	(.L_473 - .L_472)
	.align		4
.L_472:
        /*0a30*/ 	.word	index@(_ZN2at6native29vectorized_elementwise_kernelILi4EZZZNS0_15erf_kernel_cudaERNS_18TensorIteratorBaseEENKUlvE_clEvENKUlvE1_clEvEUlN3c104HalfEE_St5arrayIPcLm2EEEEviT0_T1_)
        /*0a34*/ 	.word	0x00000000


	//----- nvinfo : EIATTR_REGCOUNT
	.align		4
.L_473:
        /*0a38*/ 	.byte	0x04, 0x2f
        /*0a3a*/ 	.short	(.L_475 - .L_474)
	.align		4
.L_474:
        /*0a3c*/ 	.word	index@(_ZN2at6native29vectorized_elementwise_kernelILi2EZZZNS0_15erf_kernel_cudaERNS_18TensorIteratorBaseEENKUlvE_clEvENKUlvE1_clEvEUlN3c104HalfEE_St5arrayIPcLm2EEEEviT0_T1_)
        /*0a40*/ 	.word	0x0000001f


	//----- nvinfo : EIATTR_FRAME_SIZE
	.align		4
.L_475:
        /*0a44*/ 	.byte	0x04, 0x11
        /*0a46*/ 	.short	(.L_477 - .L_476)
	.align		4
.L_476:
        /*0a48*/ 	.word	index@(_ZN2at6native29vectorized_elementwise_kernelILi2EZZZNS0_15erf_kernel_cudaERNS_18TensorIteratorBaseEENKUlvE_clEvENKUlvE1_clEvEUlN3c104HalfEE_St5arrayIPcLm2EEEEviT0_T1_)
        /*0a4c*/ 	.word	0x00000000


	//----- nvinfo : EIATTR_REGCOUNT
	.align		4
.L_477:
        /*0a50*/ 	.byte	0x04, 0x2f
        /*0a52*/ 	.short	(.L_479 - .L_478)
	.align		4
.L_478:
        /*0a54*/ 	.word	index@(_ZN2at6native27unrolled_elementwise_kernelIZZZNS0_15erf_kernel_cudaERNS_18TensorIteratorBaseEENKUlvE_clEvENKUlvE1_clEvEUlN3c104HalfEE_St5arrayIPcLm2EELi4E23TrivialOffsetCalculatorILi1EjESD_NS0_6memory15LoadWithoutCastENSE_16StoreWithoutCastEEEviT_T0_T2_T3_T4_T5_)
        /*0a58*/ 	.word	0x0000001a


	//----- nvinfo : EIATTR_FRAME_SIZE
	.align		4
.L_479:
        /*0a5c*/ 	.byte	0x04, 0x11
        /*0a5e*/ 	.short	(.L_481 - .L_480)
	.align		4
.L_480:
        /*0a60*/ 	.word	index@(_ZN2at6native27unrolled_elementwise_kernelIZZZNS0_15erf_kernel_cudaERNS_18TensorIteratorBaseEENKUlvE_clEvENKUlvE1_clEvEUlN3c104HalfEE_St5arrayIPcLm2EELi4E23TrivialOffsetCalculatorILi1EjESD_NS0_6memory15LoadWithoutCastENSE_16StoreWithoutCastEEEviT_T0_T2_T3_T4_T5_)
        /*0a64*/ 	.word	0x00000000


	//----- nvinfo : EIATTR_REGCOUNT
	.align		4
.L_481:
        /*0a68*/ 	.byte	0x04, 0x2f
        /*0a6a*/ 	.short	(.L_483 - .L_482)
	.align		4
.L_482:
        /*0a6c*/ 	.word	index@(_ZN2at6native18elementwise_kernelILi128ELi4EZNS0_22gpu_kernel_impl_nocastIZZZNS0_15erf_kernel_cudaERNS_18TensorIteratorBaseEENKUlvE_clEvENKUlvE1_clEvEUlN3c104HalfEE_EEvS4_RKT_EUliE_EEviT1_)
        /*0a70*/ 	.word	0x0000000d


	//----- nvinfo : EIATTR_FRAME_SIZE
	.align		4
.L_483:
        /*0a74*/ 	.byte	0x04, 0x11
        /*0a76*/ 	.short	(.L_485 - .L_484)
	.align		4
.L_484:
        /*0a78*/ 	.word	index@(_ZN2at6native18elementwise_kernelILi128ELi4EZNS0_22gpu_kernel_impl_nocastIZZZNS0_15erf_kernel_cudaERNS_18TensorIteratorBaseEENKUlvE_clEvENKUlvE1_clEvEUlN3c104HalfEE_EEvS4_RKT_EUliE_EEviT1_)
        /*0a7c*/ 	.word	0x00000000


	//----- nvinfo : EIATTR_REGCOUNT
	.align		4
.L_485:
        /*0a80*/ 	.byte	0x04, 0x2f
        /*0a82*/ 	.short	(.L_487 - .L_486)
	.align		4
.L_486:
        /*0a84*/ 	.word	index@(_ZN2at6native27unrolled_elementwise_kernelIZZZNS0_15erf_kernel_cudaERNS_18TensorIteratorBaseEENKUlvE_clEvENKUlvE1_clEvEUlN3c104HalfEE_St5arrayIPcLm2EELi4E23TrivialOffsetCalculatorILi1EjESD_NS0_6memory12LoadWithCastILi1EEENSE_13StoreWithCastILi1EEEEEviT_T0_T2_T3_T4_T5_)
        /*0a88*/ 	.word	0x0000001d


	//----- nvinfo : EIATTR_FRAME_SIZE
	.align		4
.L_487:
        /*0a8c*/ 	.byte	0x04, 0x11
        /*0a8e*/ 	.short	(.L_489 - .L_488)
	.align		4
.L_488:
        /*0a90*/ 	.word	index@(_ZN2at6native27unrolled_elementwise_kernelIZZZNS0_15erf_kernel_cudaERNS_18TensorIteratorBaseEENKUlvE_clEvENKUlvE1_clEvEUlN3c104HalfEE_St5arrayIPcLm2EELi4E23TrivialOffsetCalculatorILi1EjESD_NS0_6memory12LoadWithCastILi1EEENSE_13StoreWithCastILi1EEEEEviT_T0_T2_T3_T4_T5_)
        /*0a94*/ 	.word	0x00000000


	//----- nvinfo : EIATTR_REGCOUNT
	.align		4
.L_489:
        /*0a98*/ 	.byte	0x04, 0x2f
        /*0a9a*/ 	.short	(.L_491 - .L_490)
	.align		4
.L_490:
        /*0a9c*/ 	.word	index@(_ZN2at6native18elementwise_kernelILi128ELi4EZNS0_15gpu_kernel_implIZZZNS0_15erf_kernel_cudaERNS_18TensorIteratorBaseEENKUlvE_clEvENKUlvE1_clEvEUlN3c104HalfEE_EEvS4_RKT_EUliE_EEviT1_)
        /*0aa0*/ 	.word	0x0000001a


	//----- nvinfo : EIATTR_FRAME_SIZE
	.align		4
.L_491:
        /*0aa4*/ 	.byte	0x04, 0x11
        /*0aa6*/ 	.short	(.L_493 - .L_492)
	.align		4
.L_492:
        /*0aa8*/ 	.word	index@(_ZN2at6native18elementwise_kernelILi128ELi4EZNS0_15gpu_kernel_implIZZZNS0_15erf_kernel_cudaERNS_18TensorIteratorBaseEENKUlvE_clEvENKUlvE1_clEvEUlN3c104HalfEE_EEvS4_RKT_EUliE_EEviT1_)
        /*0aac*/ 	.word	0x00000000


	//----- nvinfo : EIATTR_REGCOUNT
	.align		4
.L_493:
        /*0ab0*/ 	.byte	0x04, 0x2f
        /*0ab2*/ 	.short	(.L_495 - .L_494)
	.align		4
.L_494:
        /*0ab4*/ 	.word	index@(_ZN2at6native29vectorized_elementwise_kernelILi8EZZZNS0_15erf_kernel_cudaERNS_18TensorIteratorBaseEENKUlvE_clEvENKUlvE2_clEvEUlN3c108BFloat16EE_St5arrayIPcLm2EEEEviT0_T1_)
        /*0ab8*/ 	.word	0x00000004


	//----- nvinfo : EIATTR_FRAME_SIZE
	.align		4
.L_495:
        /*0abc*/ 	.byte	0x04, 0x11
        /*0abe*/ 	.short	(.L_497 - .L_496)
	.align		4
.L_496:
        /*0ac0*/ 	.word	index@(_ZN2at6native29vectorized_elementwise_kernelILi8EZZZNS0_15erf_kernel_cudaERNS_18TensorIteratorBaseEENKUlvE_clEvENKUlvE2_clEvEUlN3c108BFloat16EE_St5arrayIPcLm2EEEEviT0_T1_)
        /*0ac4*/ 	.word	0x00000000


	//----- nvinfo : EIATTR_REGCOUNT
	.align		4
.L_497:
        /*0ac8*/ 	.byte	0x04, 0x2f
        /*0aca*/ 	.short	(.L_499 - .L_498)
	.align		4
.L_498:
        /*0acc*/ 	.word	index@(_ZN2at6native29vectorized_elementwise_kernelILi4EZZZNS0_15erf_kernel_cudaERNS_18TensorIteratorBaseEENKUlvE_clEvENKUlvE2_clEvEUlN3c108BFloat16EE_St5arrayIPcLm2EEEEviT0_T1_)
        /*0ad0*/ 	.word	0x00000020


	//----- nvinfo : EIATTR_FRAME_SIZE
	.align		4
.L_499:
        /*0ad4*/ 	.byte	0x04, 0x11
        /*0ad6*/ 	.short	(.L_501 - .L_500)
	.align		4
.L_500:
        /*0ad8*/ 	.word	index@(_ZN2at6native29vectorized_elementwise_kernelILi4EZZZNS0_15erf_kernel_cudaERNS_18TensorIteratorBaseEENKUlvE_clEvENKUlvE2_clEvEUlN3c108BFloat16EE_St5arrayIPcLm2EEEEviT0_T1_)
        /*0adc*/ 	.word	0x00000000


	//----- nvinfo : EIATTR_REGCOUNT
	.align		4
.L_501:
        /*0ae0*/ 	.byte	0x04, 0x2f
        /*0ae2*/ 	.short	(.L_503 - .L_502)
	.align		4
.L_502:
        /*0ae4*/ 	.word	index@(_ZN2at6native29vectorized_elementwise_kernelILi2EZZZNS0_15erf_kernel_cudaERNS_18TensorIteratorBaseEENKUlvE_clEvENKUlvE2_clEvEUlN3c108BFloat16EE_St5arrayIPcLm2EEEEviT0_T1_)
        /*0ae8*/ 	.word	0x0000001f


	//----- nvinfo : EIATTR_FRAME_SIZE
	.align		4
.L_503:
        /*0aec*/ 	.byte	0x04, 0x11
        /*0aee*/ 	.short	(.L_505 - .L_504)
	.align		4
.L_504:
        /*0af0*/ 	.word	index@(_ZN2at6native29vectorized_elementwise_kernelILi2EZZZNS0_15erf_kernel_cudaERNS_18TensorIteratorBaseEENKUlvE_clEvENKUlvE2_clEvEUlN3c108BFloat16EE_St5arrayIPcLm2EEEEviT0_T1_)
        /*0af4*/ 	.word	0x00000000


	//----- nvinfo : EIATTR_REGCOUNT
	.align		4
.L_505:
        /*0af8*/ 	.byte	0x04, 0x2f
        /*0afa*/ 	.short	(.L_507 - .L_506)
	.align		4
.L_506:
        /*0afc*/ 	.word	index@(_ZN2at6native27unrolled_elementwise_kernelIZZZNS0_15erf_kernel_cudaERNS_18TensorIteratorBaseEENKUlvE_clEvENKUlvE2_clEvEUlN3c108BFloat16EE_St5arrayIPcLm2EELi4E23TrivialOffsetCalculatorILi1EjESD_NS0_6memory15LoadWithoutCastENSE_16StoreWithoutCastEEEviT_T0_T2_T3_T4_T5_)
        /*0b00*/ 	.word	0x0000001a


	//----- nvinfo : EIATTR_FRAME_SIZE
	.align		4
.L_507:
        /*0b04*/ 	.byte	0x04, 0x11
        /*0b06*/ 	.short	(.L_509 - .L_508)
	.align		4
.L_508:
        /*0b08*/ 	.word	index@(_ZN2at6native27unrolled_elementwise_kernelIZZZNS0_15erf_kernel_cudaERNS_18TensorIteratorBaseEENKUlvE_clEvENKUlvE2_clEvEUlN3c108BFloat16EE_St5arrayIPcLm2EELi4E23TrivialOffsetCalculatorILi1EjESD_NS0_6memory15LoadWithoutCastENSE_16StoreWithoutCastEEEviT_T0_T2_T3_T4_T5_)
        /*0b0c*/ 	.word	0x00000000


	//----- nvinfo : EIATTR_REGCOUNT
	.align		4
.L_509:
        /*0b10*/ 	.byte	0x04, 0x2f
        /*0b12*/ 	.short	(.L_511 - .L_510)
	.align		4
.L_510:
        /*0b14*/ 	.word	index@(_ZN2at6native18elementwise_kernelILi128ELi4EZNS0_22gpu_kernel_impl_nocastIZZZNS0_15erf_kernel_cudaERNS_18TensorIteratorBaseEENKUlvE_clEvENKUlvE2_clEvEUlN3c108BFloat16EE_EEvS4_RKT_EUliE_EEviT1_)
        /*0b18*/ 	.word	0x0000000d


	//----- nvinfo : EIATTR_FRAME_SIZE
	.align		4
.L_511:
        /*0b1c*/ 	.byte	0x04, 0x11
        /*0b1e*/ 	.short	(.L_513 - .L_512)
	.align		4
.L_512:
        /*0b20*/ 	.word	index@(_ZN2at6native18elementwise_kernelILi128ELi4EZNS0_22gpu_kernel_impl_nocastIZZZNS0_15erf_kernel_cudaERNS_18TensorIteratorBaseEENKUlvE_clEvENKUlvE2_clEvEUlN3c108BFloat16EE_EEvS4_RKT_EUliE_EEviT1_)
        /*0b24*/ 	.word	0x00000000


	//----- nvinfo : EIATTR_REGCOUNT
	.align		4
.L_513:
        /*0b28*/ 	.byte	0x04, 0x2f
        /*0b2a*/ 	.short	(.L_515 - .L_514)
	.align		4
.L_514:
        /*0b2c*/ 	.word	index@(_ZN2at6native27unrolled_elementwise_kernelIZZZNS0_15erf_kernel_cudaERNS_18TensorIteratorBaseEENKUlvE_clEvENKUlvE2_clEvEUlN3c108BFloat16EE_St5arrayIPcLm2EELi4E23TrivialOffsetCalculatorILi1EjESD_NS0_6memory12LoadWithCastILi1EEENSE_13StoreWithCastILi1EEEEEviT_T0_T2_T3_T4_T5_)
        /*0b30*/ 	.word	0x0000001d


	//----- nvinfo : EIATTR_FRAME_SIZE
	.align		4
.L_515:
        /*0b34*/ 	.byte	0x04, 0x11
        /*0b36*/ 	.short	(.L_517 - .L_516)
	.align		4
.L_516:
        /*0b38*/ 	.word	index@(_ZN2at6native27unrolled_elementwise_kernelIZZZNS0_15erf_kernel_cudaERNS_18TensorIteratorBaseEENKUlvE_clEvENKUlvE2_clEvEUlN3c108BFloat16EE_St5arrayIPcLm2EELi4E23TrivialOffsetCalculatorILi1EjESD_NS0_6memory12LoadWithCastILi1EEENSE_13StoreWithCastILi1EEEEEviT_T0_T2_T3_T4_T5_)
        /*0b3c*/ 	.word	0x00000000


	//----- nvinfo : EIATTR_REGCOUNT
	.align		4
.L_517:
        /*0b40*/ 	.byte	0x04, 0x2f
        /*0b42*/ 	.short	(.L_519 - .L_518)
	.align		4
.L_518:
        /*0b44*/ 	.word	index@(_ZN2at6native18elementwise_kernelILi128ELi4EZNS0_15gpu_kernel_implIZZZNS0_15erf_kernel_cudaERNS_18TensorIteratorBaseEENKUlvE_clEvENKUlvE2_clEvEUlN3c108BFloat16EE_EEvS4_RKT_EUliE_EEviT1_)
        /*0b48*/ 	.word	0x0000001a


	//----- nvinfo : EIATTR_FRAME_SIZE
	.align		4
.L_519:
        /*0b4c*/ 	.byte	0x04, 0x11
        /*0b4e*/ 	.short	(.L_521 - .L_520)
	.align		4
.L_520:
        /*0b50*/ 	.word	index@(_ZN2at6native18elementwise_kernelILi128ELi4EZNS0_15gpu_kernel_implIZZZNS0_15erf_kernel_cudaERNS_18TensorIteratorBaseEENKUlvE_clEvENKUlvE2_clEvEUlN3c108BFloat16EE_EEvS4_RKT_EUliE_EEviT1_)
        /*0b54*/ 	.word	0x00000000


	//----- nvinfo : EIATTR_MIN_STACK_SIZE
	.align		4
.L_521:
        /*0b58*/ 	.byte	0x04, 0x12
        /*0b5a*/ 	.short	(.L_523 - .L_522)
	.align		4
.L_522:
        /*0b5c*/ 	.word	index@(_ZN2at6native18elementwise_kernelILi128ELi4EZNS0_15gpu_kernel_implIZZZNS0_15erf_kernel_cudaERNS_18TensorIteratorBaseEENKUlvE_clEvENKUlvE2_clEvEUlN3c108BFloat16EE_EEvS4_RKT_EUliE_EEviT1_)
        /*0b60*/ 	.word	0x00000000


	//----- nvinfo : EIATTR_MIN_STACK_SIZE
	.align		4
.L_523:
        /*0b64*/ 	.byte	0x04, 0x12
        /*0b66*/ 	.short	(.L_525 - .L_524)
	.align		4
.L_524:
        /*0b68*/ 	.word	index@(_ZN2at6native27unrolled_elementwise_kernelIZZZNS0_15erf_kernel_cudaERNS_18TensorIteratorBaseEENKUlvE_clEvENKUlvE2_clEvEUlN3c108BFloat16EE_St5arrayIPcLm2EELi4E23TrivialOffsetCalculatorILi1EjESD_NS0_6memory12LoadWithCastILi1EEENSE_13StoreWithCastILi1EEEEEviT_T0_T2_T3_T4_T5_)
        /*0b6c*/ 	.word	0x00000000


	//----- nvinfo : EIATTR_MIN_STACK_SIZE
	.align		4
.L_525:
        /*0b70*/ 	.byte	0x04, 0x12
        /*0b72*/ 	.short	(.L_527 - .L_526)
	.align		4
.L_526:
        /*0b74*/ 	.word	index@(_ZN2at6native18elementwise_kernelILi128ELi4EZNS0_22gpu_kernel_impl_nocastIZZZNS0_15erf_kernel_cudaERNS_18TensorIteratorBaseEENKUlvE_clEvENKUlvE2_clEvEUlN3c108BFloat16EE_EEvS4_RKT_EUliE_EEviT1_)
        /*0b78*/ 	.word	0x00000000


	//----- nvinfo : EIATTR_MIN_STACK_SIZE
	.align		4
.L_527:
        /*0b7c*/ 	.byte	0x04, 0x12
        /*0b7e*/ 	.short	(.L_529 - .L_528)
	.align		4
.L_528:
        /*0b80*/ 	.word	index@(_ZN2at6native27unrolled_elementwise_kernelIZZZNS0_15erf_kernel_cudaERNS_18TensorIteratorBaseEENKUlvE_clEvENKUlvE2_clEvEUlN3c108BFloat16EE_St5arrayIPcLm2EELi4E23TrivialOffsetCalculatorILi1EjESD_NS0_6memory15LoadWithoutCastENSE_16StoreWithoutCastEEEviT_T0_T2_T3_T4_T5_)
        /*0b84*/ 	.word	0x00000000


	//----- nvinfo : EIATTR_MIN_STACK_SIZE
	.align		4
.L_529:
        /*0b88*/ 	.byte	0x04, 0x12
        /*0b8a*/ 	.short	(.L_531 - .L_530)
	.align		4
.L_530:
        /*0b8c*/ 	.word	index@(_ZN2at6native29vectorized_elementwise_kernelILi2EZZZNS0_15erf_kernel_cudaERNS_18TensorIteratorBaseEENKUlvE_clEvENKUlvE2_clEvEUlN3c108BFloat16EE_St5arrayIPcLm2EEEEviT0_T1_)
        /*0b90*/ 	.word	0x00000000


	//----- nvinfo : EIATTR_MIN_STACK_SIZE
	.align		4
.L_531:
        /*0b94*/ 	.byte	0x04, 0x12
        /*0b96*/ 	.short	(.L_533 - .L_532)
	.align		4
.L_532:
        /*0b98*/ 	.word	index@(_ZN2at6native29vectorized_elementwise_kernelILi4EZZZNS0_15erf_kernel_cudaERNS_18TensorIteratorBaseEENKUlvE_clEvENKUlvE2_clEvEUlN3c108BFloat16EE_St5arrayIPcLm2EEEEviT0_T1_)
        /*0b9c*/ 	.word	0x00000000


	//----- nvinfo : EIATTR_MIN_STACK_SIZE
	.align		4
.L_533:
        /*0ba0*/ 	.byte	0x04, 0x12
        /*0ba2*/ 	.short	(.L_535 - .L_534)
	.align		4
.L_534:
        /*0ba4*/ 	.word	index@(_ZN2at6native29vectorized_elementwise_kernelILi8EZZZNS0_15erf_kernel_cudaERNS_18TensorIteratorBaseEENKUlvE_clEvENKUlvE2_clEvEUlN3c108BFloat16EE_St5arrayIPcLm2EEEEviT0_T1_)
        /*0ba8*/ 	.word	0x00000000


	//----- nvinfo : EIATTR_MIN_STACK_SIZE
	.align		4
.L_535:
        /*0bac*/ 	.byte	0x04, 0x12
        /*0bae*/ 	.short	(.L_537 - .L_536)
	.align		4
.L_536:
        /*0bb0*/ 	.word	index@(_ZN2at6native18elementwise_kernelILi128ELi4EZNS0_15gpu_kernel_implIZZZNS0_15erf_kernel_cudaERNS_18TensorIteratorBaseEENKUlvE_clEvENKUlvE1_clEvEUlN3c104HalfEE_EEvS4_RKT_EUliE_EEviT1_)
        /*0bb4*/ 	.word	0x00000000


	//----- nvinfo : EIATTR_MIN_STACK_SIZE
	.align		4
.L_537:
        /*0bb8*/ 	.byte	0x04, 0x12
        /*0bba*/ 	.short	(.L_539 - .L_538)
	.align		4
.L_538:
        /*0bbc*/ 	.word	index@(_ZN2at6native27unrolled_elementwise_kernelIZZZNS0_15erf_kernel_cudaERNS_18TensorIteratorBaseEENKUlvE_clEvENKUlvE1_clEvEUlN3c104HalfEE_St5arrayIPcLm2EELi4E23TrivialOffsetCalculatorILi1EjESD_NS0_6memory12LoadWithCastILi1EEENSE_13StoreWithCastILi1EEEEEviT_T0_T2_T3_T4_T5_)
        /*0bc0*/ 	.word	0x00000000


	//----- nvinfo : EIATTR_MIN_STACK_SIZE
	.align		4
.L_539:
        /*0bc4*/ 	.byte	0x04, 0x12
        /*0bc6*/ 	.short	(.L_541 - .L_540)
	.align		4
.L_540:
        /*0bc8*/ 	.word	index@(_ZN2at6native18elementwise_kernelILi128ELi4EZNS0_22gpu_kernel_impl_nocastIZZZNS0_15erf_kernel_cudaERNS_18TensorIteratorBaseEENKUlvE_clEvENKUlvE1_clEvEUlN3c104HalfEE_EEvS4_RKT_EUliE_EEviT1_)
        /*0bcc*/ 	.word	0x00000000


	//----- nvinfo : EIATTR_MIN_STACK_SIZE
	.align		4
.L_541:
        /*0bd0*/ 	.byte	0x04, 0x12
        /*0bd2*/ 	.short	(.L_543 - .L_542)
	.align		4
.L_542:
        /*0bd4*/ 	.word	index@(_ZN2at6native27unrolled_elementwise_kernelIZZZNS0_15erf_kernel_cudaERNS_18TensorIteratorBaseEENKUlvE_clEvENKUlvE1_clEvEUlN3c104HalfEE_St5arrayIPcLm2EELi4E23TrivialOffsetCalculatorILi1EjESD_NS0_6memory15LoadWithoutCastENSE_16StoreWithoutCastEEEviT_T0_T2_T3_T4_T5_)
        /*0bd8*/ 	.word	0x00000000


	//----- nvinfo : EIATTR_MIN_STACK_SIZE
	.align		4
.L_543:
        /*0bdc*/ 	.byte	0x04, 0x12
        /*0bde*/ 	.short	(.L_545 - .L_544)
	.align		4
.L_544:
        /*0be0*/ 	.word	index@(_ZN2at6native29vectorized_elementwise_kernelILi2EZZZNS0_15erf_kernel_cudaERNS_18TensorIteratorBaseEENKUlvE_clEvENKUlvE1_clEvEUlN3c104HalfEE_St5arrayIPcLm2EEEEviT0_T1_)
        /*0be4*/ 	.word	0x00000000


	//----- nvinfo : EIATTR_MIN_STACK_SIZE
	.align		4
.L_545:
        /*0be8*/ 	.byte	0x04, 0x12
        /*0bea*/ 	.short	(.L_547 - .L_546)
	.align		4
.L_546:
        /*0bec*/ 	.word	index@(_ZN2at6native29vectorized_elementwise_kernelILi4EZZZNS0_15erf_kernel_cudaERNS_18TensorIteratorBaseEENKUlvE_clEvENKUlvE1_clEvEUlN3c104HalfEE_St5arrayIPcLm2EEEEviT0_T1_)
        /*0bf0*/ 	.word	0x00000000


	//----- nvinfo : EIATTR_MIN_STACK_SIZE
	.align		4
.L_547:
        /*0bf4*/ 	.byte	0x04, 0x12
        /*0bf6*/ 	.short	(.L_549 - .L_548)
	.align		4
.L_548:
        /*0bf8*/ 	.word	index@(_ZN2at6native29vectorized_elementwise_kernelILi8EZZZNS0_15erf_kernel_cudaERNS_18TensorIteratorBaseEENKUlvE_clEvENKUlvE1_clEvEUlN3c104HalfEE_St5arrayIPcLm2EEEEviT0_T1_)
        /*0bfc*/ 	.word	0x00000000


	//----- nvinfo : EIATTR_MIN_STACK_SIZE
	.align		4
.L_549:
        /*0c00*/ 	.byte	0x04, 0x12
        /*0c02*/ 	.short	(.L_551 - .L_550)
	.align		4
.L_550:
        /*0c04*/ 	.word	index@(_ZN2at6native18elementwise_kernelILi128ELi4EZNS0_15gpu_kernel_implIZZZNS0_15erf_kernel_cudaERNS_18TensorIteratorBaseEENKUlvE_clEvENKUlvE0_clEvEUlfE_EEvS4_RKT_EUliE_EEviT1_)
        /*0c08*/ 	.word	0x00000000


	//----- nvinfo : EIATTR_MIN_STACK_SIZE
	.align		4
.L_551:
        /*0c0c*/ 	.byte	0x04, 0x12
        /*0c0e*/ 	.short	(.L_553 - .L_552)
	.align		4
.L_552:
        /*0c10*/ 	.word	index@(_ZN2at6native27unrolled_elementwise_kernelIZZZNS0_15erf_kernel_cudaERNS_18TensorIteratorBaseEENKUlvE_clEvENKUlvE0_clEvEUlfE_St5arrayIPcLm2EELi4E23TrivialOffsetCalculatorILi1EjESB_NS0_6memory12LoadWithCastILi1EEENSC_13StoreWithCastILi1EEEEEviT_T0_T2_T3_T4_T5_)
        /*0c14*/ 	.word	0x00000000


	//----- nvinfo : EIATTR_MIN_STACK_SIZE
	.align		4
.L_553:
        /*0c18*/ 	.byte	0x04, 0x12
        /*0c1a*/ 	.short	(.L_555 - .L_554)
	.align		4
.L_554:
        /*0c1c*/ 	.word	index@(_ZN2at6native18elementwise_kernelILi128ELi2EZNS0_22gpu_kernel_impl_nocastIZZZNS0_15erf_kernel_cudaERNS_18TensorIteratorBaseEENKUlvE_clEvENKUlvE0_clEvEUlfE_EEvS4_RKT_EUliE_EEviT1_)
        /*0c20*/ 	.word	0x00000000


	//----- nvinfo : EIATTR_MIN_STACK_SIZE
	.align		4
.L_555:
        /*0c24*/ 	.byte	0x04, 0x12
        /*0c26*/ 	.short	(.L_557 - .L_556)
	.align		4
.L_556:
        /*0c28*/ 	.word	index@(_ZN2at6native27unrolled_elementwise_kernelIZZZNS0_15erf_kernel_cudaERNS_18TensorIteratorBaseEENKUlvE_clEvENKUlvE0_clEvEUlfE_St5arrayIPcLm2EELi4E23TrivialOffsetCalculatorILi1EjESB_NS0_6memory15LoadWithoutCastENSC_16StoreWithoutCastEEEviT_T0_T2_T3_T4_T5_)
        /*0c2c*/ 	.word	0x00000000


	//----- nvinfo : EIATTR_MIN_STACK_SIZE
	.align		4
.L_557:
        /*0c30*/ 	.byte	0x04, 0x12
        /*0c32*/ 	.short	(.L_559 - .L_558)
	.align		4
.L_558:
        /*0c34*/ 	.word	index@(_ZN2at6native29vectorized_elementwise_kernelILi2EZZZNS0_15erf_kernel_cudaERNS_18TensorIteratorBaseEENKUlvE_clEvENKUlvE0_clEvEUlfE_St5arrayIPcLm2EEEEviT0_T1_)
        /*0c38*/ 	.word	0x00000000


	//----- nvinfo : EIATTR_MIN_STACK_SIZE
	.align		4
.L_559:
        /*0c3c*/ 	.byte	0x04, 0x12
        /*0c3e*/ 	.short	(.L_561 - .L_560)
	.align		4
.L_560:
        /*0c40*/ 	.word	index@(_ZN2at6native29vectorized_elementwise_kernelILi4EZZZNS0_15erf_kernel_cudaERNS_18TensorIteratorBaseEENKUlvE_clEvENKUlvE0_clEvEUlfE_St5arrayIPcLm2EEEEviT0_T1_)
        /*0c44*/ 	.word	0x00000000


	//----- nvinfo : EIATTR_MIN_STACK_SIZE
	.align		4
.L_561:
        /*0c48*/ 	.byte	0x04, 0x12
        /*0c4a*/ 	.short	(.L_563 - .L_562)
	.align		4
.L_562:
        /*0c4c*/ 	.word	index@(_ZN2at6native29vectorized_elementwise_kernelILi8EZZZNS0_15erf_kernel_cudaERNS_18TensorIteratorBaseEENKUlvE_clEvENKUlvE0_clEvEUlfE_St5arrayIPcLm2EEEEviT0_T1_)
        /*0c50*/ 	.word	0x00000000


	//----- nvinfo : EIATTR_MIN_STACK_SIZE
	.align		4
.L_563:
        /*0c54*/ 	.byte	0x04, 0x12
        /*0c56*/ 	.short	(.L_565 - .L_564)
	.align		4
.L_564:
        /*0c58*/ 	.word	index@(_ZN2at6native18elementwise_kernelILi128ELi4EZNS0_15gpu_kernel_implIZZZNS0_15erf_kernel_cudaERNS_18TensorIteratorBaseEENKUlvE_clEvENKUlvE_clEvEUldE_EEvS4_RKT_EUliE_EEviT1_)
        /*0c5c*/ 	.word	0x00000000


	//----- nvinfo : EIATTR_MIN_STACK_SIZE
	.align		4
.L_565:
        /*0c60*/ 	.byte	0x04, 0x12
        /*0c62*/ 	.short	(.L_567 - .L_566)
	.align		4
.L_566:
        /*0c64*/ 	.word	index@(_ZN2at6native27unrolled_elementwise_kernelIZZZNS0_15erf_kernel_cudaERNS_18TensorIteratorBaseEENKUlvE_clEvENKUlvE_clEvEUldE_St5arrayIPcLm2EELi4E23TrivialOffsetCalculatorILi1EjESB_NS0_6memory12LoadWithCastILi1EEENSC_13StoreWithCastILi1EEEEEviT_T0_T2_T3_T4_T5_)
        /*0c68*/ 	.word	0x00000000


	//----- nvinfo : EIATTR_MIN_STACK_SIZE
	.align		4
.L_567:
        /*0c6c*/ 	.byte	0x04, 0x12
        /*0c6e*/ 	.short	(.L_569 - .L_568)
	.align		4
.L_568:
        /*0c70*/ 	.word	index@(_ZN2at6native18elementwise_kernelILi128ELi2EZNS0_22gpu_kernel_impl_nocastIZZZNS0_15erf_kernel_cudaERNS_18TensorIteratorBaseEENKUlvE_clEvENKUlvE_clEvEUldE_EEvS4_RKT_EUliE_EEviT1_)
        /*0c74*/ 	.word	0x00000000


	//----- nvinfo : EIATTR_MIN_STACK_SIZE
	.align		4
.L_569:
        /*0c78*/ 	.byte	0x04, 0x12
        /*0c7a*/ 	.short	(.L_571 - .L_570)
	.align		4
.L_570:
        /*0c7c*/ 	.word	index@(_ZN2at6native27unrolled_elementwise_kernelIZZZNS0_15erf_kernel_cudaERNS_18TensorIteratorBaseEENKUlvE_clEvENKUlvE_clEvEUldE_St5arrayIPcLm2EELi4E23TrivialOffsetCalculatorILi1EjESB_NS0_6memory15LoadWithoutCastENSC_16StoreWithoutCastEEEviT_T0_T2_T3_T4_T5_)
        /*0c80*/ 	.word	0x00000000


	//----- nvinfo : EIATTR_MIN_STACK_SIZE
	.align		4
.L_571:
        /*0c84*/ 	.byte	0x04, 0x12
        /*0c86*/ 	.short	(.L_573 - .L_572)
	.align		4
.L_572:
        /*0c88*/ 	.word	index@(_ZN2at6native29vectorized_elementwise_kernelILi2EZZZNS0_15erf_kernel_cudaERNS_18TensorIteratorBaseEENKUlvE_clEvENKUlvE_clEvEUldE_St5arrayIPcLm2EEEEviT0_T1_)
        /*0c8c*/ 	.word	0x00000000


	//----- nvinfo : EIATTR_MIN_STACK_SIZE
	.align		4
.L_573:
        /*0c90*/ 	.byte	0x04, 0x12
        /*0c92*/ 	.short	(.L_575 - .L_574)
	.align		4
.L_574:
        /*0c94*/ 	.word	index@(_ZN2at6native29vectorized_elementwise_kernelILi4EZZZNS0_15erf_kernel_cudaERNS_18TensorIteratorBaseEENKUlvE_clEvENKUlvE_clEvEUldE_St5arrayIPcLm2EEEEviT0_T1_)
        /*0c98*/ 	.word	0x00000000


	//----- nvinfo : EIATTR_MIN_STACK_SIZE
	.align		4
.L_575:
        /*0c9c*/ 	.byte	0x04, 0x12
        /*0c9e*/ 	.short	(.L_577 - .L_576)
	.align		4
.L_576:
        /*0ca0*/ 	.word	index@(_ZN2at6native29vectorized_elementwise_kernelILi8EZZZNS0_15erf_kernel_cudaERNS_18TensorIteratorBaseEENKUlvE_clEvENKUlvE_clEvEUldE_St5arrayIPcLm2EEEEviT0_T1_)
        /*0ca4*/ 	.word	0x00000000


	//----- nvinfo : EIATTR_MIN_STACK_SIZE
	.align		4
.L_577:
        /*0ca8*/ 	.byte	0x04, 0x12
        /*0caa*/ 	.short	(.L_579 - .L_578)
	.align		4
.L_578:
        /*0cac*/ 	.word	index@(_ZN2at6native18elementwise_kernelILi128ELi4EZNS0_15gpu_kernel_implIZZZNS0_17logit_kernel_cudaERNS_18TensorIteratorBaseERKN3c106ScalarEENKUlvE_clEvENKUlvE2_clEvEUlNS5_8BFloat16EE0_EEvS4_RKT_EUliE_EEviT1_)
        /*0cb0*/ 	.word	0x00000000


	//----- nvinfo : EIATTR_MIN_STACK_SIZE
	.align		4
.L_579:
        /*0cb4*/ 	.byte	0x04, 0x12
        /*0cb6*/ 	.short	(.L_581 - .L_580)
	.align		4
.L_580:
        /*0cb8*/ 	.word	index@(_ZN2at6native27unrolled_elementwise_kernelIZZZNS0_17logit_kernel_cudaERNS_18TensorIteratorBaseERKN3c106ScalarEENKUlvE_clEvENKUlvE2_clEvEUlNS4_8BFloat16EE0_St5arrayIPcLm2EELi4E23TrivialOffsetCalculatorILi1EjESG_NS0_6memory12LoadWithCastILi1EEENSH_13StoreWithCastILi1EEEEEviT_T0_T2_T3_T4_T5_)
        /*0cbc*/ 	.word	0x00000000


	//----- nvinfo : EIATTR_MIN_STACK_SIZE
	.align		4
.L_581:
        /*0cc0*/ 	.byte	0x04, 0x12
        /*0cc2*/ 	.short	(.L_583 - .L_582)
	.align		4
.L_582:
        /*0cc4*/ 	.word	index@(_ZN2at6native18elementwise_kernelILi128ELi4EZNS0_22gpu_kernel_impl_nocastIZZZNS0_17logit_kernel_cudaERNS_18TensorIteratorBaseERKN3c106ScalarEENKUlvE_clEvENKUlvE2_clEvEUlNS5_8BFloat16EE0_EEvS4_RKT_EUliE_EEviT1_)
        /*0cc8*/ 	.word	0x00000000


	//----- nvinfo : EIATTR_MIN_STACK_SIZE
	.align		4
.L_583:
        /*0ccc*/ 	.byte	0x04, 0x12
        /*0cce*/ 	.short	(.L_585 - .L_584)
	.align		4
.L_584:
        /*0cd0*/ 	.word	index@(_ZN2at6native27unrolled_elementwise_kernelIZZZNS0_17logit_kernel_cudaERNS_18TensorIteratorBaseERKN3c106ScalarEENKUlvE_clEvENKUlvE2_clEvEUlNS4_8BFloat16EE0_St5arrayIPcLm2EELi4E23TrivialOffsetCalculatorILi1EjESG_NS0_6memory15LoadWithoutCastENSH_16StoreWithoutCastEEEviT_T0_T2_T3_T4_T5_)
        /*0cd4*/ 	.word	0x00000000


	//----- nvinfo : EIATTR_MIN_STACK_SIZE
	.align		4
.L_585:
        /*0cd8*/ 	.byte	0x04, 0x12
        /*0cda*/ 	.short	(.L_587 - .L_586)
	.align		4
.L_586:
        /*0cdc*/ 	.word	index@(_ZN2at6native29vectorized_elementwise_kernelILi2EZZZNS0_17logit_kernel_cudaERNS_18TensorIteratorBaseERKN3c106ScalarEENKUlvE_clEvENKUlvE2_clEvEUlNS4_8BFloat16EE0_St5arrayIPcLm2EEEEviT0_T1_)
        /*0ce0*/ 	.word	0x00000000


	//----- nvinfo : EIATTR_MIN_STACK_SIZE
	.align		4
.L_587:
        /*0ce4*/ 	.byte	0x04, 0x12
        /*0ce6*/ 	.short	(.L_589 - .L_588)
	.align		4
.L_588:
        /*0ce8*/ 	.word	index@(_ZN2at6native29vectorized_elementwise_kernelILi4EZZZNS0_17logit_kernel_cudaERNS_18TensorIteratorBaseERKN3c106ScalarEENKUlvE_clEvENKUlvE2_clEvEUlNS4_8BFloat16EE0_St5arrayIPcLm2EEEEviT0_T1_)
        /*0cec*/ 	.word	0x00000000


	//----- nvinfo : EIATTR_MIN_STACK_SIZE
	.align		4
.L_589:
        /*0cf0*/ 	.byte	0x04, 0x12
        /*0cf2*/ 	.short	(.L_591 - .L_590)
	.align		4
.L_590:
        /*0cf4*/ 	.word	index@(_ZN2at6native29vectorized_elementwise_kernelILi8EZZZNS0_17logit_kernel_cudaERNS_18TensorIteratorBaseERKN3c106ScalarEENKUlvE_clEvENKUlvE2_clEvEUlNS4_8BFloat16EE0_St5arrayIPcLm2EEEEviT0_T1_)
        /*0cf8*/ 	.word	0x00000000


	//----- nvinfo : EIATTR_MIN_STACK_SIZE
	.align		4
.L_591:
        /*0cfc*/ 	.byte	0x04, 0x12
        /*0cfe*/ 	.short	(.L_593 - .L_592)
	.align		4
.L_592:
        /*0d00*/ 	.word	index@(_ZN2at6native18elementwise_kernelILi128ELi4EZNS0_15gpu_kernel_implIZZZNS0_17logit_kernel_cudaERNS_18TensorIteratorBaseERKN3c106ScalarEENKUlvE_clEvENKUlvE2_clEvEUlNS5_8BFloat16EE_EEvS4_RKT_EUliE_EEviT1_)
        /*0d04*/ 	.word	0x00000000


	//----- nvinfo : EIATTR_MIN_STACK_SIZE
	.align		4
.L_593:
        /*0d08*/ 	.byte	0x04, 0x12
        /*0d0a*/ 	.short	(.L_595 - .L_594)
	.align		4
.L_594:
        /*0d0c*/ 	.word	index@(_ZN2at6native27unrolled_elementwise_kernelIZZZNS0_17logit_kernel_cudaERNS_18TensorIteratorBaseERKN3c106ScalarEENKUlvE_clEvENKUlvE2_clEvEUlNS4_8BFloat16EE_St5arrayIPcLm2EELi4E23TrivialOffsetCalculatorILi1EjESG_NS0_6memory12LoadWithCastILi1EEENSH_13StoreWithCastILi1EEEEEviT_T0_T2_T3_T4_T5_)
        /*0d10*/ 	.word	0x00000000


	//----- nvinfo : EIATTR_MIN_STACK_SIZE
	.align		4
.L_595:
        /*0d14*/ 	.byte	0x04, 0x12
        /*0d16*/ 	.short	(.L_597 - .L_596)
	.align		4
.L_596:
        /*0d18*/ 	.word	index@(_ZN2at6native18elementwise_kernelILi128ELi4EZNS0_22gpu_kernel_impl_nocastIZZZNS0_17logit_kernel_cudaERNS_18TensorIteratorBaseERKN3c106ScalarEENKUlvE_clEvENKUlvE2_clEvEUlNS5_8BFloat16EE_EEvS4_RKT_EUliE_EEviT1_)
        /*0d1c*/ 	.word	0x00000000


	//----- nvinfo : EIATTR_MIN_STACK_SIZE
	.align		4
.L_597:
        /*0d20*/ 	.byte	0x04, 0x12
        /*0d22*/ 	.short	(.L_599 - .L_598)
	.align		4
.L_598:
        /*0d24*/ 	.word	index@(_ZN2at6native27unrolled_elementwise_kernelIZZZNS0_17logit_kernel_cudaERNS_18TensorIteratorBaseERKN3c106ScalarEENKUlvE_clEvENKUlvE2_clEvEUlNS4_8BFloat16EE_St5arrayIPcLm2EELi4E23TrivialOffsetCalculatorILi1EjESG_NS0_6memory15LoadWithoutCastENSH_16StoreWithoutCastEEEviT_T0_T2_T3_T4_T5_)
        /*0d28*/ 	.word	0x00000000


	//----- nvinfo : EIATTR_MIN_STACK_SIZE
	.align		4
.L_599:
        /*0d2c*/ 	.byte	0x04, 0x12
        /*0d2e*/ 	.short	(.L_601 - .L_600)
	.align		4
.L_600:
        /*0d30*/ 	.word	index@(_ZN2at6native29vectorized_elementwise_kernelILi2EZZZNS0_17logit_kernel_cudaERNS_18TensorIteratorBaseERKN3c106ScalarEENKUlvE_clEvENKUlvE2_clEvEUlNS4_8BFloat16EE_St5arrayIPcLm2EEEEviT0_T1_)
        /*0d34*/ 	.word	0x00000000


	//----- nvinfo : EIATTR_MIN_STACK_SIZE
	.align		4
.L_601:
        /*0d38*/ 	.byte	0x04, 0x12
        /*0d3a*/ 	.short	(.L_603 - .L_602)
	.align		4
.L_602:
        /*0d3c*/ 	.word	index@(_ZN2at6native29vectorized_elementwise_kernelILi4EZZZNS0_17logit_kernel_cudaERNS_18TensorIteratorBaseERKN3c106ScalarEENKUlvE_clEvENKUlvE2_clEvEUlNS4_8BFloat16EE_St5arrayIPcLm2EEEEviT0_T1_)
        /*0d40*/ 	.word	0x00000000


	//----- nvinfo : EIATTR_MIN_STACK_SIZE
	.align		4
.L_603:
        /*0d44*/ 	.byte	0x04, 0x12
        /*0d46*/ 	.short	(.L_605 - .L_604)
	.align		4
.L_604:
        /*0d48*/ 	.word	index@(_ZN2at6native29vectorized_elementwise_kernelILi8EZZZNS0_17logit_kernel_cudaERNS_18TensorIteratorBaseERKN3c106ScalarEENKUlvE_clEvENKUlvE2_clEvEUlNS4_8BFloat16EE_St5arrayIPcLm2EEEEviT0_T1_)
        /*0d4c*/ 	.word	0x00000000


	//----- nvinfo : EIATTR_MIN_STACK_SIZE
	.align		4
.L_605:
        /*0d50*/ 	.byte	0x04, 0x12
        /*0d52*/ 	.short	(.L_607 - .L_606)
	.align		4
.L_606:
        /*0d54*/ 	.word	index@(_ZN2at6native18elementwise_kernelILi128ELi4EZNS0_15gpu_kernel_implIZZZNS0_17logit_kernel_cudaERNS_18TensorIteratorBaseERKN3c106ScalarEENKUlvE_clEvENKUlvE1_clEvEUlNS5_4HalfEE0_EEvS4_RKT_EUliE_EEviT1_)
        /*0d58*/ 	.word	0x00000000


	//----- nvinfo : EIATTR_MIN_STACK_SIZE
	.align		4
.L_607:
        /*0d5c*/ 	.byte	0x04, 0x12
        /*0d5e*/ 	.short	(.L_609 - .L_608)
	.align		4
.L_608:
        /*0d60*/ 	.word	index@(_ZN2at6native27unrolled_elementwise_kernelIZZZNS0_17logit_kernel_cudaERNS_18TensorIteratorBaseERKN3c106ScalarEENKUlvE_clEvENKUlvE1_clEvEUlNS4_4HalfEE0_St5arrayIPcLm2EELi4E23TrivialOffsetCalculatorILi1EjESG_NS0_6memory12LoadWithCastILi1EEENSH_13StoreWithCastILi1EEEEEviT_T0_T2_T3_T4_T5_)
        /*0d64*/ 	.word	0x00000000


	//----- nvinfo : EIATTR_MIN_STACK_SIZE
	.align		4
.L_609:
        /*0d68*/ 	.byte	0x04, 0x12
        /*0d6a*/ 	.short	(.L_611 - .L_610)
	.align		4
.L_610:
        /*0d6c*/ 	.word	index@(_ZN2at6native18elementwise_kernelILi128ELi4EZNS0_22gpu_kernel_impl_nocastIZZZNS0_17logit_kernel_cudaERNS_18TensorIteratorBaseERKN3c106ScalarEENKUlvE_clEvENKUlvE1_clEvEUlNS5_4HalfEE0_EEvS4_RKT_EUliE_EEviT1_)
        /*0d70*/ 	.word	0x00000000


	//----- nvinfo : EIATTR_MIN_STACK_SIZE
	.align		4
.L_611:
        /*0d74*/ 	.byte	0x04, 0x12
        /*0d76*/ 	.short	(.L_613 - .L_612)
	.align		4
.L_612:
        /*0d78*/ 	.word	index@(_ZN2at6native27unrolled_elementwise_kernelIZZZNS0_17logit_kernel_cudaERNS_18TensorIteratorBaseERKN3c106ScalarEENKUlvE_clEvENKUlvE1_clEvEUlNS4_4HalfEE0_St5arrayIPcLm2EELi4E23TrivialOffsetCalculatorILi1EjESG_NS0_6memory15LoadWithoutCastENSH_16StoreWithoutCastEEEviT_T0_T2_T3_T4_T5_)
        /*0d7c*/ 	.word	0x00000000


	//----- nvinfo : EIATTR_MIN_STACK_SIZE
	.align		4
.L_613:
        /*0d80*/ 	.byte	0x04, 0x12
        /*0d82*/ 	.short	(.L_615 - .L_614)
	.align		4
.L_614:
        /*0d84*/ 	.word	index@(_ZN2at6native29vectorized_elementwise_kernelILi2EZZZNS0_17logit_kernel_cudaERNS_18TensorIteratorBaseERKN3c106ScalarEENKUlvE_clEvENKUlvE1_clEvEUlNS4_4HalfEE0_St5arrayIPcLm2EEEEviT0_T1_)
        /*0d88*/ 	.word	0x00000000


	//----- nvinfo : EIATTR_MIN_STACK_SIZE
	.align		4
.L_615:
        /*0d8c*/ 	.byte	0x04, 0x12
        /*0d8e*/ 	.short	(.L_617 - .L_616)
	.align		4
.L_616:
        /*0d90*/ 	.word	index@(_ZN2at6native29vectorized_elementwise_kernelILi4EZZZNS0_17logit_kernel_cudaERNS_18TensorIteratorBaseERKN3c106ScalarEENKUlvE_clEvENKUlvE1_clEvEUlNS4_4HalfEE0_St5arrayIPcLm2EEEEviT0_T1_)
        /*0d94*/ 	.word	0x00000000


	//----- nvinfo : EIATTR_MIN_STACK_SIZE
	.align		4
.L_617:
        /*0d98*/ 	.byte	0x04, 0x12
        /*0d9a*/ 	.short	(.L_619 - .L_618)
	.align		4
.L_618:
        /*0d9c*/ 	.word	index@(_ZN2at6native29vectorized_elementwise_kernelILi8EZZZNS0_17logit_kernel_cudaERNS_18TensorIteratorBaseERKN3c106ScalarEENKUlvE_clEvENKUlvE1_clEvEUlNS4_4HalfEE0_St5arrayIPcLm2EEEEviT0_T1_)
        /*0da0*/ 	.word	0x00000000


	//----- nvinfo : EIATTR_MIN_STACK_SIZE
	.align		4
.L_619:
        /*0da4*/ 	.byte	0x04, 0x12
        /*0da6*/ 	.short	(.L_621 - .L_620)
	.align		4
.L_620:
        /*0da8*/ 	.word	index@(_ZN2at6native18elementwise_kernelILi128ELi4EZNS0_15gpu_kernel_implIZZZNS0_17logit_kernel_cudaERNS_18TensorIteratorBaseERKN3c106ScalarEENKUlvE_clEvENKUlvE1_clEvEUlNS5_4HalfEE_EEvS4_RKT_EUliE_EEviT1_)
        /*0dac*/ 	.word	0x00000000


	//----- nvinfo : EIATTR_MIN_STACK_SIZE
	.align		4
.L_621:
        /*0db0*/ 	.byte	0x04, 0x12
        /*0db2*/ 	.short	(.L_623 - .L_622)
	.align		4
.L_622:
        /*0db4*/ 	.word	index@(_ZN2at6native27unrolled_elementwise_kernelIZZZNS0_17logit_kernel_cudaERNS_18TensorIteratorBaseERKN3c106ScalarEENKUlvE_clEvENKUlvE1_clEvEUlNS4_4HalfEE_St5arrayIPcLm2EELi4E23TrivialOffsetCalculatorILi1EjESG_NS0_6memory12LoadWithCastILi1EEENSH_13StoreWithCastILi1EEEEEviT_T0_T2_T3_T4_T5_)
        /*0db8*/ 	.word	0x00000000


	//----- nvinfo : EIATTR_MIN_STACK_SIZE
	.align		4
.L_623:
        /*0dbc*/ 	.byte	0x04, 0x12
        /*0dbe*/ 	.short	(.L_625 - .L_624)
	.align		4
.L_624:
        /*0dc0*/ 	.word	index@(_ZN2at6native18elementwise_kernelILi128ELi4EZNS0_22gpu_kernel_impl_nocastIZZZNS0_17logit_kernel_cudaERNS_18TensorIteratorBaseERKN3c106ScalarEENKUlvE_clEvENKUlvE1_clEvEUlNS5_4HalfEE_EEvS4_RKT_EUliE_EEviT1_)
        /*0dc4*/ 	.word	0x00000000


	//----- nvinfo : EIATTR_MIN_STACK_SIZE
	.align		4
.L_625:
        /*0dc8*/ 	.byte	0x04, 0x12
        /*0dca*/ 	.short	(.L_627 - .L_626)
	.align		4
.L_626:
        /*0dcc*/ 	.word	index@(_ZN2at6native27unrolled_elementwise_kernelIZZZNS0_17logit_kernel_cudaERNS_18TensorIteratorBaseERKN3c106ScalarEENKUlvE_clEvENKUlvE1_clEvEUlNS4_4HalfEE_St5arrayIPcLm2EELi4E23TrivialOffsetCalculatorILi1EjESG_NS0_6memory15LoadWithoutCastENSH_16StoreWithoutCastEEEviT_T0_T2_T3_T4_T5_)
        /*0dd0*/ 	.word	0x00000000


	//----- nvinfo : EIATTR_MIN_STACK_SIZE
	.align		4
.L_627:
        /*0dd4*/ 	.byte	0x04, 0x12
        /*0dd6*/ 	.short	(.L_629 - .L_628)
	.align		4
.L_628:
        /*0dd8*/ 	.word	index@(_ZN2at6native29vectorized_elementwise_kernelILi2EZZZNS0_17logit_kernel_cudaERNS_18TensorIteratorBaseERKN3c106ScalarEENKUlvE_clEvENKUlvE1_clEvEUlNS4_4HalfEE_St5arrayIPcLm2EEEEviT0_T1_)
        /*0ddc*/ 	.word	0x00000000


	//----- nvinfo : EIATTR_MIN_STACK_SIZE
	.align		4
.L_629:
        /*0de0*/ 	.byte	0x04, 0x12
        /*0de2*/ 	.short	(.L_631 - .L_630)
	.align		4
.L_630:
        /*0de4*/ 	.word	index@(_ZN2at6native29vectorized_elementwise_kernelILi4EZZZNS0_17logit_kernel_cudaERNS_18TensorIteratorBaseERKN3c106ScalarEENKUlvE_clEvENKUlvE1_clEvEUlNS4_4HalfEE_St5arrayIPcLm2EEEEviT0_T1_)
        /*0de8*/ 	.word	0x00000000


	//----- nvinfo : EIATTR_MIN_STACK_SIZE
	.align		4
.L_631:
        /*0dec*/ 	.byte	0x04, 0x12
        /*0dee*/ 	.short	(.L_633 - .L_632)
	.align		4
.L_632:
        /*0df0*/ 	.word	index@(_ZN2at6native29vectorized_elementwise_kernelILi8EZZZNS0_17logit_kernel_cudaERNS_18TensorIteratorBaseERKN3c106ScalarEENKUlvE_clEvENKUlvE1_clEvEUlNS4_4HalfEE_St5arrayIPcLm2EEEEviT0_T1_)
        /*0df4*/ 	.word	0x00000000


	//----- nvinfo : EIATTR_MIN_STACK_SIZE
	.align		4
.L_633:
        /*0df8*/ 	.byte	0x04, 0x12
        /*0dfa*/ 	.short	(.L_635 - .L_634)
	.align		4
.L_634:
        /*0dfc*/ 	.word	index@(_ZN2at6native18elementwise_kernelILi128ELi4EZNS0_15gpu_kernel_implIZZZNS0_17logit_kernel_cudaERNS_18TensorIteratorBaseERKN3c106ScalarEENKUlvE_clEvENKUlvE0_clEvEUlfE0_EEvS4_RKT_EUliE_EEviT1_)
        /*0e00*/ 	.word	0x00000000


	//----- nvinfo : EIATTR_MIN_STACK_SIZE
	.align		4
.L_635:
        /*0e04*/ 	.byte	0x04, 0x12
        /*0e06*/ 	.short	(.L_637 - .L_636)
	.align		4
.L_636:
        /*0e08*/ 	.word	index@(_ZN2at6native27unrolled_elementwise_kernelIZZZNS0_17logit_kernel_cudaERNS_18TensorIteratorBaseERKN3c106ScalarEENKUlvE_clEvENKUlvE0_clEvEUlfE0_St5arrayIPcLm2EELi4E23TrivialOffsetCalculatorILi1EjESF_NS0_6memory12LoadWithCastILi1EEENSG_13StoreWithCastILi1EEEEEviT_T0_T2_T3_T4_T5_)
        /*0e0c*/ 	.word	0x00000000


	//----- nvinfo : EIATTR_MIN_STACK_SIZE
	.align		4
.L_637:
        /*0e10*/ 	.byte	0x04, 0x12
        /*0e12*/ 	.short	(.L_639 - .L_638)
	.align		4
.L_638:
        /*0e14*/ 	.word	index@(_ZN2at6native18elementwise_kernelILi128ELi2EZNS0_22gpu_kernel_impl_nocastIZZZNS0_17logit_kernel_cudaERNS_18TensorIteratorBaseERKN3c106ScalarEENKUlvE_clEvENKUlvE0_clEvEUlfE0_EEvS4_RKT_EUliE_EEviT1_)
        /*0e18*/ 	.word	0x00000000


	//----- nvinfo : EIATTR_MIN_STACK_SIZE
	.align		4
.L_639:
        /*0e1c*/ 	.byte	0x04, 0x12
        /*0e1e*/ 	.short	(.L_641 - .L_640)
	.align		4
.L_640:
        /*0e20*/ 	.word	index@(_ZN2at6native27unrolled_elementwise_kernelIZZZNS0_17logit_kernel_cudaERNS_18TensorIteratorBaseERKN3c106ScalarEENKUlvE_clEvENKUlvE0_clEvEUlfE0_St5arrayIPcLm2EELi4E23TrivialOffsetCalculatorILi1EjESF_NS0_6memory15LoadWithoutCastENSG_16StoreWithoutCastEEEviT_T0_T2_T3_T4_T5_)
        /*0e24*/ 	.word	0x00000000


	//----- nvinfo : EIATTR_MIN_STACK_SIZE
	.align		4
.L_641:
        /*0e28*/ 	.byte	0x04, 0x12
        /*0e2a*/ 	.short	(.L_643 - .L_642)
	.align		4
.L_642:
        /*0e2c*/ 	.word	index@(_ZN2at6native29vectorized_elementwise_kernelILi2EZZZNS0_17logit_kernel_cudaERNS_18TensorIteratorBaseERKN3c106ScalarEENKUlvE_clEvENKUlvE0_clEvEUlfE0_St5arrayIPcLm2EEEEviT0_T1_)
        /*0e30*/ 	.word	0x00000000


	//----- nvinfo : EIATTR_MIN_STACK_SIZE
	.align		4
.L_643:
        /*0e34*/ 	.byte	0x04, 0x12
        /*0e36*/ 	.short	(.L_645 - .L_644)
	.align		4
.L_644:
        /*0e38*/ 	.word	index@(_ZN2at6native29vectorized_elementwise_kernelILi4EZZZNS0_17logit_kernel_cudaERNS_18TensorIteratorBaseERKN3c106ScalarEENKUlvE_clEvENKUlvE0_clEvEUlfE0_St5arrayIPcLm2EEEEviT0_T1_)
        /*0e3c*/ 	.word	0x00000000


	//----- nvinfo : EIATTR_MIN_STACK_SIZE
	.align		4
.L_645:
        /*0e40*/ 	.byte	0x04, 0x12
        /*0e42*/ 	.short	(.L_647 - .L_646)
	.align		4
.L_646:
        /*0e44*/ 	.word	index@(_ZN2at6native29vectorized_elementwise_kernelILi8EZZZNS0_17logit_kernel_cudaERNS_18TensorIteratorBaseERKN3c106ScalarEENKUlvE_clEvENKUlvE0_clEvEUlfE0_St5arrayIPcLm2EEEEviT0_T1_)
        /*0e48*/ 	.word	0x00000000


	//----- nvinfo : EIATTR_MIN_STACK_SIZE
	.align		4
.L_647:
        /*0e4c*/ 	.byte	0x04, 0x12
        /*0e4e*/ 	.short	(.L_649 - .L_648)
	.align		4
.L_648:
        /*0e50*/ 	.word	index@(_ZN2at6native18elementwise_kernelILi128ELi4EZNS0_15gpu_kernel_implIZZZNS0_17logit_kernel_cudaERNS_18TensorIteratorBaseERKN3c106ScalarEENKUlvE_clEvENKUlvE0_clEvEUlfE_EEvS4_RKT_EUliE_EEviT1_)
        /*0e54*/ 	.word	0x00000000


	//----- nvinfo : EIATTR_MIN_STACK_SIZE
	.align		4
.L_649:
        /*0e58*/ 	.byte	0x04, 0x12
        /*0e5a*/ 	.short	(.L_651 - .L_650)
	.align		4
.L_650:
        /*0e5c*/ 	.word	index@(_ZN2at6native27unrolled_elementwise_kernelIZZZNS0_17logit_kernel_cudaERNS_18TensorIteratorBaseERKN3c106ScalarEENKUlvE_clEvENKUlvE0_clEvEUlfE_St5arrayIPcLm2EELi4E23TrivialOffsetCalculatorILi1EjESF_NS0_6memory12LoadWithCastILi1EEENSG_13StoreWithCastILi1EEEEEviT_T0_T2_T3_T4_T5_)
        /*0e60*/ 	.word	0x00000000


	//----- nvinfo : EIATTR_MIN_STACK_SIZE
	.align		4
.L_651:
        /*0e64*/ 	.byte	0x04, 0x12
        /*0e66*/ 	.short	(.L_653 - .L_652)
	.align		4
.L_652:
        /*0e68*/ 	.word	index@(_ZN2at6native18elementwise_kernelILi128ELi2EZNS0_22gpu_kernel_impl_nocastIZZZNS0_17logit_kernel_cudaERNS_18TensorIteratorBaseERKN3c106ScalarEENKUlvE_clEvENKUlvE0_clEvEUlfE_EEvS4_RKT_EUliE_EEviT1_)
        /*0e6c*/ 	.word	0x00000000


	//----- nvinfo : EIATTR_MIN_STACK_SIZE
	.align		4
.L_653:
        /*0e70*/ 	.byte	0x04, 0x12
        /*0e72*/ 	.short	(.L_655 - .L_654)
	.align		4
.L_654:
        /*0e74*/ 	.word	index@(_ZN2at6native27unrolled_elementwise_kernelIZZZNS0_17logit_kernel_cudaERNS_18TensorIteratorBaseERKN3c106ScalarEENKUlvE_clEvENKUlvE0_clEvEUlfE_St5arrayIPcLm2EELi4E23TrivialOffsetCalculatorILi1EjESF_NS0_6memory15LoadWithoutCastENSG_16StoreWithoutCastEEEviT_T0_T2_T3_T4_T5_)
        /*0e78*/ 	.word	0x00000000


	//----- nvinfo : EIATTR_MIN_STACK_SIZE
	.align		4
.L_655:
        /*0e7c*/ 	.byte	0x04, 0x12
        /*0e7e*/ 	.short	(.L_657 - .L_656)
	.align		4
.L_656:
        /*0e80*/ 	.word	index@(_ZN2at6native29vectorized_elementwise_kernelILi2EZZZNS0_17logit_kernel_cudaERNS_18TensorIteratorBaseERKN3c106ScalarEENKUlvE_clEvENKUlvE0_clEvEUlfE_St5arrayIPcLm2EEEEviT0_T1_)
        /*0e84*/ 	.word	0x00000000


	//----- nvinfo : EIATTR_MIN_STACK_SIZE
	.align		4
.L_657:
        /*0e88*/ 	.byte	0x04, 0x12
        /*0e8a*/ 	.short	(.L_659 - .L_658)
	.align		4
.L_658:
        /*0e8c*/ 	.word	index@(_ZN2at6native29vectorized_elementwise_kernelILi4EZZZNS0_17logit_kernel_cudaERNS_18TensorIteratorBaseERKN3c106ScalarEENKUlvE_clEvENKUlvE0_clEvEUlfE_St5arrayIPcLm2EEEEviT0_T1_)
        /*0e90*/ 	.word	0x00000000


	//----- nvinfo : EIATTR_MIN_STACK_SIZE
	.align		4
.L_659:
        /*0e94*/ 	.byte	0x04, 0x12
        /*0e96*/ 	.short	(.L_661 - .L_660)
	.align		4
.L_660:
        /*0e98*/ 	.word	index@(_ZN2at6native29vectorized_elementwise_kernelILi8EZZZNS0_17logit_kernel_cudaERNS_18TensorIteratorBaseERKN3c106ScalarEENKUlvE_clEvENKUlvE0_clEvEUlfE_St5arrayIPcLm2EEEEviT0_T1_)
        /*0e9c*/ 	.word	0x00000000


	//----- nvinfo : EIATTR_MIN_STACK_SIZE
	.align		4
.L_661:
        /*0ea0*/ 	.byte	0x04, 0x12
        /*0ea2*/ 	.short	(.L_663 - .L_662)
	.align		4
.L_662:
        /*0ea4*/ 	.word	index@(_ZN2at6native18elementwise_kernelILi128ELi4EZNS0_15gpu_kernel_implIZZZNS0_17logit_kernel_cudaERNS_18TensorIteratorBaseERKN3c106ScalarEENKUlvE_clEvENKUlvE_clEvEUldE0_EEvS4_RKT_EUliE_EEviT1_)
        /*0ea8*/ 	.word	0x00000000


	//----- nvinfo : EIATTR_MIN_STACK_SIZE
	.align		4
.L_663:
        /*0eac*/ 	.byte	0x04, 0x12
        /*0eae*/ 	.short	(.L_665 - .L_664)
	.align		4
.L_664:
        /*0eb0*/ 	.word	index@(_ZN2at6native27unrolled_elementwise_kernelIZZZNS0_17logit_kernel_cudaERNS_18TensorIteratorBaseERKN3c106ScalarEENKUlvE_clEvENKUlvE_clEvEUldE0_St5arrayIPcLm2EELi4E23TrivialOffsetCalculatorILi1EjESF_NS0_6memory12LoadWithCastILi1EEENSG_13StoreWithCastILi1EEEEEviT_T0_T2_T3_T4_T5_)
        /*0eb4*/ 	.word	0x00000000


	//----- nvinfo : EIATTR_MIN_STACK_SIZE
	.align		4
.L_665:
        /*0eb8*/ 	.byte	0x04, 0x12
        /*0eba*/ 	.short	(.L_667 - .L_666)
	.align		4
.L_666:
        /*0ebc*/ 	.word	index@(_ZN2at6native18elementwise_kernelILi128ELi2EZNS0_22gpu_kernel_impl_nocastIZZZNS0_17logit_kernel_cudaERNS_18TensorIteratorBaseERKN3c106ScalarEENKUlvE_clEvENKUlvE_clEvEUldE0_EEvS4_RKT_EUliE_EEviT1_)
        /*0ec0*/ 	.word	0x00000000


	//----- nvinfo : EIATTR_MIN_STACK_SIZE
	.align		4
.L_667:
        /*0ec4*/ 	.byte	0x04, 0x12
        /*0ec6*/ 	.short	(.L_669 - .L_668)
	.align		4
.L_668:
        /*0ec8*/ 	.word	index@(_ZN2at6native27unrolled_elementwise_kernelIZZZNS0_17logit_kernel_cudaERNS_18TensorIteratorBaseERKN3c106ScalarEENKUlvE_clEvENKUlvE_clEvEUldE0_St5arrayIPcLm2EELi4E23TrivialOffsetCalculatorILi1EjESF_NS0_6memory15LoadWithoutCastENSG_16StoreWithoutCastEEEviT_T0_T2_T3_T4_T5_)
        /*0ecc*/ 	.word	0x00000000


	//----- nvinfo : EIATTR_MIN_STACK_SIZE
	.align		4
.L_669:
        /*0ed0*/ 	.byte	0x04, 0x12
        /*0ed2*/ 	.short	(.L_671 - .L_670)
	.align		4
.L_670:
        /*0ed4*/ 	.word	index@(_ZN2at6native29vectorized_elementwise_kernelILi2EZZZNS0_17logit_kernel_cudaERNS_18TensorIteratorBaseERKN3c106ScalarEENKUlvE_clEvENKUlvE_clEvEUldE0_St5arrayIPcLm2EEEEviT0_T1_)
        /*0ed8*/ 	.word	0x00000000


	//----- nvinfo : EIATTR_MIN_STACK_SIZE
	.align		4
.L_671:
        /*0edc*/ 	.byte	0x04, 0x12
        /*0ede*/ 	.short	(.L_673 - .L_672)
	.align		4
.L_672:
        /*0ee0*/ 	.word	index@(_ZN2at6native29vectorized_elementwise_kernelILi4EZZZNS0_17logit_kernel_cudaERNS_18TensorIteratorBaseERKN3c106ScalarEENKUlvE_clEvENKUlvE_clEvEUldE0_St5arrayIPcLm2EEEEviT0_T1_)
        /*0ee4*/ 	.word	0x00000000


	//----- nvinfo : EIATTR_MIN_STACK_SIZE
	.align		4
.L_673:
        /*0ee8*/ 	.byte	0x04, 0x12
        /*0eea*/ 	.short	(.L_675 - .L_674)
	.align		4
.L_674:
        /*0eec*/ 	.word	index@(_ZN2at6native29vectorized_elementwise_kernelILi8EZZZNS0_17logit_kernel_cudaERNS_18TensorIteratorBaseERKN3c106ScalarEENKUlvE_clEvENKUlvE_clEvEUldE0_St5arrayIPcLm2EEEEviT0_T1_)
        /*0ef0*/ 	.word	0x00000000


	//----- nvinfo : EIATTR_MIN_STACK_SIZE
	.align		4
.L_675:
        /*0ef4*/ 	.byte	0x04, 0x12
        /*0ef6*/ 	.short	(.L_677 - .L_676)
	.align		4
.L_676:
        /*0ef8*/ 	.word	index@(_ZN2at6native18elementwise_kernelILi128ELi4EZNS0_15gpu_kernel_implIZZZNS0_17logit_kernel_cudaERNS_18TensorIteratorBaseERKN3c106ScalarEENKUlvE_clEvENKUlvE_clEvEUldE_EEvS4_RKT_EUliE_EEviT1_)
        /*0efc*/ 	.word	0x00000000


	//----- nvinfo : EIATTR_MIN_STACK_SIZE
	.align		4
.L_677:
        /*0f00*/ 	.byte	0x04, 0x12
        /*0f02*/ 	.short	(.L_679 - .L_678)
	.align		4
.L_678:
        /*0f04*/ 	.word	index@(_ZN2at6native27unrolled_elementwise_kernelIZZZNS0_17logit_kernel_cudaERNS_18TensorIteratorBaseERKN3c106ScalarEENKUlvE_clEvENKUlvE_clEvEUldE_St5arrayIPcLm2EELi4E23TrivialOffsetCalculatorILi1EjESF_NS0_6memory12LoadWithCastILi1EEENSG_13StoreWithCastILi1EEEEEviT_T0_T2_T3_T4_T5_)
        /*0f08*/ 	.word	0x00000000


	//----- nvinfo : EIATTR_MIN_STACK_SIZE
	.align		4
.L_679:
        /*0f0c*/ 	.byte	0x04, 0x12
        /*0f0e*/ 	.short	(.L_681 - .L_680)
	.align		4
.L_680:
        /*0f10*/ 	.word	index@(_ZN2at6native18elementwise_kernelILi128ELi2EZNS0_22gpu_kernel_impl_nocastIZZZNS0_17logit_kernel_cudaERNS_18TensorIteratorBaseERKN3c106ScalarEENKUlvE_clEvENKUlvE_clEvEUldE_EEvS4_RKT_EUliE_EEviT1_)
        /*0f14*/ 	.word	0x00000000


	//----- nvinfo : EIATTR_MIN_STACK_SIZE
	.align		4
.L_681:
        /*0f18*/ 	.byte	0x04, 0x12
        /*0f1a*/ 	.short	(.L_683 - .L_682)
	.align		4
.L_682:
        /*0f1c*/ 	.word	index@(_ZN2at6native27unrolled_elementwise_kernelIZZZNS0_17logit_kernel_cudaERNS_18TensorIteratorBaseERKN3c106ScalarEENKUlvE_clEvENKUlvE_clEvEUldE_St5arrayIPcLm2EELi4E23TrivialOffsetCalculatorILi1EjESF_NS0_6memory15LoadWithoutCastENSG_16StoreWithoutCastEEEviT_T0_T2_T3_T4_T5_)
        /*0f20*/ 	.word	0x00000000


	//----- nvinfo : EIATTR_MIN_STACK_SIZE
	.align		4
.L_683:
        /*0f24*/ 	.byte	0x04, 0x12
        /*0f26*/ 	.short	(.L_685 - .L_684)
	.align		4
.L_684:
        /*0f28*/ 	.word	index@(_ZN2at6native29vectorized_elementwise_kernelILi2EZZZNS0_17logit_kernel_cudaERNS_18TensorIteratorBaseERKN3c106ScalarEENKUlvE_clEvENKUlvE_clEvEUldE_St5arrayIPcLm2EEEEviT0_T1_)
        /*0f2c*/ 	.word	0x00000000


	//----- nvinfo : EIATTR_MIN_STACK_SIZE
	.align		4
.L_685:
        /*0f30*/ 	.byte	0x04, 0x12
        /*0f32*/ 	.short	(.L_687 - .L_686)
	.align		4
.L_686:
        /*0f34*/ 	.word	index@(_ZN2at6native29vectorized_elementwise_kernelILi4EZZZNS0_17logit_kernel_cudaERNS_18TensorIteratorBaseERKN3c106ScalarEENKUlvE_clEvENKUlvE_clEvEUldE_St5arrayIPcLm2EEEEviT0_T1_)
        /*0f38*/ 	.word	0x00000000


	//----- nvinfo : EIATTR_MIN_STACK_SIZE
	.align		4
.L_687:
        /*0f3c*/ 	.byte	0x04, 0x12
        /*0f3e*/ 	.short	(.L_689 - .L_688)
	.align		4
.L_688:
        /*0f40*/ 	.word	index@(_ZN2at6native29vectorized_elementwise_kernelILi8EZZZNS0_17logit_kernel_cudaERNS_18TensorIteratorBaseERKN3c106ScalarEENKUlvE_clEvENKUlvE_clEvEUldE_St5arrayIPcLm2EEEEviT0_T1_)
        /*0f44*/ 	.word	0x00000000


	//----- nvinfo : EIATTR_MIN_STACK_SIZE
	.align		4
.L_689:
        /*0f48*/ 	.byte	0x04, 0x12
        /*0f4a*/ 	.short	(.L_691 - .L_690)
	.align		4
.L_690:
        /*0f4c*/ 	.word	index@(_ZN2at6native18elementwise_kernelILi128ELi4EZNS0_15gpu_kernel_implIZZZNS0_19sigmoid_kernel_cudaERNS_18TensorIteratorBaseEENKUlvE0_clEvENKUlvE2_clEvEUlN3c108BFloat16EE_EEvS4_RKT_EUliE_EEviT1_)
        /*0f50*/ 	.word	0x00000000


	//----- nvinfo : EIATTR_MIN_STACK_SIZE
	.align		4
.L_691:
        /*0f54*/ 	.byte	0x04, 0x12
        /*0f56*/ 	.short	(.L_693 - .L_692)
	.align		4
.L_692:
        /*0f58*/ 	.word	index@(_ZN2at6native27unrolled_elementwise_kernelIZZZNS0_19sigmoid_kernel_cudaERNS_18TensorIteratorBaseEENKUlvE0_clEvENKUlvE2_clEvEUlN3c108BFloat16EE_St5arrayIPcLm2EELi4E23TrivialOffsetCalculatorILi1EjESD_NS0_6memory12LoadWithCastILi1EEENSE_13StoreWithCastILi1EEEEEviT_T0_T2_T3_T4_T5_)
        /*0f5c*/ 	.word	0x00000000


	//----- nvinfo : EIATTR_MIN_STACK_SIZE
	.align		4
.L_693:
        /*0f60*/ 	.byte	0x04, 0x12
        /*0f62*/ 	.short	(.L_695 - .L_694)
	.align		4
.L_694:
        /*0f64*/ 	.word	index@(_ZN2at6native18elementwise_kernelILi128ELi4EZNS0_22gpu_kernel_impl_nocastIZZZNS0_19sigmoid_kernel_cudaERNS_18TensorIteratorBaseEENKUlvE0_clEvENKUlvE2_clEvEUlN3c108BFloat16EE_EEvS4_RKT_EUliE_EEviT1_)
        /*0f68*/ 	.word	0x00000000


	//----- nvinfo : EIATTR_MIN_STACK_SIZE
	.align		4
.L_695:
        /*0f6c*/ 	.byte	0x04, 0x12
        /*0f6e*/ 	.short	(.L_697 - .L_696)
	.align		4
.L_696:
        /*0f70*/ 	.word	index@(_ZN2at6native27unrolled_elementwise_kernelIZZZNS0_19sigmoid_kernel_cudaERNS_18TensorIteratorBaseEENKUlvE0_clEvENKUlvE2_clEvEUlN3c108BFloat16EE_St5arrayIPcLm2EELi4E23TrivialOffsetCalculatorILi1EjESD_NS0_6memory15LoadWithoutCastENSE_16StoreWithoutCastEEEviT_T0_T2_T3_T4_T5_)
        /*0f74*/ 	.word	0x00000000


	//----- nvinfo : EIATTR_MIN_STACK_SIZE
	.align		4
.L_697:
        /*0f78*/ 	.byte	0x04, 0x12
        /*0f7a*/ 	.short	(.L_699 - .L_698)
	.align		4
.L_698:
        /*0f7c*/ 	.word	index@(_ZN2at6native29vectorized_elementwise_kernelILi2EZZZNS0_19sigmoid_kernel_cudaERNS_18TensorIteratorBaseEENKUlvE0_clEvENKUlvE2_clEvEUlN3c108BFloat16EE_St5arrayIPcLm2EEEEviT0_T1_)
        /*0f80*/ 	.word	0x00000000


	//----- nvinfo : EIATTR_MIN_STACK_SIZE
	.align		4
.L_699:
        /*0f84*/ 	.byte	0x04, 0x12
        /*0f86*/ 	.short	(.L_701 - .L_700)
	.align		4
.L_700:
        /*0f88*/ 	.word	index@(_ZN2at6native29vectorized_elementwise_kernelILi4EZZZNS0_19sigmoid_kernel_cudaERNS_18TensorIteratorBaseEENKUlvE0_clEvENKUlvE2_clEvEUlN3c108BFloat16EE_St5arrayIPcLm2EEEEviT0_T1_)
        /*0f8c*/ 	.word	0x00000000


	//----- nvinfo : EIATTR_MIN_STACK_SIZE
	.align		4
.L_701:
        /*0f90*/ 	.byte	0x04, 0x12
        /*0f92*/ 	.short	(.L_703 - .L_702)
	.align		4
.L_702:
        /*0f94*/ 	.word	index@(_ZN2at6native29vectorized_elementwise_kernelILi8EZZZNS0_19sigmoid_kernel_cudaERNS_18TensorIteratorBaseEENKUlvE0_clEvENKUlvE2_clEvEUlN3c108BFloat16EE_St5arrayIPcLm2EEEEviT0_T1_)
        /*0f98*/ 	.word	0x00000000


	//----- nvinfo : EIATTR_MIN_STACK_SIZE
	.align		4
.L_703:
        /*0f9c*/ 	.byte	0x04, 0x12
        /*0f9e*/ 	.short	(.L_705 - .L_704)
	.align		4
.L_704:
        /*0fa0*/ 	.word	index@(_ZN2at6native18elementwise_kernelILi128ELi4EZNS0_15gpu_kernel_implIZZZNS0_19sigmoid_kernel_cudaERNS_18TensorIteratorBaseEENKUlvE0_clEvENKUlvE1_clEvEUlN3c104HalfEE_EEvS4_RKT_EUliE_EEviT1_)
        /*0fa4*/ 	.word	0x00000000


	//----- nvinfo : EIATTR_MIN_STACK_SIZE
	.align		4
.L_705:
        /*0fa8*/ 	.byte	0x04, 0x12
        /*0faa*/ 	.short	(.L_707 - .L_706)
	.align		4
.L_706:
        /*0fac*/ 	.word	index@(_ZN2at6native27unrolled_elementwise_kernelIZZZNS0_19sigmoid_kernel_cudaERNS_18TensorIteratorBaseEENKUlvE0_clEvENKUlvE1_clEvEUlN3c104HalfEE_St5arrayIPcLm2EELi4E23TrivialOffsetCalculatorILi1EjESD_NS0_6memory12LoadWithCastILi1EEENSE_13StoreWithCastILi1EEEEEviT_T0_T2_T3_T4_T5_)
        /*0fb0*/ 	.word	0x00000000


	//----- nvinfo : EIATTR_MIN_STACK_SIZE
	.align		4
.L_707:
        /*0fb4*/ 	.byte	0x04, 0x12
        /*0fb6*/ 	.short	(.L_709 - .L_708)
	.align		4
.L_708:
        /*0fb8*/ 	.word	index@(_ZN2at6native18elementwise_kernelILi128ELi4EZNS0_22gpu_kernel_impl_nocastIZZZNS0_19sigmoid_kernel_cudaERNS_18TensorIteratorBaseEENKUlvE0_clEvENKUlvE1_clEvEUlN3c104HalfEE_EEvS4_RKT_EUliE_EEviT1_)
        /*0fbc*/ 	.word	0x00000000


	//----- nvinfo : EIATTR_MIN_STACK_SIZE
	.align		4
.L_709:
        /*0fc0*/ 	.byte	0x04, 0x12
        /*0fc2*/ 	.short	(.L_711 - .L_710)
	.align		4
.L_710:
        /*0fc4*/ 	.word	index@(_ZN2at6native27unrolled_elementwise_kernelIZZZNS0_19sigmoid_kernel_cudaERNS_18TensorIteratorBaseEENKUlvE0_clEvENKUlvE1_clEvEUlN3c104HalfEE_St5arrayIPcLm2EELi4E23TrivialOffsetCalculatorILi1EjESD_NS0_6memory15LoadWithoutCastENSE_16StoreWithoutCastEEEviT_T0_T2_T3_T4_T5_)
        /*0fc8*/ 	.word	0x00000000


	//----- nvinfo : EIATTR_MIN_STACK_SIZE
	.align		4
.L_711:
        /*0fcc*/ 	.byte	0x04, 0x12
        /*0fce*/ 	.short	(.L_713 - .L_712)
	.align		4
.L_712:
        /*0fd0*/ 	.word	index@(_ZN2at6native29vectorized_elementwise_kernelILi2EZZZNS0_19sigmoid_kernel_cudaERNS_18TensorIteratorBaseEENKUlvE0_clEvENKUlvE1_clEvEUlN3c104HalfEE_St5arrayIPcLm2EEEEviT0_T1_)
        /*0fd4*/ 	.word	0x00000000


	//----- nvinfo : EIATTR_MIN_STACK_SIZE
	.align		4
.L_713:
        /*0fd8*/ 	.byte	0x04, 0x12
        /*0fda*/ 	.short	(.L_715 - .L_714)
	.align		4
.L_714:
        /*0fdc*/ 	.word	index@(_ZN2at6native29vectorized_elementwise_kernelILi4EZZZNS0_19sigmoid_kernel_cudaERNS_18TensorIteratorBaseEENKUlvE0_clEvENKUlvE1_clEvEUlN3c104HalfEE_St5arrayIPcLm2EEEEviT0_T1_)
        /*0fe0*/ 	.word	0x00000000


	//----- nvinfo : EIATTR_MIN_STACK_SIZE
	.align		4
.L_715:
        /*0fe4*/ 	.byte	0x04, 0x12
        /*0fe6*/ 	.short	(.L_717 - .L_716)
	.align		4
.L_716:
        /*0fe8*/ 	.word	index@(_ZN2at6native29vectorized_elementwise_kernelILi8EZZZNS0_19sigmoid_kernel_cudaERNS_18TensorIteratorBaseEENKUlvE0_clEvENKUlvE1_clEvEUlN3c104HalfEE_St5arrayIPcLm2EEEEviT0_T1_)
        /*0fec*/ 	.word	0x00000000


	//----- nvinfo : EIATTR_MIN_STACK_SIZE
	.align		4
.L_717:
        /*0ff0*/ 	.byte	0x04, 0x12
        /*0ff2*/ 	.short	(.L_719 - .L_718)
	.align		4
.L_718:
        /*0ff4*/ 	.word	index@(_ZN2at6native18elementwise_kernelILi128ELi4EZNS0_15gpu_kernel_implIZZZNS0_19sigmoid_kernel_cudaERNS_18TensorIteratorBaseEENKUlvE0_clEvENKUlvE0_clEvEUlfE_EEvS4_RKT_EUliE_EEviT1_)
        /*0ff8*/ 	.word	0x00000000


	//----- nvinfo : EIATTR_MIN_STACK_SIZE
	.align		4
.L_719:
        /*0ffc*/ 	.byte	0x04, 0x12
        /*0ffe*/ 	.short	(.L_721 - .L_720)
	.align		4
.L_720:
        /*1000*/ 	.word	index@(_ZN2at6native27unrolled_elementwise_kernelIZZZNS0_19sigmoid_kernel_cudaERNS_18TensorIteratorBaseEENKUlvE0_clEvENKUlvE0_clEvEUlfE_St5arrayIPcLm2EELi4E23TrivialOffsetCalculatorILi1EjESB_NS0_6memory12LoadWithCastILi1EEENSC_13StoreWithCastILi1EEEEEviT_T0_T2_T3_T4_T5_)
        /*1004*/ 	.word	0x00000000


	//----- nvinfo : EIATTR_MIN_STACK_SIZE
	.align		4
.L_721:
        /*1008*/ 	.byte	0x04, 0x12
        /*100a*/ 	.short	(.L_723 - .L_722)
	.align		4
.L_722:
        /*100c*/ 	.word	index@(_ZN2at6native18elementwise_kernelILi128ELi2EZNS0_22gpu_kernel_impl_nocastIZZZNS0_19sigmoid_kernel_cudaERNS_18TensorIteratorBaseEENKUlvE0_clEvENKUlvE0_clEvEUlfE_EEvS4_RKT_EUliE_EEviT1_)
        /*1010*/ 	.word	0x00000000


	//----- nvinfo : EIATTR_MIN_STACK_SIZE
	.align		4
.L_723:
        /*1014*/ 	.byte	0x04, 0x12
        /*1016*/ 	.short	(.L_725 - .L_724)
	.align		4
.L_724:
        /*1018*/ 	.word	index@(_ZN2at6native27unrolled_elementwise_kernelIZZZNS0_19sigmoid_kernel_cudaERNS_18TensorIteratorBaseEENKUlvE0_clEvENKUlvE0_clEvEUlfE_St5arrayIPcLm2EELi4E23TrivialOffsetCalculatorILi1EjESB_NS0_6memory15LoadWithoutCastENSC_16StoreWithoutCastEEEviT_T0_T2_T3_T4_T5_)
        /*101c*/ 	.word	0x00000000


	//----- nvinfo : EIATTR_MIN_STACK_SIZE
	.align		4
.L_725:
        /*1020*/ 	.byte	0x04, 0x12
        /*1022*/ 	.short	(.L_727 - .L_726)
	.align		4
.L_726:
        /*1024*/ 	.word	index@(_ZN2at6native29vectorized_elementwise_kernelILi2EZZZNS0_19sigmoid_kernel_cudaERNS_18TensorIteratorBaseEENKUlvE0_clEvENKUlvE0_clEvEUlfE_St5arrayIPcLm2EEEEviT0_T1_)
        /*1028*/ 	.word	0x00000000


	//----- nvinfo : EIATTR_MIN_STACK_SIZE
	.align		4
.L_727:
        /*102c*/ 	.byte	0x04, 0x12
        /*102e*/ 	.short	(.L_729 - .L_728)
	.align		4
.L_728:
        /*1030*/ 	.word	index@(_ZN2at6native29vectorized_elementwise_kernelILi4EZZZNS0_19sigmoid_kernel_cudaERNS_18TensorIteratorBaseEENKUlvE0_clEvENKUlvE0_clEvEUlfE_St5arrayIPcLm2EEEEviT0_T1_)
        /*1034*/ 	.word	0x00000000


	//----- nvinfo : EIATTR_MIN_STACK_SIZE
	.align		4
.L_729:
        /*1038*/ 	.byte	0x04, 0x12
        /*103a*/ 	.short	(.L_731 - .L_730)
	.align		4
.L_730:
        /*103c*/ 	.word	index@(_ZN2at6native29vectorized_elementwise_kernelILi8EZZZNS0_19sigmoid_kernel_cudaERNS_18TensorIteratorBaseEENKUlvE0_clEvENKUlvE0_clEvEUlfE_St5arrayIPcLm2EEEEviT0_T1_)
        /*1040*/ 	.word	0x00000000


	//----- nvinfo : EIATTR_MIN_STACK_SIZE
	.align		4
.L_731:
        /*1044*/ 	.byte	0x04, 0x12
        /*1046*/ 	.short	(.L_733 - .L_732)
	.align		4
.L_732:
        /*1048*/ 	.word	index@(_ZN2at6native18elementwise_kernelILi128ELi4EZNS0_15gpu_kernel_implIZZZNS0_19sigmoid_kernel_cudaERNS_18TensorIteratorBaseEENKUlvE0_clEvENKUlvE_clEvEUldE_EEvS4_RKT_EUliE_EEviT1_)
        /*104c*/ 	.word	0x00000000


	//----- nvinfo : EIATTR_MIN_STACK_SIZE
	.align		4
.L_733:
        /*1050*/ 	.byte	0x04, 0x12
        /*1052*/ 	.short	(.L_735 - .L_734)
	.align		4
.L_734:
        /*1054*/ 	.word	index@(_ZN2at6native27unrolled_elementwise_kernelIZZZNS0_19sigmoid_kernel_cudaERNS_18TensorIteratorBaseEENKUlvE0_clEvENKUlvE_clEvEUldE_St5arrayIPcLm2EELi4E23TrivialOffsetCalculatorILi1EjESB_NS0_6memory12LoadWithCastILi1EEENSC_13StoreWithCastILi1EEEEEviT_T0_T2_T3_T4_T5_)
        /*1058*/ 	.word	0x00000000


	//----- nvinfo : EIATTR_MIN_STACK_SIZE
	.align		4
.L_735:
        /*105c*/ 	.byte	0x04, 0x12
        /*105e*/ 	.short	(.L_737 - .L_736)
	.align		4
.L_736:
        /*1060*/ 	.word	index@(_ZN2at6native18elementwise_kernelILi128ELi2EZNS0_22gpu_kernel_impl_nocastIZZZNS0_19sigmoid_kernel_cudaERNS_18TensorIteratorBaseEENKUlvE0_clEvENKUlvE_clEvEUldE_EEvS4_RKT_EUliE_EEviT1_)
        /*1064*/ 	.word	0x00000000


	//----- nvinfo : EIATTR_MIN_STACK_SIZE
	.align		4
.L_737:
        /*1068*/ 	.byte	0x04, 0x12
        /*106a*/ 	.short	(.L_739 - .L_738)
	.align		4
.L_738:
        /*106c*/ 	.word	index@(_ZN2at6native27unrolled_elementwise_kernelIZZZNS0_19sigmoid_kernel_cudaERNS_18TensorIteratorBaseEENKUlvE0_clEvENKUlvE_clEvEUldE_St5arrayIPcLm2EELi4E23TrivialOffsetCalculatorILi1EjESB_NS0_6memory15LoadWithoutCastENSC_16StoreWithoutCastEEEviT_T0_T2_T3_T4_T5_)
        /*1070*/ 	.word	0x00000000


	//----- nvinfo : EIATTR_MIN_STACK_SIZE
	.align		4
.L_739:
        /*1074*/ 	.byte	0x04, 0x12
        /*1076*/ 	.short	(.L_741 - .L_740)
	.align		4
.L_740:
        /*1078*/ 	.word	index@(_ZN2at6native29vectorized_elementwise_kernelILi2EZZZNS0_19sigmoid_kernel_cudaERNS_18TensorIteratorBaseEENKUlvE0_clEvENKUlvE_clEvEUldE_St5arrayIPcLm2EEEEviT0_T1_)
        /*107c*/ 	.word	0x00000000


	//----- nvinfo : EIATTR_MIN_STACK_SIZE
	.align		4
.L_741:
        /*1080*/ 	.byte	0x04, 0x12
        /*1082*/ 	.short	(.L_743 - .L_742)
	.align		4
.L_742:
        /*1084*/ 	.word	index@(_ZN2at6native29vectorized_elementwise_kernelILi4EZZZNS0_19sigmoid_kernel_cudaERNS_18TensorIteratorBaseEENKUlvE0_clEvENKUlvE_clEvEUldE_St5arrayIPcLm2EEEEviT0_T1_)
        /*1088*/ 	.word	0x00000000


	//----- nvinfo : EIATTR_MIN_STACK_SIZE
	.align		4
.L_743:
        /*108c*/ 	.byte	0x04, 0x12
        /*108e*/ 	.short	(.L_745 - .L_744)
	.align		4
.L_744:
        /*1090*/ 	.word	index@(_ZN2at6native29vectorized_elementwise_kernelILi8EZZZNS0_19sigmoid_kernel_cudaERNS_18TensorIteratorBaseEENKUlvE0_clEvENKUlvE_clEvEUldE_St5arrayIPcLm2EEEEviT0_T1_)
        /*1094*/ 	.word	0x00000000
.L_745:


//--------------------- .nv.info._ZN2at6native18elementwise_kernelILi128ELi4EZNS0_15gpu_kernel_implIZZZNS0_15erf_kernel_cudaERNS_18TensorIteratorBaseEENKUlvE_clEvENKUlvE2_clEvEUlN3c108BFloat16EE_EEvS4_RKT_EUliE_EEviT1_ --------------------------
	.section	.nv.info._ZN2at6native18elementwise_kernelILi128ELi4EZNS0_15gpu_kernel_implIZZZNS0_15erf_kernel_cudaERNS_18TensorIteratorBaseEENKUlvE_clEvENKUlvE2_clEvEUlN3c108BFloat16EE_EEvS4_RKT_EUliE_EEviT1_,"",@"SHT_CUDA_INFO"
	.sectionflags	@""
	.align	4


	//----- nvinfo : EIATTR_CUDA_API_VERSION
	.align		4
        /*0000*/ 	.byte	0x04, 0x37
        /*0002*/ 	.short	(.L_747 - .L_746)
.L_746:
        /*0004*/ 	.word	0x00000082


	//----- nvinfo : EIATTR_SW2861232_WAR
	.align		4
.L_747:
        /*0008*/ 	.byte	0x01, 0x35
	.zero		2


	//----- nvinfo : EIATTR_PARAM_CBANK
	.align		4
        /*000c*/ 	.byte	0x04, 0x0a
        /*000e*/ 	.short	(.L_749 - .L_748)
	.align		4
.L_748:
        /*0010*/ 	.word	index@(.nv.constant0._ZN2at6native18elementwise_kernelILi128ELi4EZNS0_15gpu_kernel_implIZZZNS0_15erf_kernel_cudaERNS_18TensorIteratorBaseEENKUlvE_clEvENKUlvE2_clEvEUlN3c108BFloat16EE_EEvS4_RKT_EUliE_EEviT1_)
        /*0014*/ 	.short	0x0160
        /*0016*/ 	.short	0x0220


	//----- nvinfo : EIATTR_CBANK_PARAM_SIZE
	.align		4
.L_749:
        /*0018*/ 	.byte	0x03, 0x19
        /*001a*/ 	.short	0x0220


	//----- nvinfo : EIATTR_KPARAM_INFO
	.align		4
        /*001c*/ 	.byte	0x04, 0x17
        /*001e*/ 	.short	(.L_751 - .L_750)
.L_750:
        /*0020*/ 	.word	0x00000000
        /*0024*/ 	.short	0x0001
        /*0026*/ 	.short	0x0008
        /*0028*/ 	.byte	0x00, 0xf0, 0x61, 0x08


	//----- nvinfo : EIATTR_KPARAM_INFO
	.align		4
.L_751:
        /*002c*/ 	.byte	0x04, 0x17
        /*002e*/ 	.short	(.L_753 - .L_752)
.L_752:
        /*0030*/ 	.word	0x00000000
        /*0034*/ 	.short	0x0000
        /*0036*/ 	.short	0x0000
        /*0038*/ 	.byte	0x00, 0xf0, 0x11, 0x00


	//----- nvinfo : EIATTR_MAXREG_COUNT
	.align		4
.L_753:
        /*003c*/ 	.byte	0x03, 0x1b
        /*003e*/ 	.short	0x0080


	//----- nvinfo : EIATTR_EXTERNS
	.align		4
        /*0040*/ 	.byte	0x04, 0x0f
        /*0042*/ 	.short	(.L_755 - .L_754)


	//   ....[0]....
	.align		4
.L_754:
        /*0044*/ 	.word	index@(__assertfail)


	//----- nvinfo : EIATTR_MERCURY_ISA_VERSION
	.align		4
.L_755:
        /*0048*/ 	.byte	0x03, 0x5f
        /*004a*/ 	.short	0x0000


	//----- nvinfo : EIATTR_SYSCALL_OFFSETS
	.align		4
        /*004c*/ 	.byte	0x04, 0x46
        /*004e*/ 	.short	(.L_757 - .L_756)


	//   ....[0]....
.L_756:
        /*0050*/ 	.word	0x00001df0


	//   ....[1]....
        /*0054*/ 	.word	0x00002f80


	//   ....[2]....
        /*0058*/ 	.word	0x00004dc0


	//   ....[3]....
        /*005c*/ 	.word	0x00005f50


	//   ....[4]....
        /*0060*/ 	.word	0x00007d60


	//   ....[5]....
        /*0064*/ 	.word	0x00008ef0


	//   ....[6]....
        /*0068*/ 	.word	0x0000ad10


	//   ....[7]....
        /*006c*/ 	.word	0x0000bea0


	//----- nvinfo : EIATTR_EXIT_INSTR_OFFSETS
	.align		4
.L_757:
        /*0070*/ 	.byte	0x04, 0x1c
        /*0072*/ 	.short	(.L_759 - .L_758)


	//   ....[0]....
.L_758:
        /*0074*/ 	.word	0x00008fb0


	//   ....[1]....
        /*0078*/ 	.word	0x0000b0a0


	//   ....[2]....
        /*007c*/ 	.word	0x0000b0e0


	//   ....[3]....
        /*0080*/ 	.word	0x0000b180


	//   ....[4]....
        /*0084*/ 	.word	0x0000b1c0


	//   ....[5]....
        /*0088*/ 	.word	0x0000b200


	//   ....[6]....
        /*008c*/ 	.word	0x0000b290


	//   ....[7]....
        /*0090*/ 	.word	0x0000b2d0


	//   ....[8]....
        /*0094*/ 	.word	0x0000b370


	//   ....[9]....
        /*0098*/ 	.word	0x0000b3c0


	//   ....[10]....
        /*009c*/ 	.word	0x0000b410


	//   ....[11]....
        /*00a0*/ 	.word	0x0000b4e0


	//   ....[12]....
        /*00a4*/ 	.word	0x0000b540


	//   ....[13]....
        /*00a8*/ 	.word	0x0000b6d0


	//   ....[14]....
        /*00ac*/ 	.word	0x0000b830


	//   ....[15]....
        /*00b0*/ 	.word	0x0000b850


	//   ....[16]....
        /*00b4*/ 	.word	0x0000b910


	//   ....[17]....
        /*00b8*/ 	.word	0x0000ba90


	//   ....[18]....
        /*00bc*/ 	.word	0x0000bc10


	//   ....[19]....
        /*00c0*/ 	.word	0x0000bd70


	//   ....[20]....
        /*00c4*/ 	.word	0x0000beb0


	//   ....[21]....
        /*00c8*/ 	.word	0x0000bef0


	//   ....[22]....
        /*00cc*/ 	.word	0x0000bf30


	//----- nvinfo : EIATTR_MAX_THREADS
	.align		4
.L_759:
        /*00d0*/ 	.byte	0x04, 0x05
        /*00d2*/ 	.short	(.L_761 - .L_760)
.L_760:
        /*00d4*/ 	.word	0x00000080
        /*00d8*/ 	.word	0x00000001
        /*00dc*/ 	.word	0x00000001


	//----- nvinfo : EIATTR_CRS_STACK_SIZE
	.align		4
.L_761:
        /*00e0*/ 	.byte	0x04, 0x1e
        /*00e2*/ 	.short	(.L_763 - .L_762)
.L_762:
        /*00e4*/ 	.word	0x00000000
.L_763:


//--------------------- .nv.info._ZN2at6native27unrolled_elementwise_kernelIZZZNS0_15erf_kernel_cudaERNS_18TensorIteratorBaseEENKUlvE_clEvENKUlvE2_clEvEUlN3c108BFloat16EE_St5arrayIPcLm2EELi4E23TrivialOffsetCalculatorILi1EjESD_NS0_6memory12LoadWithCastILi1EEENSE_13StoreWithCastILi1EEEEEviT_T0_T2_T3_T4_T5_ --------------------------
	.section	.nv.info._ZN2at6native27unrolled_elementwise_kernelIZZZNS0_15erf_kernel_cudaERNS_18TensorIteratorBaseEENKUlvE_clEvENKUlvE2_clEvEUlN3c108BFloat16EE_St5arrayIPcLm2EELi4E23TrivialOffsetCalculatorILi1EjESD_NS0_6memory12LoadWithCastILi1EEENSE_13StoreWithCastILi1EEEEEviT_T0_T2_T3_T4_T5_,"",@"SHT_CUDA_INFO"
	.sectionflags	@""
	.align	4


	//----- nvinfo : EIATTR_CUDA_API_VERSION
	.align		4
        /*0000*/ 	.byte	0x04, 0x37
        /*0002*/ 	.short	(.L_765 - .L_764)
.L_764:
        /*0004*/ 	.word	0x00000082


	//----- nvinfo : EIATTR_SW2861232_WAR
	.align		4
.L_765:
        /*0008*/ 	.byte	0x01, 0x35
	.zero		2


	//----- nvinfo : EIATTR_PARAM_CBANK
	.align		4
        /*000c*/ 	.byte	0x04, 0x0a
        /*000e*/ 	.short	(.L_767 - .L_766)
	.align		4
.L_766:
        /*0010*/ 	.word	index@(.nv.constant0._ZN2at6native27unrolled_elementwise_kernelIZZZNS0_15erf_kernel_cudaERNS_18TensorIteratorBaseEENKUlvE_clEvENKUlvE2_clEvEUlN3c108BFloat16EE_St5arrayIPcLm2EELi4E23TrivialOffsetCalculatorILi1EjESD_NS0_6memory12LoadWithCastILi1EEENSE_13StoreWithCastILi1EEEEEviT_T0_T2_T3_T4_T5_)
        /*0014*/ 	.short	0x0160
        /*0016*/ 	.short	0x002c


	//----- nvinfo : EIATTR_CBANK_PARAM_SIZE
	.align		4
.L_767:
        /*0018*/ 	.byte	0x03, 0x19
        /*001a*/ 	.short	0x002c


	//----- nvinfo : EIATTR_KPARAM_INFO
	.align		4
        /*001c*/ 	.byte	0x04, 0x17
        /*001e*/ 	.short	(.L_769 - .L_768)
.L_768:
        /*0020*/ 	.word	0x00000000
        /*0024*/ 	.short	0x0006
        /*0026*/ 	.short	0x0024
        /*0028*/ 	.byte	0x00, 0xf0, 0x21, 0x00


	//----- nvinfo : EIATTR_KPARAM_INFO
	.align		4
.L_769:
        /*002c*/ 	.byte	0x04, 0x17
        /*002e*/ 	.short	(.L_771 - .L_770)
.L_770:
        /*0030*/ 	.word	0x00000000
        /*0034*/ 	.short	0x0005
        /*0036*/ 	.short	0x001c
        /*0038*/ 	.byte	0x00, 0xf0, 0x21, 0x00


	//----- nvinfo : EIATTR_KPARAM_INFO
	.align		4
.L_771:
        /*003c*/ 	.byte	0x04, 0x17
        /*003e*/ 	.short	(.L_773 - .L_772)
.L_772:
        /*0040*/ 	.word	0x00000000
        /*0044*/ 	.short	0x0004
        /*0046*/ 	.short	0x0019
        /*0048*/ 	.byte	0x00, 0xf0, 0x05, 0x00


	//----- nvinfo : EIATTR_KPARAM_INFO
	.align		4
.L_773:
        /*004c*/ 	.byte	0x04, 0x17
        /*004e*/ 	.short	(.L_775 - .L_774)
.L_774:
        /*0050*/ 	.word	0x00000000
        /*0054*/ 	.short	0x0003
        /*0056*/ 	.short	0x0018
        /*0058*/ 	.byte	0x00, 0xf0, 0x05, 0x00


	//----- nvinfo : EIATTR_KPARAM_INFO
	.align		4
.L_775:
        /*005c*/ 	.byte	0x04, 0x17
        /*005e*/ 	.short	(.L_777 - .L_776)
.L_776:
        /*0060*/ 	.word	0x00000000
        /*0064*/ 	.short	0x0002
        /*0066*/ 	.short	0x0008
        /*0068*/ 	.byte	0x00, 0xf0, 0x41, 0x00


	//----- nvinfo : EIATTR_KPARAM_INFO
	.align		4
.L_777:
        /*006c*/ 	.byte	0x04, 0x17
        /*006e*/ 	.short	(.L_779 - .L_778)
.L_778:
        /*0070*/ 	.word	0x00000000
        /*0074*/ 	.short	0x0001
        /*0076*/ 	.short	0x0004
        /*0078*/ 	.byte	0x00, 0xf0, 0x05, 0x00


	//----- nvinfo : EIATTR_KPARAM_INFO
	.align		4
.L_779:
        /*007c*/ 	.byte	0x04, 0x17
        /*007e*/ 	.short	(.L_781 - .L_780)
.L_780:
        /*0080*/ 	.word	0x00000000
        /*0084*/ 	.short	0x0000
        /*0086*/ 	.short	0x0000
        /*0088*/ 	.byte	0x00, 0xf0, 0x11, 0x00


	//----- nvinfo : EIATTR_MAXREG_COUNT
	.align		4
.L_781:
        /*008c*/ 	.byte	0x03, 0x1b
        /*008e*/ 	.short	0x00ff


	//----- nvinfo : EIATTR_EXTERNS
	.align		4
        /*0090*/ 	.byte	0x04, 0x0f
        /*0092*/ 	.short	(.L_783 - .L_782)


	//   ....[0]....
	.align		4
.L_782:
        /*0094*/ 	.word	index@(__assertfail)


	//----- nvinfo : EIATTR_MERCURY_ISA_VERSION
	.align		4
.L_783:
        /*0098*/ 	.byte	0x03, 0x5f
        /*009a*/ 	.short	0x0000


	//----- nvinfo : EIATTR_SYSCALL_OFFSETS
	.align		4
        /*009c*/ 	.byte	0x04, 0x46
        /*009e*/ 	.short	(.L_785 - .L_784)


	//   ....[0]....
.L_784:
        /*00a0*/ 	.word	0x000010a0


	//   ....[1]....
        /*00a4*/ 	.word	0x000021a0


	//   ....[2]....
        /*00a8*/ 	.word	0x000032b0


	//   ....[3]....
        /*00ac*/ 	.word	0x00004390


	//   ....[4]....
        /*00b0*/ 	.word	0x00005e20


	//   ....[5]....
        /*00b4*/ 	.word	0x00006e50


	//   ....[6]....
        /*00b8*/ 	.word	0x00007e40


	//   ....[7]....
        /*00bc*/ 	.word	0x00008e30


	//----- nvinfo : EIATTR_EXIT_INSTR_OFFSETS
	.align		4
.L_785:
        /*00c0*/ 	.byte	0x04, 0x1c
        /*00c2*/ 	.short	(.L_787 - .L_786)


	//   ....[0]....
.L_786:
        /*00c4*/ 	.word	0x00007f00


	//   ....[1]....
        /*00c8*/ 	.word	0x00008030


	//   ....[2]....
        /*00cc*/ 	.word	0x00008070


	//   ....[3]....
        /*00d0*/ 	.word	0x00008110


	//   ....[4]....
        /*00d4*/ 	.word	0x00008150


	//   ....[5]....
        /*00d8*/ 	.word	0x00008190


	//   ....[6]....
        /*00dc*/ 	.word	0x00008220


	//   ....[7]....
        /*00e0*/ 	.word	0x00008260


	//   ....[8]....
        /*00e4*/ 	.word	0x00008300


	//   ....[9]....
        /*00e8*/ 	.word	0x00008350


	//   ....[10]....
        /*00ec*/ 	.word	0x000083a0


	//   ....[11]....
        /*00f0*/ 	.word	0x00008470


	//   ....[12]....
        /*00f4*/ 	.word	0x000084d0


	//   ....[13]....
        /*00f8*/ 	.word	0x00008660


	//   ....[14]....
        /*00fc*/ 	.word	0x000087c0


	//   ....[15]....
        /*0100*/ 	.word	0x000087e0


	//   ....[16]....
        /*0104*/ 	.word	0x000088a0


	//   ....[17]....
        /*0108*/ 	.word	0x00008a20


	//   ....[18]....
        /*010c*/ 	.word	0x00008ba0


	//   ....[19]....
        /*0110*/ 	.word	0x00008d00


	//   ....[20]....
        /*0114*/ 	.word	0x00008e40


	//   ....[21]....
        /*0118*/ 	.word	0x00008e80


	//   ....[22]....
        /*011c*/ 	.word	0x00008ec0


	//----- nvinfo : EIATTR_MAX_THREADS
	.align		4
.L_787:
        /*0120*/ 	.byte	0x04, 0x05
        /*0122*/ 	.short	(.L_789 - .L_788)
.L_788:
        /*0124*/ 	.word	0x00000080
        /*0128*/ 	.word	0x00000001
        /*012c*/ 	.word	0x00000001


	//----- nvinfo : EIATTR_CRS_STACK_SIZE
	.align		4
.L_789:
        /*0130*/ 	.byte	0x04, 0x1e
        /*0132*/ 	.short	(.L_791 - .L_790)
.L_790:
        /*0134*/ 	.word	0x00000000
.L_791:


//--------------------- .nv.info._ZN2at6native18elementwise_kernelILi128ELi4EZNS0_22gpu_kernel_impl_nocastIZZZNS0_15erf_kernel_cudaERNS_18TensorIteratorBaseEENKUlvE_clEvENKUlvE2_clEvEUlN3c108BFloat16EE_EEvS4_RKT_EUliE_EEviT1_ --------------------------
	.section	.nv.info._ZN2at6native18elementwise_kernelILi128ELi4EZNS0_22gpu_kernel_impl_nocastIZZZNS0_15erf_kernel_cudaERNS_18TensorIteratorBaseEENKUlvE_clEvENKUlvE2_clEvEUlN3c108BFloat16EE_EEvS4_RKT_EUliE_EEviT1_,"",@"SHT_CUDA_INFO"
	.sectionflags	@""
	.align	4


	//----- nvinfo : EIATTR_CUDA_API_VERSION
	.align		4
        /*0000*/ 	.byte	0x04, 0x37
        /*0002*/ 	.short	(.L_793 - .L_792)
.L_792:
        /*0004*/ 	.word	0x00000082


	//----- nvinfo : EIATTR_SW2861232_WAR
	.align		4
.L_793:
        /*0008*/ 	.byte	0x01, 0x35
	.zero		2


	//----- nvinfo : EIATTR_PARAM_CBANK
	.align		4
        /*000c*/ 	.byte	0x04, 0x0a
        /*000e*/ 	.short	(.L_795 - .L_794)
	.align		4
.L_794:
        /*0010*/ 	.word	index@(.nv.constant0._ZN2at6native18elementwise_kernelILi128ELi4EZNS0_22gpu_kernel_impl_nocastIZZZNS0_15erf_kernel_cudaERNS_18TensorIteratorBaseEENKUlvE_clEvENKUlvE2_clEvEUlN3c108BFloat16EE_EEvS4_RKT_EUliE_EEviT1_)
        /*0014*/ 	.short	0x0160
        /*0016*/ 	.short	0x0220


	//----- nvinfo : EIATTR_CBANK_PARAM_SIZE
	.align		4
.L_795:
        /*0018*/ 	.byte	0x03, 0x19
        /*001a*/ 	.short	0x0220


	//----- nvinfo : EIATTR_KPARAM_INFO
	.align		4
        /*001c*/ 	.byte	0x04, 0x17
        /*001e*/ 	.short	(.L_797 - .L_796)
.L_796:
        /*0020*/ 	.word	0x00000000
        /*0024*/ 	.short	0x0001
        /*0026*/ 	.short	0x0008
        /*0028*/ 	.byte	0x00, 0xf0, 0x61, 0x08


	//----- nvinfo : EIATTR_KPARAM_INFO
	.align		4
.L_797:
        /*002c*/ 	.byte	0x04, 0x17
        /*002e*/ 	.short	(.L_799 - .L_798)
.L_798:
        /*0030*/ 	.word	0x00000000
        /*0034*/ 	.short	0x0000
        /*0036*/ 	.short	0x0000
        /*0038*/ 	.byte	0x00, 0xf0, 0x11, 0x00


	//----- nvinfo : EIATTR_MAXREG_COUNT
	.align		4
.L_799:
        /*003c*/ 	.byte	0x03, 0x1b
        /*003e*/ 	.short	0x0080


	//----- nvinfo : EIATTR_MERCURY_ISA_VERSION
	.align		4
        /*0040*/ 	.byte	0x03, 0x5f
        /*0042*/ 	.short	0x0000


	//----- nvinfo : EIATTR_EXIT_INSTR_OFFSETS
	.align		4
        /*0044*/ 	.byte	0x04, 0x1c
        /*0046*/ 	.short	(.L_801 - .L_800)


	//   ....[0]....
.L_800:
        /*0048*/ 	.word	0x000032e0


	//   ....[1]....
        /*004c*/ 	.word	0x00004380


	//----- nvinfo : EIATTR_MAX_THREADS
	.align		4
.L_801:
        /*0050*/ 	.byte	0x04, 0x05
        /*0052*/ 	.short	(.L_803 - .L_802)
.L_802:
        /*0054*/ 	.word	0x00000080
        /*0058*/ 	.word	0x00000001
        /*005c*/ 	.word	0x00000001


	//----- nvinfo : EIATTR_CRS_STACK_SIZE
	.align		4
.L_803:
        /*0060*/ 	.byte	0x04, 0x1e
        /*0062*/ 	.short	(.L_805 - .L_804)
.L_804:
        /*0064*/ 	.word	0x00000000
.L_805:


//--------------------- .nv.info._ZN2at6native27unrolled_elementwise_kernelIZZZNS0_15erf_kernel_cudaERNS_18TensorIteratorBaseEENKUlvE_clEvENKUlvE2_clEvEUlN3c108BFloat16EE_St5arrayIPcLm2EELi4E23TrivialOffsetCalculatorILi1EjESD_NS0_6memory15LoadWithoutCastENSE_16StoreWithoutCastEEEviT_T0_T2_T3_T4_T5_ --------------------------
	.section	.nv.info._ZN2at6native27unrolled_elementwise_kernelIZZZNS0_15erf_kernel_cudaERNS_18TensorIteratorBaseEENKUlvE_clEvENKUlvE2_clEvEUlN3c108BFloat16EE_St5arrayIPcLm2EELi4E23TrivialOffsetCalculatorILi1EjESD_NS0_6memory15LoadWithoutCastENSE_16StoreWithoutCastEEEviT_T0_T2_T3_T4_T5_,"",@"SHT_CUDA_INFO"
	.sectionflags	@""
	.align	4


	//----- nvinfo : EIATTR_CUDA_API_VERSION
	.align		4
        /*0000*/ 	.byte	0x04, 0x37
        /*0002*/ 	.short	(.L_807 - .L_806)
.L_806:
        /*0004*/ 	.word	0x00000082


	//----- nvinfo : EIATTR_SW2861232_WAR
	.align		4
.L_807:
        /*0008*/ 	.byte	0x01, 0x35
	.zero		2


	//----- nvinfo : EIATTR_PARAM_CBANK
	.align		4
        /*000c*/ 	.byte	0x04, 0x0a
        /*000e*/ 	.short	(.L_809 - .L_808)
	.align		4
.L_808:
        /*0010*/ 	.word	index@(.nv.constant0._ZN2at6native27unrolled_elementwise_kernelIZZZNS0_15erf_kernel_cudaERNS_18TensorIteratorBaseEENKUlvE_clEvENKUlvE2_clEvEUlN3c108BFloat16EE_St5arrayIPcLm2EELi4E23TrivialOffsetCalculatorILi1EjESD_NS0_6memory15LoadWithoutCastENSE_16StoreWithoutCastEEEviT_T0_T2_T3_T4_T5_)
        /*0014*/ 	.short	0x0160
        /*0016*/ 	.short	0x001c


	//----- nvinfo : EIATTR_CBANK_PARAM_SIZE
	.align		4
.L_809:
        /*0018*/ 	.byte	0x03, 0x19
        /*001a*/ 	.short	0x001c


	//----- nvinfo : EIATTR_KPARAM_INFO
	.align		4
        /*001c*/ 	.byte	0x04, 0x17
        /*001e*/ 	.short	(.L_811 - .L_810)
.L_810:
        /*0020*/ 	.word	0x00000000
        /*0024*/ 	.short	0x0006
        /*0026*/ 	.short	0x001b
        /*0028*/ 	.byte	0x00, 0xf0, 0x05, 0x00


	//----- nvinfo : EIATTR_KPARAM_INFO
	.align		4
.L_811:
        /*002c*/ 	.byte	0x04, 0x17
        /*002e*/ 	.short	(.L_813 - .L_812)
.L_812:
        /*0030*/ 	.word	0x00000000
        /*0034*/ 	.short	0x0005
        /*0036*/ 	.short	0x001a
        /*0038*/ 	.byte	0x00, 0xf0, 0x05, 0x00


	//----- nvinfo : EIATTR_KPARAM_INFO
	.align		4
.L_813:
        /*003c*/ 	.byte	0x04, 0x17
        /*003e*/ 	.short	(.L_815 - .L_814)
.L_814:
        /*0040*/ 	.word	0x00000000
        /*0044*/ 	.short	0x0004
        /*0046*/ 	.short	0x0019
        /*0048*/ 	.byte	0x00, 0xf0, 0x05, 0x00


	//----- nvinfo : EIATTR_KPARAM_INFO
	.align		4
.L_815:
        /*004c*/ 	.byte	0x04, 0x17
        /*004e*/ 	.short	(.L_817 - .L_816)
.L_816:
        /*0050*/ 	.word	0x00000000
        /*0054*/ 	.short	0x0003
        /*0056*/ 	.short	0x0018
        /*0058*/ 	.byte	0x00, 0xf0, 0x05, 0x00


	//----- nvinfo : EIATTR_KPARAM_INFO
	.align		4
.L_817:
        /*005c*/ 	.byte	0x04, 0x17
        /*005e*/ 	.short	(.L_819 - .L_818)
.L_818:
        /*0060*/ 	.word	0x00000000
        /*0064*/ 	.short	0x0002
        /*0066*/ 	.short	0x0008
        /*0068*/ 	.byte	0x00, 0xf0, 0x41, 0x00


	//----- nvinfo : EIATTR_KPARAM_INFO
	.align		4
.L_819:
        /*006c*/ 	.byte	0x04, 0x17
        /*006e*/ 	.short	(.L_821 - .L_820)
.L_820:
        /*0070*/ 	.word	0x00000000
        /*0074*/ 	.short	0x0001
        /*0076*/ 	.short	0x0004
        /*0078*/ 	.byte	0x00, 0xf0, 0x05, 0x00


	//----- nvinfo : EIATTR_KPARAM_INFO
	.align		4
.L_821:
        /*007c*/ 	.byte	0x04, 0x17
        /*007e*/ 	.short	(.L_823 - .L_822)
.L_822:
        /*0080*/ 	.word	0x00000000
        /*0084*/ 	.short	0x0000
        /*0086*/ 	.short	0x0000
        /*0088*/ 	.byte	0x00, 0xf0, 0x11, 0x00


	//----- nvinfo : EIATTR_MAXREG_COUNT
	.align		4
.L_823:
        /*008c*/ 	.byte	0x03, 0x1b
        /*008e*/ 	.short	0x00ff


	//----- nvinfo : EIATTR_MERCURY_ISA_VERSION
	.align		4
        /*0090*/ 	.byte	0x03, 0x5f
        /*0092*/ 	.short	0x0000


	//----- nvinfo : EIATTR_EXIT_INSTR_OFFSETS
	.align		4
        /*0094*/ 	.byte	0x04, 0x1c
        /*0096*/ 	.short	(.L_825 - .L_824)


	//   ....[0]....
.L_824:
        /*0098*/ 	.word	0x00000ca0


	//   ....[1]....
        /*009c*/ 	.word	0x00000cf0


	//----- nvinfo : EIATTR_MAX_THREADS
	.align		4
.L_825:
        /*00a0*/ 	.byte	0x04, 0x05
        /*00a2*/ 	.short	(.L_827 - .L_826)
.L_826:
        /*00a4*/ 	.word	0x00000080
        /*00a8*/ 	.word	0x00000001
        /*00ac*/ 	.word	0x00000001


	//----- nvinfo : EIATTR_CRS_STACK_SIZE
	.align		4
.L_827:
        /*00b0*/ 	.byte	0x04, 0x1e
        /*00b2*/ 	.short	(.L_829 - .L_828)
.L_828:
        /*00b4*/ 	.word	0x00000000
.L_829:


//--------------------- .nv.info._ZN2at6native29vectorized_elementwise_kernelILi2EZZZNS0_15erf_kernel_cudaERNS_18TensorIteratorBaseEENKUlvE_clEvENKUlvE2_clEvEUlN3c108BFloat16EE_St5arrayIPcLm2EEEEviT0_T1_ --------------------------
	.section	.nv.info._ZN2at6native29vectorized_elementwise_kernelILi2EZZZNS0_15erf_kernel_cudaERNS_18TensorIteratorBaseEENKUlvE_clEvENKUlvE2_clEvEUlN3c108BFloat16EE_St5arrayIPcLm2EEEEviT0_T1_,"",@"SHT_CUDA_INFO"
	.sectionflags	@""
	.align	4


	//----- nvinfo : EIATTR_CUDA_API_VERSION
	.align		4
        /*0000*/ 	.byte	0x04, 0x37
        /*0002*/ 	.short	(.L_831 - .L_830)
.L_830:
        /*0004*/ 	.word	0x00000082


	//----- nvinfo : EIATTR_SW2861232_WAR
	.align		4
.L_831:
        /*0008*/ 	.byte	0x01, 0x35
	.zero		2


	//----- nvinfo : EIATTR_PARAM_CBANK
	.align		4
        /*000c*/ 	.byte	0x04, 0x0a
        /*000e*/ 	.short	(.L_833 - .L_832)
	.align		4
.L_832:
        /*0010*/ 	.word	index@(.nv.constant0._ZN2at6native29vectorized_elementwise_kernelILi2EZZZNS0_15erf_kernel_cudaERNS_18TensorIteratorBaseEENKUlvE_clEvENKUlvE2_clEvEUlN3c108BFloat16EE_St5arrayIPcLm2EEEEviT0_T1_)
        /*0014*/ 	.short	0x0160
        /*0016*/ 	.short	0x0018


	//----- nvinfo : EIATTR_CBANK_PARAM_SIZE
	.align		4
.L_833:
        /*0018*/ 	.byte	0x03, 0x19
        /*001a*/ 	.short	0x0018


	//----- nvinfo : EIATTR_KPARAM_INFO
	.align		4
        /*001c*/ 	.byte	0x04, 0x17
        /*001e*/ 	.short	(.L_835 - .L_834)
.L_834:
        /*0020*/ 	.word	0x00000000
        /*0024*/ 	.short	0x0002
        /*0026*/ 	.short	0x0008
        /*0028*/ 	.byte	0x00, 0xf0, 0x41, 0x00


	//----- nvinfo : EIATTR_KPARAM_INFO
	.align		4
.L_835:
        /*002c*/ 	.byte	0x04, 0x17
        /*002e*/ 	.short	(.L_837 - .L_836)
.L_836:
        /*0030*/ 	.word	0x00000000
        /*0034*/ 	.short	0x0001
        /*0036*/ 	.short	0x0004
        /*0038*/ 	.byte	0x00, 0xf0, 0x05, 0x00


	//----- nvinfo : EIATTR_KPARAM_INFO
	.align		4
.L_837:
        /*003c*/ 	.byte	0x04, 0x17
        /*003e*/ 	.short	(.L_839 - .L_838)
.L_838:
        /*0040*/ 	.word	0x00000000
        /*0044*/ 	.short	0x0000
        /*0046*/ 	.short	0x0000
        /*0048*/ 	.byte	0x00, 0xf0, 0x11, 0x00


	//----- nvinfo : EIATTR_MAXREG_COUNT
	.align		4
.L_839:
        /*004c*/ 	.byte	0x03, 0x1b
        /*004e*/ 	.short	0x00ff


	//----- nvinfo : EIATTR_MERCURY_ISA_VERSION
	.align		4
        /*0050*/ 	.byte	0x03, 0x5f
        /*0052*/ 	.short	0x0000


	//----- nvinfo : EIATTR_EXIT_INSTR_OFFSETS
	.align		4
        /*0054*/ 	.byte	0x04, 0x1c
        /*0056*/ 	.short	(.L_841 - .L_840)


	//   ....[0]....
.L_840:
        /*0058*/ 	.word	0x00000e00


	//   ....[1]....
        /*005c*/ 	.word	0x00002750


	//   ....[2]....
        /*0060*/ 	.word	0x000027a0


	//----- nvinfo : EIATTR_MAX_THREADS
	.align		4
.L_841:
        /*0064*/ 	.byte	0x04, 0x05
        /*0066*/ 	.short	(.L_843 - .L_842)
.L_842:
        /*0068*/ 	.word	0x00000080
        /*006c*/ 	.word	0x00000001
        /*0070*/ 	.word	0x00000001


	//----- nvinfo : EIATTR_CRS_STACK_SIZE
	.align		4
.L_843:
        /*0074*/ 	.byte	0x04, 0x1e
        /*0076*/ 	.short	(.L_845 - .L_844)
.L_844:
        /*0078*/ 	.word	0x00000000
.L_845:


//--------------------- .nv.info._ZN2at6native29vectorized_elementwise_kernelILi4EZZZNS0_15erf_kernel_cudaERNS_18TensorIteratorBaseEENKUlvE_clEvENKUlvE2_clEvEUlN3c108BFloat16EE_St5arrayIPcLm2EEEEviT0_T1_ --------------------------
	.section	.nv.info._ZN2at6native29vectorized_elementwise_kernelILi4EZZZNS0_15erf_kernel_cudaERNS_18TensorIteratorBaseEENKUlvE_clEvENKUlvE2_clEvEUlN3c108BFloat16EE_St5arrayIPcLm2EEEEviT0_T1_,"",@"SHT_CUDA_INFO"
	.sectionflags	@""
	.align	4


	//----- nvinfo : EIATTR_CUDA_API_VERSION
	.align		4
        /*0000*/ 	.byte	0x04, 0x37
        /*0002*/ 	.short	(.L_847 - .L_846)
.L_846:
        /*0004*/ 	.word	0x00000082


	//----- nvinfo : EIATTR_SW2861232_WAR
	.align		4
.L_847:
        /*0008*/ 	.byte	0x01, 0x35
	.zero		2


	//----- nvinfo : EIATTR_PARAM_CBANK
	.align		4
        /*000c*/ 	.byte	0x04, 0x0a
        /*000e*/ 	.short	(.L_849 - .L_848)
	.align		4
.L_848:
        /*0010*/ 	.word	index@(.nv.constant0._ZN2at6native29vectorized_elementwise_kernelILi4EZZZNS0_15erf_kernel_cudaERNS_18TensorIteratorBaseEENKUlvE_clEvENKUlvE2_clEvEUlN3c108BFloat16EE_St5arrayIPcLm2EEEEviT0_T1_)
        /*0014*/ 	.short	0x0160
        /*0016*/ 	.short	0x0018


	//----- nvinfo : EIATTR_CBANK_PARAM_SIZE
	.align		4
.L_849:
        /*0018*/ 	.byte	0x03, 0x19
        /*001a*/ 	.short	0x0018


	//----- nvinfo : EIATTR_KPARAM_INFO
	.align		4
        /*001c*/ 	.byte	0x04, 0x17
        /*001e*/ 	.short	(.L_851 - .L_850)
.L_850:
        /*0020*/ 	.word	0x00000000
        /*0024*/ 	.short	0x0002
        /*0026*/ 	.short	0x0008
        /*0028*/ 	.byte	0x00, 0xf0, 0x41, 0x00


	//----- nvinfo : EIATTR_KPARAM_INFO
	.align		4
.L_851:
        /*002c*/ 	.byte	0x04, 0x17
        /*002e*/ 	.short	(.L_853 - .L_852)
.L_852:
        /*0030*/ 	.word	0x00000000
        /*0034*/ 	.short	0x0001
        /*0036*/ 	.short	0x0004
        /*0038*/ 	.byte	0x00, 0xf0, 0x05, 0x00


	//----- nvinfo : EIATTR_KPARAM_INFO
	.align		4
.L_853:
        /*003c*/ 	.byte	0x04, 0x17
        /*003e*/ 	.short	(.L_855 - .L_854)
.L_854:
        /*0040*/ 	.word	0x00000000
        /*0044*/ 	.short	0x0000
        /*0046*/ 	.short	0x0000
        /*0048*/ 	.byte	0x00, 0xf0, 0x11, 0x00


	//----- nvinfo : EIATTR_MAXREG_COUNT
	.align		4
.L_855:
        /*004c*/ 	.byte	0x03, 0x1b
        /*004e*/ 	.short	0x00ff


	//----- nvinfo : EIATTR_MERCURY_ISA_VERSION
	.align		4
        /*0050*/ 	.byte	0x03, 0x5f
        /*0052*/ 	.short	0x0000


	//----- nvinfo : EIATTR_EXIT_INSTR_OFFSETS
	.align		4
        /*0054*/ 	.byte	0x04, 0x1c
        /*0056*/ 	.short	(.L_857 - .L_856)


	//   ....[0]....
.L_856:
        /*0058*/ 	.word	0x00000dc0


	//   ....[1]....
        /*005c*/ 	.word	0x00002710


	//   ....[2]....
        /*0060*/ 	.word	0x00002760


	//----- nvinfo : EIATTR_MAX_THREADS
	.align		4
.L_857:
        /*0064*/ 	.byte	0x04, 0x05
        /*0066*/ 	.short	(.L_859 - .L_858)
.L_858:
        /*0068*/ 	.word	0x00000080
        /*006c*/ 	.word	0x00000001
        /*0070*/ 	.word	0x00000001


	//----- nvinfo : EIATTR_CRS_STACK_SIZE
	.align		4
.L_859:
        /*0074*/ 	.byte	0x04, 0x1e
        /*0076*/ 	.short	(.L_861 - .L_860)
.L_860:
        /*0078*/ 	.word	0x00000000
.L_861:


//--------------------- .nv.info._ZN2at6native29vectorized_elementwise_kernelILi8EZZZNS0_15erf_kernel_cudaERNS_18TensorIteratorBaseEENKUlvE_clEvENKUlvE2_clEvEUlN3c108BFloat16EE_St5arrayIPcLm2EEEEviT0_T1_ --------------------------
	.section	.nv.info._ZN2at6native29vectorized_elementwise_kernelILi8EZZZNS0_15erf_kernel_cudaERNS_18TensorIteratorBaseEENKUlvE_clEvENKUlvE2_clEvEUlN3c108BFloat16EE_St5arrayIPcLm2EEEEviT0_T1_,"",@"SHT_CUDA_INFO"
	.sectionflags	@""
	.align	4


	//----- nvinfo : EIATTR_CUDA_API_VERSION
	.align		4
        /*0000*/ 	.byte	0x04, 0x37
        /*0002*/ 	.short	(.L_863 - .L_862)
.L_862:
        /*0004*/ 	.word	0x00000082


	//----- nvinfo : EIATTR_SW2861232_WAR
	.align		4
.L_863:
        /*0008*/ 	.byte	0x01, 0x35
	.zero		2


	//----- nvinfo : EIATTR_PARAM_CBANK
	.align		4
        /*000c*/ 	.byte	0x04, 0x0a
        /*000e*/ 	.short	(.L_865 - .L_864)
	.align		4
.L_864:
        /*0010*/ 	.word	index@(.nv.constant0._ZN2at6native29vectorized_elementwise_kernelILi8EZZZNS0_15erf_kernel_cudaERNS_18TensorIteratorBaseEENKUlvE_clEvENKUlvE2_clEvEUlN3c108BFloat16EE_St5arrayIPcLm2EEEEviT0_T1_)
        /*0014*/ 	.short	0x0160
        /*0016*/ 	.short	0x0018


	//----- nvinfo : EIATTR_CBANK_PARAM_SIZE
	.align		4
.L_865:
        /*0018*/ 	.byte	0x03, 0x19
        /*001a*/ 	.short	0x0018


	//----- nvinfo : EIATTR_KPARAM_INFO
	.align		4
        /*001c*/ 	.byte	0x04, 0x17
        /*001e*/ 	.short	(.L_867 - .L_866)
.L_866:
        /*0020*/ 	.word	0x00000000
        /*0024*/ 	.short	0x0002
        /*0026*/ 	.short	0x0008
        /*0028*/ 	.byte	0x00, 0xf0, 0x41, 0x00


	//----- nvinfo : EIATTR_KPARAM_INFO
	.align		4
.L_867:
        /*002c*/ 	.byte	0x04, 0x17
        /*002e*/ 	.short	(.L_869 - .L_868)
.L_868:
        /*0030*/ 	.word	0x00000000
        /*0034*/ 	.short	0x0001
        /*0036*/ 	.short	0x0004
        /*0038*/ 	.byte	0x00, 0xf0, 0x05, 0x00


	//----- nvinfo : EIATTR_KPARAM_INFO
	.align		4
.L_869:
        /*003c*/ 	.byte	0x04, 0x17
        /*003e*/ 	.short	(.L_871 - .L_870)
.L_870:
        /*0040*/ 	.word	0x00000000
        /*0044*/ 	.short	0x0000
        /*0046*/ 	.short	0x0000
        /*0048*/ 	.byte	0x00, 0xf0, 0x11, 0x00


	//----- nvinfo : EIATTR_MAXREG_COUNT
	.align		4
.L_871:
        /*004c*/ 	.byte	0x03, 0x1b
        /*004e*/ 	.short	0x00ff


	//----- nvinfo : EIATTR_MERCURY_ISA_VERSION
	.align		4
        /*0050*/ 	.byte	0x03, 0x5f
        /*0052*/ 	.short	0x0000


	//----- nvinfo : EIATTR_EXIT_INSTR_OFFSETS
	.align		4
        /*0054*/ 	.byte	0x04, 0x1c
        /*0056*/ 	.short	(.L_873 - .L_872)


	//   ....[0]....
.L_872:
        /*0058*/ 	.word	0x00000010


	//----- nvinfo : EIATTR_MAX_THREADS
	.align		4
.L_873:
        /*005c*/ 	.byte	0x04, 0x05
        /*005e*/ 	.short	(.L_875 - .L_874)
.L_874:
        /*0060*/ 	.word	0x00000080
        /*0064*/ 	.word	0x00000001
        /*0068*/ 	.word	0x00000001
.L_875:


//--------------------- .nv.info._ZN2at6native18elementwise_kernelILi128ELi4EZNS0_15gpu_kernel_implIZZZNS0_15erf_kernel_cudaERNS_18TensorIteratorBaseEENKUlvE_clEvENKUlvE1_clEvEUlN3c104HalfEE_EEvS4_RKT_EUliE_EEviT1_ --------------------------
	.section	.nv.info._ZN2at6native18elementwise_kernelILi128ELi4EZNS0_15gpu_kernel_implIZZZNS0_15erf_kernel_cudaERNS_18TensorIteratorBaseEENKUlvE_clEvENKUlvE1_clEvEUlN3c104HalfEE_EEvS4_RKT_EUliE_EEviT1_,"",@"SHT_CUDA_INFO"
	.sectionflags	@""
	.align	4


	//----- nvinfo : EIATTR_CUDA_API_VERSION
	.align		4
        /*0000*/ 	.byte	0x04, 0x37
        /*0002*/ 	.short	(.L_877 - .L_876)
.L_876:
        /*0004*/ 	.word	0x00000082


	//----- nvinfo : EIATTR_SW2861232_WAR
	.align		4
.L_877:
        /*0008*/ 	.byte	0x01, 0x35
	.zero		2


	//----- nvinfo : EIATTR_PARAM_CBANK
	.align		4
        /*000c*/ 	.byte	0x04, 0x0a
        /*000e*/ 	.short	(.L_879 - .L_878)
	.align		4
.L_878:
        /*0010*/ 	.word	index@(.nv.constant0._ZN2at6native18elementwise_kernelILi128ELi4EZNS0_15gpu_kernel_implIZZZNS0_15erf_kernel_cudaERNS_18TensorIteratorBaseEENKUlvE_clEvENKUlvE1_clEvEUlN3c104HalfEE_EEvS4_RKT_EUliE_EEviT1_)
        /*0014*/ 	.short	0x0160
        /*0016*/ 	.short	0x0220


	//----- nvinfo : EIATTR_CBANK_PARAM_SIZE
	.align		4
.L_879:
        /*0018*/ 	.byte	0x03, 0x19
        /*001a*/ 	.short	0x0220


	//----- nvinfo : EIATTR_KPARAM_INFO
	.align		4
        /*001c*/ 	.byte	0x04, 0x17
        /*001e*/ 	.short	(.L_881 - .L_880)
.L_880:
        /*0020*/ 	.word	0x00000000
        /*0024*/ 	.short	0x0001
        /*0026*/ 	.short	0x0008
        /*0028*/ 	.byte	0x00, 0xf0, 0x61, 0x08


	//----- nvinfo : EIATTR_KPARAM_INFO
	.align		4
.L_881:
        /*002c*/ 	.byte	0x04, 0x17
        /*002e*/ 	.short	(.L_883 - .L_882)
.L_882:
        /*0030*/ 	.word	0x00000000
        /*0034*/ 	.short	0x0000
        /*0036*/ 	.short	0x0000
        /*0038*/ 	.byte	0x00, 0xf0, 0x11, 0x00


	//----- nvinfo : EIATTR_MAXREG_COUNT
	.align		4
.L_883:
        /*003c*/ 	.byte	0x03, 0x1b
        /*003e*/ 	.short	0x0080


	//----- nvinfo : EIATTR_EXTERNS
	.align		4
        /*0040*/ 	.byte	0x04, 0x0f
        /*0042*/ 	.short	(.L_885 - .L_884)


	//   ....[0]....
	.align		4
.L_884:
        /*0044*/ 	.word	index@(__assertfail)


	//----- nvinfo : EIATTR_MERCURY_ISA_VERSION
	.align		4
.L_885:
        /*0048*/ 	.byte	0x03, 0x5f
        /*004a*/ 	.short	0x0000


	//----- nvinfo : EIATTR_SYSCALL_OFFSETS
	.align		4
        /*004c*/ 	.byte	0x04, 0x46
        /*004e*/ 	.short	(.L_887 - .L_886)


	//   ....[0]....
.L_886:
        /*0050*/ 	.word	0x00001dd0


	//   ....[1]....
        /*0054*/ 	.word	0x00002f60


	//   ....[2]....
        /*0058*/ 	.word	0x00004d80


	//   ....[3]....
        /*005c*/ 	.word	0x00005f10


	//   ....[4]....
        /*0060*/ 	.word	0x00007d00


	//   ....[5]....
        /*0064*/ 	.word	0x00008e90


	//   ....[6]....
        /*0068*/ 	.word	0x0000ac90


	//   ....[7]....
        /*006c*/ 	.word	0x0000be20


	//----- nvinfo : EIATTR_EXIT_INSTR_OFFSETS
	.align		4
.L_887:
        /*0070*/ 	.byte	0x04, 0x1c
        /*0072*/ 	.short	(.L_889 - .L_888)


	//   ....[0]....
.L_888:
        /*0074*/ 	.word	0x00008f50


	//   ....[1]....
        /*0078*/ 	.word	0x0000b020


	//   ....[2]....
        /*007c*/ 	.word	0x0000b060


	//   ....[3]....
        /*0080*/ 	.word	0x0000b100


	//   ....[4]....
        /*0084*/ 	.word	0x0000b140


	//   ....[5]....
        /*0088*/ 	.word	0x0000b180


	//   ....[6]....
        /*008c*/ 	.word	0x0000b210


	//   ....[7]....
        /*0090*/ 	.word	0x0000b230


	//   ....[8]....
        /*0094*/ 	.word	0x0000b2d0


	//   ....[9]....
        /*0098*/ 	.word	0x0000b320


	//   ....[10]....
        /*009c*/ 	.word	0x0000b370


	//   ....[11]....
        /*00a0*/ 	.word	0x0000b440


	//   ....[12]....
        /*00a4*/ 	.word	0x0000b4a0


	//   ....[13]....
        /*00a8*/ 	.word	0x0000b630


	//   ....[14]....
        /*00ac*/ 	.word	0x0000b790


	//   ....[15]....
        /*00b0*/ 	.word	0x0000b7d0


	//   ....[16]....
        /*00b4*/ 	.word	0x0000b890


	//   ....[17]....
        /*00b8*/ 	.word	0x0000ba10


	//   ....[18]....
        /*00bc*/ 	.word	0x0000bb90


	//   ....[19]....
        /*00c0*/ 	.word	0x0000bcf0


	//   ....[20]....
        /*00c4*/ 	.word	0x0000be30


	//   ....[21]....
        /*00c8*/ 	.word	0x0000be70


	//   ....[22]....
        /*00cc*/ 	.word	0x0000beb0


	//----- nvinfo : EIATTR_MAX_THREADS
	.align		4
.L_889:
        /*00d0*/ 	.byte	0x04, 0x05
        /*00d2*/ 	.short	(.L_891 - .L_890)
.L_890:
        /*00d4*/ 	.word	0x00000080
        /*00d8*/ 	.word	0x00000001
        /*00dc*/ 	.word	0x00000001


	//----- nvinfo : EIATTR_CRS_STACK_SIZE
	.align		4
.L_891:
        /*00e0*/ 	.byte	0x04, 0x1e
        /*00e2*/ 	.short	(.L_893 - .L_892)
.L_892:
        /*00e4*/ 	.word	0x00000000
.L_893:


//--------------------- .nv.info._ZN2at6native27unrolled_elementwise_kernelIZZZNS0_15erf_kernel_cudaERNS_18TensorIteratorBaseEENKUlvE_clEvENKUlvE1_clEvEUlN3c104HalfEE_St5arrayIPcLm2EELi4E23TrivialOffsetCalculatorILi1EjESD_NS0_6memory12LoadWithCastILi1EEENSE_13StoreWithCastILi1EEEEEviT_T0_T2_T3_T4_T5_ --------------------------
	.section	.nv.info._ZN2at6native27unrolled_elementwise_kernelIZZZNS0_15erf_kernel_cudaERNS_18TensorIteratorBaseEENKUlvE_clEvENKUlvE1_clEvEUlN3c104HalfEE_St5arrayIPcLm2EELi4E23TrivialOffsetCalculatorILi1EjESD_NS0_6memory12LoadWithCastILi1EEENSE_13StoreWithCastILi1EEEEEviT_T0_T2_T3_T4_T5_,"",@"SHT_CUDA_INFO"
	.sectionflags	@""
	.align	4


	//----- nvinfo : EIATTR_CUDA_API_VERSION
	.align		4
        /*0000*/ 	.byte	0x04, 0x37
        /*0002*/ 	.short	(.L_895 - .L_894)
.L_894:
        /*0004*/ 	.word	0x00000082


	//----- nvinfo : EIATTR_SW2861232_WAR
	.align		4
.L_895:
        /*0008*/ 	.byte	0x01, 0x35
	.zero		2


	//----- nvinfo : EIATTR_PARAM_CBANK
	.align		4
        /*000c*/ 	.byte	0x04, 0x0a
        /*000e*/ 	.short	(.L_897 - .L_896)
	.align		4
.L_896:
        /*0010*/ 	.word	index@(.nv.constant0._ZN2at6native27unrolled_elementwise_kernelIZZZNS0_15erf_kernel_cudaERNS_18TensorIteratorBaseEENKUlvE_clEvENKUlvE1_clEvEUlN3c104HalfEE_St5arrayIPcLm2EELi4E23TrivialOffsetCalculatorILi1EjESD_NS0_6memory12LoadWithCastILi1EEENSE_13StoreWithCastILi1EEEEEviT_T0_T2_T3_T4_T5_)
        /*0014*/ 	.short	0x0160
        /*0016*/ 	.short	0x002c


	//----- nvinfo : EIATTR_CBANK_PARAM_SIZE
	.align		4
.L_897:
        /*0018*/ 	.byte	0x03, 0x19
        /*001a*/ 	.short	0x002c


	//----- nvinfo : EIATTR_KPARAM_INFO
	.align		4
        /*001c*/ 	.byte	0x04, 0x17
        /*001e*/ 	.short	(.L_899 - .L_898)
.L_898:
        /*0020*/ 	.word	0x00000000
        /*0024*/ 	.short	0x0006
        /*0026*/ 	.short	0x0024
        /*0028*/ 	.byte	0x00, 0xf0, 0x21, 0x00


	//----- nvinfo : EIATTR_KPARAM_INFO
	.align		4
.L_899:
        /*002c*/ 	.byte	0x04, 0x17
        /*002e*/ 	.short	(.L_901 - .L_900)
.L_900:
        /*0030*/ 	.word	0x00000000
        /*0034*/ 	.short	0x0005
        /*0036*/ 	.short	0x001c
        /*0038*/ 	.byte	0x00, 0xf0, 0x21, 0x00


	//----- nvinfo : EIATTR_KPARAM_INFO
	.align		4
.L_901:
        /*003c*/ 	.byte	0x04, 0x17
        /*003e*/ 	.short	(.L_903 - .L_902)
.L_902:
        /*0040*/ 	.word	0x00000000
        /*0044*/ 	.short	0x0004
        /*0046*/ 	.short	0x0019
        /*0048*/ 	.byte	0x00, 0xf0, 0x05, 0x00


	//----- nvinfo : EIATTR_KPARAM_INFO
	.align		4
.L_903:
        /*004c*/ 	.byte	0x04, 0x17
        /*004e*/ 	.short	(.L_905 - .L_904)
.L_904:
        /*0050*/ 	.word	0x00000000
        /*0054*/ 	.short	0x0003
        /*0056*/ 	.short	0x0018
        /*0058*/ 	.byte	0x00, 0xf0, 0x05, 0x00


	//----- nvinfo : EIATTR_KPARAM_INFO
	.align		4
.L_905:
        /*005c*/ 	.byte	0x04, 0x17
        /*005e*/ 	.short	(.L_907 - .L_906)
.L_906:
        /*0060*/ 	.word	0x00000000
        /*0064*/ 	.short	0x0002
        /*0066*/ 	.short	0x0008
        /*0068*/ 	.byte	0x00, 0xf0, 0x41, 0x00


	//----- nvinfo : EIATTR_KPARAM_INFO
	.align		4
.L_907:
        /*006c*/ 	.byte	0x04, 0x17
        /*006e*/ 	.short	(.L_909 - .L_908)
.L_908:
        /*0070*/ 	.word	0x00000000
        /*0074*/ 	.short	0x0001
        /*0076*/ 	.short	0x0004
        /*0078*/ 	.byte	0x00, 0xf0, 0x05, 0x00


	//----- nvinfo : EIATTR_KPARAM_INFO
	.align		4
.L_909:
        /*007c*/ 	.byte	0x04, 0x17
        /*007e*/ 	.short	(.L_911 - .L_910)
.L_910:
        /*0080*/ 	.word	0x00000000
        /*0084*/ 	.short	0x0000
        /*0086*/ 	.short	0x0000
        /*0088*/ 	.byte	0x00, 0xf0, 0x11, 0x00


	//----- nvinfo : EIATTR_MAXREG_COUNT
	.align		4
.L_911:
        /*008c*/ 	.byte	0x03, 0x1b
        /*008e*/ 	.short	0x00ff


	//----- nvinfo : EIATTR_EXTERNS
	.align		4
        /*0090*/ 	.byte	0x04, 0x0f
        /*0092*/ 	.short	(.L_913 - .L_912)


	//   ....[0]....
	.align		4
.L_912:
        /*0094*/ 	.word	index@(__assertfail)


	//----- nvinfo : EIATTR_MERCURY_ISA_VERSION
	.align		4
.L_913:
        /*0098*/ 	.byte	0x03, 0x5f
        /*009a*/ 	.short	0x0000


	//----- nvinfo : EIATTR_SYSCALL_OFFSETS
	.align		4
        /*009c*/ 	.byte	0x04, 0x46
        /*009e*/ 	.short	(.L_915 - .L_914)


	//   ....[0]....
.L_914:
        /*00a0*/ 	.word	0x00001070


	//   ....[1]....
        /*00a4*/ 	.word	0x00002140


	//   ....[2]....
        /*00a8*/ 	.word	0x00003220


	//   ....[3]....
        /*00ac*/ 	.word	0x000042d0


	//   ....[4]....
        /*00b0*/ 	.word	0x00005d60


	//   ....[5]....
        /*00b4*/ 	.word	0x00006d90


	//   ....[6]....
        /*00b8*/ 	.word	0x00007d80


	//   ....[7]....
        /*00bc*/ 	.word	0x00008d70


	//----- nvinfo : EIATTR_EXIT_INSTR_OFFSETS
	.align		4
.L_915:
        /*00c0*/ 	.byte	0x04, 0x1c
        /*00c2*/ 	.short	(.L_917 - .L_916)


	//   ....[0]....
.L_916:
        /*00c4*/ 	.word	0x00007e40


	//   ....[1]....
        /*00c8*/ 	.word	0x00007f70


	//   ....[2]....
        /*00cc*/ 	.word	0x00007fb0


	//   ....[3]....
        /*00d0*/ 	.word	0x00008050


	//   ....[4]....
        /*00d4*/ 	.word	0x00008090


	//   ....[5]....
        /*00d8*/ 	.word	0x000080d0


	//   ....[6]....
        /*00dc*/ 	.word	0x00008160


	//   ....[7]....
        /*00e0*/ 	.word	0x00008180


	//   ....[8]....
        /*00e4*/ 	.word	0x00008220


	//   ....[9]....
        /*00e8*/ 	.word	0x00008270


	//   ....[10]....
        /*00ec*/ 	.word	0x000082c0


	//   ....[11]....
        /*00f0*/ 	.word	0x00008390


	//   ....[12]....
        /*00f4*/ 	.word	0x000083f0


	//   ....[13]....
        /*00f8*/ 	.word	0x00008580


	//   ....[14]....
        /*00fc*/ 	.word	0x000086e0


	//   ....[15]....
        /*0100*/ 	.word	0x00008720


	//   ....[16]....
        /*0104*/ 	.word	0x000087e0


	//   ....[17]....
        /*0108*/ 	.word	0x00008960


	//   ....[18]....
        /*010c*/ 	.word	0x00008ae0


	//   ....[19]....
        /*0110*/ 	.word	0x00008c40


	//   ....[20]....
        /*0114*/ 	.word	0x00008d80


	//   ....[21]....
        /*0118*/ 	.word	0x00008dc0


	//   ....[22]....
        /*011c*/ 	.word	0x00008e00


	//----- nvinfo : EIATTR_MAX_THREADS
	.align		4
.L_917:
        /*0120*/ 	.byte	0x04, 0x05
        /*0122*/ 	.short	(.L_919 - .L_918)
.L_918:
        /*0124*/ 	.word	0x00000080
        /*0128*/ 	.word	0x00000001
        /*012c*/ 	.word	0x00000001


	//----- nvinfo : EIATTR_CRS_STACK_SIZE
	.align		4
.L_919:
        /*0130*/ 	.byte	0x04, 0x1e
        /*0132*/ 	.short	(.L_921 - .L_920)
.L_920:
        /*0134*/ 	.word	0x00000000
.L_921:


//--------------------- .nv.info._ZN2at6native18elementwise_kernelILi128ELi4EZNS0_22gpu_kernel_impl_nocastIZZZNS0_15erf_kernel_cudaERNS_18TensorIteratorBaseEENKUlvE_clEvENKUlvE1_clEvEUlN3c104HalfEE_EEvS4_RKT_EUliE_EEviT1_ --------------------------
	.section	.nv.info._ZN2at6native18elementwise_kernelILi128ELi4EZNS0_22gpu_kernel_impl_nocastIZZZNS0_15erf_kernel_cudaERNS_18TensorIteratorBaseEENKUlvE_clEvENKUlvE1_clEvEUlN3c104HalfEE_EEvS4_RKT_EUliE_EEviT1_,"",@"SHT_CUDA_INFO"
	.sectionflags	@""
	.align	4


	//----- nvinfo : EIATTR_CUDA_API_VERSION
	.align		4
        /*0000*/ 	.byte	0x04, 0x37
        /*0002*/ 	.short	(.L_923 - .L_922)
.L_922:
        /*0004*/ 	.word	0x00000082


	//----- nvinfo : EIATTR_SW2861232_WAR
	.align		4
.L_923:
        /*0008*/ 	.byte	0x01, 0x35
	.zero		2


	//----- nvinfo : EIATTR_PARAM_CBANK
	.align		4
        /*000c*/ 	.byte	0x04, 0x0a
        /*000e*/ 	.short	(.L_925 - .L_924)
	.align		4
.L_924:
        /*0010*/ 	.word	index@(.nv.constant0._ZN2at6native18elementwise_kernelILi128ELi4EZNS0_22gpu_kernel_impl_nocastIZZZNS0_15erf_kernel_cudaERNS_18TensorIteratorBaseEENKUlvE_clEvENKUlvE1_clEvEUlN3c104HalfEE_EEvS4_RKT_EUliE_EEviT1_)
        /*0014*/ 	.short	0x0160
        /*0016*/ 	.short	0x0220


	//----- nvinfo : EIATTR_CBANK_PARAM_SIZE
	.align		4
.L_925:
        /*0018*/ 	.byte	0x03, 0x19
        /*001a*/ 	.short	0x0220


	//----- nvinfo : EIATTR_KPARAM_INFO
	.align		4
        /*001c*/ 	.byte	0x04, 0x17
        /*001e*/ 	.short	(.L_927 - .L_926)
.L_926:
        /*0020*/ 	.word	0x00000000
        /*0024*/ 	.short	0x0001
        /*0026*/ 	.short	0x0008
        /*0028*/ 	.byte	0x00, 0xf0, 0x61, 0x08


	//----- nvinfo : EIATTR_KPARAM_INFO
	.align		4
.L_927:
        /*002c*/ 	.byte	0x04, 0x17
        /*002e*/ 	.short	(.L_929 - .L_928)
.L_928:
        /*0030*/ 	.word	0x00000000
        /*0034*/ 	.short	0x0000
        /*0036*/ 	.short	0x0000
        /*0038*/ 	.byte	0x00, 0xf0, 0x11, 0x00


	//----- nvinfo : EIATTR_MAXREG_COUNT
	.align		4
.L_929:
        /*003c*/ 	.byte	0x03, 0x1b
        /*003e*/ 	.short	0x0080


	//----- nvinfo : EIATTR_MERCURY_ISA_VERSION
	.align		4
        /*0040*/ 	.byte	0x03, 0x5f
        /*0042*/ 	.short	0x0000


	//----- nvinfo : EIATTR_EXIT_INSTR_OFFSETS
	.align		4
        /*0044*/ 	.byte	0x04, 0x1c
        /*0046*/ 	.short	(.L_931 - .L_930)


	//   ....[0]....
.L_930:
        /*0048*/ 	.word	0x000032e0


	//   ....[1]....
        /*004c*/ 	.word	0x00004380


	//----- nvinfo : EIATTR_MAX_THREADS
	.align		4
.L_931:
        /*0050*/ 	.byte	0x04, 0x05
        /*0052*/ 	.short	(.L_933 - .L_932)
.L_932:
        /*0054*/ 	.word	0x00000080
        /*0058*/ 	.word	0x00000001
        /*005c*/ 	.word	0x00000001


	//----- nvinfo : EIATTR_CRS_STACK_SIZE
	.align		4
.L_933:
        /*0060*/ 	.byte	0x04, 0x1e
        /*0062*/ 	.short	(.L_935 - .L_934)
.L_934:
        /*0064*/ 	.word	0x00000000
.L_935:


//--------------------- .nv.info._ZN2at6native27unrolled_elementwise_kernelIZZZNS0_15erf_kernel_cudaERNS_18TensorIteratorBaseEENKUlvE_clEvENKUlvE1_clEvEUlN3c104HalfEE_St5arrayIPcLm2EELi4E23TrivialOffsetCalculatorILi1EjESD_NS0_6memory15LoadWithoutCastENSE_16StoreWithoutCastEEEviT_T0_T2_T3_T4_T5_ --------------------------
	.section	.nv.info._ZN2at6native27unrolled_elementwise_kernelIZZZNS0_15erf_kernel_cudaERNS_18TensorIteratorBaseEENKUlvE_clEvENKUlvE1_clEvEUlN3c104HalfEE_St5arrayIPcLm2EELi4E23TrivialOffsetCalculatorILi1EjESD_NS0_6memory15LoadWithoutCastENSE_16StoreWithoutCastEEEviT_T0_T2_T3_T4_T5_,"",@"SHT_CUDA_INFO"
	.sectionflags	@""
	.align	4


	//----- nvinfo : EIATTR_CUDA_API_VERSION
	.align		4
        /*0000*/ 	.byte	0x04, 0x37
        /*0002*/ 	.short	(.L_937 - .L_936)
.L_936:
        /*0004*/ 	.word	0x00000082


	//----- nvinfo : EIATTR_SW2861232_WAR
	.align		4
.L_937:
        /*0008*/ 	.byte	0x01, 0x35
	.zero		2


	//----- nvinfo : EIATTR_PARAM_CBANK
	.align		4
        /*000c*/ 	.byte	0x04, 0x0a
        /*000e*/ 	.short	(.L_939 - .L_938)
	.align		4
.L_938:
        /*0010*/ 	.word	index@(.nv.constant0._ZN2at6native27unrolled_elementwise_kernelIZZZNS0_15erf_kernel_cudaERNS_18TensorIteratorBaseEENKUlvE_clEvENKUlvE1_clEvEUlN3c104HalfEE_St5arrayIPcLm2EELi4E23TrivialOffsetCalculatorILi1EjESD_NS0_6memory15LoadWithoutCastENSE_16StoreWithoutCastEEEviT_T0_T2_T3_T4_T5_)
        /*0014*/ 	.short	0x0160
        /*0016*/ 	.short	0x001c


	//----- nvinfo : EIATTR_CBANK_PARAM_SIZE
	.align		4
.L_939:
        /*0018*/ 	.byte	0x03, 0x19
        /*001a*/ 	.short	0x001c


	//----- nvinfo : EIATTR_KPARAM_INFO
	.align		4
        /*001c*/ 	.byte	0x04, 0x17
        /*001e*/ 	.short	(.L_941 - .L_940)
.L_940:
        /*0020*/ 	.word	0x00000000
        /*0024*/ 	.short	0x0006
        /*0026*/ 	.short	0x001b
        /*0028*/ 	.byte	0x00, 0xf0, 0x05, 0x00


	//----- nvinfo : EIATTR_KPARAM_INFO
	.align		4
.L_941:
        /*002c*/ 	.byte	0x04, 0x17
        /*002e*/ 	.short	(.L_943 - .L_942)
.L_942:
        /*0030*/ 	.word	0x00000000
        /*0034*/ 	.short	0x0005
        /*0036*/ 	.short	0x001a
        /*0038*/ 	.byte	0x00, 0xf0, 0x05, 0x00


	//----- nvinfo : EIATTR_KPARAM_INFO
	.align		4
.L_943:
        /*003c*/ 	.byte	0x04, 0x17
        /*003e*/ 	.short	(.L_945 - .L_944)
.L_944:
        /*0040*/ 	.word	0x00000000
        /*0044*/ 	.short	0x0004
        /*0046*/ 	.short	0x0019
        /*0048*/ 	.byte	0x00, 0xf0, 0x05, 0x00


	//----- nvinfo : EIATTR_KPARAM_INFO
	.align		4
.L_945:
        /*004c*/ 	.byte	0x04, 0x17
        /*004e*/ 	.short	(.L_947 - .L_946)
.L_946:
        /*0050*/ 	.word	0x00000000
        /*0054*/ 	.short	0x0003
        /*0056*/ 	.short	0x0018
        /*0058*/ 	.byte	0x00, 0xf0, 0x05, 0x00


	//----- nvinfo : EIATTR_KPARAM_INFO
	.align		4
.L_947:
        /*005c*/ 	.byte	0x04, 0x17
        /*005e*/ 	.short	(.L_949 - .L_948)
.L_948:
        /*0060*/ 	.word	0x00000000
        /*0064*/ 	.short	0x0002
        /*0066*/ 	.short	0x0008
        /*0068*/ 	.byte	0x00, 0xf0, 0x41, 0x00


	//----- nvinfo : EIATTR_KPARAM_INFO
	.align		4
.L_949:
        /*006c*/ 	.byte	0x04, 0x17
        /*006e*/ 	.short	(.L_951 - .L_950)
.L_950:
        /*0070*/ 	.word	0x00000000
        /*0074*/ 	.short	0x0001
        /*0076*/ 	.short	0x0004
        /*0078*/ 	.byte	0x00, 0xf0, 0x05, 0x00


	//----- nvinfo : EIATTR_KPARAM_INFO
	.align		4
.L_951:
        /*007c*/ 	.byte	0x04, 0x17
        /*007e*/ 	.short	(.L_953 - .L_952)
.L_952:
        /*0080*/ 	.word	0x00000000
        /*0084*/ 	.short	0x0000
        /*0086*/ 	.short	0x0000
        /*0088*/ 	.byte	0x00, 0xf0, 0x11, 0x00


	//----- nvinfo : EIATTR_MAXREG_COUNT
	.align		4
.L_953:
        /*008c*/ 	.byte	0x03, 0x1b
        /*008e*/ 	.short	0x00ff


	//----- nvinfo : EIATTR_MERCURY_ISA_VERSION
	.align		4
        /*0090*/ 	.byte	0x03, 0x5f
        /*0092*/ 	.short	0x0000


	//----- nvinfo : EIATTR_EXIT_INSTR_OFFSETS
	.align		4
        /*0094*/ 	.byte	0x04, 0x1c
        /*0096*/ 	.short	(.L_955 - .L_954)


	//   ....[0]....
.L_954:
        /*0098*/ 	.word	0x00000ca0


	//   ....[1]....
        /*009c*/ 	.word	0x00000cf0


	//----- nvinfo : EIATTR_MAX_THREADS
	.align		4
.L_955:
        /*00a0*/ 	.byte	0x04, 0x05
        /*00a2*/ 	.short	(.L_957 - .L_956)
.L_956:
        /*00a4*/ 	.word	0x00000080
        /*00a8*/ 	.word	0x00000001
        /*00ac*/ 	.word	0x00000001


	//----- nvinfo : EIATTR_CRS_STACK_SIZE
	.align		4
.L_957:
        /*00b0*/ 	.byte	0x04, 0x1e
        /*00b2*/ 	.short	(.L_959 - .L_958)
.L_958:
        /*00b4*/ 	.word	0x00000000
.L_959:


//--------------------- .nv.info._ZN2at6native29vectorized_elementwise_kernelILi2EZZZNS0_15erf_kernel_cudaERNS_18TensorIteratorBaseEENKUlvE_clEvENKUlvE1_clEvEUlN3c104HalfEE_St5arrayIPcLm2EEEEviT0_T1_ --------------------------
	.section	.nv.info._ZN2at6native29vectorized_elementwise_kernelILi2EZZZNS0_15erf_kernel_cudaERNS_18TensorIteratorBaseEENKUlvE_clEvENKUlvE1_clEvEUlN3c104HalfEE_St5arrayIPcLm2EEEEviT0_T1_,"",@"SHT_CUDA_INFO"
	.sectionflags	@""
	.align	4


	//----- nvinfo : EIATTR_CUDA_API_VERSION
	.align		4
        /*0000*/ 	.byte	0x04, 0x37
        /*0002*/ 	.short	(.L_961 - .L_960)
.L_960:
        /*0004*/ 	.word	0x00000082


	//----- nvinfo : EIATTR_SW2861232_WAR
	.align		4
.L_961:
        /*0008*/ 	.byte	0x01, 0x35
	.zero		2


	//----- nvinfo : EIATTR_PARAM_CBANK
	.align		4
        /*000c*/ 	.byte	0x04, 0x0a
        /*000e*/ 	.short	(.L_963 - .L_962)
	.align		4
.L_962:
        /*0010*/ 	.word	index@(.nv.constant0._ZN2at6native29vectorized_elementwise_kernelILi2EZZZNS0_15erf_kernel_cudaERNS_18TensorIteratorBaseEENKUlvE_clEvENKUlvE1_clEvEUlN3c104HalfEE_St5arrayIPcLm2EEEEviT0_T1_)
        /*0014*/ 	.short	0x0160
        /*0016*/ 	.short	0x0018


	//----- nvinfo : EIATTR_CBANK_PARAM_SIZE
	.align		4
.L_963:
        /*0018*/ 	.byte	0x03, 0x19
        /*001a*/ 	.short	0x0018


	//----- nvinfo : EIATTR_KPARAM_INFO
	.align		4
        /*001c*/ 	.byte	0x04, 0x17
        /*001e*/ 	.short	(.L_965 - .L_964)
.L_964:
        /*0020*/ 	.word	0x00000000
        /*0024*/ 	.short	0x0002
        /*0026*/ 	.short	0x0008
        /*0028*/ 	.byte	0x00, 0xf0, 0x41, 0x00


	//----- nvinfo : EIATTR_KPARAM_INFO
	.align		4
.L_965:
        /*002c*/ 	.byte	0x04, 0x17
        /*002e*/ 	.short	(.L_967 - .L_966)
.L_966:
        /*0030*/ 	.word	0x00000000
        /*0034*/ 	.short	0x0001
        /*0036*/ 	.short	0x0004
        /*0038*/ 	.byte	0x00, 0xf0, 0x05, 0x00


	//----- nvinfo : EIATTR_KPARAM_INFO
	.align		4
.L_967:
        /*003c*/ 	.byte	0x04, 0x17
        /*003e*/ 	.short	(.L_969 - .L_968)
.L_968:
        /*0040*/ 	.word	0x00000000
        /*0044*/ 	.short	0x0000
        /*0046*/ 	.short	0x0000
        /*0048*/ 	.byte	0x00, 0xf0, 0x11, 0x00


	//----- nvinfo : EIATTR_MAXREG_COUNT
	.align		4
.L_969:
        /*004c*/ 	.byte	0x03, 0x1b
        /*004e*/ 	.short	0x00ff


	//----- nvinfo : EIATTR_MERCURY_ISA_VERSION
	.align		4
        /*0050*/ 	.byte	0x03, 0x5f
        /*0052*/ 	.short	0x0000


	//----- nvinfo : EIATTR_EXIT_INSTR_OFFSETS
	.align		4
        /*0054*/ 	.byte	0x04, 0x1c
        /*0056*/ 	.short	(.L_971 - .L_970)


	//   ....[0]....
.L_970:
        /*0058*/ 	.word	0x00000e00


	//   ....[1]....
        /*005c*/ 	.word	0x00002750


	//   ....[2]....
        /*0060*/ 	.word	0x000027a0


	//----- nvinfo : EIATTR_MAX_THREADS
	.align		4
.L_971:
        /*0064*/ 	.byte	0x04, 0x05
        /*0066*/ 	.short	(.L_973 - .L_972)
.L_972:
        /*0068*/ 	.word	0x00000080
        /*006c*/ 	.word	0x00000001
        /*0070*/ 	.word	0x00000001


	//----- nvinfo : EIATTR_CRS_STACK_SIZE
	.align		4
.L_973:
        /*0074*/ 	.byte	0x04, 0x1e
        /*0076*/ 	.short	(.L_975 - .L_974)
.L_974:
        /*0078*/ 	.word	0x00000000
.L_975:


//--------------------- .nv.info._ZN2at6native29vectorized_elementwise_kernelILi4EZZZNS0_15erf_kernel_cudaERNS_18TensorIteratorBaseEENKUlvE_clEvENKUlvE1_clEvEUlN3c104HalfEE_St5arrayIPcLm2EEEEviT0_T1_ --------------------------
	.section	.nv.info._ZN2at6native29vectorized_elementwise_kernelILi4EZZZNS0_15erf_kernel_cudaERNS_18TensorIteratorBaseEENKUlvE_clEvENKUlvE1_clEvEUlN3c104HalfEE_St5arrayIPcLm2EEEEviT0_T1_,"",@"SHT_CUDA_INFO"
	.sectionflags	@""
	.align	4


	//----- nvinfo : EIATTR_CUDA_API_VERSION
	.align		4
        /*0000*/ 	.byte	0x04, 0x37
        /*0002*/ 	.short	(.L_977 - .L_976)
.L_976:
        /*0004*/ 	.word	0x00000082


	//----- nvinfo : EIATTR_SW2861232_WAR
	.align		4
.L_977:
        /*0008*/ 	.byte	0x01, 0x35
	.zero		2


	//----- nvinfo : EIATTR_PARAM_CBANK
	.align		4
        /*000c*/ 	.byte	0x04, 0x0a
        /*000e*/ 	.short	(.L_979 - .L_978)
	.align		4
.L_978:
        /*0010*/ 	.word	index@(.nv.constant0._ZN2at6native29vectorized_elementwise_kernelILi4EZZZNS0_15erf_kernel_cudaERNS_18TensorIteratorBaseEENKUlvE_clEvENKUlvE1_clEvEUlN3c104HalfEE_St5arrayIPcLm2EEEEviT0_T1_)
        /*0014*/ 	.short	0x0160
        /*0016*/ 	.short	0x0018


	//----- nvinfo : EIATTR_CBANK_PARAM_SIZE
	.align		4
.L_979:
        /*0018*/ 	.byte	0x03, 0x19
        /*001a*/ 	.short	0x0018


	//----- nvinfo : EIATTR_KPARAM_INFO
	.align		4
        /*001c*/ 	.byte	0x04, 0x17
        /*001e*/ 	.short	(.L_981 - .L_980)
.L_980:
        /*0020*/ 	.word	0x00000000
        /*0024*/ 	.short	0x0002
        /*0026*/ 	.short	0x0008
        /*0028*/ 	.byte	0x00, 0xf0, 0x41, 0x00


	//----- nvinfo : EIATTR_KPARAM_INFO
	.align		4
.L_981:
        /*002c*/ 	.byte	0x04, 0x17
        /*002e*/ 	.short	(.L_983 - .L_982)
.L_982:
        /*0030*/ 	.word	0x00000000
        /*0034*/ 	.short	0x0001
        /*0036*/ 	.short	0x0004
        /*0038*/ 	.byte	0x00, 0xf0, 0x05, 0x00


	//----- nvinfo : EIATTR_KPARAM_INFO
	.align		4
.L_983:
        /*003c*/ 	.byte	0x04, 0x17
        /*003e*/ 	.short	(.L_985 - .L_984)
.L_984:
        /*0040*/ 	.word	0x00000000
        /*0044*/ 	.short	0x0000
        /*0046*/ 	.short	0x0000
        /*0048*/ 	.byte	0x00, 0xf0, 0x11, 0x00


	//----- nvinfo : EIATTR_MAXREG_COUNT
	.align		4
.L_985:
        /*004c*/ 	.byte	0x03, 0x1b
        /*004e*/ 	.short	0x00ff


	//----- nvinfo : EIATTR_MERCURY_ISA_VERSION
	.align		4
        /*0050*/ 	.byte	0x03, 0x5f
        /*0052*/ 	.short	0x0000


	//----- nvinfo : EIATTR_EXIT_INSTR_OFFSETS
	.align		4
        /*0054*/ 	.byte	0x04, 0x1c
        /*0056*/ 	.short	(.L_987 - .L_986)


	//   ....[0]....
.L_986:
        /*0058*/ 	.word	0x00000dc0


	//   ....[1]....
        /*005c*/ 	.word	0x00002710


	//   ....[2]....
        /*0060*/ 	.word	0x00002760


	//----- nvinfo : EIATTR_MAX_THREADS
	.align		4
.L_987:
        /*0064*/ 	.byte	0x04, 0x05
        /*0066*/ 	.short	(.L_989 - .L_988)
.L_988:
        /*0068*/ 	.word	0x00000080
        /*006c*/ 	.word	0x00000001
        /*0070*/ 	.word	0x00000001


	//----- nvinfo : EIATTR_CRS_STACK_SIZE
	.align		4
.L_989:
        /*0074*/ 	.byte	0x04, 0x1e
        /*0076*/ 	.short	(.L_991 - .L_990)
.L_990:
        /*0078*/ 	.word	0x00000000
.L_991:


//--------------------- .nv.info._ZN2at6native29vectorized_elementwise_kernelILi8EZZZNS0_15erf_kernel_cudaERNS_18TensorIteratorBaseEENKUlvE_clEvENKUlvE1_clEvEUlN3c104HalfEE_St5arrayIPcLm2EEEEviT0_T1_ --------------------------
	.section	.nv.info._ZN2at6native29vectorized_elementwise_kernelILi8EZZZNS0_15erf_kernel_cudaERNS_18TensorIteratorBaseEENKUlvE_clEvENKUlvE1_clEvEUlN3c104HalfEE_St5arrayIPcLm2EEEEviT0_T1_,"",@"SHT_CUDA_INFO"
	.sectionflags	@""
	.align	4


	//----- nvinfo : EIATTR_CUDA_API_VERSION
	.align		4
        /*0000*/ 	.byte	0x04, 0x37
        /*0002*/ 	.short	(.L_993 - .L_992)
.L_992:
        /*0004*/ 	.word	0x00000082


	//----- nvinfo : EIATTR_SW2861232_WAR
	.align		4
.L_993:
        /*0008*/ 	.byte	0x01, 0x35
	.zero		2


	//----- nvinfo : EIATTR_PARAM_CBANK
	.align		4
        /*000c*/ 	.byte	0x04, 0x0a
        /*000e*/ 	.short	(.L_995 - .L_994)
	.align		4
.L_994:
        /*0010*/ 	.word	index@(.nv.constant0._ZN2at6native29vectorized_elementwise_kernelILi8EZZZNS0_15erf_kernel_cudaERNS_18TensorIteratorBaseEENKUlvE_clEvENKUlvE1_clEvEUlN3c104HalfEE_St5arrayIPcLm2EEEEviT0_T1_)
        /*0014*/ 	.short	0x0160
        /*0016*/ 	.short	0x0018


	//----- nvinfo : EIATTR_CBANK_PARAM_SIZE
	.align		4
.L_995:
        /*0018*/ 	.byte	0x03, 0x19
        /*001a*/ 	.short	0x0018


	//----- nvinfo : EIATTR_KPARAM_INFO
	.align		4
        /*001c*/ 	.byte	0x04, 0x17
        /*001e*/ 	.short	(.L_997 - .L_996)
.L_996:
        /*0020*/ 	.word	0x00000000
        /*0024*/ 	.short	0x0002
        /*0026*/ 	.short	0x0008
        /*0028*/ 	.byte	0x00, 0xf0, 0x41, 0x00


	//----- nvinfo : EIATTR_KPARAM_INFO
	.align		4
.L_997:
        /*002c*/ 	.byte	0x04, 0x17
        /*002e*/ 	.short	(.L_999 - .L_998)
.L_998:
        /*0030*/ 	.word	0x00000000
        /*0034*/ 	.short	0x0001
        /*0036*/ 	.short	0x0004
        /*0038*/ 	.byte	0x00, 0xf0, 0x05, 0x00


	//----- nvinfo : EIATTR_KPARAM_INFO
	.align		4
.L_999:
        /*003c*/ 	.byte	0x04, 0x17
        /*003e*/ 	.short	(.L_1001 - .L_1000)
.L_1000:
        /*0040*/ 	.word	0x00000000
        /*0044*/ 	.short	0x0000
        /*0046*/ 	.short	0x0000
        /*0048*/ 	.byte	0x00, 0xf0, 0x11, 0x00


	//----- nvinfo : EIATTR_MAXREG_COUNT
	.align		4
.L_1001:
        /*004c*/ 	.byte	0x03, 0x1b
        /*004e*/ 	.short	0x00ff


	//----- nvinfo : EIATTR_MERCURY_ISA_VERSION
	.align		4
        /*0050*/ 	.byte	0x03, 0x5f
        /*0052*/ 	.short	0x0000


	//----- nvinfo : EIATTR_EXIT_INSTR_OFFSETS
	.align		4
        /*0054*/ 	.byte	0x04, 0x1c
        /*0056*/ 	.short	(.L_1003 - .L_1002)


	//   ....[0]....
.L_1002:
        /*0058*/ 	.word	0x00000010


	//----- nvinfo : EIATTR_MAX_THREADS
	.align		4
.L_1003:
        /*005c*/ 	.byte	0x04, 0x05
        /*005e*/ 	.short	(.L_1005 - .L_1004)
.L_1004:
        /*0060*/ 	.word	0x00000080
        /*0064*/ 	.word	0x00000001
        /*0068*/ 	.word	0x00000001
.L_1005:


//--------------------- .nv.info._ZN2at6native18elementwise_kernelILi128ELi4EZNS0_15gpu_kernel_implIZZZNS0_15erf_kernel_cudaERNS_18TensorIteratorBaseEENKUlvE_clEvENKUlvE0_clEvEUlfE_EEvS4_RKT_EUliE_EEviT1_ --------------------------
	.section	.nv.info._ZN2at6native18elementwise_kernelILi128ELi4EZNS0_15gpu_kernel_implIZZZNS0_15erf_kernel_cudaERNS_18TensorIteratorBaseEENKUlvE_clEvENKUlvE0_clEvEUlfE_EEvS4_RKT_EUliE_EEviT1_,"",@"SHT_CUDA_INFO"
	.sectionflags	@""
	.align	4


	//----- nvinfo : EIATTR_CUDA_API_VERSION
	.align		4
        /*0000*/ 	.byte	0x04, 0x37
        /*0002*/ 	.short	(.L_1007 - .L_1006)
.L_1006:
        /*0004*/ 	.word	0x00000082


	//----- nvinfo : EIATTR_SW2861232_WAR
	.align		4
.L_1007:
        /*0008*/ 	.byte	0x01, 0x35
	.zero		2


	//----- nvinfo : EIATTR_PARAM_CBANK
	.align		4
        /*000c*/ 	.byte	0x04, 0x0a
        /*000e*/ 	.short	(.L_1009 - .L_1008)
	.align		4
.L_1008:
        /*0010*/ 	.word	index@(.nv.constant0._ZN2at6native18elementwise_kernelILi128ELi4EZNS0_15gpu_kernel_implIZZZNS0_15erf_kernel_cudaERNS_18TensorIteratorBaseEENKUlvE_clEvENKUlvE0_clEvEUlfE_EEvS4_RKT_EUliE_EEviT1_)
        /*0014*/ 	.short	0x0160
        /*0016*/ 	.short	0x0220


	//----- nvinfo : EIATTR_CBANK_PARAM_SIZE
	.align		4
.L_1009:
        /*0018*/ 	.byte	0x03, 0x19
        /*001a*/ 	.short	0x0220


	//----- nvinfo : EIATTR_KPARAM_INFO
	.align		4
        /*001c*/ 	.byte	0x04, 0x17
        /*001e*/ 	.short	(.L_1011 - .L_1010)
.L_1010:
        /*0020*/ 	.word	0x00000000
        /*0024*/ 	.short	0x0001
        /*0026*/ 	.short	0x0008
        /*0028*/ 	.byte	0x00, 0xf0, 0x61, 0x08


	//----- nvinfo : EIATTR_KPARAM_INFO
	.align		4
.L_1011:
        /*002c*/ 	.byte	0x04, 0x17
        /*002e*/ 	.short	(.L_1013 - .L_1012)
.L_1012:
        /*0030*/ 	.word	0x00000000
        /*0034*/ 	.short	0x0000
        /*0036*/ 	.short	0x0000
        /*0038*/ 	.byte	0x00, 0xf0, 0x11, 0x00


	//----- nvinfo : EIATTR_MAXREG_COUNT
	.align		4
.L_1013:
        /*003c*/ 	.byte	0x03, 0x1b
        /*003e*/ 	.short	0x0080


	//----- nvinfo : EIATTR_EXTERNS
	.align		4
        /*0040*/ 	.byte	0x04, 0x0f
        /*0042*/ 	.short	(.L_1015 - .L_1014)


	//   ....[0]....
	.align		4
.L_1014:
        /*0044*/ 	.word	index@(__assertfail)


	//----- nvinfo : EIATTR_MERCURY_ISA_VERSION
	.align		4
.L_1015:
        /*0048*/ 	.byte	0x03, 0x5f
        /*004a*/ 	.short	0x0000


	//----- nvinfo : EIATTR_SYSCALL_OFFSETS
	.align		4
        /*004c*/ 	.byte	0x04, 0x46
        /*004e*/ 	.short	(.L_1017 - .L_1016)


	//   ....[0]....
.L_1016:
        /*0050*/ 	.word	0x00001c70


	//   ....[1]....
        /*0054*/ 	.word	0x00002cd0


	//   ....[2]....
        /*0058*/ 	.word	0x00004970


	//   ....[3]....
        /*005c*/ 	.word	0x000059d0


	//   ....[4]....
        /*0060*/ 	.word	0x00007640


	//   ....[5]....
        /*0064*/ 	.word	0x000086a0


	//   ....[6]....
        /*0068*/ 	.word	0x0000a320


	//   ....[7]....
        /*006c*/ 	.word	0x0000b380


	//----- nvinfo : EIATTR_EXIT_INSTR_OFFSETS
	.align		4
.L_1017:
        /*0070*/ 	.byte	0x04, 0x1c
        /*0072*/ 	.short	(.L_1019 - .L_1018)


	//   ....[0]....
.L_1018:
        /*0074*/ 	.word	0x00008740


	//   ....[1]....
        /*0078*/ 	.word	0x0000a670


	//   ....[2]....
        /*007c*/ 	.word	0x0000a6b0


	//   ....[3]....
        /*0080*/ 	.word	0x0000a740


	//   ....[4]....
        /*0084*/ 	.word	0x0000a770


	//   ....[5]....
        /*0088*/ 	.word	0x0000a7a0


	//   ....[6]....
        /*008c*/ 	.word	0x0000a820


	//   ....[7]....
        /*0090*/ 	.word	0x0000a850


	//   ....[8]....
        /*0094*/ 	.word	0x0000a8e0


	//   ....[9]....
        /*0098*/ 	.word	0x0000a920


	//   ....[10]....
        /*009c*/ 	.word	0x0000a960


	//   ....[11]....
        /*00a0*/ 	.word	0x0000aa20


	//   ....[12]....
        /*00a4*/ 	.word	0x0000aa70


	//   ....[13]....
        /*00a8*/ 	.word	0x0000abf0


	//   ....[14]....
        /*00ac*/ 	.word	0x0000ad40


	//   ....[15]....
        /*00b0*/ 	.word	0x0000ad70


	//   ....[16]....
        /*00b4*/ 	.word	0x0000ae20


	//   ....[17]....
        /*00b8*/ 	.word	0x0000af90


	//   ....[18]....
        /*00bc*/ 	.word	0x0000b100


	//   ....[19]....
        /*00c0*/ 	.word	0x0000b250


	//   ....[20]....
        /*00c4*/ 	.word	0x0000b390


	//   ....[21]....
        /*00c8*/ 	.word	0x0000b3c0


	//   ....[22]....
        /*00cc*/ 	.word	0x0000b3f0


	//----- nvinfo : EIATTR_MAX_THREADS
	.align		4
.L_1019:
        /*00d0*/ 	.byte	0x04, 0x05
        /*00d2*/ 	.short	(.L_1021 - .L_1020)
.L_1020:
        /*00d4*/ 	.word	0x00000080
        /*00d8*/ 	.word	0x00000001
        /*00dc*/ 	.word	0x00000001


	//----- nvinfo : EIATTR_CRS_STACK_SIZE
	.align		4
.L_1021:
        /*00e0*/ 	.byte	0x04, 0x1e
        /*00e2*/ 	.short	(.L_1023 - .L_1022)
.L_1022:
        /*00e4*/ 	.word	0x00000000
.L_1023:


//--------------------- .nv.info._ZN2at6native27unrolled_elementwise_kernelIZZZNS0_15erf_kernel_cudaERNS_18TensorIteratorBaseEENKUlvE_clEvENKUlvE0_clEvEUlfE_St5arrayIPcLm2EELi4E23TrivialOffsetCalculatorILi1EjESB_NS0_6memory12LoadWithCastILi1EEENSC_13StoreWithCastILi1EEEEEviT_T0_T2_T3_T4_T5_ --------------------------
	.section	.nv.info._ZN2at6native27unrolled_elementwise_kernelIZZZNS0_15erf_kernel_cudaERNS_18TensorIteratorBaseEENKUlvE_clEvENKUlvE0_clEvEUlfE_St5arrayIPcLm2EELi4E23TrivialOffsetCalculatorILi1EjESB_NS0_6memory12LoadWithCastILi1EEENSC_13StoreWithCastILi1EEEEEviT_T0_T2_T3_T4_T5_,"",@"SHT_CUDA_INFO"
	.sectionflags	@""
	.align	4


	//----- nvinfo : EIATTR_CUDA_API_VERSION
	.align		4
        /*0000*/ 	.byte	0x04, 0x37
        /*0002*/ 	.short	(.L_1025 - .L_1024)
.L_1024:
        /*0004*/ 	.word	0x00000082


	//----- nvinfo : EIATTR_SW2861232_WAR
	.align		4
.L_1025:
        /*0008*/ 	.byte	0x01, 0x35
	.zero		2


	//----- nvinfo : EIATTR_PARAM_CBANK
	.align		4
        /*000c*/ 	.byte	0x04, 0x0a
        /*000e*/ 	.short	(.L_1027 - .L_1026)
	.align		4
.L_1026:
        /*0010*/ 	.word	index@(.nv.constant0._ZN2at6native27unrolled_elementwise_kernelIZZZNS0_15erf_kernel_cudaERNS_18TensorIteratorBaseEENKUlvE_clEvENKUlvE0_clEvEUlfE_St5arrayIPcLm2EELi4E23TrivialOffsetCalculatorILi1EjESB_NS0_6memory12LoadWithCastILi1EEENSC_13StoreWithCastILi1EEEEEviT_T0_T2_T3_T4_T5_)
        /*0014*/ 	.short	0x0160
        /*0016*/ 	.short	0x002c


	//----- nvinfo : EIATTR_CBANK_PARAM_SIZE
	.align		4
.L_1027:
        /*0018*/ 	.byte	0x03, 0x19
        /*001a*/ 	.short	0x002c


	//----- nvinfo : EIATTR_KPARAM_INFO
	.align		4
        /*001c*/ 	.byte	0x04, 0x17
        /*001e*/ 	.short	(.L_1029 - .L_1028)
.L_1028:
        /*0020*/ 	.word	0x00000000
        /*0024*/ 	.short	0x0006
        /*0026*/ 	.short	0x0024
        /*0028*/ 	.byte	0x00, 0xf0, 0x21, 0x00


	//----- nvinfo : EIATTR_KPARAM_INFO
	.align		4
.L_1029:
        /*002c*/ 	.byte	0x04, 0x17
        /*002e*/ 	.short	(.L_1031 - .L_1030)
.L_1030:
        /*0030*/ 	.word	0x00000000
        /*0034*/ 	.short	0x0005
        /*0036*/ 	.short	0x001c
        /*0038*/ 	.byte	0x00, 0xf0, 0x21, 0x00


	//----- nvinfo : EIATTR_KPARAM_INFO
	.align		4
.L_1031:
        /*003c*/ 	.byte	0x04, 0x17
        /*003e*/ 	.short	(.L_1033 - .L_1032)
.L_1032:
        /*0040*/ 	.word	0x00000000
        /*0044*/ 	.short	0x0004
        /*0046*/ 	.short	0x0019
        /*0048*/ 	.byte	0x00, 0xf0, 0x05, 0x00


	//----- nvinfo : EIATTR_KPARAM_INFO
	.align		4
.L_1033:
        /*004c*/ 	.byte	0x04, 0x17
        /*004e*/ 	.short	(.L_1035 - .L_1034)
.L_1034:
        /*0050*/ 	.word	0x00000000
        /*0054*/ 	.short	0x0003
        /*0056*/ 	.short	0x0018
        /*0058*/ 	.byte	0x00, 0xf0, 0x05, 0x00


	//----- nvinfo : EIATTR_KPARAM_INFO
	.align		4
.L_1035:
        /*005c*/ 	.byte	0x04, 0x17
        /*005e*/ 	.short	(.L_1037 - .L_1036)
.L_1036:
        /*0060*/ 	.word	0x00000000
        /*0064*/ 	.short	0x0002
        /*0066*/ 	.short	0x0008
        /*0068*/ 	.byte	0x00, 0xf0, 0x41, 0x00


	//----- nvinfo : EIATTR_KPARAM_INFO
	.align		4
.L_1037:
        /*006c*/ 	.byte	0x04, 0x17
        /*006e*/ 	.short	(.L_1039 - .L_1038)
.L_1038:
        /*0070*/ 	.word	0x00000000
        /*0074*/ 	.short	0x0001
        /*0076*/ 	.short	0x0004
        /*0078*/ 	.byte	0x00, 0xf0, 0x05, 0x00


	//----- nvinfo : EIATTR_KPARAM_INFO
	.align		4
.L_1039:
        /*007c*/ 	.byte	0x04, 0x17
        /*007e*/ 	.short	(.L_1041 - .L_1040)
.L_1040:
        /*0080*/ 	.word	0x00000000
        /*0084*/ 	.short	0x0000
        /*0086*/ 	.short	0x0000
        /*0088*/ 	.byte	0x00, 0xf0, 0x11, 0x00


	//----- nvinfo : EIATTR_MAXREG_COUNT
	.align		4
.L_1041:
        /*008c*/ 	.byte	0x03, 0x1b
        /*008e*/ 	.short	0x00ff


	//----- nvinfo : EIATTR_EXTERNS
	.align		4
        /*0090*/ 	.byte	0x04, 0x0f
        /*0092*/ 	.short	(.L_1043 - .L_1042)


	//   ....[0]....
	.align		4
.L_1042:
        /*0094*/ 	.word	index@(__assertfail)


	//----- nvinfo : EIATTR_MERCURY_ISA_VERSION
	.align		4
.L_1043:
        /*0098*/ 	.byte	0x03, 0x5f
        /*009a*/ 	.short	0x0000


	//----- nvinfo : EIATTR_SYSCALL_OFFSETS
	.align		4
        /*009c*/ 	.byte	0x04, 0x46
        /*009e*/ 	.short	(.L_1045 - .L_1044)


	//   ....[0]....
.L_1044:
        /*00a0*/ 	.word	0x00000e50


	//   ....[1]....
        /*00a4*/ 	.word	0x00001cd0


	//   ....[2]....
        /*00a8*/ 	.word	0x00002b60


	//   ....[3]....
        /*00ac*/ 	.word	0x00003990


	//   ....[4]....
        /*00b0*/ 	.word	0x00005250


	//   ....[5]....
        /*00b4*/ 	.word	0x00006160


	//   ....[6]....
        /*00b8*/ 	.word	0x00007030


	//   ....[7]....
        /*00bc*/ 	.word	0x00007f00


	//----- nvinfo : EIATTR_EXIT_INSTR_OFFSETS
	.align		4
.L_1045:
        /*00c0*/ 	.byte	0x04, 0x1c
        /*00c2*/ 	.short	(.L_1047 - .L_1046)


	//   ....[0]....
.L_1046:
        /*00c4*/ 	.word	0x000070d0


	//   ....[1]....
        /*00c8*/ 	.word	0x000071f0


	//   ....[2]....
        /*00cc*/ 	.word	0x00007230


	//   ....[3]....
        /*00d0*/ 	.word	0x000072c0


	//   ....[4]....
        /*00d4*/ 	.word	0x000072f0


	//   ....[5]....
        /*00d8*/ 	.word	0x00007320


	//   ....[6]....
        /*00dc*/ 	.word	0x000073a0


	//   ....[7]....
        /*00e0*/ 	.word	0x000073d0


	//   ....[8]....
        /*00e4*/ 	.word	0x00007460


	//   ....[9]....
        /*00e8*/ 	.word	0x000074a0


	//   ....[10]....
        /*00ec*/ 	.word	0x000074e0


	//   ....[11]....
        /*00f0*/ 	.word	0x000075a0


	//   ....[12]....
        /*00f4*/ 	.word	0x000075f0


	//   ....[13]....
        /*00f8*/ 	.word	0x00007770


	//   ....[14]....
        /*00fc*/ 	.word	0x000078c0


	//   ....[15]....
        /*0100*/ 	.word	0x000078f0


	//   ....[16]....
        /*0104*/ 	.word	0x000079a0


	//   ....[17]....
        /*0108*/ 	.word	0x00007b10


	//   ....[18]....
        /*010c*/ 	.word	0x00007c80


	//   ....[19]....
        /*0110*/ 	.word	0x00007dd0


	//   ....[20]....
        /*0114*/ 	.word	0x00007f10


	//   ....[21]....
        /*0118*/ 	.word	0x00007f40


	//   ....[22]....
        /*011c*/ 	.word	0x00007f70


	//----- nvinfo : EIATTR_MAX_THREADS
	.align		4
.L_1047:
        /*0120*/ 	.byte	0x04, 0x05
        /*0122*/ 	.short	(.L_1049 - .L_1048)
.L_1048:
        /*0124*/ 	.word	0x00000080
        /*0128*/ 	.word	0x00000001
        /*012c*/ 	.word	0x00000001


	//----- nvinfo : EIATTR_CRS_STACK_SIZE
	.align		4
.L_1049:
        /*0130*/ 	.byte	0x04, 0x1e
        /*0132*/ 	.short	(.L_1051 - .L_1050)
.L_1050:
        /*0134*/ 	.word	0x00000000
.L_1051:


//--------------------- .nv.info._ZN2at6native18elementwise_kernelILi128ELi2EZNS0_22gpu_kernel_impl_nocastIZZZNS0_15erf_kernel_cudaERNS_18TensorIteratorBaseEENKUlvE_clEvENKUlvE0_clEvEUlfE_EEvS4_RKT_EUliE_EEviT1_ --------------------------
	.section	.nv.info._ZN2at6native18elementwise_kernelILi128ELi2EZNS0_22gpu_kernel_impl_nocastIZZZNS0_15erf_kernel_cudaERNS_18TensorIteratorBaseEENKUlvE_clEvENKUlvE0_clEvEUlfE_EEvS4_RKT_EUliE_EEviT1_,"",@"SHT_CUDA_INFO"
	.sectionflags	@""
	.align	4


	//----- nvinfo : EIATTR_CUDA_API_VERSION
	.align		4
        /*0000*/ 	.byte	0x04, 0x37
        /*0002*/ 	.short	(.L_1053 - .L_1052)
.L_1052:
        /*0004*/ 	.word	0x00000082


	//----- nvinfo : EIATTR_SW2861232_WAR
	.align		4
.L_1053:
        /*0008*/ 	.byte	0x01, 0x35
	.zero		2


	//----- nvinfo : EIATTR_PARAM_CBANK
	.align		4
        /*000c*/ 	.byte	0x04, 0x0a
        /*000e*/ 	.short	(.L_1055 - .L_1054)
	.align		4
.L_1054:
        /*0010*/ 	.word	index@(.nv.constant0._ZN2at6native18elementwise_kernelILi128ELi2EZNS0_22gpu_kernel_impl_nocastIZZZNS0_15erf_kernel_cudaERNS_18TensorIteratorBaseEENKUlvE_clEvENKUlvE0_clEvEUlfE_EEvS4_RKT_EUliE_EEviT1_)
        /*0014*/ 	.short	0x0160
        /*0016*/ 	.short	0x0220


	//----- nvinfo : EIATTR_CBANK_PARAM_SIZE
	.align		4
.L_1055:
        /*0018*/ 	.byte	0x03, 0x19
        /*001a*/ 	.short	0x0220


	//----- nvinfo : EIATTR_KPARAM_INFO
	.align		4
        /*001c*/ 	.byte	0x04, 0x17
        /*001e*/ 	.short	(.L_1057 - .L_1056)
.L_1056:
        /*0020*/ 	.word	0x00000000
        /*0024*/ 	.short	0x0001
        /*0026*/ 	.short	0x0008
        /*0028*/ 	.byte	0x00, 0xf0, 0x61, 0x08


	//----- nvinfo : EIATTR_KPARAM_INFO
	.align		4
.L_1057:
        /*002c*/ 	.byte	0x04, 0x17
        /*002e*/ 	.short	(.L_1059 - .L_1058)
.L_1058:
        /*0030*/ 	.word	0x00000000
        /*0034*/ 	.short	0x0000
        /*0036*/ 	.short	0x0000
        /*0038*/ 	.byte	0x00, 0xf0, 0x11, 0x00


	//----- nvinfo : EIATTR_MAXREG_COUNT
	.align		4
.L_1059:
        /*003c*/ 	.byte	0x03, 0x1b
        /*003e*/ 	.short	0x0080


	//----- nvinfo : EIATTR_MERCURY_ISA_VERSION
	.align		4
        /*0040*/ 	.byte	0x03, 0x5f
        /*0042*/ 	.short	0x0000


	//----- nvinfo : EIATTR_EXIT_INSTR_OFFSETS
	.align		4
        /*0044*/ 	.byte	0x04, 0x1c
        /*0046*/ 	.short	(.L_1061 - .L_1060)


	//   ....[0]....
.L_1060:
        /*0048*/ 	.word	0x00001130


	//   ....[1]....
        /*004c*/ 	.word	0x000021c0


	//----- nvinfo : EIATTR_MAX_THREADS
	.align		4
.L_1061:
        /*0050*/ 	.byte	0x04, 0x05
        /*0052*/ 	.short	(.L_1063 - .L_1062)
.L_1062:
        /*0054*/ 	.word	0x00000080
        /*0058*/ 	.word	0x00000001
        /*005c*/ 	.word	0x00000001


	//----- nvinfo : EIATTR_CRS_STACK_SIZE
	.align		4
.L_1063:
        /*0060*/ 	.byte	0x04, 0x1e
        /*0062*/ 	.short	(.L_1065 - .L_1064)
.L_1064:
        /*0064*/ 	.word	0x00000000
.L_1065:


//--------------------- .nv.info._ZN2at6native27unrolled_elementwise_kernelIZZZNS0_15erf_kernel_cudaERNS_18TensorIteratorBaseEENKUlvE_clEvENKUlvE0_clEvEUlfE_St5arrayIPcLm2EELi4E23TrivialOffsetCalculatorILi1EjESB_NS0_6memory15LoadWithoutCastENSC_16StoreWithoutCastEEEviT_T0_T2_T3_T4_T5_ --------------------------
	.section	.nv.info._ZN2at6native27unrolled_elementwise_kernelIZZZNS0_15erf_kernel_cudaERNS_18TensorIteratorBaseEENKUlvE_clEvENKUlvE0_clEvEUlfE_St5arrayIPcLm2EELi4E23TrivialOffsetCalculatorILi1EjESB_NS0_6memory15LoadWithoutCastENSC_16StoreWithoutCastEEEviT_T0_T2_T3_T4_T5_,"",@"SHT_CUDA_INFO"
	.sectionflags	@""
	.align	4


	//----- nvinfo : EIATTR_CUDA_API_VERSION
	.align		4
        /*0000*/ 	.byte	0x04, 0x37
        /*0002*/ 	.short	(.L_1067 - .L_1066)
.L_1066:
        /*0004*/ 	.word	0x00000082


	//----- nvinfo : EIATTR_SW2861232_WAR
	.align		4
.L_1067:
        /*0008*/ 	.byte	0x01, 0x35
	.zero		2


	//----- nvinfo : EIATTR_PARAM_CBANK
	.align		4
        /*000c*/ 	.byte	0x04, 0x0a
        /*000e*/ 	.short	(.L_1069 - .L_1068)
	.align		4
.L_1068:
        /*0010*/ 	.word	index@(.nv.constant0._ZN2at6native27unrolled_elementwise_kernelIZZZNS0_15erf_kernel_cudaERNS_18TensorIteratorBaseEENKUlvE_clEvENKUlvE0_clEvEUlfE_St5arrayIPcLm2EELi4E23TrivialOffsetCalculatorILi1EjESB_NS0_6memory15LoadWithoutCastENSC_16StoreWithoutCastEEEviT_T0_T2_T3_T4_T5_)
        /*0014*/ 	.short	0x0160
        /*0016*/ 	.short	0x001c


	//----- nvinfo : EIATTR_CBANK_PARAM_SIZE
	.align		4
.L_1069:
        /*0018*/ 	.byte	0x03, 0x19
        /*001a*/ 	.short	0x001c


	//----- nvinfo : EIATTR_KPARAM_INFO
	.align		4
        /*001c*/ 	.byte	0x04, 0x17
        /*001e*/ 	.short	(.L_1071 - .L_1070)
.L_1070:
        /*0020*/ 	.word	0x00000000
        /*0024*/ 	.short	0x0006
        /*0026*/ 	.short	0x001b
        /*0028*/ 	.byte	0x00, 0xf0, 0x05, 0x00


	//----- nvinfo : EIATTR_KPARAM_INFO
	.align		4
.L_1071:
        /*002c*/ 	.byte	0x04, 0x17
        /*002e*/ 	.short	(.L_1073 - .L_1072)
.L_1072:
        /*0030*/ 	.word	0x00000000
        /*0034*/ 	.short	0x0005
        /*0036*/ 	.short	0x001a
        /*0038*/ 	.byte	0x00, 0xf0, 0x05, 0x00


	//----- nvinfo : EIATTR_KPARAM_INFO
	.align		4
.L_1073:
        /*003c*/ 	.byte	0x04, 0x17
        /*003e*/ 	.short	(.L_1075 - .L_1074)
.L_1074:
        /*0040*/ 	.word	0x00000000
        /*0044*/ 	.short	0x0004
        /*0046*/ 	.short	0x0019
        /*0048*/ 	.byte	0x00, 0xf0, 0x05, 0x00


	//----- nvinfo : EIATTR_KPARAM_INFO
	.align		4
.L_1075:
        /*004c*/ 	.byte	0x04, 0x17
        /*004e*/ 	.short	(.L_1077 - .L_1076)
.L_1076:
        /*0050*/ 	.word	0x00000000
        /*0054*/ 	.short	0x0003
        /*0056*/ 	.short	0x0018
        /*0058*/ 	.byte	0x00, 0xf0, 0x05, 0x00


	//----- nvinfo : EIATTR_KPARAM_INFO
	.align		4
.L_1077:
        /*005c*/ 	.byte	0x04, 0x17
        /*005e*/ 	.short	(.L_1079 - .L_1078)
.L_1078:
        /*0060*/ 	.word	0x00000000
        /*0064*/ 	.short	0x0002
        /*0066*/ 	.short	0x0008
        /*0068*/ 	.byte	0x00, 0xf0, 0x41, 0x00


	//----- nvinfo : EIATTR_KPARAM_INFO
	.align		4
.L_1079:
        /*006c*/ 	.byte	0x04, 0x17
        /*006e*/ 	.short	(.L_1081 - .L_1080)
.L_1080:
        /*0070*/ 	.word	0x00000000
        /*0074*/ 	.short	0x0001
        /*0076*/ 	.short	0x0004
        /*0078*/ 	.byte	0x00, 0xf0, 0x05, 0x00


	//----- nvinfo : EIATTR_KPARAM_INFO
	.align		4
.L_1081:
        /*007c*/ 	.byte	0x04, 0x17
        /*007e*/ 	.short	(.L_1083 - .L_1082)
.L_1082:
        /*0080*/ 	.word	0x00000000
        /*0084*/ 	.short	0x0000
        /*0086*/ 	.short	0x0000
        /*0088*/ 	.byte	0x00, 0xf0, 0x11, 0x00


	//----- nvinfo : EIATTR_MAXREG_COUNT
	.align		4
.L_1083:
        /*008c*/ 	.byte	0x03, 0x1b
        /*008e*/ 	.short	0x00ff


	//----- nvinfo : EIATTR_MERCURY_ISA_VERSION
	.align		4
        /*0090*/ 	.byte	0x03, 0x5f
        /*0092*/ 	.short	0x0000


	//----- nvinfo : EIATTR_EXIT_INSTR_OFFSETS
	.align		4
        /*0094*/ 	.byte	0x04, 0x1c
        /*0096*/ 	.short	(.L_1085 - .L_1084)


	//   ....[0]....
.L_1084:
        /*0098*/ 	.word	0x00000c00


	//   ....[1]....
        /*009c*/ 	.word	0x00000c50


	//----- nvinfo : EIATTR_MAX_THREADS
	.align		4
.L_1085:
        /*00a0*/ 	.byte	0x04, 0x05
        /*00a2*/ 	.short	(.L_1087 - .L_1086)
.L_1086:
        /*00a4*/ 	.word	0x00000080
        /*00a8*/ 	.word	0x00000001
        /*00ac*/ 	.word	0x00000001


	//----- nvinfo : EIATTR_CRS_STACK_SIZE
	.align		4
.L_1087:
        /*00b0*/ 	.byte	0x04, 0x1e
        /*00b2*/ 	.short	(.L_1089 - .L_1088)
.L_1088:
        /*00b4*/ 	.word	0x00000000
.L_1089:


//--------------------- .nv.info._ZN2at6native29vectorized_elementwise_kernelILi2EZZZNS0_15erf_kernel_cudaERNS_18TensorIteratorBaseEENKUlvE_clEvENKUlvE0_clEvEUlfE_St5arrayIPcLm2EEEEviT0_T1_ --------------------------
	.section	.nv.info._ZN2at6native29vectorized_elementwise_kernelILi2EZZZNS0_15erf_kernel_cudaERNS_18TensorIteratorBaseEENKUlvE_clEvENKUlvE0_clEvEUlfE_St5arrayIPcLm2EEEEviT0_T1_,"",@"SHT_CUDA_INFO"
	.sectionflags	@""
	.align	4


	//----- nvinfo : EIATTR_CUDA_API_VERSION
	.align		4
        /*0000*/ 	.byte	0x04, 0x37
        /*0002*/ 	.short	(.L_1091 - .L_1090)
.L_1090:
        /*0004*/ 	.word	0x00000082


	//----- nvinfo : EIATTR_SW2861232_WAR
	.align		4
.L_1091:
        /*0008*/ 	.byte	0x01, 0x35
	.zero		2


	//----- nvinfo : EIATTR_PARAM_CBANK
	.align		4
        /*000c*/ 	.byte	0x04, 0x0a
        /*000e*/ 	.short	(.L_1093 - .L_1092)
	.align		4
.L_1092:
        /*0010*/ 	.word	index@(.nv.constant0._ZN2at6native29vectorized_elementwise_kernelILi2EZZZNS0_15erf_kernel_cudaERNS_18TensorIteratorBaseEENKUlvE_clEvENKUlvE0_clEvEUlfE_St5arrayIPcLm2EEEEviT0_T1_)
        /*0014*/ 	.short	0x0160
        /*0016*/ 	.short	0x0018


	//----- nvinfo : EIATTR_CBANK_PARAM_SIZE
	.align		4
.L_1093:
        /*0018*/ 	.byte	0x03, 0x19
        /*001a*/ 	.short	0x0018


	//----- nvinfo : EIATTR_KPARAM_INFO
	.align		4
        /*001c*/ 	.byte	0x04, 0x17
        /*001e*/ 	.short	(.L_1095 - .L_1094)
.L_1094:
        /*0020*/ 	.word	0x00000000
        /*0024*/ 	.short	0x0002
        /*0026*/ 	.short	0x0008
        /*0028*/ 	.byte	0x00, 0xf0, 0x41, 0x00


	//----- nvinfo : EIATTR_KPARAM_INFO
	.align		4
.L_1095:
        /*002c*/ 	.byte	0x04, 0x17
        /*002e*/ 	.short	(.L_1097 - .L_1096)
.L_1096:
        /*0030*/ 	.word	0x00000000
        /*0034*/ 	.short	0x0001
        /*0036*/ 	.short	0x0004
        /*0038*/ 	.byte	0x00, 0xf0, 0x05, 0x00


	//----- nvinfo : EIATTR_KPARAM_INFO
	.align		4
.L_1097:
        /*003c*/ 	.byte	0x04, 0x17
        /*003e*/ 	.short	(.L_1099 - .L_1098)
.L_1098:
        /*0040*/ 	.word	0x00000000
        /*0044*/ 	.short	0x0000
        /*0046*/ 	.short	0x0000
        /*0048*/ 	.byte	0x00, 0xf0, 0x11, 0x00


	//----- nvinfo : EIATTR_MAXREG_COUNT
	.align		4
.L_1099:
        /*004c*/ 	.byte	0x03, 0x1b
        /*004e*/ 	.short	0x00ff


	//----- nvinfo : EIATTR_MERCURY_ISA_VERSION
	.align		4
        /*0050*/ 	.byte	0x03, 0x5f
        /*0052*/ 	.short	0x0000


	//----- nvinfo : EIATTR_EXIT_INSTR_OFFSETS
	.align		4
        /*0054*/ 	.byte	0x04, 0x1c
        /*0056*/ 	.short	(.L_1101 - .L_1100)


	//   ....[0]....
.L_1100:
        /*0058*/ 	.word	0x00000d40


	//   ....[1]....
        /*005c*/ 	.word	0x00002570


	//   ....[2]....
        /*0060*/ 	.word	0x000025c0


	//----- nvinfo : EIATTR_MAX_THREADS
	.align		4
.L_1101:
        /*0064*/ 	.byte	0x04, 0x05
        /*0066*/ 	.short	(.L_1103 - .L_1102)
.L_1102:
        /*0068*/ 	.word	0x00000080
        /*006c*/ 	.word	0x00000001
        /*0070*/ 	.word	0x00000001


	//----- nvinfo : EIATTR_CRS_STACK_SIZE
	.align		4
.L_1103:
        /*0074*/ 	.byte	0x04, 0x1e
        /*0076*/ 	.short	(.L_1105 - .L_1104)
.L_1104:
        /*0078*/ 	.word	0x00000000
.L_1105:


//--------------------- .nv.info._ZN2at6native29vectorized_elementwise_kernelILi4EZZZNS0_15erf_kernel_cudaERNS_18TensorIteratorBaseEENKUlvE_clEvENKUlvE0_clEvEUlfE_St5arrayIPcLm2EEEEviT0_T1_ --------------------------
	.section	.nv.info._ZN2at6native29vectorized_elementwise_kernelILi4EZZZNS0_15erf_kernel_cudaERNS_18TensorIteratorBaseEENKUlvE_clEvENKUlvE0_clEvEUlfE_St5arrayIPcLm2EEEEviT0_T1_,"",@"SHT_CUDA_INFO"
	.sectionflags	@""
	.align	4


	//----- nvinfo : EIATTR_CUDA_API_VERSION
	.align		4
        /*0000*/ 	.byte	0x04, 0x37
        /*0002*/ 	.short	(.L_1107 - .L_1106)
.L_1106:
        /*0004*/ 	.word	0x00000082


	//----- nvinfo : EIATTR_SW2861232_WAR
	.align		4
.L_1107:
        /*0008*/ 	.byte	0x01, 0x35
	.zero		2


	//----- nvinfo : EIATTR_PARAM_CBANK
	.align		4
        /*000c*/ 	.byte	0x04, 0x0a
        /*000e*/ 	.short	(.L_1109 - .L_1108)
	.align		4
.L_1108:
        /*0010*/ 	.word	index@(.nv.constant0._ZN2at6native29vectorized_elementwise_kernelILi4EZZZNS0_15erf_kernel_cudaERNS_18TensorIteratorBaseEENKUlvE_clEvENKUlvE0_clEvEUlfE_St5arrayIPcLm2EEEEviT0_T1_)
        /*0014*/ 	.short	0x0160
        /*0016*/ 	.short	0x0018


	//----- nvinfo : EIATTR_CBANK_PARAM_SIZE
	.align		4
.L_1109:
        /*0018*/ 	.byte	0x03, 0x19
        /*001a*/ 	.short	0x0018


	//----- nvinfo : EIATTR_KPARAM_INFO
	.align		4
        /*001c*/ 	.byte	0x04, 0x17
        /*001e*/ 	.short	(.L_1111 - .L_1110)
.L_1110:
        /*0020*/ 	.word	0x00000000
        /*0024*/ 	.short	0x0002
        /*0026*/ 	.short	0x0008
        /*0028*/ 	.byte	0x00, 0xf0, 0x41, 0x00


	//----- nvinfo : EIATTR_KPARAM_INFO
	.align		4
.L_1111:
        /*002c*/ 	.byte	0x04, 0x17
        /*002e*/ 	.short	(.L_1113 - .L_1112)
.L_1112:
        /*0030*/ 	.word	0x00000000
        /*0034*/ 	.short	0x0001
        /*0036*/ 	.short	0x0004
        /*0038*/ 	.byte	0x00, 0xf0, 0x05, 0x00


	//----- nvinfo : EIATTR_KPARAM_INFO
	.align		4
.L_1113:
        /*003c*/ 	.byte	0x04, 0x17
        /*003e*/ 	.short	(.L_1115 - .L_1114)
.L_1114:
        /*0040*/ 	.word	0x00000000
        /*0044*/ 	.short	0x0000
        /*0046*/ 	.short	0x0000
        /*0048*/ 	.byte	0x00, 0xf0, 0x11, 0x00


	//----- nvinfo : EIATTR_MAXREG_COUNT
	.align		4
.L_1115:
        /*004c*/ 	.byte	0x03, 0x1b
        /*004e*/ 	.short	0x00ff


	//----- nvinfo : EIATTR_MERCURY_ISA_VERSION
	.align		4
        /*0050*/ 	.byte	0x03, 0x5f
        /*0052*/ 	.short	0x0000


	//----- nvinfo : EIATTR_EXIT_INSTR_OFFSETS
	.align		4
        /*0054*/ 	.byte	0x04, 0x1c
        /*0056*/ 	.short	(.L_1117 - .L_1116)


	//   ....[0]....
.L_1116:
        /*0058*/ 	.word	0x00000d00


	//   ....[1]....
        /*005c*/ 	.word	0x00002530


	//   ....[2]....
        /*0060*/ 	.word	0x00002580


	//----- nvinfo : EIATTR_MAX_THREADS
	.align		4
.L_1117:
        /*0064*/ 	.byte	0x04, 0x05
        /*0066*/ 	.short	(.L_1119 - .L_1118)
.L_1118:
        /*0068*/ 	.word	0x00000080
        /*006c*/ 	.word	0x00000001
        /*0070*/ 	.word	0x00000001


	//----- nvinfo : EIATTR_CRS_STACK_SIZE
	.align		4
.L_1119:
        /*0074*/ 	.byte	0x04, 0x1e
        /*0076*/ 	.short	(.L_1121 - .L_1120)
.L_1120:
        /*0078*/ 	.word	0x00000000
.L_1121:


//--------------------- .nv.info._ZN2at6native29vectorized_elementwise_kernelILi8EZZZNS0_15erf_kernel_cudaERNS_18TensorIteratorBaseEENKUlvE_clEvENKUlvE0_clEvEUlfE_St5arrayIPcLm2EEEEviT0_T1_ --------------------------
	.section	.nv.info._ZN2at6native29vectorized_elementwise_kernelILi8EZZZNS0_15erf_kernel_cudaERNS_18TensorIteratorBaseEENKUlvE_clEvENKUlvE0_clEvEUlfE_St5arrayIPcLm2EEEEviT0_T1_,"",@"SHT_CUDA_INFO"
	.sectionflags	@""
	.align	4


	//----- nvinfo : EIATTR_CUDA_API_VERSION
	.align		4
        /*0000*/ 	.byte	0x04, 0x37
        /*0002*/ 	.short	(.L_1123 - .L_1122)
.L_1122:
        /*0004*/ 	.word	0x00000082


	//----- nvinfo : EIATTR_SW2861232_WAR
	.align		4
.L_1123:
        /*0008*/ 	.byte	0x01, 0x35
	.zero		2


	//----- nvinfo : EIATTR_PARAM_CBANK
	.align		4
        /*000c*/ 	.byte	0x04, 0x0a
        /*000e*/ 	.short	(.L_1125 - .L_1124)
	.align		4
.L_1124:
        /*0010*/ 	.word	index@(.nv.constant0._ZN2at6native29vectorized_elementwise_kernelILi8EZZZNS0_15erf_kernel_cudaERNS_18TensorIteratorBaseEENKUlvE_clEvENKUlvE0_clEvEUlfE_St5arrayIPcLm2EEEEviT0_T1_)
        /*0014*/ 	.short	0x0160
        /*0016*/ 	.short	0x0018


	//----- nvinfo : EIATTR_CBANK_PARAM_SIZE
	.align		4
.L_1125:
        /*0018*/ 	.byte	0x03, 0x19
        /*001a*/ 	.short	0x0018


	//----- nvinfo : EIATTR_KPARAM_INFO
	.align		4
        /*001c*/ 	.byte	0x04, 0x17
        /*001e*/ 	.short	(.L_1127 - .L_1126)
.L_1126:
        /*0020*/ 	.word	0x00000000
        /*0024*/ 	.short	0x0002
        /*0026*/ 	.short	0x0008
        /*0028*/ 	.byte	0x00, 0xf0, 0x41, 0x00


	//----- nvinfo : EIATTR_KPARAM_INFO
	.align		4
.L_1127:
        /*002c*/ 	.byte	0x04, 0x17
        /*002e*/ 	.short	(.L_1129 - .L_1128)
.L_1128:
        /*0030*/ 	.word	0x00000000
        /*0034*/ 	.short	0x0001
        /*0036*/ 	.short	0x0004
        /*0038*/ 	.byte	0x00, 0xf0, 0x05, 0x00


	//----- nvinfo : EIATTR_KPARAM_INFO
	.align		4
.L_1129:
        /*003c*/ 	.byte	0x04, 0x17
        /*003e*/ 	.short	(.L_1131 - .L_1130)
.L_1130:
        /*0040*/ 	.word	0x00000000
        /*0044*/ 	.short	0x0000
        /*0046*/ 	.short	0x0000
        /*0048*/ 	.byte	0x00, 0xf0, 0x11, 0x00


	//----- nvinfo : EIATTR_MAXREG_COUNT
	.align		4
.L_1131:
        /*004c*/ 	.byte	0x03, 0x1b
        /*004e*/ 	.short	0x00ff


	//----- nvinfo : EIATTR_MERCURY_ISA_VERSION
	.align		4
        /*0050*/ 	.byte	0x03, 0x5f
        /*0052*/ 	.short	0x0000


	//----- nvinfo : EIATTR_EXIT_INSTR_OFFSETS
	.align		4
        /*0054*/ 	.byte	0x04, 0x1c
        /*0056*/ 	.short	(.L_1133 - .L_1132)


	//   ....[0]....
.L_1132:
        /*0058*/ 	.word	0x00000010


	//----- nvinfo : EIATTR_MAX_THREADS
	.align		4
.L_1133:
        /*005c*/ 	.byte	0x04, 0x05
        /*005e*/ 	.short	(.L_1135 - .L_1134)
.L_1134:
        /*0060*/ 	.word	0x00000080
        /*0064*/ 	.word	0x00000001
        /*0068*/ 	.word	0x00000001
.L_1135:


//--------------------- .nv.info._ZN2at6native18elementwise_kernelILi128ELi4EZNS0_15gpu_kernel_implIZZZNS0_15erf_kernel_cudaERNS_18TensorIteratorBaseEENKUlvE_clEvENKUlvE_clEvEUldE_EEvS4_RKT_EUliE_EEviT1_ --------------------------
	.section	.nv.info._ZN2at6native18elementwise_kernelILi128ELi4EZNS0_15gpu_kernel_implIZZZNS0_15erf_kernel_cudaERNS_18TensorIteratorBaseEENKUlvE_clEvENKUlvE_clEvEUldE_EEvS4_RKT_EUliE_EEviT1_,"",@"SHT_CUDA_INFO"
	.sectionflags	@""
	.align	4


	//----- nvinfo : EIATTR_CUDA_API_VERSION
	.align		4
        /*0000*/ 	.byte	0x04, 0x37
        /*0002*/ 	.short	(.L_1137 - .L_1136)
.L_1136:
        /*0004*/ 	.word	0x00000082


	//----- nvinfo : EIATTR_SW2861232_WAR
	.align		4
.L_1137:
        /*0008*/ 	.byte	0x01, 0x35
	.zero		2


	//----- nvinfo : EIATTR_PARAM_CBANK
	.align		4
        /*000c*/ 	.byte	0x04, 0x0a
        /*000e*/ 	.short	(.L_1139 - .L_1138)
	.align		4
.L_1138:
        /*0010*/ 	.word	index@(.nv.constant0._ZN2at6native18elementwise_kernelILi128ELi4EZNS0_15gpu_kernel_implIZZZNS0_15erf_kernel_cudaERNS_18TensorIteratorBaseEENKUlvE_clEvENKUlvE_clEvEUldE_EEvS4_RKT_EUliE_EEviT1_)
        /*0014*/ 	.short	0x0160
        /*0016*/ 	.short	0x0220


	//----- nvinfo : EIATTR_CBANK_PARAM_SIZE
	.align		4
.L_1139:
        /*0018*/ 	.byte	0x03, 0x19
        /*001a*/ 	.short	0x0220


	//----- nvinfo : EIATTR_KPARAM_INFO
	.align		4
        /*001c*/ 	.byte	0x04, 0x17
        /*001e*/ 	.short	(.L_1141 - .L_1140)
.L_1140:
        /*0020*/ 	.word	0x00000000
        /*0024*/ 	.short	0x0001
        /*0026*/ 	.short	0x0008
        /*0028*/ 	.byte	0x00, 0xf0, 0x61, 0x08


	//----- nvinfo : EIATTR_KPARAM_INFO
	.align		4
.L_1141:
        /*002c*/ 	.byte	0x04, 0x17
        /*002e*/ 	.short	(.L_1143 - .L_1142)
.L_1142:
        /*0030*/ 	.word	0x00000000
        /*0034*/ 	.short	0x0000
        /*0036*/ 	.short	0x0000
        /*0038*/ 	.byte	0x00, 0xf0, 0x11, 0x00


	//----- nvinfo : EIATTR_MAXREG_COUNT
	.align		4
.L_1143:
        /*003c*/ 	.byte	0x03, 0x1b
        /*003e*/ 	.short	0x0080


	//----- nvinfo : EIATTR_EXTERNS
	.align		4
        /*0040*/ 	.byte	0x04, 0x0f
        /*0042*/ 	.short	(.L_1145 - .L_1144)


	//   ....[0]....
	.align		4
.L_1144:
        /*0044*/ 	.word	index@(__assertfail)


	//----- nvinfo : EIATTR_MERCURY_ISA_VERSION
	.align		4
.L_1145:
        /*0048*/ 	.byte	0x03, 0x5f
        /*004a*/ 	.short	0x0000


	//----- nvinfo : EIATTR_SYSCALL_OFFSETS
	.align		4
        /*004c*/ 	.byte	0x04, 0x46
        /*004e*/ 	.short	(.L_1147 - .L_1146)


	//   ....[0]....
.L_1146:
        /*0050*/ 	.word	0x00001d80


	//   ....[1]....
        /*0054*/ 	.word	0x00003150


	//   ....[2]....
        /*0058*/ 	.word	0x00004f50


	//   ....[3]....
        /*005c*/ 	.word	0x00006320


	//   ....[4]....
        /*0060*/ 	.word	0x000080d0


	//   ....[5]....
        /*0064*/ 	.word	0x000094a0


	//   ....[6]....
        /*0068*/ 	.word	0x0000b260


	//   ....[7]....
        /*006c*/ 	.word	0x0000c630


	//----- nvinfo : EIATTR_EXIT_INSTR_OFFSETS
	.align		4
.L_1147:
        /*0070*/ 	.byte	0x04, 0x1c
        /*0072*/ 	.short	(.L_1149 - .L_1148)


	//   ....[0]....
.L_1148:
        /*0074*/ 	.word	0x00009540


	//   ....[1]....
        /*0078*/ 	.word	0x0000b780


	//   ....[2]....
        /*007c*/ 	.word	0x0000b7c0


	//   ....[3]....
        /*0080*/ 	.word	0x0000b850


	//   ....[4]....
        /*0084*/ 	.word	0x0000b880


	//   ....[5]....
        /*0088*/ 	.word	0x0000b8b0


	//   ....[6]....
        /*008c*/ 	.word	0x0000b960


	//   ....[7]....
        /*0090*/ 	.word	0x0000b9c0


	//   ....[8]....
        /*0094*/ 	.word	0x0000ba80


	//   ....[9]....
        /*0098*/ 	.word	0x0000baf0


	//   ....[10]....
        /*009c*/ 	.word	0x0000bb10


	//   ....[11]....
        /*00a0*/ 	.word	0x0000bbd0


	//   ....[12]....
        /*00a4*/ 	.word	0x0000bc00


	//   ....[13]....
        /*00a8*/ 	.word	0x0000bdb0


	//   ....[14]....
        /*00ac*/ 	.word	0x0000bf30


	//   ....[15]....
        /*00b0*/ 	.word	0x0000bf90


	//   ....[16]....
        /*00b4*/ 	.word	0x0000c040


	//   ....[17]....
        /*00b8*/ 	.word	0x0000c1e0


	//   ....[18]....
        /*00bc*/ 	.word	0x0000c380


	//   ....[19]....
        /*00c0*/ 	.word	0x0000c500


	//   ....[20]....
        /*00c4*/ 	.word	0x0000c640


	//   ....[21]....
        /*00c8*/ 	.word	0x0000c670


	//   ....[22]....
        /*00cc*/ 	.word	0x0000c6a0


	//----- nvinfo : EIATTR_MAX_THREADS
	.align		4
.L_1149:
        /*00d0*/ 	.byte	0x04, 0x05
        /*00d2*/ 	.short	(.L_1151 - .L_1150)
.L_1150:
        /*00d4*/ 	.word	0x00000080
        /*00d8*/ 	.word	0x00000001
        /*00dc*/ 	.word	0x00000001


	//----- nvinfo : EIATTR_CRS_STACK_SIZE
	.align		4
.L_1151:
        /*00e0*/ 	.byte	0x04, 0x1e
        /*00e2*/ 	.short	(.L_1153 - .L_1152)
.L_1152:
        /*00e4*/ 	.word	0x00000000
.L_1153:


//--------------------- .nv.info._ZN2at6native27unrolled_elementwise_kernelIZZZNS0_15erf_kernel_cudaERNS_18TensorIteratorBaseEENKUlvE_clEvENKUlvE_clEvEUldE_St5arrayIPcLm2EELi4E23TrivialOffsetCalculatorILi1EjESB_NS0_6memory12LoadWithCastILi1EEENSC_13StoreWithCastILi1EEEEEviT_T0_T2_T3_T4_T5_ --------------------------
	.section	.nv.info._ZN2at6native27unrolled_elementwise_kernelIZZZNS0_15erf_kernel_cudaERNS_18TensorIteratorBaseEENKUlvE_clEvENKUlvE_clEvEUldE_St5arrayIPcLm2EELi4E23TrivialOffsetCalculatorILi1EjESB_NS0_6memory12LoadWithCastILi1EEENSC_13StoreWithCastILi1EEEEEviT_T0_T2_T3_T4_T5_,"",@"SHT_CUDA_INFO"
	.sectionflags	@""
	.align	4


	//----- nvinfo : EIATTR_CUDA_API_VERSION
	.align		4
        /*0000*/ 	.byte	0x04, 0x37
        /*0002*/ 	.short	(.L_1155 - .L_1154)
.L_1154:
        /*0004*/ 	.word	0x00000082


	//----- nvinfo : EIATTR_SW2861232_WAR
	.align		4
.L_1155:
        /*0008*/ 	.byte	0x01, 0x35
	.zero		2


	//----- nvinfo : EIATTR_PARAM_CBANK
	.align		4
        /*000c*/ 	.byte	0x04, 0x0a
        /*000e*/ 	.short	(.L_1157 - .L_1156)
	.align		4
.L_1156:
        /*0010*/ 	.word	index@(.nv.constant0._ZN2at6native27unrolled_elementwise_kernelIZZZNS0_15erf_kernel_cudaERNS_18TensorIteratorBaseEENKUlvE_clEvENKUlvE_clEvEUldE_St5arrayIPcLm2EELi4E23TrivialOffsetCalculatorILi1EjESB_NS0_6memory12LoadWithCastILi1EEENSC_13StoreWithCastILi1EEEEEviT_T0_T2_T3_T4_T5_)
        /*0014*/ 	.short	0x0160
        /*0016*/ 	.short	0x002c


	//----- nvinfo : EIATTR_CBANK_PARAM_SIZE
	.align		4
.L_1157:
        /*0018*/ 	.byte	0x03, 0x19
        /*001a*/ 	.short	0x002c


	//----- nvinfo : EIATTR_KPARAM_INFO
	.align		4
        /*001c*/ 	.byte	0x04, 0x17
        /*001e*/ 	.short	(.L_1159 - .L_1158)
.L_1158:
        /*0020*/ 	.word	0x00000000
        /*0024*/ 	.short	0x0006
        /*0026*/ 	.short	0x0024
        /*0028*/ 	.byte	0x00, 0xf0, 0x21, 0x00


	//----- nvinfo : EIATTR_KPARAM_INFO
	.align		4
.L_1159:
        /*002c*/ 	.byte	0x04, 0x17
        /*002e*/ 	.short	(.L_1161 - .L_1160)
.L_1160:
        /*0030*/ 	.word	0x00000000
        /*0034*/ 	.short	0x0005
        /*0036*/ 	.short	0x001c
        /*0038*/ 	.byte	0x00, 0xf0, 0x21, 0x00


	//----- nvinfo : EIATTR_KPARAM_INFO
	.align		4
.L_1161:
        /*003c*/ 	.byte	0x04, 0x17
        /*003e*/ 	.short	(.L_1163 - .L_1162)
.L_1162:
        /*0040*/ 	.word	0x00000000
        /*0044*/ 	.short	0x0004
        /*0046*/ 	.short	0x0019
        /*0048*/ 	.byte	0x00, 0xf0, 0x05, 0x00


	//----- nvinfo : EIATTR_KPARAM_INFO
	.align		4
.L_1163:
        /*004c*/ 	.byte	0x04, 0x17
        /*004e*/ 	.short	(.L_1165 - .L_1164)
.L_1164:
        /*0050*/ 	.word	0x00000000
        /*0054*/ 	.short	0x0003
        /*0056*/ 	.short	0x0018
        /*0058*/ 	.byte	0x00, 0xf0, 0x05, 0x00


	//----- nvinfo : EIATTR_KPARAM_INFO
	.align		4
.L_1165:
        /*005c*/ 	.byte	0x04, 0x17
        /*005e*/ 	.short	(.L_1167 - .L_1166)
.L_1166:
        /*0060*/ 	.word	0x00000000
        /*0064*/ 	.short	0x0002
        /*0066*/ 	.short	0x0008
        /*0068*/ 	.byte	0x00, 0xf0, 0x41, 0x00


	//----- nvinfo : EIATTR_KPARAM_INFO
	.align		4
.L_1167:
        /*006c*/ 	.byte	0x04, 0x17
        /*006e*/ 	.short	(.L_1169 - .L_1168)
.L_1168:
        /*0070*/ 	.word	0x00000000
        /*0074*/ 	.short	0x0001
        /*0076*/ 	.short	0x0004
        /*0078*/ 	.byte	0x00, 0xf0, 0x05, 0x00


	//----- nvinfo : EIATTR_KPARAM_INFO
	.align		4
.L_1169:
        /*007c*/ 	.byte	0x04, 0x17
        /*007e*/ 	.short	(.L_1171 - .L_1170)
.L_1170:
        /*0080*/ 	.word	0x00000000
        /*0084*/ 	.short	0x0000
        /*0086*/ 	.short	0x0000
        /*0088*/ 	.byte	0x00, 0xf0, 0x11, 0x00


	//----- nvinfo : EIATTR_MAXREG_COUNT
	.align		4
.L_1171:
        /*008c*/ 	.byte	0x03, 0x1b
        /*008e*/ 	.short	0x00ff


	//----- nvinfo : EIATTR_EXTERNS
	.align		4
        /*0090*/ 	.byte	0x04, 0x0f
        /*0092*/ 	.short	(.L_1173 - .L_1172)


	//   ....[0]....
	.align		4
.L_1172:
        /*0094*/ 	.word	index@(__assertfail)


	//----- nvinfo : EIATTR_MERCURY_ISA_VERSION
	.align		4
.L_1173:
        /*0098*/ 	.byte	0x03, 0x5f
        /*009a*/ 	.short	0x0000


	//----- nvinfo : EIATTR_SYSCALL_OFFSETS
	.align		4
        /*009c*/ 	.byte	0x04, 0x46
        /*009e*/ 	.short	(.L_1175 - .L_1174)


	//   ....[0]....
.L_1174:
        /*00a0*/ 	.word	0x00000f90


	//   ....[1]....
        /*00a4*/ 	.word	0x00001f40


	//   ....[2]....
        /*00a8*/ 	.word	0x00002f00


	//   ....[3]....
        /*00ac*/ 	.word	0x00003e90


	//   ....[4]....
        /*00b0*/ 	.word	0x00006060


	//   ....[5]....
        /*00b4*/ 	.word	0x00007100


	//   ....[6]....
        /*00b8*/ 	.word	0x00008160


	//   ....[7]....
        /*00bc*/ 	.word	0x000091e0


	//----- nvinfo : EIATTR_EXIT_INSTR_OFFSETS
	.align		4
.L_1175:
        /*00c0*/ 	.byte	0x04, 0x1c
        /*00c2*/ 	.short	(.L_1177 - .L_1176)


	//   ....[0]....
.L_1176:
        /*00c4*/ 	.word	0x00008200


	//   ....[1]....
        /*00c8*/ 	.word	0x00008330


	//   ....[2]....
        /*00cc*/ 	.word	0x00008370


	//   ....[3]....
        /*00d0*/ 	.word	0x00008400


	//   ....[4]....
        /*00d4*/ 	.word	0x00008430


	//   ....[5]....
        /*00d8*/ 	.word	0x00008460


	//   ....[6]....
        /*00dc*/ 	.word	0x00008510


	//   ....[7]....
        /*00e0*/ 	.word	0x00008570


	//   ....[8]....
        /*00e4*/ 	.word	0x00008630


	//   ....[9]....
        /*00e8*/ 	.word	0x000086a0


	//   ....[10]....
        /*00ec*/ 	.word	0x000086c0


	//   ....[11]....
        /*00f0*/ 	.word	0x00008780


	//   ....[12]....
        /*00f4*/ 	.word	0x000087b0


	//   ....[13]....
        /*00f8*/ 	.word	0x00008960


	//   ....[14]....
        /*00fc*/ 	.word	0x00008ae0


	//   ....[15]....
        /*0100*/ 	.word	0x00008b40


	//   ....[16]....
        /*0104*/ 	.word	0x00008bf0


	//   ....[17]....
        /*0108*/ 	.word	0x00008d90


	//   ....[18]....
        /*010c*/ 	.word	0x00008f30


	//   ....[19]....
        /*0110*/ 	.word	0x000090b0


	//   ....[20]....
        /*0114*/ 	.word	0x000091f0


	//   ....[21]....
        /*0118*/ 	.word	0x00009220


	//   ....[22]....
        /*011c*/ 	.word	0x00009250


	//----- nvinfo : EIATTR_MAX_THREADS
	.align		4
.L_1177:
        /*0120*/ 	.byte	0x04, 0x05
        /*0122*/ 	.short	(.L_1179 - .L_1178)
.L_1178:
        /*0124*/ 	.word	0x00000080
        /*0128*/ 	.word	0x00000001
        /*012c*/ 	.word	0x00000001


	//----- nvinfo : EIATTR_CRS_STACK_SIZE
	.align		4
.L_1179:
        /*0130*/ 	.byte	0x04, 0x1e
        /*0132*/ 	.short	(.L_1181 - .L_1180)
.L_1180:
        /*0134*/ 	.word	0x00000000
.L_1181:


//--------------------- .nv.info._ZN2at6native18elementwise_kernelILi128ELi2EZNS0_22gpu_kernel_impl_nocastIZZZNS0_15erf_kernel_cudaERNS_18TensorIteratorBaseEENKUlvE_clEvENKUlvE_clEvEUldE_EEvS4_RKT_EUliE_EEviT1_ --------------------------
	.section	.nv.info._ZN2at6native18elementwise_kernelILi128ELi2EZNS0_22gpu_kernel_impl_nocastIZZZNS0_15erf_kernel_cudaERNS_18TensorIteratorBaseEENKUlvE_clEvENKUlvE_clEvEUldE_EEvS4_RKT_EUliE_EEviT1_,"",@"SHT_CUDA_INFO"
	.sectionflags	@""
	.align	4


	//----- nvinfo : EIATTR_CUDA_API_VERSION
	.align		4
        /*0000*/ 	.byte	0x04, 0x37
        /*0002*/ 	.short	(.L_1183 - .L_1182)
.L_1182:
        /*0004*/ 	.word	0x00000082


	//----- nvinfo : EIATTR_SW2861232_WAR
	.align		4
.L_1183:
        /*0008*/ 	.byte	0x01, 0x35
	.zero		2


	//----- nvinfo : EIATTR_PARAM_CBANK
	.align		4
        /*000c*/ 	.byte	0x04, 0x0a
        /*000e*/ 	.short	(.L_1185 - .L_1184)
	.align		4
.L_1184:
        /*0010*/ 	.word	index@(.nv.constant0._ZN2at6native18elementwise_kernelILi128ELi2EZNS0_22gpu_kernel_impl_nocastIZZZNS0_15erf_kernel_cudaERNS_18TensorIteratorBaseEENKUlvE_clEvENKUlvE_clEvEUldE_EEvS4_RKT_EUliE_EEviT1_)
        /*0014*/ 	.short	0x0160
        /*0016*/ 	.short	0x0220


	//----- nvinfo : EIATTR_CBANK_PARAM_SIZE
	.align		4
.L_1185:
        /*0018*/ 	.byte	0x03, 0x19
        /*001a*/ 	.short	0x0220


	//----- nvinfo : EIATTR_KPARAM_INFO
	.align		4
        /*001c*/ 	.byte	0x04, 0x17
        /*001e*/ 	.short	(.L_1187 - .L_1186)
.L_1186:
        /*0020*/ 	.word	0x00000000
        /*0024*/ 	.short	0x0001
        /*0026*/ 	.short	0x0008
        /*0028*/ 	.byte	0x00, 0xf0, 0x61, 0x08


	//----- nvinfo : EIATTR_KPARAM_INFO
	.align		4
.L_1187:
        /*002c*/ 	.byte	0x04, 0x17
        /*002e*/ 	.short	(.L_1189 - .L_1188)
.L_1188:
        /*0030*/ 	.word	0x00000000
        /*0034*/ 	.short	0x0000
        /*0036*/ 	.short	0x0000
        /*0038*/ 	.byte	0x00, 0xf0, 0x11, 0x00


	//----- nvinfo : EIATTR_MAXREG_COUNT
	.align		4
.L_1189:
        /*003c*/ 	.byte	0x03, 0x1b
        /*003e*/ 	.short	0x0080


	//----- nvinfo : EIATTR_MERCURY_ISA_VERSION
	.align		4
        /*0040*/ 	.byte	0x03, 0x5f
        /*0042*/ 	.short	0x0000


	//----- nvinfo : EIATTR_EXIT_INSTR_OFFSETS
	.align		4
        /*0044*/ 	.byte	0x04, 0x1c
        /*0046*/ 	.short	(.L_1191 - .L_1190)


	//   ....[0]....
.L_1190:
        /*0048*/ 	.word	0x000012f0


	//   ....[1]....
        /*004c*/ 	.word	0x00002540


	//----- nvinfo : EIATTR_MAX_THREADS
	.align		4
.L_1191:
        /*0050*/ 	.byte	0x04, 0x05
        /*0052*/ 	.short	(.L_1193 - .L_1192)
.L_1192:
        /*0054*/ 	.word	0x00000080
        /*0058*/ 	.word	0x00000001
        /*005c*/ 	.word	0x00000001


	//----- nvinfo : EIATTR_CRS_STACK_SIZE
	.align		4
.L_1193:
        /*0060*/ 	.byte	0x04, 0x1e
        /*0062*/ 	.short	(.L_1195 - .L_1194)
.L_1194:
        /*0064*/ 	.word	0x00000000
.L_1195:


//--------------------- .nv.info._ZN2at6native27unrolled_elementwise_kernelIZZZNS0_15erf_kernel_cudaERNS_18TensorIteratorBaseEENKUlvE_clEvENKUlvE_clEvEUldE_St5arrayIPcLm2EELi4E23TrivialOffsetCalculatorILi1EjESB_NS0_6memory15LoadWithoutCastENSC_16StoreWithoutCastEEEviT_T0_T2_T3_T4_T5_ --------------------------
	.section	.nv.info._ZN2at6native27unrolled_elementwise_kernelIZZZNS0_15erf_kernel_cudaERNS_18TensorIteratorBaseEENKUlvE_clEvENKUlvE_clEvEUldE_St5arrayIPcLm2EELi4E23TrivialOffsetCalculatorILi1EjESB_NS0_6memory15LoadWithoutCastENSC_16StoreWithoutCastEEEviT_T0_T2_T3_T4_T5_,"",@"SHT_CUDA_INFO"
	.sectionflags	@""
	.align	4


	//----- nvinfo : EIATTR_CUDA_API_VERSION
	.align		4
        /*0000*/ 	.byte	0x04, 0x37
        /*0002*/ 	.short	(.L_1197 - .L_1196)
.L_1196:
        /*0004*/ 	.word	0x00000082


	//----- nvinfo : EIATTR_SW2861232_WAR
	.align		4
.L_1197:
        /*0008*/ 	.byte	0x01, 0x35
	.zero		2


	//----- nvinfo : EIATTR_PARAM_CBANK
	.align		4
        /*000c*/ 	.byte	0x04, 0x0a
        /*000e*/ 	.short	(.L_1199 - .L_1198)
	.align		4
.L_1198:
        /*0010*/ 	.word	index@(.nv.constant0._ZN2at6native27unrolled_elementwise_kernelIZZZNS0_15erf_kernel_cudaERNS_18TensorIteratorBaseEENKUlvE_clEvENKUlvE_clEvEUldE_St5arrayIPcLm2EELi4E23TrivialOffsetCalculatorILi1EjESB_NS0_6memory15LoadWithoutCastENSC_16StoreWithoutCastEEEviT_T0_T2_T3_T4_T5_)
        /*0014*/ 	.short	0x0160
        /*0016*/ 	.short	0x001c


	//----- nvinfo : EIATTR_CBANK_PARAM_SIZE
	.align		4
.L_1199:
        /*0018*/ 	.byte	0x03, 0x19
        /*001a*/ 	.short	0x001c


	//----- nvinfo : EIATTR_KPARAM_INFO
	.align		4
        /*001c*/ 	.byte	0x04, 0x17
        /*001e*/ 	.short	(.L_1201 - .L_1200)
.L_1200:
        /*0020*/ 	.word	0x00000000
        /*0024*/ 	.short	0x0006
        /*0026*/ 	.short	0x001b
        /*0028*/ 	.byte	0x00, 0xf0, 0x05, 0x00


	//----- nvinfo : EIATTR_KPARAM_INFO
	.align		4
.L_1201:
        /*002c*/ 	.byte	0x04, 0x17
        /*002e*/ 	.short	(.L_1203 - .L_1202)
.L_1202:
        /*0030*/ 	.word	0x00000000
        /*0034*/ 	.short	0x0005
        /*0036*/ 	.short	0x001a
        /*0038*/ 	.byte	0x00, 0xf0, 0x05, 0x00


	//----- nvinfo : EIATTR_KPARAM_INFO
	.align		4
.L_1203:
        /*003c*/ 	.byte	0x04, 0x17
        /*003e*/ 	.short	(.L_1205 - .L_1204)
.L_1204:
        /*0040*/ 	.word	0x00000000
        /*0044*/ 	.short	0x0004
        /*0046*/ 	.short	0x0019
        /*0048*/ 	.byte	0x00, 0xf0, 0x05, 0x00


	//----- nvinfo : EIATTR_KPARAM_INFO
	.align		4
.L_1205:
        /*004c*/ 	.byte	0x04, 0x17
        /*004e*/ 	.short	(.L_1207 - .L_1206)
.L_1206:
        /*0050*/ 	.word	0x00000000
        /*0054*/ 	.short	0x0003
        /*0056*/ 	.short	0x0018
        /*0058*/ 	.byte	0x00, 0xf0, 0x05, 0x00


	//----- nvinfo : EIATTR_KPARAM_INFO
	.align		4
.L_1207:
        /*005c*/ 	.byte	0x04, 0x17
        /*005e*/ 	.short	(.L_1209 - .L_1208)
.L_1208:
        /*0060*/ 	.word	0x00000000
        /*0064*/ 	.short	0x0002
        /*0066*/ 	.short	0x0008
        /*0068*/ 	.byte	0x00, 0xf0, 0x41, 0x00


	//----- nvinfo : EIATTR_KPARAM_INFO
	.align		4
.L_1209:
        /*006c*/ 	.byte	0x04, 0x17
        /*006e*/ 	.short	(.L_1211 - .L_1210)
.L_1210:
        /*0070*/ 	.word	0x00000000
        /*0074*/ 	.short	0x0001
        /*0076*/ 	.short	0x0004
        /*0078*/ 	.byte	0x00, 0xf0, 0x05, 0x00


	//----- nvinfo : EIATTR_KPARAM_INFO
	.align		4
.L_1211:
        /*007c*/ 	.byte	0x04, 0x17
        /*007e*/ 	.short	(.L_1213 - .L_1212)
.L_1212:
        /*0080*/ 	.word	0x00000000
        /*0084*/ 	.short	0x0000
        /*0086*/ 	.short	0x0000
        /*0088*/ 	.byte	0x00, 0xf0, 0x11, 0x00


	//----- nvinfo : EIATTR_MAXREG_COUNT
	.align		4
.L_1213:
        /*008c*/ 	.byte	0x03, 0x1b
        /*008e*/ 	.short	0x00ff


	//----- nvinfo : EIATTR_MERCURY_ISA_VERSION
	.align		4
        /*0090*/ 	.byte	0x03, 0x5f
        /*0092*/ 	.short	0x0000


	//----- nvinfo : EIATTR_EXIT_INSTR_OFFSETS
	.align		4
        /*0094*/ 	.byte	0x04, 0x1c
        /*0096*/ 	.short	(.L_1215 - .L_1214)


	//   ....[0]....
.L_1214:
        /*0098*/ 	.word	0x00001350


	//   ....[1]....
        /*009c*/ 	.word	0x000013a0


	//----- nvinfo : EIATTR_MAX_THREADS
	.align		4
.L_1215:
        /*00a0*/ 	.byte	0x04, 0x05
        /*00a2*/ 	.short	(.L_1217 - .L_1216)
.L_1216:
        /*00a4*/ 	.word	0x00000080
        /*00a8*/ 	.word	0x00000001
        /*00ac*/ 	.word	0x00000001


	//----- nvinfo : EIATTR_CRS_STACK_SIZE
	.align		4
.L_1217:
        /*00b0*/ 	.byte	0x04, 0x1e
        /*00b2*/ 	.short	(.L_1219 - .L_1218)
.L_1218:
        /*00b4*/ 	.word	0x00000000
.L_1219:


//--------------------- .nv.info._ZN2at6native29vectorized_elementwise_kernelILi2EZZZNS0_15erf_kernel_cudaERNS_18TensorIteratorBaseEENKUlvE_clEvENKUlvE_clEvEUldE_St5arrayIPcLm2EEEEviT0_T1_ --------------------------
	.section	.nv.info._ZN2at6native29vectorized_elementwise_kernelILi2EZZZNS0_15erf_kernel_cudaERNS_18TensorIteratorBaseEENKUlvE_clEvENKUlvE_clEvEUldE_St5arrayIPcLm2EEEEviT0_T1_,"",@"SHT_CUDA_INFO"
	.sectionflags	@""
	.align	4


	//----- nvinfo : EIATTR_CUDA_API_VERSION
	.align		4
        /*0000*/ 	.byte	0x04, 0x37
        /*0002*/ 	.short	(.L_1221 - .L_1220)
.L_1220:
        /*0004*/ 	.word	0x00000082


	//----- nvinfo : EIATTR_SW2861232_WAR
	.align		4
.L_1221:
        /*0008*/ 	.byte	0x01, 0x35
	.zero		2


	//----- nvinfo : EIATTR_PARAM_CBANK
	.align		4
        /*000c*/ 	.byte	0x04, 0x0a
        /*000e*/ 	.short	(.L_1223 - .L_1222)
	.align		4
.L_1222:
        /*0010*/ 	.word	index@(.nv.constant0._ZN2at6native29vectorized_elementwise_kernelILi2EZZZNS0_15erf_kernel_cudaERNS_18TensorIteratorBaseEENKUlvE_clEvENKUlvE_clEvEUldE_St5arrayIPcLm2EEEEviT0_T1_)
        /*0014*/ 	.short	0x0160
        /*0016*/ 	.short	0x0018


	//----- nvinfo : EIATTR_CBANK_PARAM_SIZE
	.align		4
.L_1223:
        /*0018*/ 	.byte	0x03, 0x19
        /*001a*/ 	.short	0x0018


	//----- nvinfo : EIATTR_KPARAM_INFO
	.align		4
        /*001c*/ 	.byte	0x04, 0x17
        /*001e*/ 	.short	(.L_1225 - .L_1224)
.L_1224:
        /*0020*/ 	.word	0x00000000
        /*0024*/ 	.short	0x0002
        /*0026*/ 	.short	0x0008
        /*0028*/ 	.byte	0x00, 0xf0, 0x41, 0x00


	//----- nvinfo : EIATTR_KPARAM_INFO
	.align		4
.L_1225:
        /*002c*/ 	.byte	0x04, 0x17
        /*002e*/ 	.short	(.L_1227 - .L_1226)
.L_1226:
        /*0030*/ 	.word	0x00000000
        /*0034*/ 	.short	0x0001
        /*0036*/ 	.short	0x0004
        /*0038*/ 	.byte	0x00, 0xf0, 0x05, 0x00


	//----- nvinfo : EIATTR_KPARAM_INFO
	.align		4
.L_1227:
        /*003c*/ 	.byte	0x04, 0x17
        /*003e*/ 	.short	(.L_1229 - .L_1228)
.L_1228:
        /*0040*/ 	.word	0x00000000
        /*0044*/ 	.short	0x0000
        /*0046*/ 	.short	0x0000
        /*0048*/ 	.byte	0x00, 0xf0, 0x11, 0x00


	//----- nvinfo : EIATTR_MAXREG_COUNT
	.align		4
.L_1229:
        /*004c*/ 	.byte	0x03, 0x1b
        /*004e*/ 	.short	0x00ff


	//----- nvinfo : EIATTR_MERCURY_ISA_VERSION
	.align		4
        /*0050*/ 	.byte	0x03, 0x5f
        /*0052*/ 	.short	0x0000


	//----- nvinfo : EIATTR_EXIT_INSTR_OFFSETS
	.align		4
        /*0054*/ 	.byte	0x04, 0x1c
        /*0056*/ 	.short	(.L_1231 - .L_1230)


	//   ....[0]....
.L_1230:
        /*0058*/ 	.word	0x00001d80


	//   ....[1]....
        /*005c*/ 	.word	0x00004450


	//   ....[2]....
        /*0060*/ 	.word	0x000044a0


	//----- nvinfo : EIATTR_MAX_THREADS
	.align		4
.L_1231:
        /*0064*/ 	.byte	0x04, 0x05
        /*0066*/ 	.short	(.L_1233 - .L_1232)
.L_1232:
        /*0068*/ 	.word	0x00000080
        /*006c*/ 	.word	0x00000001
        /*0070*/ 	.word	0x00000001


	//----- nvinfo : EIATTR_CRS_STACK_SIZE
	.align		4
.L_1233:
        /*0074*/ 	.byte	0x04, 0x1e
        /*0076*/ 	.short	(.L_1235 - .L_1234)
.L_1234:
        /*0078*/ 	.word	0x00000000
.L_1235:


//--------------------- .nv.info._ZN2at6native29vectorized_elementwise_kernelILi4EZZZNS0_15erf_kernel_cudaERNS_18TensorIteratorBaseEENKUlvE_clEvENKUlvE_clEvEUldE_St5arrayIPcLm2EEEEviT0_T1_ --------------------------
	.section	.nv.info._ZN2at6native29vectorized_elementwise_kernelILi4EZZZNS0_15erf_kernel_cudaERNS_18TensorIteratorBaseEENKUlvE_clEvENKUlvE_clEvEUldE_St5arrayIPcLm2EEEEviT0_T1_,"",@"SHT_CUDA_INFO"
	.sectionflags	@""
	.align	4


	//----- nvinfo : EIATTR_CUDA_API_VERSION
	.align		4
        /*0000*/ 	.byte	0x04, 0x37
        /*0002*/ 	.short	(.L_1237 - .L_1236)
.L_1236:
        /*0004*/ 	.word	0x00000082


	//----- nvinfo : EIATTR_SW2861232_WAR
	.align		4
.L_1237:
        /*0008*/ 	.byte	0x01, 0x35
	.zero		2


	//----- nvinfo : EIATTR_PARAM_CBANK
	.align		4
        /*000c*/ 	.byte	0x04, 0x0a
        /*000e*/ 	.short	(.L_1239 - .L_1238)
	.align		4
.L_1238:
        /*0010*/ 	.word	index@(.nv.constant0._ZN2at6native29vectorized_elementwise_kernelILi4EZZZNS0_15erf_kernel_cudaERNS_18TensorIteratorBaseEENKUlvE_clEvENKUlvE_clEvEUldE_St5arrayIPcLm2EEEEviT0_T1_)
        /*0014*/ 	.short	0x0160
        /*0016*/ 	.short	0x0018


	//----- nvinfo : EIATTR_CBANK_PARAM_SIZE
	.align		4
.L_1239:
        /*0018*/ 	.byte	0x03, 0x19
        /*001a*/ 	.short	0x0018


	//----- nvinfo : EIATTR_KPARAM_INFO
	.align		4
        /*001c*/ 	.byte	0x04, 0x17
        /*001e*/ 	.short	(.L_1241 - .L_1240)
.L_1240:
        /*0020*/ 	.word	0x00000000
        /*0024*/ 	.short	0x0002
        /*0026*/ 	.short	0x0008
        /*0028*/ 	.byte	0x00, 0xf0, 0x41, 0x00


	//----- nvinfo : EIATTR_KPARAM_INFO
	.align		4
.L_1241:
        /*002c*/ 	.byte	0x04, 0x17
        /*002e*/ 	.short	(.L_1243 - .L_1242)
.L_1242:
        /*0030*/ 	.word	0x00000000
        /*0034*/ 	.short	0x0001
        /*0036*/ 	.short	0x0004
        /*0038*/ 	.byte	0x00, 0xf0, 0x05, 0x00


	//----- nvinfo : EIATTR_KPARAM_INFO
	.align		4
.L_1243:
        /*003c*/ 	.byte	0x04, 0x17
        /*003e*/ 	.short	(.L_1245 - .L_1244)
.L_1244:
        /*0040*/ 	.word	0x00000000
        /*0044*/ 	.short	0x0000
        /*0046*/ 	.short	0x0000
        /*0048*/ 	.byte	0x00, 0xf0, 0x11, 0x00


	//----- nvinfo : EIATTR_MAXREG_COUNT
	.align		4
.L_1245:
        /*004c*/ 	.byte	0x03, 0x1b
        /*004e*/ 	.short	0x00ff


	//----- nvinfo : EIATTR_MERCURY_ISA_VERSION
	.align		4
        /*0050*/ 	.byte	0x03, 0x5f
        /*0052*/ 	.short	0x0000


	//----- nvinfo : EIATTR_EXIT_INSTR_OFFSETS
	.align		4
        /*0054*/ 	.byte	0x04, 0x1c
        /*0056*/ 	.short	(.L_1247 - .L_1246)


	//   ....[0]....
.L_1246:
        /*0058*/ 	.word	0x00001d80


	//   ....[1]....
        /*005c*/ 	.word	0x00004450


	//   ....[2]....
        /*0060*/ 	.word	0x000044a0


	//----- nvinfo : EIATTR_MAX_THREADS
	.align		4
.L_1247:
        /*0064*/ 	.byte	0x04, 0x05
        /*0066*/ 	.short	(.L_1249 - .L_1248)
.L_1248:
        /*0068*/ 	.word	0x00000080
        /*006c*/ 	.word	0x00000001
        /*0070*/ 	.word	0x00000001


	//----- nvinfo : EIATTR_CRS_STACK_SIZE
	.align		4
.L_1249:
        /*0074*/ 	.byte	0x04, 0x1e
        /*0076*/ 	.short	(.L_1251 - .L_1250)
.L_1250:
        /*0078*/ 	.word	0x00000000
.L_1251:


//--------------------- .nv.info._ZN2at6native29vectorized_elementwise_kernelILi8EZZZNS0_15erf_kernel_cudaERNS_18TensorIteratorBaseEENKUlvE_clEvENKUlvE_clEvEUldE_St5arrayIPcLm2EEEEviT0_T1_ --------------------------
	.section	.nv.info._ZN2at6native29vectorized_elementwise_kernelILi8EZZZNS0_15erf_kernel_cudaERNS_18TensorIteratorBaseEENKUlvE_clEvENKUlvE_clEvEUldE_St5arrayIPcLm2EEEEviT0_T1_,"",@"SHT_CUDA_INFO"
	.sectionflags	@""
	.align	4


	//----- nvinfo : EIATTR_CUDA_API_VERSION
	.align		4
        /*0000*/ 	.byte	0x04, 0x37
        /*0002*/ 	.short	(.L_1253 - .L_1252)
.L_1252:
        /*0004*/ 	.word	0x00000082


	//----- nvinfo : EIATTR_SW2861232_WAR
	.align		4
.L_1253:
        /*0008*/ 	.byte	0x01, 0x35
	.zero		2


	//----- nvinfo : EIATTR_PARAM_CBANK
	.align		4
        /*000c*/ 	.byte	0x04, 0x0a
        /*000e*/ 	.short	(.L_1255 - .L_1254)
	.align		4
.L_1254:
        /*0010*/ 	.word	index@(.nv.constant0._ZN2at6native29vectorized_elementwise_kernelILi8EZZZNS0_15erf_kernel_cudaERNS_18TensorIteratorBaseEENKUlvE_clEvENKUlvE_clEvEUldE_St5arrayIPcLm2EEEEviT0_T1_)
        /*0014*/ 	.short	0x0160
        /*0016*/ 	.short	0x0018


	//----- nvinfo : EIATTR_CBANK_PARAM_SIZE
	.align		4
.L_1255:
        /*0018*/ 	.byte	0x03, 0x19
        /*001a*/ 	.short	0x0018


	//----- nvinfo : EIATTR_KPARAM_INFO
	.align		4
        /*001c*/ 	.byte	0x04, 0x17
        /*001e*/ 	.short	(.L_1257 - .L_1256)
.L_1256:
        /*0020*/ 	.word	0x00000000
        /*0024*/ 	.short	0x0002
        /*0026*/ 	.short	0x0008
        /*0028*/ 	.byte	0x00, 0xf0, 0x41, 0x00


	//----- nvinfo : EIATTR_KPARAM_INFO
	.align		4
.L_1257:
        /*002c*/ 	.byte	0x04, 0x17
        /*002e*/ 	.short	(.L_1259 - .L_1258)
.L_1258:
        /*0030*/ 	.word	0x00000000
        /*0034*/ 	.short	0x0001
        /*0036*/ 	.short	0x0004
        /*0038*/ 	.byte	0x00, 0xf0, 0x05, 0x00


	//----- nvinfo : EIATTR_KPARAM_INFO
	.align		4
.L_1259:
        /*003c*/ 	.byte	0x04, 0x17
        /*003e*/ 	.short	(.L_1261 - .L_1260)
.L_1260:
        /*0040*/ 	.word	0x00000000
        /*0044*/ 	.short	0x0000
        /*0046*/ 	.short	0x0000
        /*0048*/ 	.byte	0x00, 0xf0, 0x11, 0x00


	//----- nvinfo : EIATTR_MAXREG_COUNT
	.align		4
.L_1261:
        /*004c*/ 	.byte	0x03, 0x1b
        /*004e*/ 	.short	0x00ff


	//----- nvinfo : EIATTR_MERCURY_ISA_VERSION
	.align		4
        /*0050*/ 	.byte	0x03, 0x5f
        /*0052*/ 	.short	0x0000


	//----- nvinfo : EIATTR_EXIT_INSTR_OFFSETS
	.align		4
        /*0054*/ 	.byte	0x04, 0x1c
        /*0056*/ 	.short	(.L_1263 - .L_1262)


	//   ....[0]....
.L_1262:
        /*0058*/ 	.word	0x00000010


	//----- nvinfo : EIATTR_MAX_THREADS
	.align		4
.L_1263:
        /*005c*/ 	.byte	0x04, 0x05
        /*005e*/ 	.short	(.L_1265 - .L_1264)
.L_1264:
        /*0060*/ 	.word	0x00000080
        /*0064*/ 	.word	0x00000001
        /*0068*/ 	.word	0x00000001
.L_1265:


//--------------------- .nv.info._ZN2at6native18elementwise_kernelILi128ELi4EZNS0_15gpu_kernel_implIZZZNS0_17logit_kernel_cudaERNS_18TensorIteratorBaseERKN3c106ScalarEENKUlvE_clEvENKUlvE2_clEvEUlNS5_8BFloat16EE0_EEvS4_RKT_EUliE_EEviT1_ --------------------------
	.section	.nv.info._ZN2at6native18elementwise_kernelILi128ELi4EZNS0_15gpu_kernel_implIZZZNS0_17logit_kernel_cudaERNS_18TensorIteratorBaseERKN3c106ScalarEENKUlvE_clEvENKUlvE2_clEvEUlNS5_8BFloat16EE0_EEvS4_RKT_EUliE_EEviT1_,"",@"SHT_CUDA_INFO"
	.sectionflags	@""
	.align	4


	//----- nvinfo : EIATTR_CUDA_API_VERSION
	.align		4
        /*0000*/ 	.byte	0x04, 0x37
        /*0002*/ 	.short	(.L_1267 - .L_1266)
.L_1266:
        /*0004*/ 	.word	0x00000082


	//----- nvinfo : EIATTR_SW2861232_WAR
	.align		4
.L_1267:
        /*0008*/ 	.byte	0x01, 0x35
	.zero		2


	//----- nvinfo : EIATTR_PARAM_CBANK
	.align		4
        /*000c*/ 	.byte	0x04, 0x0a
        /*000e*/ 	.short	(.L_1269 - .L_1268)
	.align		4
.L_1268:
        /*0010*/ 	.word	index@(.nv.constant0._ZN2at6native18elementwise_kernelILi128ELi4EZNS0_15gpu_kernel_implIZZZNS0_17logit_kernel_cudaERNS_18TensorIteratorBaseERKN3c106ScalarEENKUlvE_clEvENKUlvE2_clEvEUlNS5_8BFloat16EE0_EEvS4_RKT_EUliE_EEviT1_)
        /*0014*/ 	.short	0x0160
        /*0016*/ 	.short	0x0230


	//----- nvinfo : EIATTR_CBANK_PARAM_SIZE
	.align		4
.L_1269:
        /*0018*/ 	.byte	0x03, 0x19
        /*001a*/ 	.short	0x0230


	//----- nvinfo : EIATTR_KPARAM_INFO
	.align		4
        /*001c*/ 	.byte	0x04, 0x17
        /*001e*/ 	.short	(.L_1271 - .L_1270)
.L_1270:
        /*0020*/ 	.word	0x00000000
        /*0024*/ 	.short	0x0001
        /*0026*/ 	.short	0x0008
        /*0028*/ 	.byte	0x00, 0xf0, 0xa1, 0x08


	//----- nvinfo : EIATTR_KPARAM_INFO
	.align		4
.L_1271:
        /*002c*/ 	.byte	0x04, 0x17
        /*002e*/ 	.short	(.L_1273 - .L_1272)
.L_1272:
        /*0030*/ 	.word	0x00000000
        /*0034*/ 	.short	0x0000
        /*0036*/ 	.short	0x0000
        /*0038*/ 	.byte	0x00, 0xf0, 0x11, 0x00


	//----- nvinfo : EIATTR_MAXREG_COUNT
	.align		4
.L_1273:
        /*003c*/ 	.byte	0x03, 0x1b
        /*003e*/ 	.short	0x0080


	//----- nvinfo : EIATTR_EXTERNS
	.align		4
        /*0040*/ 	.byte	0x04, 0x0f
        /*0042*/ 	.short	(.L_1275 - .L_1274)


	//   ....[0]....
	.align		4
.L_1274:
        /*0044*/ 	.word	index@(__assertfail)


	//----- nvinfo : EIATTR_MERCURY_ISA_VERSION
	.align		4
.L_1275:
        /*0048*/ 	.byte	0x03, 0x5f
        /*004a*/ 	.short	0x0000


	//----- nvinfo : EIATTR_SYSCALL_OFFSETS
	.align		4
        /*004c*/ 	.byte	0x04, 0x46
        /*004e*/ 	.short	(.L_1277 - .L_1276)


	//   ....[0]....
.L_1276:
        /*0050*/ 	.word	0x00001dd0


	//   ....[1]....
        /*0054*/ 	.word	0x00002e50


	//   ....[2]....
        /*0058*/ 	.word	0x00004c90


	//   ....[3]....
        /*005c*/ 	.word	0x00005d10


	//   ....[4]....
        /*0060*/ 	.word	0x00007b20


	//   ....[5]....
        /*0064*/ 	.word	0x00008ba0


	//   ....[6]....
        /*0068*/ 	.word	0x0000a9c0


	//   ....[7]....
        /*006c*/ 	.word	0x0000ba40


	//----- nvinfo : EIATTR_EXIT_INSTR_OFFSETS
	.align		4
.L_1277:
        /*0070*/ 	.byte	0x04, 0x1c
        /*0072*/ 	.short	(.L_1279 - .L_1278)


	//   ....[0]....
.L_1278:
        /*0074*/ 	.word	0x00008c60


	//   ....[1]....
        /*0078*/ 	.word	0x0000ac40


	//   ....[2]....
        /*007c*/ 	.word	0x0000ac80


	//   ....[3]....
        /*0080*/ 	.word	0x0000ad20


	//   ....[4]....
        /*0084*/ 	.word	0x0000ad60


	//   ....[5]....
        /*0088*/ 	.word	0x0000ada0


	//   ....[6]....
        /*008c*/ 	.word	0x0000ae30


	//   ....[7]....
        /*0090*/ 	.word	0x0000ae70


	//   ....[8]....
        /*0094*/ 	.word	0x0000af10


	//   ....[9]....
        /*0098*/ 	.word	0x0000af60


	//   ....[10]....
        /*009c*/ 	.word	0x0000afb0


	//   ....[11]....
        /*00a0*/ 	.word	0x0000b080


	//   ....[12]....
        /*00a4*/ 	.word	0x0000b0e0


	//   ....[13]....
        /*00a8*/ 	.word	0x0000b270


	//   ....[14]....
        /*00ac*/ 	.word	0x0000b3d0


	//   ....[15]....
        /*00b0*/ 	.word	0x0000b3f0


	//   ....[16]....
        /*00b4*/ 	.word	0x0000b4b0


	//   ....[17]....
        /*00b8*/ 	.word	0x0000b630


	//   ....[18]....
        /*00bc*/ 	.word	0x0000b7b0


	//   ....[19]....
        /*00c0*/ 	.word	0x0000b910


	//   ....[20]....
        /*00c4*/ 	.word	0x0000ba50


	//   ....[21]....
        /*00c8*/ 	.word	0x0000ba90


	//   ....[22]....
        /*00cc*/ 	.word	0x0000bad0


	//----- nvinfo : EIATTR_MAX_THREADS
	.align		4
.L_1279:
        /*00d0*/ 	.byte	0x04, 0x05
        /*00d2*/ 	.short	(.L_1281 - .L_1280)
.L_1280:
        /*00d4*/ 	.word	0x00000080
        /*00d8*/ 	.word	0x00000001
        /*00dc*/ 	.word	0x00000001


	//----- nvinfo : EIATTR_CRS_STACK_SIZE
	.align		4
.L_1281:
        /*00e0*/ 	.byte	0x04, 0x1e
        /*00e2*/ 	.short	(.L_1283 - .L_1282)
.L_1282:
        /*00e4*/ 	.word	0x00000000
.L_1283:


//--------------------- .nv.info._ZN2at6native27unrolled_elementwise_kernelIZZZNS0_17logit_kernel_cudaERNS_18TensorIteratorBaseERKN3c106ScalarEENKUlvE_clEvENKUlvE2_clEvEUlNS4_8BFloat16EE0_St5arrayIPcLm2EELi4E23TrivialOffsetCalculatorILi1EjESG_NS0_6memory12LoadWithCastILi1EEENSH_13StoreWithCastILi1EEEEEviT_T0_T2_T3_T4_T5_ --------------------------
	.section	.nv.info._ZN2at6native27unrolled_elementwise_kernelIZZZNS0_17logit_kernel_cudaERNS_18TensorIteratorBaseERKN3c106ScalarEENKUlvE_clEvENKUlvE2_clEvEUlNS4_8BFloat16EE0_St5arrayIPcLm2EELi4E23TrivialOffsetCalculatorILi1EjESG_NS0_6memory12LoadWithCastILi1EEENSH_13StoreWithCastILi1EEEEEviT_T0_T2_T3_T4_T5_,"",@"SHT_CUDA_INFO"
	.sectionflags	@""
	.align	4


	//----- nvinfo : EIATTR_CUDA_API_VERSION
	.align		4
        /*0000*/ 	.byte	0x04, 0x37
        /*0002*/ 	.short	(.L_1285 - .L_1284)
.L_1284:
        /*0004*/ 	.word	0x00000082


	//----- nvinfo : EIATTR_SW2861232_WAR
	.align		4
.L_1285:
        /*0008*/ 	.byte	0x01, 0x35
	.zero		2


	//----- nvinfo : EIATTR_PARAM_CBANK
	.align		4
        /*000c*/ 	.byte	0x04, 0x0a
        /*000e*/ 	.short	(.L_1287 - .L_1286)
	.align		4
.L_1286:
        /*0010*/ 	.word	index@(.nv.constant0._ZN2at6native27unrolled_elementwise_kernelIZZZNS0_17logit_kernel_cudaERNS_18TensorIteratorBaseERKN3c106ScalarEENKUlvE_clEvENKUlvE2_clEvEUlNS4_8BFloat16EE0_St5arrayIPcLm2EELi4E23TrivialOffsetCalculatorILi1EjESG_NS0_6memory12LoadWithCastILi1EEENSH_13StoreWithCastILi1EEEEEviT_T0_T2_T3_T4_T5_)
        /*0014*/ 	.short	0x0160
        /*0016*/ 	.short	0x003c


	//----- nvinfo : EIATTR_CBANK_PARAM_SIZE
	.align		4
.L_1287:
        /*0018*/ 	.byte	0x03, 0x19
        /*001a*/ 	.short	0x003c


	//----- nvinfo : EIATTR_KPARAM_INFO
	.align		4
        /*001c*/ 	.byte	0x04, 0x17
        /*001e*/ 	.short	(.L_1289 - .L_1288)
.L_1288:
        /*0020*/ 	.word	0x00000000
        /*0024*/ 	.short	0x0006
        /*0026*/ 	.short	0x0034
        /*0028*/ 	.byte	0x00, 0xf0, 0x21, 0x00


	//----- nvinfo : EIATTR_KPARAM_INFO
	.align		4
.L_1289:
        /*002c*/ 	.byte	0x04, 0x17
        /*002e*/ 	.short	(.L_1291 - .L_1290)
.L_1290:
        /*0030*/ 	.word	0x00000000
        /*0034*/ 	.short	0x0005
        /*0036*/ 	.short	0x002c
        /*0038*/ 	.byte	0x00, 0xf0, 0x21, 0x00


	//----- nvinfo : EIATTR_KPARAM_INFO
	.align		4
.L_1291:
        /*003c*/ 	.byte	0x04, 0x17
        /*003e*/ 	.short	(.L_1293 - .L_1292)
.L_1292:
        /*0040*/ 	.word	0x00000000
        /*0044*/ 	.short	0x0004
        /*0046*/ 	.short	0x0029
        /*0048*/ 	.byte	0x00, 0xf0, 0x05, 0x00


	//----- nvinfo : EIATTR_KPARAM_INFO
	.align		4
.L_1293:
        /*004c*/ 	.byte	0x04, 0x17
        /*004e*/ 	.short	(.L_1295 - .L_1294)
.L_1294:
        /*0050*/ 	.word	0x00000000
        /*0054*/ 	.short	0x0003
        /*0056*/ 	.short	0x0028
        /*0058*/ 	.byte	0x00, 0xf0, 0x05, 0x00


	//----- nvinfo : EIATTR_KPARAM_INFO
	.align		4
.L_1295:
        /*005c*/ 	.byte	0x04, 0x17
        /*005e*/ 	.short	(.L_1297 - .L_1296)
.L_1296:
        /*0060*/ 	.word	0x00000000
        /*0064*/ 	.short	0x0002
        /*0066*/ 	.short	0x0018
        /*0068*/ 	.byte	0x00, 0xf0, 0x41, 0x00


	//----- nvinfo : EIATTR_KPARAM_INFO
	.align		4
.L_1297:
        /*006c*/ 	.byte	0x04, 0x17
        /*006e*/ 	.short	(.L_1299 - .L_1298)
.L_1298:
        /*0070*/ 	.word	0x00000000
        /*0074*/ 	.short	0x0001
        /*0076*/ 	.short	0x0008
        /*0078*/ 	.byte	0x00, 0xf0, 0x41, 0x00


	//----- nvinfo : EIATTR_KPARAM_INFO
	.align		4
.L_1299:
        /*007c*/ 	.byte	0x04, 0x17
        /*007e*/ 	.short	(.L_1301 - .L_1300)
.L_1300:
        /*0080*/ 	.word	0x00000000
        /*0084*/ 	.short	0x0000
        /*0086*/ 	.short	0x0000
        /*0088*/ 	.byte	0x00, 0xf0, 0x11, 0x00


	//----- nvinfo : EIATTR_MAXREG_COUNT
	.align		4
.L_1301:
        /*008c*/ 	.byte	0x03, 0x1b
        /*008e*/ 	.short	0x00ff


	//----- nvinfo : EIATTR_EXTERNS
	.align		4
        /*0090*/ 	.byte	0x04, 0x0f
        /*0092*/ 	.short	(.L_1303 - .L_1302)


	//   ....[0]....
	.align		4
.L_1302:
        /*0094*/ 	.word	index@(__assertfail)


	//----- nvinfo : EIATTR_MERCURY_ISA_VERSION
	.align		4
.L_1303:
        /*0098*/ 	.byte	0x03, 0x5f
        /*009a*/ 	.short	0x0000


	//----- nvinfo : EIATTR_SYSCALL_OFFSETS
	.align		4
        /*009c*/ 	.byte	0x04, 0x46
        /*009e*/ 	.short	(.L_1305 - .L_1304)


	//   ....[0]....
.L_1304:
        /*00a0*/ 	.word	0x000010b0


	//   ....[1]....
        /*00a4*/ 	.word	0x000021b0


	//   ....[2]....
        /*00a8*/ 	.word	0x000032b0


	//   ....[3]....
        /*00ac*/ 	.word	0x00004390


	//   ....[4]....
        /*00b0*/ 	.word	0x000059d0


	//   ....[5]....
        /*00b4*/ 	.word	0x00006a00


	//   ....[6]....
        /*00b8*/ 	.word	0x000079f0


	//   ....[7]....
        /*00bc*/ 	.word	0x000089e0


	//----- nvinfo : EIATTR_EXIT_INSTR_OFFSETS
	.align		4
.L_1305:
        /*00c0*/ 	.byte	0x04, 0x1c
        /*00c2*/ 	.short	(.L_1307 - .L_1306)


	//   ....[0]....
.L_1306:
        /*00c4*/ 	.word	0x00007ab0


	//   ....[1]....
        /*00c8*/ 	.word	0x00007be0


	//   ....[2]....
        /*00cc*/ 	.word	0x00007c20


	//   ....[3]....
        /*00d0*/ 	.word	0x00007cc0


	//   ....[4]....
        /*00d4*/ 	.word	0x00007d00


	//   ....[5]....
        /*00d8*/ 	.word	0x00007d40


	//   ....[6]....
        /*00dc*/ 	.word	0x00007dd0


	//   ....[7]....
        /*00e0*/ 	.word	0x00007e10


	//   ....[8]....
        /*00e4*/ 	.word	0x00007eb0


	//   ....[9]....
        /*00e8*/ 	.word	0x00007f00


	//   ....[10]....
        /*00ec*/ 	.word	0x00007f50


	//   ....[11]....
        /*00f0*/ 	.word	0x00008020


	//   ....[12]....
        /*00f4*/ 	.word	0x00008080


	//   ....[13]....
        /*00f8*/ 	.word	0x00008210


	//   ....[14]....
        /*00fc*/ 	.word	0x00008370


	//   ....[15]....
        /*0100*/ 	.word	0x00008390


	//   ....[16]....
        /*0104*/ 	.word	0x00008450


	//   ....[17]....
        /*0108*/ 	.word	0x000085d0


	//   ....[18]....
        /*010c*/ 	.word	0x00008750


	//   ....[19]....
        /*0110*/ 	.word	0x000088b0


	//   ....[20]....
        /*0114*/ 	.word	0x000089f0


	//   ....[21]....
        /*0118*/ 	.word	0x00008a30


	//   ....[22]....
        /*011c*/ 	.word	0x00008a70


	//----- nvinfo : EIATTR_MAX_THREADS
	.align		4
.L_1307:
        /*0120*/ 	.byte	0x04, 0x05
        /*0122*/ 	.short	(.L_1309 - .L_1308)
.L_1308:
        /*0124*/ 	.word	0x00000080
        /*0128*/ 	.word	0x00000001
        /*012c*/ 	.word	0x00000001


	//----- nvinfo : EIATTR_CRS_STACK_SIZE
	.align		4
.L_1309:
        /*0130*/ 	.byte	0x04, 0x1e
        /*0132*/ 	.short	(.L_1311 - .L_1310)
.L_1310:
        /*0134*/ 	.word	0x00000000
.L_1311:


//--------------------- .nv.info._ZN2at6native18elementwise_kernelILi128ELi4EZNS0_22gpu_kernel_impl_nocastIZZZNS0_17logit_kernel_cudaERNS_18TensorIteratorBaseERKN3c106ScalarEENKUlvE_clEvENKUlvE2_clEvEUlNS5_8BFloat16EE0_EEvS4_RKT_EUliE_EEviT1_ --------------------------
	.section	.nv.info._ZN2at6native18elementwise_kernelILi128ELi4EZNS0_22gpu_kernel_impl_nocastIZZZNS0_17logit_kernel_cudaERNS_18TensorIteratorBaseERKN3c106ScalarEENKUlvE_clEvENKUlvE2_clEvEUlNS5_8BFloat16EE0_EEvS4_RKT_EUliE_EEviT1_,"",@"SHT_CUDA_INFO"
	.sectionflags	@""
	.align	4


	//----- nvinfo : EIATTR_CUDA_API_VERSION
	.align		4
        /*0000*/ 	.byte	0x04, 0x37
        /*0002*/ 	.short	(.L_1313 - .L_1312)
.L_1312:
        /*0004*/ 	.word	0x00000082


	//----- nvinfo : EIATTR_SW2861232_WAR
	.align		4
.L_1313:
        /*0008*/ 	.byte	0x01, 0x35
	.zero		2


	//----- nvinfo : EIATTR_PARAM_CBANK
	.align		4
        /*000c*/ 	.byte	0x04, 0x0a
        /*000e*/ 	.short	(.L_1315 - .L_1314)
	.align		4
.L_1314:
        /*0010*/ 	.word	index@(.nv.constant0._ZN2at6native18elementwise_kernelILi128ELi4EZNS0_22gpu_kernel_impl_nocastIZZZNS0_17logit_kernel_cudaERNS_18TensorIteratorBaseERKN3c106ScalarEENKUlvE_clEvENKUlvE2_clEvEUlNS5_8BFloat16EE0_EEvS4_RKT_EUliE_EEviT1_)
        /*0014*/ 	.short	0x0160
        /*0016*/ 	.short	0x0228


	//----- nvinfo : EIATTR_CBANK_PARAM_SIZE
	.align		4
.L_1315:
        /*0018*/ 	.byte	0x03, 0x19
        /*001a*/ 	.short	0x0228


	//----- nvinfo : EIATTR_KPARAM_INFO
	.align		4
        /*001c*/ 	.byte	0x04, 0x17
        /*001e*/ 	.short	(.L_1317 - .L_1316)
.L_1316:
        /*0020*/ 	.word	0x00000000
        /*0024*/ 	.short	0x0001
        /*0026*/ 	.short	0x0008
        /*0028*/ 	.byte	0x00, 0xf0, 0x81, 0x08


	//----- nvinfo : EIATTR_KPARAM_INFO
	.align		4
.L_1317:
        /*002c*/ 	.byte	0x04, 0x17
        /*002e*/ 	.short	(.L_1319 - .L_1318)
.L_1318:
        /*0030*/ 	.word	0x00000000
        /*0034*/ 	.short	0x0000
        /*0036*/ 	.short	0x0000
        /*0038*/ 	.byte	0x00, 0xf0, 0x11, 0x00


	//----- nvinfo : EIATTR_MAXREG_COUNT
	.align		4
.L_1319:
        /*003c*/ 	.byte	0x03, 0x1b
        /*003e*/ 	.short	0x0080


	//----- nvinfo : EIATTR_MERCURY_ISA_VERSION
	.align		4
        /*0040*/ 	.byte	0x03, 0x5f
        /*0042*/ 	.short	0x0000


	//----- nvinfo : EIATTR_EXIT_INSTR_OFFSETS
	.align		4
        /*0044*/ 	.byte	0x04, 0x1c
        /*0046*/ 	.short	(.L_1321 - .L_1320)


	//   ....[0]....
.L_1320:
        /*0048*/ 	.word	0x00002ff0


	//   ....[1]....
        /*004c*/ 	.word	0x00003f80


	//----- nvinfo : EIATTR_MAX_THREADS
	.align		4
.L_1321:
        /*0050*/ 	.byte	0x04, 0x05
        /*0052*/ 	.short	(.L_1323 - .L_1322)
.L_1322:
        /*0054*/ 	.word	0x00000080
        /*0058*/ 	.word	0x00000001
        /*005c*/ 	.word	0x00000001


	//----- nvinfo : EIATTR_CRS_STACK_SIZE
	.align		4
.L_1323:
        /*0060*/ 	.byte	0x04, 0x1e
        /*0062*/ 	.short	(.L_1325 - .L_1324)
.L_1324:
        /*0064*/ 	.word	0x00000000
.L_1325:


//--------------------- .nv.info._ZN2at6native27unrolled_elementwise_kernelIZZZNS0_17logit_kernel_cudaERNS_18TensorIteratorBaseERKN3c106ScalarEENKUlvE_clEvENKUlvE2_clEvEUlNS4_8BFloat16EE0_St5arrayIPcLm2EELi4E23TrivialOffsetCalculatorILi1EjESG_NS0_6memory15LoadWithoutCastENSH_16StoreWithoutCastEEEviT_T0_T2_T3_T4_T5_ --------------------------
	.section	.nv.info._ZN2at6native27unrolled_elementwise_kernelIZZZNS0_17logit_kernel_cudaERNS_18TensorIteratorBaseERKN3c106ScalarEENKUlvE_clEvENKUlvE2_clEvEUlNS4_8BFloat16EE0_St5arrayIPcLm2EELi4E23TrivialOffsetCalculatorILi1EjESG_NS0_6memory15LoadWithoutCastENSH_16StoreWithoutCastEEEviT_T0_T2_T3_T4_T5_,"",@"SHT_CUDA_INFO"
	.sectionflags	@""
	.align	4


	//----- nvinfo : EIATTR_CUDA_API_VERSION
	.align		4
        /*0000*/ 	.byte	0x04, 0x37
        /*0002*/ 	.short	(.L_1327 - .L_1326)
.L_1326:
        /*0004*/ 	.word	0x00000082


	//----- nvinfo : EIATTR_SW2861232_WAR
	.align		4
.L_1327:
        /*0008*/ 	.byte	0x01, 0x35
	.zero		2


	//----- nvinfo : EIATTR_PARAM_CBANK
	.align		4
        /*000c*/ 	.byte	0x04, 0x0a
        /*000e*/ 	.short	(.L_1329 - .L_1328)
	.align		4
.L_1328:
        /*0010*/ 	.word	index@(.nv.constant0._ZN2at6native27unrolled_elementwise_kernelIZZZNS0_17logit_kernel_cudaERNS_18TensorIteratorBaseERKN3c106ScalarEENKUlvE_clEvENKUlvE2_clEvEUlNS4_8BFloat16EE0_St5arrayIPcLm2EELi4E23TrivialOffsetCalculatorILi1EjESG_NS0_6memory15LoadWithoutCastENSH_16StoreWithoutCastEEEviT_T0_T2_T3_T4_T5_)
        /*0014*/ 	.short	0x0160
        /*0016*/ 	.short	0x002c


	//----- nvinfo : EIATTR_CBANK_PARAM_SIZE
	.align		4
.L_1329:
        /*0018*/ 	.byte	0x03, 0x19
        /*001a*/ 	.short	0x002c


	//----- nvinfo : EIATTR_KPARAM_INFO
	.align		4
        /*001c*/ 	.byte	0x04, 0x17
        /*001e*/ 	.short	(.L_1331 - .L_1330)
.L_1330:
        /*0020*/ 	.word	0x00000000
        /*0024*/ 	.short	0x0006
        /*0026*/ 	.short	0x002b
        /*0028*/ 	.byte	0x00, 0xf0, 0x05, 0x00


	//----- nvinfo : EIATTR_KPARAM_INFO
	.align		4
.L_1331:
        /*002c*/ 	.byte	0x04, 0x17
        /*002e*/ 	.short	(.L_1333 - .L_1332)
.L_1332:
        /*0030*/ 	.word	0x00000000
        /*0034*/ 	.short	0x0005
        /*0036*/ 	.short	0x002a
        /*0038*/ 	.byte	0x00, 0xf0, 0x05, 0x00


	//----- nvinfo : EIATTR_KPARAM_INFO
	.align		4
.L_1333:
        /*003c*/ 	.byte	0x04, 0x17
        /*003e*/ 	.short	(.L_1335 - .L_1334)
.L_1334:
        /*0040*/ 	.word	0x00000000
        /*0044*/ 	.short	0x0004
        /*0046*/ 	.short	0x0029
        /*0048*/ 	.byte	0x00, 0xf0, 0x05, 0x00


	//----- nvinfo : EIATTR_KPARAM_INFO
	.align		4
.L_1335:
        /*004c*/ 	.byte	0x04, 0x17
        /*004e*/ 	.short	(.L_1337 - .L_1336)
.L_1336:
        /*0050*/ 	.word	0x00000000
        /*0054*/ 	.short	0x0003
        /*0056*/ 	.short	0x0028
        /*0058*/ 	.byte	0x00, 0xf0, 0x05, 0x00


	//----- nvinfo : EIATTR_KPARAM_INFO
	.align		4
.L_1337:
        /*005c*/ 	.byte	0x04, 0x17
        /*005e*/ 	.short	(.L_1339 - .L_1338)
.L_1338:
        /*0060*/ 	.word	0x00000000
        /*0064*/ 	.short	0x0002
        /*0066*/ 	.short	0x0018
        /*0068*/ 	.byte	0x00, 0xf0, 0x41, 0x00


	//----- nvinfo : EIATTR_KPARAM_INFO
	.align		4
.L_1339:
        /*006c*/ 	.byte	0x04, 0x17
        /*006e*/ 	.short	(.L_1341 - .L_1340)
.L_1340:
        /*0070*/ 	.word	0x00000000
        /*0074*/ 	.short	0x0001
        /*0076*/ 	.short	0x0008
        /*0078*/ 	.byte	0x00, 0xf0, 0x41, 0x00


	//----- nvinfo : EIATTR_KPARAM_INFO
	.align		4
.L_1341:
        /*007c*/ 	.byte	0x04, 0x17
        /*007e*/ 	.short	(.L_1343 - .L_1342)
.L_1342:
        /*0080*/ 	.word	0x00000000
        /*0084*/ 	.short	0x0000
        /*0086*/ 	.short	0x0000
        /*0088*/ 	.byte	0x00, 0xf0, 0x11, 0x00


	//----- nvinfo : EIATTR_MAXREG_COUNT
	.align		4
.L_1343:
        /*008c*/ 	.byte	0x03, 0x1b
        /*008e*/ 	.short	0x00ff


	//----- nvinfo : EIATTR_MERCURY_ISA_VERSION
	.align		4
        /*0090*/ 	.byte	0x03, 0x5f
        /*0092*/ 	.short	0x0000


	//----- nvinfo : EIATTR_EXIT_INSTR_OFFSETS
	.align		4
        /*0094*/ 	.byte	0x04, 0x1c
        /*0096*/ 	.short	(.L_1345 - .L_1344)


	//   ....[0]....
.L_1344:
        /*0098*/ 	.word	0x00000860


	//   ....[1]....
        /*009c*/ 	.word	0x000008b0


	//----- nvinfo : EIATTR_MAX_THREADS
	.align		4
.L_1345:
        /*00a0*/ 	.byte	0x04, 0x05
        /*00a2*/ 	.short	(.L_1347 - .L_1346)
.L_1346:
        /*00a4*/ 	.word	0x00000080
        /*00a8*/ 	.word	0x00000001
        /*00ac*/ 	.word	0x00000001


	//----- nvinfo : EIATTR_CRS_STACK_SIZE
	.align		4
.L_1347:
        /*00b0*/ 	.byte	0x04, 0x1e
        /*00b2*/ 	.short	(.L_1349 - .L_1348)
.L_1348:
        /*00b4*/ 	.word	0x00000000
.L_1349:


//--------------------- .nv.info._ZN2at6native29vectorized_elementwise_kernelILi2EZZZNS0_17logit_kernel_cudaERNS_18TensorIteratorBaseERKN3c106ScalarEENKUlvE_clEvENKUlvE2_clEvEUlNS4_8BFloat16EE0_St5arrayIPcLm2EEEEviT0_T1_ --------------------------
	.section	.nv.info._ZN2at6native29vectorized_elementwise_kernelILi2EZZZNS0_17logit_kernel_cudaERNS_18TensorIteratorBaseERKN3c106ScalarEENKUlvE_clEvENKUlvE2_clEvEUlNS4_8BFloat16EE0_St5arrayIPcLm2EEEEviT0_T1_,"",@"SHT_CUDA_INFO"
	.sectionflags	@""
	.align	4


	//----- nvinfo : EIATTR_CUDA_API_VERSION
	.align		4
        /*0000*/ 	.byte	0x04, 0x37
        /*0002*/ 	.short	(.L_1351 - .L_1350)
.L_1350:
        /*0004*/ 	.word	0x00000082


	//----- nvinfo : EIATTR_SW2861232_WAR
	.align		4
.L_1351:
        /*0008*/ 	.byte	0x01, 0x35
	.zero		2


	//----- nvinfo : EIATTR_PARAM_CBANK
	.align		4
        /*000c*/ 	.byte	0x04, 0x0a
        /*000e*/ 	.short	(.L_1353 - .L_1352)
	.align		4
.L_1352:
        /*0010*/ 	.word	index@(.nv.constant0._ZN2at6native29vectorized_elementwise_kernelILi2EZZZNS0_17logit_kernel_cudaERNS_18TensorIteratorBaseERKN3c106ScalarEENKUlvE_clEvENKUlvE2_clEvEUlNS4_8BFloat16EE0_St5arrayIPcLm2EEEEviT0_T1_)
        /*0014*/ 	.short	0x0160
        /*0016*/ 	.short	0x0028


	//----- nvinfo : EIATTR_CBANK_PARAM_SIZE
	.align		4
.L_1353:
        /*0018*/ 	.byte	0x03, 0x19
        /*001a*/ 	.short	0x0028


	//----- nvinfo : EIATTR_KPARAM_INFO
	.align		4
        /*001c*/ 	.byte	0x04, 0x17
        /*001e*/ 	.short	(.L_1355 - .L_1354)
.L_1354:
        /*0020*/ 	.word	0x00000000
        /*0024*/ 	.short	0x0002
        /*0026*/ 	.short	0x0018
        /*0028*/ 	.byte	0x00, 0xf0, 0x41, 0x00


	//----- nvinfo : EIATTR_KPARAM_INFO
	.align		4
.L_1355:
        /*002c*/ 	.byte	0x04, 0x17
        /*002e*/ 	.short	(.L_1357 - .L_1356)
.L_1356:
        /*0030*/ 	.word	0x00000000
        /*0034*/ 	.short	0x0001
        /*0036*/ 	.short	0x0008
        /*0038*/ 	.byte	0x00, 0xf0, 0x41, 0x00


	//----- nvinfo : EIATTR_KPARAM_INFO
	.align		4
.L_1357:
        /*003c*/ 	.byte	0x04, 0x17
        /*003e*/ 	.short	(.L_1359 - .L_1358)
.L_1358:
        /*0040*/ 	.word	0x00000000
        /*0044*/ 	.short	0x0000
        /*0046*/ 	.short	0x0000
        /*0048*/ 	.byte	0x00, 0xf0, 0x11, 0x00


	//----- nvinfo : EIATTR_MAXREG_COUNT
	.align		4
.L_1359:
        /*004c*/ 	.byte	0x03, 0x1b
        /*004e*/ 	.short	0x00ff


	//----- nvinfo : EIATTR_MERCURY_ISA_VERSION
	.align		4
        /*0050*/ 	.byte	0x03, 0x5f
        /*0052*/ 	.short	0x0000


	//----- nvinfo : EIATTR_EXIT_INSTR_OFFSETS
	.align		4
        /*0054*/ 	.byte	0x04, 0x1c
        /*0056*/ 	.short	(.L_1361 - .L_1360)


	//   ....[0]....
.L_1360:
        /*0058*/ 	.word	0x00000890


	//   ....[1]....
        /*005c*/ 	.word	0x00001960


	//   ....[2]....
        /*0060*/ 	.word	0x000019b0


	//----- nvinfo : EIATTR_MAX_THREADS
	.align		4
.L_1361:
        /*0064*/ 	.byte	0x04, 0x05
        /*0066*/ 	.short	(.L_1363 - .L_1362)
.L_1362:
        /*0068*/ 	.word	0x00000080
        /*006c*/ 	.word	0x00000001
        /*0070*/ 	.word	0x00000001


	//----- nvinfo : EIATTR_CRS_STACK_SIZE
	.align		4
.L_1363:
        /*0074*/ 	.byte	0x04, 0x1e
        /*0076*/ 	.short	(.L_1365 - .L_1364)
.L_1364:
        /*0078*/ 	.word	0x00000000
.L_1365:


//--------------------- .nv.info._ZN2at6native29vectorized_elementwise_kernelILi4EZZZNS0_17logit_kernel_cudaERNS_18TensorIteratorBaseERKN3c106ScalarEENKUlvE_clEvENKUlvE2_clEvEUlNS4_8BFloat16EE0_St5arrayIPcLm2EEEEviT0_T1_ --------------------------
	.section	.nv.info._ZN2at6native29vectorized_elementwise_kernelILi4EZZZNS0_17logit_kernel_cudaERNS_18TensorIteratorBaseERKN3c106ScalarEENKUlvE_clEvENKUlvE2_clEvEUlNS4_8BFloat16EE0_St5arrayIPcLm2EEEEviT0_T1_,"",@"SHT_CUDA_INFO"
	.sectionflags	@""
	.align	4


	//----- nvinfo : EIATTR_CUDA_API_VERSION
	.align		4
        /*0000*/ 	.byte	0x04, 0x37
        /*0002*/ 	.short	(.L_1367 - .L_1366)
.L_1366:
        /*0004*/ 	.word	0x00000082


	//----- nvinfo : EIATTR_SW2861232_WAR
	.align		4
.L_1367:
        /*0008*/ 	.byte	0x01, 0x35
	.zero		2


	//----- nvinfo : EIATTR_PARAM_CBANK
	.align		4
        /*000c*/ 	.byte	0x04, 0x0a
        /*000e*/ 	.short	(.L_1369 - .L_1368)
	.align		4
.L_1368:
        /*0010*/ 	.word	index@(.nv.constant0._ZN2at6native29vectorized_elementwise_kernelILi4EZZZNS0_17logit_kernel_cudaERNS_18TensorIteratorBaseERKN3c106ScalarEENKUlvE_clEvENKUlvE2_clEvEUlNS4_8BFloat16EE0_St5arrayIPcLm2EEEEviT0_T1_)
        /*0014*/ 	.short	0x0160
        /*0016*/ 	.short	0x0028


	//----- nvinfo : EIATTR_CBANK_PARAM_SIZE
	.align		4
.L_1369:
        /*0018*/ 	.byte	0x03, 0x19
        /*001a*/ 	.short	0x0028


	//----- nvinfo : EIATTR_KPARAM_INFO
	.align		4
        /*001c*/ 	.byte	0x04, 0x17
        /*001e*/ 	.short	(.L_1371 - .L_1370)
.L_1370:
        /*0020*/ 	.word	0x00000000
        /*0024*/ 	.short	0x0002
        /*0026*/ 	.short	0x0018
        /*0028*/ 	.byte	0x00, 0xf0, 0x41, 0x00


	//----- nvinfo : EIATTR_KPARAM_INFO
	.align		4
.L_1371:
        /*002c*/ 	.byte	0x04, 0x17
        /*002e*/ 	.short	(.L_1373 - .L_1372)
.L_1372:
        /*0030*/ 	.word	0x00000000
        /*0034*/ 	.short	0x0001
        /*0036*/ 	.short	0x0008
        /*0038*/ 	.byte	0x00, 0xf0, 0x41, 0x00


	//----- nvinfo : EIATTR_KPARAM_INFO
	.align		4
.L_1373:
        /*003c*/ 	.byte	0x04, 0x17
        /*003e*/ 	.short	(.L_1375 - .L_1374)
.L_1374:
        /*0040*/ 	.word	0x00000000
        /*0044*/ 	.short	0x0000
        /*0046*/ 	.short	0x0000
        /*0048*/ 	.byte	0x00, 0xf0, 0x11, 0x00


	//----- nvinfo : EIATTR_MAXREG_COUNT
	.align		4
.L_1375:
        /*004c*/ 	.byte	0x03, 0x1b
        /*004e*/ 	.short	0x00ff


	//----- nvinfo : EIATTR_MERCURY_ISA_VERSION
	.align		4
        /*0050*/ 	.byte	0x03, 0x5f
        /*0052*/ 	.short	0x0000


	//----- nvinfo : EIATTR_EXIT_INSTR_OFFSETS
	.align		4
        /*0054*/ 	.byte	0x04, 0x1c
        /*0056*/ 	.short	(.L_1377 - .L_1376)


	//   ....[0]....
.L_1376:
        /*0058*/ 	.word	0x00000850


	//   ....[1]....
        /*005c*/ 	.word	0x00001920


	//   ....[2]....
        /*0060*/ 	.word	0x00001970


	//----- nvinfo : EIATTR_MAX_THREADS
	.align		4
.L_1377:
        /*0064*/ 	.byte	0x04, 0x05
        /*0066*/ 	.short	(.L_1379 - .L_1378)
.L_1378:
        /*0068*/ 	.word	0x00000080
        /*006c*/ 	.word	0x00000001
        /*0070*/ 	.word	0x00000001


	//----- nvinfo : EIATTR_CRS_STACK_SIZE
	.align		4
.L_1379:
        /*0074*/ 	.byte	0x04, 0x1e
        /*0076*/ 	.short	(.L_1381 - .L_1380)
.L_1380:
        /*0078*/ 	.word	0x00000000
.L_1381:


//--------------------- .nv.info._ZN2at6native29vectorized_elementwise_kernelILi8EZZZNS0_17logit_kernel_cudaERNS_18TensorIteratorBaseERKN3c106ScalarEENKUlvE_clEvENKUlvE2_clEvEUlNS4_8BFloat16EE0_St5arrayIPcLm2EEEEviT0_T1_ --------------------------
	.section	.nv.info._ZN2at6native29vectorized_elementwise_kernelILi8EZZZNS0_17logit_kernel_cudaERNS_18TensorIteratorBaseERKN3c106ScalarEENKUlvE_clEvENKUlvE2_clEvEUlNS4_8BFloat16EE0_St5arrayIPcLm2EEEEviT0_T1_,"",@"SHT_CUDA_INFO"
	.sectionflags	@""
	.align	4


	//----- nvinfo : EIATTR_CUDA_API_VERSION
	.align		4
        /*0000*/ 	.byte	0x04, 0x37
        /*0002*/ 	.short	(.L_1383 - .L_1382)
.L_1382:
        /*0004*/ 	.word	0x00000082


	//----- nvinfo : EIATTR_SW2861232_WAR
	.align		4
.L_1383:
        /*0008*/ 	.byte	0x01, 0x35
	.zero		2


	//----- nvinfo : EIATTR_PARAM_CBANK
	.align		4
        /*000c*/ 	.byte	0x04, 0x0a
        /*000e*/ 	.short	(.L_1385 - .L_1384)
	.align		4
.L_1384:
        /*0010*/ 	.word	index@(.nv.constant0._ZN2at6native29vectorized_elementwise_kernelILi8EZZZNS0_17logit_kernel_cudaERNS_18TensorIteratorBaseERKN3c106ScalarEENKUlvE_clEvENKUlvE2_clEvEUlNS4_8BFloat16EE0_St5arrayIPcLm2EEEEviT0_T1_)
        /*0014*/ 	.short	0x0160
        /*0016*/ 	.short	0x0028


	//----- nvinfo : EIATTR_CBANK_PARAM_SIZE
	.align		4
.L_1385:
        /*0018*/ 	.byte	0x03, 0x19
        /*001a*/ 	.short	0x0028


	//----- nvinfo : EIATTR_KPARAM_INFO
	.align		4
        /*001c*/ 	.byte	0x04, 0x17
        /*001e*/ 	.short	(.L_1387 - .L_1386)
.L_1386:
        /*0020*/ 	.word	0x00000000
        /*0024*/ 	.short	0x0002
        /*0026*/ 	.short	0x0018
        /*0028*/ 	.byte	0x00, 0xf0, 0x41, 0x00


	//----- nvinfo : EIATTR_KPARAM_INFO
	.align		4
.L_1387:
        /*002c*/ 	.byte	0x04, 0x17
        /*002e*/ 	.short	(.L_1389 - .L_1388)
.L_1388:
        /*0030*/ 	.word	0x00000000
        /*0034*/ 	.short	0x0001
        /*0036*/ 	.short	0x0008
        /*0038*/ 	.byte	0x00, 0xf0, 0x41, 0x00


	//----- nvinfo : EIATTR_KPARAM_INFO
	.align		4
.L_1389:
        /*003c*/ 	.byte	0x04, 0x17
        /*003e*/ 	.short	(.L_1391 - .L_1390)
.L_1390:
        /*0040*/ 	.word	0x00000000
        /*0044*/ 	.short	0x0000
        /*0046*/ 	.short	0x0000
        /*0048*/ 	.byte	0x00, 0xf0, 0x11, 0x00


	//----- nvinfo : EIATTR_MAXREG_COUNT
	.align		4
.L_1391:
        /*004c*/ 	.byte	0x03, 0x1b
        /*004e*/ 	.short	0x00ff


	//----- nvinfo : EIATTR_MERCURY_ISA_VERSION
	.align		4
        /*0050*/ 	.byte	0x03, 0x5f
        /*0052*/ 	.short	0x0000


	//----- nvinfo : EIATTR_EXIT_INSTR_OFFSETS
	.align		4
        /*0054*/ 	.byte	0x04, 0x1c
        /*0056*/ 	.short	(.L_1393 - .L_1392)


	//   ....[0]....
.L_1392:
        /*0058*/ 	.word	0x00000010


	//----- nvinfo : EIATTR_MAX_THREADS
	.align		4
.L_1393:
        /*005c*/ 	.byte	0x04, 0x05
        /*005e*/ 	.short	(.L_1395 - .L_1394)
.L_1394:
        /*0060*/ 	.word	0x00000080
        /*0064*/ 	.word	0x00000001
        /*0068*/ 	.word	0x00000001
.L_1395:


//--------------------- .nv.info._ZN2at6native18elementwise_kernelILi128ELi4EZNS0_15gpu_kernel_implIZZZNS0_17logit_kernel_cudaERNS_18TensorIteratorBaseERKN3c106ScalarEENKUlvE_clEvENKUlvE2_clEvEUlNS5_8BFloat16EE_EEvS4_RKT_EUliE_EEviT1_ --------------------------
	.section	.nv.info._ZN2at6native18elementwise_kernelILi128ELi4EZNS0_15gpu_kernel_implIZZZNS0_17logit_kernel_cudaERNS_18TensorIteratorBaseERKN3c106ScalarEENKUlvE_clEvENKUlvE2_clEvEUlNS5_8BFloat16EE_EEvS4_RKT_EUliE_EEviT1_,"",@"SHT_CUDA_INFO"
	.sectionflags	@""
	.align	4


	//----- nvinfo : EIATTR_CUDA_API_VERSION
	.align		4
        /*0000*/ 	.byte	0x04, 0x37
        /*0002*/ 	.short	(.L_1397 - .L_1396)
.L_1396:
        /*0004*/ 	.word	0x00000082


	//----- nvinfo : EIATTR_SW2861232_WAR
	.align		4
.L_1397:
        /*0008*/ 	.byte	0x01, 0x35
	.zero		2


	//----- nvinfo : EIATTR_PARAM_CBANK
	.align		4
        /*000c*/ 	.byte	0x04, 0x0a
        /*000e*/ 	.short	(.L_1399 - .L_1398)
	.align		4
.L_1398:
        /*0010*/ 	.word	index@(.nv.constant0._ZN2at6native18elementwise_kernelILi128ELi4EZNS0_15gpu_kernel_implIZZZNS0_17logit_kernel_cudaERNS_18TensorIteratorBaseERKN3c106ScalarEENKUlvE_clEvENKUlvE2_clEvEUlNS5_8BFloat16EE_EEvS4_RKT_EUliE_EEviT1_)
        /*0014*/ 	.short	0x0160
        /*0016*/ 	.short	0x0220


	//----- nvinfo : EIATTR_CBANK_PARAM_SIZE
	.align		4
.L_1399:
        /*0018*/ 	.byte	0x03, 0x19
        /*001a*/ 	.short	0x0220


	//----- nvinfo : EIATTR_KPARAM_INFO
	.align		4
        /*001c*/ 	.byte	0x04, 0x17
        /*001e*/ 	.short	(.L_1401 - .L_1400)
.L_1400:
        /*0020*/ 	.word	0x00000000
        /*0024*/ 	.short	0x0001
        /*0026*/ 	.short	0x0008
        /*0028*/ 	.byte	0x00, 0xf0, 0x61, 0x08


	//----- nvinfo : EIATTR_KPARAM_INFO
	.align		4
.L_1401:
        /*002c*/ 	.byte	0x04, 0x17
        /*002e*/ 	.short	(.L_1403 - .L_1402)
.L_1402:
        /*0030*/ 	.word	0x00000000
        /*0034*/ 	.short	0x0000
        /*0036*/ 	.short	0x0000
        /*0038*/ 	.byte	0x00, 0xf0, 0x11, 0x00


	//----- nvinfo : EIATTR_MAXREG_COUNT
	.align		4
.L_1403:
        /*003c*/ 	.byte	0x03, 0x1b
        /*003e*/ 	.short	0x0080


	//----- nvinfo : EIATTR_EXTERNS
	.align		4
        /*0040*/ 	.byte	0x04, 0x0f
        /*0042*/ 	.short	(.L_1405 - .L_1404)


	//   ....[0]....
	.align		4
.L_1404:
        /*0044*/ 	.word	index@(__assertfail)


	//----- nvinfo : EIATTR_MERCURY_ISA_VERSION
	.align		4
.L_1405:
        /*0048*/ 	.byte	0x03, 0x5f
        /*004a*/ 	.short	0x0000


	//----- nvinfo : EIATTR_SYSCALL_OFFSETS
	.align		4
        /*004c*/ 	.byte	0x04, 0x46
        /*004e*/ 	.short	(.L_1407 - .L_1406)


	//   ....[0]....
.L_1406:
        /*0050*/ 	.word	0x00001dd0


	//   ....[1]....
        /*0054*/ 	.word	0x00002dd0


	//   ....[2]....
        /*0058*/ 	.word	0x00004c10


	//   ....[3]....
        /*005c*/ 	.word	0x00005c10


	//   ....[4]....
        /*0060*/ 	.word	0x00007a20


	//   ....[5]....
        /*0064*/ 	.word	0x00008a20


	//   ....[6]....
        /*0068*/ 	.word	0x0000a840


	//   ....[7]....
        /*006c*/ 	.word	0x0000b840


	//----- nvinfo : EIATTR_EXIT_INSTR_OFFSETS
	.align		4
.L_1407:
        /*0070*/ 	.byte	0x04, 0x1c
        /*0072*/ 	.short	(.L_1409 - .L_1408)


	//   ....[0]....
.L_1408:
        /*0074*/ 	.word	0x00008ae0


	//   ....[1]....
        /*0078*/ 	.word	0x0000aa40


	//   ....[2]....
        /*007c*/ 	.word	0x0000aa80


	//   ....[3]....
        /*0080*/ 	.word	0x0000ab20


	//   ....[4]....
        /*0084*/ 	.word	0x0000ab60


	//   ....[5]....
        /*0088*/ 	.word	0x0000aba0


	//   ....[6]....
        /*008c*/ 	.word	0x0000ac30


	//   ....[7]....
        /*0090*/ 	.word	0x0000ac70


	//   ....[8]....
        /*0094*/ 	.word	0x0000ad10


	//   ....[9]....
        /*0098*/ 	.word	0x0000ad60


	//   ....[10]....
        /*009c*/ 	.word	0x0000adb0


	//   ....[11]....
        /*00a0*/ 	.word	0x0000ae80


	//   ....[12]....
        /*00a4*/ 	.word	0x0000aee0


	//   ....[13]....
        /*00a8*/ 	.word	0x0000b070


	//   ....[14]....
        /*00ac*/ 	.word	0x0000b1d0


	//   ....[15]....
        /*00b0*/ 	.word	0x0000b1f0


	//   ....[16]....
        /*00b4*/ 	.word	0x0000b2b0


	//   ....[17]....
        /*00b8*/ 	.word	0x0000b430


	//   ....[18]....
        /*00bc*/ 	.word	0x0000b5b0


	//   ....[19]....
        /*00c0*/ 	.word	0x0000b710


	//   ....[20]....
        /*00c4*/ 	.word	0x0000b850


	//   ....[21]....
        /*00c8*/ 	.word	0x0000b890


	//   ....[22]....
        /*00cc*/ 	.word	0x0000b8d0


	//----- nvinfo : EIATTR_MAX_THREADS
	.align		4
.L_1409:
        /*00d0*/ 	.byte	0x04, 0x05
        /*00d2*/ 	.short	(.L_1411 - .L_1410)
.L_1410:
        /*00d4*/ 	.word	0x00000080
        /*00d8*/ 	.word	0x00000001
        /*00dc*/ 	.word	0x00000001


	//----- nvinfo : EIATTR_CRS_STACK_SIZE
	.align		4
.L_1411:
        /*00e0*/ 	.byte	0x04, 0x1e
        /*00e2*/ 	.short	(.L_1413 - .L_1412)
.L_1412:
        /*00e4*/ 	.word	0x00000000
.L_1413:


//--------------------- .nv.info._ZN2at6native27unrolled_elementwise_kernelIZZZNS0_17logit_kernel_cudaERNS_18TensorIteratorBaseERKN3c106ScalarEENKUlvE_clEvENKUlvE2_clEvEUlNS4_8BFloat16EE_St5arrayIPcLm2EELi4E23TrivialOffsetCalculatorILi1EjESG_NS0_6memory12LoadWithCastILi1EEENSH_13StoreWithCastILi1EEEEEviT_T0_T2_T3_T4_T5_ --------------------------
	.section	.nv.info._ZN2at6native27unrolled_elementwise_kernelIZZZNS0_17logit_kernel_cudaERNS_18TensorIteratorBaseERKN3c106ScalarEENKUlvE_clEvENKUlvE2_clEvEUlNS4_8BFloat16EE_St5arrayIPcLm2EELi4E23TrivialOffsetCalculatorILi1EjESG_NS0_6memory12LoadWithCastILi1EEENSH_13StoreWithCastILi1EEEEEviT_T0_T2_T3_T4_T5_,"",@"SHT_CUDA_INFO"
	.sectionflags	@""
	.align	4


	//----- nvinfo : EIATTR_CUDA_API_VERSION
	.align		4
        /*0000*/ 	.byte	0x04, 0x37
        /*0002*/ 	.short	(.L_1415 - .L_1414)
.L_1414:
        /*0004*/ 	.word	0x00000082


	//----- nvinfo : EIATTR_SW2861232_WAR
	.align		4
.L_1415:
        /*0008*/ 	.byte	0x01, 0x35
	.zero		2


	//----- nvinfo : EIATTR_PARAM_CBANK
	.align		4
        /*000c*/ 	.byte	0x04, 0x0a
        /*000e*/ 	.short	(.L_1417 - .L_1416)
	.align		4
.L_1416:
        /*0010*/ 	.word	index@(.nv.constant0._ZN2at6native27unrolled_elementwise_kernelIZZZNS0_17logit_kernel_cudaERNS_18TensorIteratorBaseERKN3c106ScalarEENKUlvE_clEvENKUlvE2_clEvEUlNS4_8BFloat16EE_St5arrayIPcLm2EELi4E23TrivialOffsetCalculatorILi1EjESG_NS0_6memory12LoadWithCastILi1EEENSH_13StoreWithCastILi1EEEEEviT_T0_T2_T3_T4_T5_)
        /*0014*/ 	.short	0x0160
        /*0016*/ 	.short	0x002c


	//----- nvinfo : EIATTR_CBANK_PARAM_SIZE
	.align		4
.L_1417:
        /*0018*/ 	.byte	0x03, 0x19
        /*001a*/ 	.short	0x002c


	//----- nvinfo : EIATTR_KPARAM_INFO
	.align		4
        /*001c*/ 	.byte	0x04, 0x17
        /*001e*/ 	.short	(.L_1419 - .L_1418)
.L_1418:
        /*0020*/ 	.word	0x00000000
        /*0024*/ 	.short	0x0006
        /*0026*/ 	.short	0x0024
        /*0028*/ 	.byte	0x00, 0xf0, 0x21, 0x00


	//----- nvinfo : EIATTR_KPARAM_INFO
	.align		4
.L_1419:
        /*002c*/ 	.byte	0x04, 0x17
        /*002e*/ 	.short	(.L_1421 - .L_1420)
.L_1420:
        /*0030*/ 	.word	0x00000000
        /*0034*/ 	.short	0x0005
        /*0036*/ 	.short	0x001c
        /*0038*/ 	.byte	0x00, 0xf0, 0x21, 0x00


	//----- nvinfo : EIATTR_KPARAM_INFO
	.align		4
.L_1421:
        /*003c*/ 	.byte	0x04, 0x17
        /*003e*/ 	.short	(.L_1423 - .L_1422)
.L_1422:
        /*0040*/ 	.word	0x00000000
        /*0044*/ 	.short	0x0004
        /*0046*/ 	.short	0x0019
        /*0048*/ 	.byte	0x00, 0xf0, 0x05, 0x00


	//----- nvinfo : EIATTR_KPARAM_INFO
	.align		4
.L_1423:
        /*004c*/ 	.byte	0x04, 0x17
        /*004e*/ 	.short	(.L_1425 - .L_1424)
.L_1424:
        /*0050*/ 	.word	0x00000000
        /*0054*/ 	.short	0x0003
        /*0056*/ 	.short	0x0018
        /*0058*/ 	.byte	0x00, 0xf0, 0x05, 0x00


	//----- nvinfo : EIATTR_KPARAM_INFO
	.align		4
.L_1425:
        /*005c*/ 	.byte	0x04, 0x17
        /*005e*/ 	.short	(.L_1427 - .L_1426)
.L_1426:
        /*0060*/ 	.word	0x00000000
        /*0064*/ 	.short	0x0002
        /*0066*/ 	.short	0x0008
        /*0068*/ 	.byte	0x00, 0xf0, 0x41, 0x00


	//----- nvinfo : EIATTR_KPARAM_INFO
	.align		4
.L_1427:
        /*006c*/ 	.byte	0x04, 0x17
        /*006e*/ 	.short	(.L_1429 - .L_1428)
.L_1428:
        /*0070*/ 	.word	0x00000000
        /*0074*/ 	.short	0x0001
        /*0076*/ 	.short	0x0004
        /*0078*/ 	.byte	0x00, 0xf0, 0x05, 0x00


	//----- nvinfo : EIATTR_KPARAM_INFO
	.align		4
.L_1429:
        /*007c*/ 	.byte	0x04, 0x17
        /*007e*/ 	.short	(.L_1431 - .L_1430)
.L_1430:
        /*0080*/ 	.word	0x00000000
        /*0084*/ 	.short	0x0000
        /*0086*/ 	.short	0x0000
        /*0088*/ 	.byte	0x00, 0xf0, 0x11, 0x00


	//----- nvinfo : EIATTR_MAXREG_COUNT
	.align		4
.L_1431:
        /*008c*/ 	.byte	0x03, 0x1b
        /*008e*/ 	.short	0x00ff


	//----- nvinfo : EIATTR_EXTERNS
	.align		4
        /*0090*/ 	.byte	0x04, 0x0f
        /*0092*/ 	.short	(.L_1433 - .L_1432)


	//   ....[0]....
	.align		4
.L_1432:
        /*0094*/ 	.word	index@(__assertfail)


	//----- nvinfo : EIATTR_MERCURY_ISA_VERSION
	.align		4
.L_1433:
        /*0098*/ 	.byte	0x03, 0x5f
        /*009a*/ 	.short	0x0000


	//----- nvinfo : EIATTR_SYSCALL_OFFSETS
	.align		4
        /*009c*/ 	.byte	0x04, 0x46
        /*009e*/ 	.short	(.L_1435 - .L_1434)


	//   ....[0]....
.L_1434:
        /*00a0*/ 	.word	0x000010a0


	//   ....[1]....
        /*00a4*/ 	.word	0x000021a0


	//   ....[2]....
        /*00a8*/ 	.word	0x000032b0


	//   ....[3]....
        /*00ac*/ 	.word	0x00004390


	//   ....[4]....
        /*00b0*/ 	.word	0x00005720


	//   ....[5]....
        /*00b4*/ 	.word	0x00006750


	//   ....[6]....
        /*00b8*/ 	.word	0x00007740


	//   ....[7]....
        /*00bc*/ 	.word	0x00008730


	//----- nvinfo : EIATTR_EXIT_INSTR_OFFSETS
	.align		4
.L_1435:
        /*00c0*/ 	.byte	0x04, 0x1c
        /*00c2*/ 	.short	(.L_1437 - .L_1436)


	//   ....[0]....
.L_1436:
        /*00c4*/ 	.word	0x00007800


	//   ....[1]....
        /*00c8*/ 	.word	0x00007930


	//   ....[2]....
        /*00cc*/ 	.word	0x00007970


	//   ....[3]....
        /*00d0*/ 	.word	0x00007a10


	//   ....[4]....
        /*00d4*/ 	.word	0x00007a50


	//   ....[5]....
        /*00d8*/ 	.word	0x00007a90


	//   ....[6]....
        /*00dc*/ 	.word	0x00007b20


	//   ....[7]....
        /*00e0*/ 	.word	0x00007b60


	//   ....[8]....
        /*00e4*/ 	.word	0x00007c00


	//   ....[9]....
        /*00e8*/ 	.word	0x00007c50


	//   ....[10]....
        /*00ec*/ 	.word	0x00007ca0


	//   ....[11]....
        /*00f0*/ 	.word	0x00007d70


	//   ....[12]....
        /*00f4*/ 	.word	0x00007dd0


	//   ....[13]....
        /*00f8*/ 	.word	0x00007f60


	//   ....[14]....
        /*00fc*/ 	.word	0x000080c0


	//   ....[15]....
        /*0100*/ 	.word	0x000080e0


	//   ....[16]....
        /*0104*/ 	.word	0x000081a0


	//   ....[17]....
        /*0108*/ 	.word	0x00008320


	//   ....[18]....
        /*010c*/ 	.word	0x000084a0


	//   ....[19]....
        /*0110*/ 	.word	0x00008600


	//   ....[20]....
        /*0114*/ 	.word	0x00008740


	//   ....[21]....
        /*0118*/ 	.word	0x00008780


	//   ....[22]....
        /*011c*/ 	.word	0x000087c0


	//----- nvinfo : EIATTR_MAX_THREADS
	.align		4
.L_1437:
        /*0120*/ 	.byte	0x04, 0x05
        /*0122*/ 	.short	(.L_1439 - .L_1438)
.L_1438:
        /*0124*/ 	.word	0x00000080
        /*0128*/ 	.word	0x00000001
        /*012c*/ 	.word	0x00000001


	//----- nvinfo : EIATTR_CRS_STACK_SIZE
	.align		4
.L_1439:
        /*0130*/ 	.byte	0x04, 0x1e
        /*0132*/ 	.short	(.L_1441 - .L_1440)
.L_1440:
        /*0134*/ 	.word	0x00000000
.L_1441:


//--------------------- .nv.info._ZN2at6native18elementwise_kernelILi128ELi4EZNS0_22gpu_kernel_impl_nocastIZZZNS0_17logit_kernel_cudaERNS_18TensorIteratorBaseERKN3c106ScalarEENKUlvE_clEvENKUlvE2_clEvEUlNS5_8BFloat16EE_EEvS4_RKT_EUliE_EEviT1_ --------------------------
	.section	.nv.info._ZN2at6native18elementwise_kernelILi128ELi4EZNS0_22gpu_kernel_impl_nocastIZZZNS0_17logit_kernel_cudaERNS_18TensorIteratorBaseERKN3c106ScalarEENKUlvE_clEvENKUlvE2_clEvEUlNS5_8BFloat16EE_EEvS4_RKT_EUliE_EEviT1_,"",@"SHT_CUDA_INFO"
	.sectionflags	@""
	.align	4


	//----- nvinfo : EIATTR_CUDA_API_VERSION
	.align		4
        /*0000*/ 	.byte	0x04, 0x37
        /*0002*/ 	.short	(.L_1443 - .L_1442)
.L_1442:
        /*0004*/ 	.word	0x00000082


	//----- nvinfo : EIATTR_SW2861232_WAR
	.align		4
.L_1443:
        /*0008*/ 	.byte	0x01, 0x35
	.zero		2


	//----- nvinfo : EIATTR_PARAM_CBANK
	.align		4
        /*000c*/ 	.byte	0x04, 0x0a
        /*000e*/ 	.short	(.L_1445 - .L_1444)
	.align		4
.L_1444:
        /*0010*/ 	.word	index@(.nv.constant0._ZN2at6native18elementwise_kernelILi128ELi4EZNS0_22gpu_kernel_impl_nocastIZZZNS0_17logit_kernel_cudaERNS_18TensorIteratorBaseERKN3c106ScalarEENKUlvE_clEvENKUlvE2_clEvEUlNS5_8BFloat16EE_EEvS4_RKT_EUliE_EEviT1_)
        /*0014*/ 	.short	0x0160
        /*0016*/ 	.short	0x0220


	//----- nvinfo : EIATTR_CBANK_PARAM_SIZE
	.align		4
.L_1445:
        /*0018*/ 	.byte	0x03, 0x19
        /*001a*/ 	.short	0x0220


	//----- nvinfo : EIATTR_KPARAM_INFO
	.align		4
        /*001c*/ 	.byte	0x04, 0x17
        /*001e*/ 	.short	(.L_1447 - .L_1446)
.L_1446:
        /*0020*/ 	.word	0x00000000
        /*0024*/ 	.short	0x0001
        /*0026*/ 	.short	0x0008
        /*0028*/ 	.byte	0x00, 0xf0, 0x61, 0x08


	//----- nvinfo : EIATTR_KPARAM_INFO
	.align		4
.L_1447:
        /*002c*/ 	.byte	0x04, 0x17
        /*002e*/ 	.short	(.L_1449 - .L_1448)
.L_1448:
        /*0030*/ 	.word	0x00000000
        /*0034*/ 	.short	0x0000
        /*0036*/ 	.short	0x0000
        /*0038*/ 	.byte	0x00, 0xf0, 0x11, 0x00


	//----- nvinfo : EIATTR_MAXREG_COUNT
	.align		4
.L_1449:
        /*003c*/ 	.byte	0x03, 0x1b
        /*003e*/ 	.short	0x0080


	//----- nvinfo : EIATTR_MERCURY_ISA_VERSION
	.align		4
        /*0040*/ 	.byte	0x03, 0x5f
        /*0042*/ 	.short	0x0000


	//----- nvinfo : EIATTR_EXIT_INSTR_OFFSETS
	.align		4
        /*0044*/ 	.byte	0x04, 0x1c
        /*0046*/ 	.short	(.L_1451 - .L_1450)


	//   ....[0]....
.L_1450:
        /*0048*/ 	.word	0x00002e30


	//   ....[1]....
        /*004c*/ 	.word	0x00003d40


	//----- nvinfo : EIATTR_MAX_THREADS
	.align		4
.L_1451:
        /*0050*/ 	.byte	0x04, 0x05
        /*0052*/ 	.short	(.L_1453 - .L_1452)
.L_1452:
        /*0054*/ 	.word	0x00000080
        /*0058*/ 	.word	0x00000001
        /*005c*/ 	.word	0x00000001


	//----- nvinfo : EIATTR_CRS_STACK_SIZE
	.align		4
.L_1453:
        /*0060*/ 	.byte	0x04, 0x1e
        /*0062*/ 	.short	(.L_1455 - .L_1454)
.L_1454:
        /*0064*/ 	.word	0x00000000
.L_1455:


//--------------------- .nv.info._ZN2at6native27unrolled_elementwise_kernelIZZZNS0_17logit_kernel_cudaERNS_18TensorIteratorBaseERKN3c106ScalarEENKUlvE_clEvENKUlvE2_clEvEUlNS4_8BFloat16EE_St5arrayIPcLm2EELi4E23TrivialOffsetCalculatorILi1EjESG_NS0_6memory15LoadWithoutCastENSH_16StoreWithoutCastEEEviT_T0_T2_T3_T4_T5_ --------------------------
	.section	.nv.info._ZN2at6native27unrolled_elementwise_kernelIZZZNS0_17logit_kernel_cudaERNS_18TensorIteratorBaseERKN3c106ScalarEENKUlvE_clEvENKUlvE2_clEvEUlNS4_8BFloat16EE_St5arrayIPcLm2EELi4E23TrivialOffsetCalculatorILi1EjESG_NS0_6memory15LoadWithoutCastENSH_16StoreWithoutCastEEEviT_T0_T2_T3_T4_T5_,"",@"SHT_CUDA_INFO"
	.sectionflags	@""
	.align	4


	//----- nvinfo : EIATTR_CUDA_API_VERSION
	.align		4
        /*0000*/ 	.byte	0x04, 0x37
        /*0002*/ 	.short	(.L_1457 - .L_1456)
.L_1456:
        /*0004*/ 	.word	0x00000082


	//----- nvinfo : EIATTR_SW2861232_WAR
	.align		4
.L_1457:
        /*0008*/ 	.byte	0x01, 0x35
	.zero		2


	//----- nvinfo : EIATTR_PARAM_CBANK
	.align		4
        /*000c*/ 	.byte	0x04, 0x0a
        /*000e*/ 	.short	(.L_1459 - .L_1458)
	.align		4
.L_1458:
        /*0010*/ 	.word	index@(.nv.constant0._ZN2at6native27unrolled_elementwise_kernelIZZZNS0_17logit_kernel_cudaERNS_18TensorIteratorBaseERKN3c106ScalarEENKUlvE_clEvENKUlvE2_clEvEUlNS4_8BFloat16EE_St5arrayIPcLm2EELi4E23TrivialOffsetCalculatorILi1EjESG_NS0_6memory15LoadWithoutCastENSH_16StoreWithoutCastEEEviT_T0_T2_T3_T4_T5_)
        /*0014*/ 	.short	0x0160
        /*0016*/ 	.short	0x001c


	//----- nvinfo : EIATTR_CBANK_PARAM_SIZE
	.align		4
.L_1459:
        /*0018*/ 	.byte	0x03, 0x19
        /*001a*/ 	.short	0x001c


	//----- nvinfo : EIATTR_KPARAM_INFO
	.align		4
        /*001c*/ 	.byte	0x04, 0x17
        /*001e*/ 	.short	(.L_1461 - .L_1460)
.L_1460:
        /*0020*/ 	.word	0x00000000
        /*0024*/ 	.short	0x0006
        /*0026*/ 	.short	0x001b
        /*0028*/ 	.byte	0x00, 0xf0, 0x05, 0x00


	//----- nvinfo : EIATTR_KPARAM_INFO
	.align		4
.L_1461:
        /*002c*/ 	.byte	0x04, 0x17
        /*002e*/ 	.short	(.L_1463 - .L_1462)
.L_1462:
        /*0030*/ 	.word	0x00000000
        /*0034*/ 	.short	0x0005
        /*0036*/ 	.short	0x001a
        /*0038*/ 	.byte	0x00, 0xf0, 0x05, 0x00


	//----- nvinfo : EIATTR_KPARAM_INFO
	.align		4
.L_1463:
        /*003c*/ 	.byte	0x04, 0x17
        /*003e*/ 	.short	(.L_1465 - .L_1464)
.L_1464:
        /*0040*/ 	.word	0x00000000
        /*0044*/ 	.short	0x0004
        /*0046*/ 	.short	0x0019
        /*0048*/ 	.byte	0x00, 0xf0, 0x05, 0x00


	//----- nvinfo : EIATTR_KPARAM_INFO
	.align		4
.L_1465:
        /*004c*/ 	.byte	0x04, 0x17
        /*004e*/ 	.short	(.L_1467 - .L_1466)
.L_1466:
        /*0050*/ 	.word	0x00000000
        /*0054*/ 	.short	0x0003
        /*0056*/ 	.short	0x0018
        /*0058*/ 	.byte	0x00, 0xf0, 0x05, 0x00


	//----- nvinfo : EIATTR_KPARAM_INFO
	.align		4
.L_1467:
        /*005c*/ 	.byte	0x04, 0x17
        /*005e*/ 	.short	(.L_1469 - .L_1468)
.L_1468:
        /*0060*/ 	.word	0x00000000
        /*0064*/ 	.short	0x0002
        /*0066*/ 	.short	0x0008
        /*0068*/ 	.byte	0x00, 0xf0, 0x41, 0x00


	//----- nvinfo : EIATTR_KPARAM_INFO
	.align		4
.L_1469:
        /*006c*/ 	.byte	0x04, 0x17
        /*006e*/ 	.short	(.L_1471 - .L_1470)
.L_1470:
        /*0070*/ 	.word	0x00000000
        /*0074*/ 	.short	0x0001
        /*0076*/ 	.short	0x0004
        /*0078*/ 	.byte	0x00, 0xf0, 0x05, 0x00


	//----- nvinfo : EIATTR_KPARAM_INFO
	.align		4
.L_1471:
        /*007c*/ 	.byte	0x04, 0x17
        /*007e*/ 	.short	(.L_1473 - .L_1472)
.L_1472:
        /*0080*/ 	.word	0x00000000
        /*0084*/ 	.short	0x0000
        /*0086*/ 	.short	0x0000
        /*0088*/ 	.byte	0x00, 0xf0, 0x11, 0x00


	//----- nvinfo : EIATTR_MAXREG_COUNT
	.align		4
.L_1473:
        /*008c*/ 	.byte	0x03, 0x1b
        /*008e*/ 	.short	0x00ff


	//----- nvinfo : EIATTR_MERCURY_ISA_VERSION
	.align		4
        /*0090*/ 	.byte	0x03, 0x5f
        /*0092*/ 	.short	0x0000


	//----- nvinfo : EIATTR_EXIT_INSTR_OFFSETS
	.align		4
        /*0094*/ 	.byte	0x04, 0x1c
        /*0096*/ 	.short	(.L_1475 - .L_1474)


	//   ....[0]....
.L_1474:
        /*0098*/ 	.word	0x00000580


	//   ....[1]....
        /*009c*/ 	.word	0x000005d0


	//----- nvinfo : EIATTR_MAX_THREADS
	.align		4
.L_1475:
        /*00a0*/ 	.byte	0x04, 0x05
        /*00a2*/ 	.short	(.L_1477 - .L_1476)
.L_1476:
        /*00a4*/ 	.word	0x00000080
        /*00a8*/ 	.word	0x00000001
        /*00ac*/ 	.word	0x00000001


	//----- nvinfo : EIATTR_CRS_STACK_SIZE
	.align		4
.L_1477:
        /*00b0*/ 	.byte	0x04, 0x1e
        /*00b2*/ 	.short	(.L_1479 - .L_1478)
.L_1478:
        /*00b4*/ 	.word	0x00000000
.L_1479:


//--------------------- .nv.info._ZN2at6native29vectorized_elementwise_kernelILi2EZZZNS0_17logit_kernel_cudaERNS_18TensorIteratorBaseERKN3c106ScalarEENKUlvE_clEvENKUlvE2_clEvEUlNS4_8BFloat16EE_St5arrayIPcLm2EEEEviT0_T1_ --------------------------
	.section	.nv.info._ZN2at6native29vectorized_elementwise_kernelILi2EZZZNS0_17logit_kernel_cudaERNS_18TensorIteratorBaseERKN3c106ScalarEENKUlvE_clEvENKUlvE2_clEvEUlNS4_8BFloat16EE_St5arrayIPcLm2EEEEviT0_T1_,"",@"SHT_CUDA_INFO"
	.sectionflags	@""
	.align	4


	//----- nvinfo : EIATTR_CUDA_API_VERSION
	.align		4
        /*0000*/ 	.byte	0x04, 0x37
        /*0002*/ 	.short	(.L_1481 - .L_1480)
.L_1480:
        /*0004*/ 	.word	0x00000082


	//----- nvinfo : EIATTR_SW2861232_WAR
	.align		4
.L_1481:
        /*0008*/ 	.byte	0x01, 0x35
	.zero		2


	//----- nvinfo : EIATTR_PARAM_CBANK
	.align		4
        /*000c*/ 	.byte	0x04, 0x0a
        /*000e*/ 	.short	(.L_1483 - .L_1482)
	.align		4
.L_1482:
        /*0010*/ 	.word	index@(.nv.constant0._ZN2at6native29vectorized_elementwise_kernelILi2EZZZNS0_17logit_kernel_cudaERNS_18TensorIteratorBaseERKN3c106ScalarEENKUlvE_clEvENKUlvE2_clEvEUlNS4_8BFloat16EE_St5arrayIPcLm2EEEEviT0_T1_)
        /*0014*/ 	.short	0x0160
        /*0016*/ 	.short	0x0018


	//----- nvinfo : EIATTR_CBANK_PARAM_SIZE
	.align		4
.L_1483:
        /*0018*/ 	.byte	0x03, 0x19
        /*001a*/ 	.short	0x0018


	//----- nvinfo : EIATTR_KPARAM_INFO
	.align		4
        /*001c*/ 	.byte	0x04, 0x17
        /*001e*/ 	.short	(.L_1485 - .L_1484)
.L_1484:
        /*0020*/ 	.word	0x00000000
        /*0024*/ 	.short	0x0002
        /*0026*/ 	.short	0x0008
        /*0028*/ 	.byte	0x00, 0xf0, 0x41, 0x00


	//----- nvinfo : EIATTR_KPARAM_INFO
	.align		4
.L_1485:
        /*002c*/ 	.byte	0x04, 0x17
        /*002e*/ 	.short	(.L_1487 - .L_1486)
.L_1486:
        /*0030*/ 	.word	0x00000000
        /*0034*/ 	.short	0x0001
        /*0036*/ 	.short	0x0004
        /*0038*/ 	.byte	0x00, 0xf0, 0x05, 0x00


	//----- nvinfo : EIATTR_KPARAM_INFO
	.align		4
.L_1487:
        /*003c*/ 	.byte	0x04, 0x17
        /*003e*/ 	.short	(.L_1489 - .L_1488)
.L_1488:
        /*0040*/ 	.word	0x00000000
        /*0044*/ 	.short	0x0000
        /*0046*/ 	.short	0x0000
        /*0048*/ 	.byte	0x00, 0xf0, 0x11, 0x00


	//----- nvinfo : EIATTR_MAXREG_COUNT
	.align		4
.L_1489:
        /*004c*/ 	.byte	0x03, 0x1b
        /*004e*/ 	.short	0x00ff


	//----- nvinfo : EIATTR_MERCURY_ISA_VERSION
	.align		4
        /*0050*/ 	.byte	0x03, 0x5f
        /*0052*/ 	.short	0x0000


	//----- nvinfo : EIATTR_EXIT_INSTR_OFFSETS
	.align		4
        /*0054*/ 	.byte	0x04, 0x1c
        /*0056*/ 	.short	(.L_1491 - .L_1490)


	//   ....[0]....
.L_1490:
        /*0058*/ 	.word	0x00000490


	//   ....[1]....
        /*005c*/ 	.word	0x00001010


	//   ....[2]....
        /*0060*/ 	.word	0x00001060


	//----- nvinfo : EIATTR_MAX_THREADS
	.align		4
.L_1491:
        /*0064*/ 	.byte	0x04, 0x05
        /*0066*/ 	.short	(.L_1493 - .L_1492)
.L_1492:
        /*0068*/ 	.word	0x00000080
        /*006c*/ 	.word	0x00000001
        /*0070*/ 	.word	0x00000001


	//----- nvinfo : EIATTR_CRS_STACK_SIZE
	.align		4
.L_1493:
        /*0074*/ 	.byte	0x04, 0x1e
        /*0076*/ 	.short	(.L_1495 - .L_1494)
.L_1494:
        /*0078*/ 	.word	0x00000000
.L_1495:


//--------------------- .nv.info._ZN2at6native29vectorized_elementwise_kernelILi4EZZZNS0_17logit_kernel_cudaERNS_18TensorIteratorBaseERKN3c106ScalarEENKUlvE_clEvENKUlvE2_clEvEUlNS4_8BFloat16EE_St5arrayIPcLm2EEEEviT0_T1_ --------------------------
	.section	.nv.info._ZN2at6native29vectorized_elementwise_kernelILi4EZZZNS0_17logit_kernel_cudaERNS_18TensorIteratorBaseERKN3c106ScalarEENKUlvE_clEvENKUlvE2_clEvEUlNS4_8BFloat16EE_St5arrayIPcLm2EEEEviT0_T1_,"",@"SHT_CUDA_INFO"
	.sectionflags	@""
	.align	4


	//----- nvinfo : EIATTR_CUDA_API_VERSION
	.align		4
        /*0000*/ 	.byte	0x04, 0x37
        /*0002*/ 	.short	(.L_1497 - .L_1496)
.L_1496:
        /*0004*/ 	.word	0x00000082


	//----- nvinfo : EIATTR_SW2861232_WAR
	.align		4
.L_1497:
        /*0008*/ 	.byte	0x01, 0x35
	.zero		2


	//----- nvinfo : EIATTR_PARAM_CBANK
	.align		4
        /*000c*/ 	.byte	0x04, 0x0a
        /*000e*/ 	.short	(.L_1499 - .L_1498)
	.align		4
.L_1498:
        /*0010*/ 	.word	index@(.nv.constant0._ZN2at6native29vectorized_elementwise_kernelILi4EZZZNS0_17logit_kernel_cudaERNS_18TensorIteratorBaseERKN3c106ScalarEENKUlvE_clEvENKUlvE2_clEvEUlNS4_8BFloat16EE_St5arrayIPcLm2EEEEviT0_T1_)
        /*0014*/ 	.short	0x0160
        /*0016*/ 	.short	0x0018


	//----- nvinfo : EIATTR_CBANK_PARAM_SIZE
	.align		4
.L_1499:
        /*0018*/ 	.byte	0x03, 0x19
        /*001a*/ 	.short	0x0018


	//----- nvinfo : EIATTR_KPARAM_INFO
	.align		4
        /*001c*/ 	.byte	0x04, 0x17
        /*001e*/ 	.short	(.L_1501 - .L_1500)
.L_1500:
        /*0020*/ 	.word	0x00000000
        /*0024*/ 	.short	0x0002
        /*0026*/ 	.short	0x0008
        /*0028*/ 	.byte	0x00, 0xf0, 0x41, 0x00


	//----- nvinfo : EIATTR_KPARAM_INFO
	.align		4
.L_1501:
        /*002c*/ 	.byte	0x04, 0x17
        /*002e*/ 	.short	(.L_1503 - .L_1502)
.L_1502:
        /*0030*/ 	.word	0x00000000
        /*0034*/ 	.short	0x0001
        /*0036*/ 	.short	0x0004
        /*0038*/ 	.byte	0x00, 0xf0, 0x05, 0x00


	//----- nvinfo : EIATTR_KPARAM_INFO
	.align		4
.L_1503:
        /*003c*/ 	.byte	0x04, 0x17
        /*003e*/ 	.short	(.L_1505 - .L_1504)
.L_1504:
        /*0040*/ 	.word	0x00000000
        /*0044*/ 	.short	0x0000
        /*0046*/ 	.short	0x0000
        /*0048*/ 	.byte	0x00, 0xf0, 0x11, 0x00


	//----- nvinfo : EIATTR_MAXREG_COUNT
	.align		4
.L_1505:
        /*004c*/ 	.byte	0x03, 0x1b
        /*004e*/ 	.short	0x00ff


	//----- nvinfo : EIATTR_MERCURY_ISA_VERSION
	.align		4
        /*0050*/ 	.byte	0x03, 0x5f
        /*0052*/ 	.short	0x0000


	//----- nvinfo : EIATTR_EXIT_INSTR_OFFSETS
	.align		4
        /*0054*/ 	.byte	0x04, 0x1c
        /*0056*/ 	.short	(.L_1507 - .L_1506)


	//   ....[0]....
.L_1506:
        /*0058*/ 	.word	0x00000450


	//   ....[1]....
        /*005c*/ 	.word	0x00000fd0


	//   ....[2]....
        /*0060*/ 	.word	0x00001020


	//----- nvinfo : EIATTR_MAX_THREADS
	.align		4
.L_1507:
        /*0064*/ 	.byte	0x04, 0x05
        /*0066*/ 	.short	(.L_1509 - .L_1508)
.L_1508:
        /*0068*/ 	.word	0x00000080
        /*006c*/ 	.word	0x00000001
        /*0070*/ 	.word	0x00000001


	//----- nvinfo : EIATTR_CRS_STACK_SIZE
	.align		4
.L_1509:
        /*0074*/ 	.byte	0x04, 0x1e
        /*0076*/ 	.short	(.L_1511 - .L_1510)
.L_1510:
        /*0078*/ 	.word	0x00000000
.L_1511:


//--------------------- .nv.info._ZN2at6native29vectorized_elementwise_kernelILi8EZZZNS0_17logit_kernel_cudaERNS_18TensorIteratorBaseERKN3c106ScalarEENKUlvE_clEvENKUlvE2_clEvEUlNS4_8BFloat16EE_St5arrayIPcLm2EEEEviT0_T1_ --------------------------
	.section	.nv.info._ZN2at6native29vectorized_elementwise_kernelILi8EZZZNS0_17logit_kernel_cudaERNS_18TensorIteratorBaseERKN3c106ScalarEENKUlvE_clEvENKUlvE2_clEvEUlNS4_8BFloat16EE_St5arrayIPcLm2EEEEviT0_T1_,"",@"SHT_CUDA_INFO"
	.sectionflags	@""
	.align	4


	//----- nvinfo : EIATTR_CUDA_API_VERSION
	.align		4
        /*0000*/ 	.byte	0x04, 0x37
        /*0002*/ 	.short	(.L_1513 - .L_1512)
.L_1512:
        /*0004*/ 	.word	0x00000082


	//----- nvinfo : EIATTR_SW2861232_WAR
	.align		4
.L_1513:
        /*0008*/ 	.byte	0x01, 0x35
	.zero		2


	//----- nvinfo : EIATTR_PARAM_CBANK
	.align		4
        /*000c*/ 	.byte	0x04, 0x0a
        /*000e*/ 	.short	(.L_1515 - .L_1514)
	.align		4
.L_1514:
        /*0010*/ 	.word	index@(.nv.constant0._ZN2at6native29vectorized_elementwise_kernelILi8EZZZNS0_17logit_kernel_cudaERNS_18TensorIteratorBaseERKN3c106ScalarEENKUlvE_clEvENKUlvE2_clEvEUlNS4_8BFloat16EE_St5arrayIPcLm2EEEEviT0_T1_)
        /*0014*/ 	.short	0x0160
        /*0016*/ 	.short	0x0018


	//----- nvinfo : EIATTR_CBANK_PARAM_SIZE
	.align		4
.L_1515:
        /*0018*/ 	.byte	0x03, 0x19
        /*001a*/ 	.short	0x0018


	//----- nvinfo : EIATTR_KPARAM_INFO
	.align		4
        /*001c*/ 	.byte	0x04, 0x17
        /*001e*/ 	.short	(.L_1517 - .L_1516)
.L_1516:
        /*0020*/ 	.word	0x00000000
        /*0024*/ 	.short	0x0002
        /*0026*/ 	.short	0x0008
        /*0028*/ 	.byte	0x00, 0xf0, 0x41, 0x00


	//----- nvinfo : EIATTR_KPARAM_INFO
	.align		4
.L_1517:
        /*002c*/ 	.byte	0x04, 0x17
        /*002e*/ 	.short	(.L_1519 - .L_1518)
.L_1518:
        /*0030*/ 	.word	0x00000000
        /*0034*/ 	.short	0x0001
        /*0036*/ 	.short	0x0004
        /*0038*/ 	.byte	0x00, 0xf0, 0x05, 0x00


	//----- nvinfo : EIATTR_KPARAM_INFO
	.align		4
.L_1519:
        /*003c*/ 	.byte	0x04, 0x17
        /*003e*/ 	.short	(.L_1521 - .L_1520)
.L_1520:
        /*0040*/ 	.word	0x00000000
        /*0044*/ 	.short	0x0000
        /*0046*/ 	.short	0x0000
        /*0048*/ 	.byte	0x00, 0xf0, 0x11, 0x00


	//----- nvinfo : EIATTR_MAXREG_COUNT
	.align		4
.L_1521:
        /*004c*/ 	.byte	0x03, 0x1b
        /*004e*/ 	.short	0x00ff


	//----- nvinfo : EIATTR_MERCURY_ISA_VERSION
	.align		4
        /*0050*/ 	.byte	0x03, 0x5f
        /*0052*/ 	.short	0x0000


	//----- nvinfo : EIATTR_EXIT_INSTR_OFFSETS
	.align		4
        /*0054*/ 	.byte	0x04, 0x1c
        /*0056*/ 	.short	(.L_1523 - .L_1522)


	//   ....[0]....
.L_1522:
        /*0058*/ 	.word	0x00000010


	//----- nvinfo : EIATTR_MAX_THREADS
	.align		4
.L_1523:
        /*005c*/ 	.byte	0x04, 0x05
        /*005e*/ 	.short	(.L_1525 - .L_1524)
.L_1524:
        /*0060*/ 	.word	0x00000080
        /*0064*/ 	.word	0x00000001
        /*0068*/ 	.word	0x00000001
.L_1525:


//--------------------- .nv.info._ZN2at6native18elementwise_kernelILi128ELi4EZNS0_15gpu_kernel_implIZZZNS0_17logit_kernel_cudaERNS_18TensorIteratorBaseERKN3c106ScalarEENKUlvE_clEvENKUlvE1_clEvEUlNS5_4HalfEE0_EEvS4_RKT_EUliE_EEviT1_ --------------------------
	.section	.nv.info._ZN2at6native18elementwise_kernelILi128ELi4EZNS0_15gpu_kernel_implIZZZNS0_17logit_kernel_cudaERNS_18TensorIteratorBaseERKN3c106ScalarEENKUlvE_clEvENKUlvE1_clEvEUlNS5_4HalfEE0_EEvS4_RKT_EUliE_EEviT1_,"",@"SHT_CUDA_INFO"
	.sectionflags	@""
	.align	4


	//----- nvinfo : EIATTR_CUDA_API_VERSION
	.align		4
        /*0000*/ 	.byte	0x04, 0x37
        /*0002*/ 	.short	(.L_1527 - .L_1526)
.L_1526:
        /*0004*/ 	.word	0x00000082


	//----- nvinfo : EIATTR_SW2861232_WAR
	.align		4
.L_1527:
        /*0008*/ 	.byte	0x01, 0x35
	.zero		2


	//----- nvinfo : EIATTR_PARAM_CBANK
	.align		4
        /*000c*/ 	.byte	0x04, 0x0a
        /*000e*/ 	.short	(.L_1529 - .L_1528)
	.align		4
.L_1528:
        /*0010*/ 	.word	index@(.nv.constant0._ZN2at6native18elementwise_kernelILi128ELi4EZNS0_15gpu_kernel_implIZZZNS0_17logit_kernel_cudaERNS_18TensorIteratorBaseERKN3c106ScalarEENKUlvE_clEvENKUlvE1_clEvEUlNS5_4HalfEE0_EEvS4_RKT_EUliE_EEviT1_)
        /*0014*/ 	.short	0x0160
        /*0016*/ 	.short	0x0230


	//----- nvinfo : EIATTR_CBANK_PARAM_SIZE
	.align		4
.L_1529:
        /*0018*/ 	.byte	0x03, 0x19
        /*001a*/ 	.short	0x0230


	//----- nvinfo : EIATTR_KPARAM_INFO
	.align		4
        /*001c*/ 	.byte	0x04, 0x17
        /*001e*/ 	.short	(.L_1531 - .L_1530)
.L_1530:
        /*0020*/ 	.word	0x00000000
        /*0024*/ 	.short	0x0001
        /*0026*/ 	.short	0x0008
        /*0028*/ 	.byte	0x00, 0xf0, 0xa1, 0x08


	//----- nvinfo : EIATTR_KPARAM_INFO
	.align		4
.L_1531:
        /*002c*/ 	.byte	0x04, 0x17
        /*002e*/ 	.short	(.L_1533 - .L_1532)
.L_1532:
        /*0030*/ 	.word	0x00000000
        /*0034*/ 	.short	0x0000
        /*0036*/ 	.short	0x0000
        /*0038*/ 	.byte	0x00, 0xf0, 0x11, 0x00


	//----- nvinfo : EIATTR_MAXREG_COUNT
	.align		4
.L_1533:
        /*003c*/ 	.byte	0x03, 0x1b
        /*003e*/ 	.short	0x0080


	//----- nvinfo : EIATTR_EXTERNS
	.align		4
        /*0040*/ 	.byte	0x04, 0x0f
        /*0042*/ 	.short	(.L_1535 - .L_1534)


	//   ....[0]....
	.align		4
.L_1534:
        /*0044*/ 	.word	index@(__assertfail)


	//----- nvinfo : EIATTR_MERCURY_ISA_VERSION
	.align		4
.L_1535:
        /*0048*/ 	.byte	0x03, 0x5f
        /*004a*/ 	.short	0x0000


	//----- nvinfo : EIATTR_SYSCALL_OFFSETS
	.align		4
        /*004c*/ 	.byte	0x04, 0x46
        /*004e*/ 	.short	(.L_1537 - .L_1536)


	//   ....[0]....
.L_1536:
        /*0050*/ 	.word	0x00001db0


	//   ....[1]....
        /*0054*/ 	.word	0x00002e30


	//   ....[2]....
        /*0058*/ 	.word	0x00004c50


	//   ....[3]....
        /*005c*/ 	.word	0x00005cd0


	//   ....[4]....
        /*0060*/ 	.word	0x00007ac0


	//   ....[5]....
        /*0064*/ 	.word	0x00008b40


	//   ....[6]....
        /*0068*/ 	.word	0x0000a940


	//   ....[7]....
        /*006c*/ 	.word	0x0000b9c0


	//----- nvinfo : EIATTR_EXIT_INSTR_OFFSETS
	.align		4
.L_1537:
        /*0070*/ 	.byte	0x04, 0x1c
        /*0072*/ 	.short	(.L_1539 - .L_1538)


	//   ....[0]....
.L_1538:
        /*0074*/ 	.word	0x00008c00


	//   ....[1]....
        /*0078*/ 	.word	0x0000abc0


	//   ....[2]....
        /*007c*/ 	.word	0x0000ac00


	//   ....[3]....
        /*0080*/ 	.word	0x0000aca0


	//   ....[4]....
        /*0084*/ 	.word	0x0000ace0


	//   ....[5]....
        /*0088*/ 	.word	0x0000ad20


	//   ....[6]....
        /*008c*/ 	.word	0x0000adb0


	//   ....[7]....
        /*0090*/ 	.word	0x0000add0


	//   ....[8]....
        /*0094*/ 	.word	0x0000ae70


	//   ....[9]....
        /*0098*/ 	.word	0x0000aec0


	//   ....[10]....
        /*009c*/ 	.word	0x0000af10


	//   ....[11]....
        /*00a0*/ 	.word	0x0000afe0


	//   ....[12]....
        /*00a4*/ 	.word	0x0000b040


	//   ....[13]....
        /*00a8*/ 	.word	0x0000b1d0


	//   ....[14]....
        /*00ac*/ 	.word	0x0000b330


	//   ....[15]....
        /*00b0*/ 	.word	0x0000b370


	//   ....[16]....
        /*00b4*/ 	.word	0x0000b430


	//   ....[17]....
        /*00b8*/ 	.word	0x0000b5b0


	//   ....[18]....
        /*00bc*/ 	.word	0x0000b730


	//   ....[19]....
        /*00c0*/ 	.word	0x0000b890


	//   ....[20]....
        /*00c4*/ 	.word	0x0000b9d0


	//   ....[21]....
        /*00c8*/ 	.word	0x0000ba10


	//   ....[22]....
        /*00cc*/ 	.word	0x0000ba50


	//----- nvinfo : EIATTR_MAX_THREADS
	.align		4
.L_1539:
        /*00d0*/ 	.byte	0x04, 0x05
        /*00d2*/ 	.short	(.L_1541 - .L_1540)
.L_1540:
        /*00d4*/ 	.word	0x00000080
        /*00d8*/ 	.word	0x00000001
        /*00dc*/ 	.word	0x00000001


	//----- nvinfo : EIATTR_CRS_STACK_SIZE
	.align		4
.L_1541:
        /*00e0*/ 	.byte	0x04, 0x1e
        /*00e2*/ 	.short	(.L_1543 - .L_1542)
.L_1542:
        /*00e4*/ 	.word	0x00000000
.L_1543:


//--------------------- .nv.info._ZN2at6native27unrolled_elementwise_kernelIZZZNS0_17logit_kernel_cudaERNS_18TensorIteratorBaseERKN3c106ScalarEENKUlvE_clEvENKUlvE1_clEvEUlNS4_4HalfEE0_St5arrayIPcLm2EELi4E23TrivialOffsetCalculatorILi1EjESG_NS0_6memory12LoadWithCastILi1EEENSH_13StoreWithCastILi1EEEEEviT_T0_T2_T3_T4_T5_ --------------------------
	.section	.nv.info._ZN2at6native27unrolled_elementwise_kernelIZZZNS0_17logit_kernel_cudaERNS_18TensorIteratorBaseERKN3c106ScalarEENKUlvE_clEvENKUlvE1_clEvEUlNS4_4HalfEE0_St5arrayIPcLm2EELi4E23TrivialOffsetCalculatorILi1EjESG_NS0_6memory12LoadWithCastILi1EEENSH_13StoreWithCastILi1EEEEEviT_T0_T2_T3_T4_T5_,"",@"SHT_CUDA_INFO"
	.sectionflags	@""
	.align	4


	//----- nvinfo : EIATTR_CUDA_API_VERSION
	.align		4
        /*0000*/ 	.byte	0x04, 0x37
        /*0002*/ 	.short	(.L_1545 - .L_1544)
.L_1544:
        /*0004*/ 	.word	0x00000082


	//----- nvinfo : EIATTR_SW2861232_WAR
	.align		4
.L_1545:
        /*0008*/ 	.byte	0x01, 0x35
	.zero		2


	//----- nvinfo : EIATTR_PARAM_CBANK
	.align		4
        /*000c*/ 	.byte	0x04, 0x0a
        /*000e*/ 	.short	(.L_1547 - .L_1546)
	.align		4
.L_1546:
        /*0010*/ 	.word	index@(.nv.constant0._ZN2at6native27unrolled_elementwise_kernelIZZZNS0_17logit_kernel_cudaERNS_18TensorIteratorBaseERKN3c106ScalarEENKUlvE_clEvENKUlvE1_clEvEUlNS4_4HalfEE0_St5arrayIPcLm2EELi4E23TrivialOffsetCalculatorILi1EjESG_NS0_6memory12LoadWithCastILi1EEENSH_13StoreWithCastILi1EEEEEviT_T0_T2_T3_T4_T5_)
        /*0014*/ 	.short	0x0160
        /*0016*/ 	.short	0x003c


	//----- nvinfo : EIATTR_CBANK_PARAM_SIZE
	.align		4
.L_1547:
        /*0018*/ 	.byte	0x03, 0x19
        /*001a*/ 	.short	0x003c


	//----- nvinfo : EIATTR_KPARAM_INFO
	.align		4
        /*001c*/ 	.byte	0x04, 0x17
        /*001e*/ 	.short	(.L_1549 - .L_1548)
.L_1548:
        /*0020*/ 	.word	0x00000000
        /*0024*/ 	.short	0x0006
        /*0026*/ 	.short	0x0034
        /*0028*/ 	.byte	0x00, 0xf0, 0x21, 0x00


	//----- nvinfo : EIATTR_KPARAM_INFO
	.align		4
.L_1549:
        /*002c*/ 	.byte	0x04, 0x17
        /*002e*/ 	.short	(.L_1551 - .L_1550)
.L_1550:
        /*0030*/ 	.word	0x00000000
        /*0034*/ 	.short	0x0005
        /*0036*/ 	.short	0x002c
        /*0038*/ 	.byte	0x00, 0xf0, 0x21, 0x00


	//----- nvinfo : EIATTR_KPARAM_INFO
	.align		4
.L_1551:
        /*003c*/ 	.byte	0x04, 0x17
        /*003e*/ 	.short	(.L_1553 - .L_1552)
.L_1552:
        /*0040*/ 	.word	0x00000000
        /*0044*/ 	.short	0x0004
        /*0046*/ 	.short	0x0029
        /*0048*/ 	.byte	0x00, 0xf0, 0x05, 0x00


	//----- nvinfo : EIATTR_KPARAM_INFO
	.align		4
.L_1553:
        /*004c*/ 	.byte	0x04, 0x17
        /*004e*/ 	.short	(.L_1555 - .L_1554)
.L_1554:
        /*0050*/ 	.word	0x00000000
        /*0054*/ 	.short	0x0003
        /*0056*/ 	.short	0x0028
        /*0058*/ 	.byte	0x00, 0xf0, 0x05, 0x00


	//----- nvinfo : EIATTR_KPARAM_INFO
	.align		4
.L_1555:
        /*005c*/ 	.byte	0x04, 0x17
        /*005e*/ 	.short	(.L_1557 - .L_1556)
.L_1556:
        /*0060*/ 	.word	0x00000000
        /*0064*/ 	.short	0x0002
        /*0066*/ 	.short	0x0018
        /*0068*/ 	.byte	0x00, 0xf0, 0x41, 0x00


	//----- nvinfo : EIATTR_KPARAM_INFO
	.align		4
.L_1557:
        /*006c*/ 	.byte	0x04, 0x17
        /*006e*/ 	.short	(.L_1559 - .L_1558)
.L_1558:
        /*0070*/ 	.word	0x00000000
        /*0074*/ 	.short	0x0001
        /*0076*/ 	.short	0x0008
        /*0078*/ 	.byte	0x00, 0xf0, 0x41, 0x00


	//----- nvinfo : EIATTR_KPARAM_INFO
	.align		4
.L_1559:
        /*007c*/ 	.byte	0x04, 0x17
        /*007e*/ 	.short	(.L_1561 - .L_1560)
.L_1560:
        /*0080*/ 	.word	0x00000000
        /*0084*/ 	.short	0x0000
        /*0086*/ 	.short	0x0000
        /*0088*/ 	.byte	0x00, 0xf0, 0x11, 0x00


	//----- nvinfo : EIATTR_MAXREG_COUNT
	.align		4
.L_1561:
        /*008c*/ 	.byte	0x03, 0x1b
        /*008e*/ 	.short	0x00ff


	//----- nvinfo : EIATTR_EXTERNS
	.align		4
        /*0090*/ 	.byte	0x04, 0x0f
        /*0092*/ 	.short	(.L_1563 - .L_1562)


	//   ....[0]....
	.align		4
.L_1562:
        /*0094*/ 	.word	index@(__assertfail)


	//----- nvinfo : EIATTR_MERCURY_ISA_VERSION
	.align		4
.L_1563:
        /*0098*/ 	.byte	0x03, 0x5f
        /*009a*/ 	.short	0x0000


	//----- nvinfo : EIATTR_SYSCALL_OFFSETS
	.align		4
        /*009c*/ 	.byte	0x04, 0x46
        /*009e*/ 	.short	(.L_1565 - .L_1564)


	//   ....[0]....
.L_1564:
        /*00a0*/ 	.word	0x00001080


	//   ....[1]....
        /*00a4*/ 	.word	0x00002150


	//   ....[2]....
        /*00a8*/ 	.word	0x00003220


	//   ....[3]....
        /*00ac*/ 	.word	0x000042d0


	//   ....[4]....
        /*00b0*/ 	.word	0x00005910


	//   ....[5]....
        /*00b4*/ 	.word	0x00006940


	//   ....[6]....
        /*00b8*/ 	.word	0x00007930


	//   ....[7]....
        /*00bc*/ 	.word	0x00008920


	//----- nvinfo : EIATTR_EXIT_INSTR_OFFSETS
	.align		4
.L_1565:
        /*00c0*/ 	.byte	0x04, 0x1c
        /*00c2*/ 	.short	(.L_1567 - .L_1566)


	//   ....[0]....
.L_1566:
        /*00c4*/ 	.word	0x000079f0


	//   ....[1]....
        /*00c8*/ 	.word	0x00007b20


	//   ....[2]....
        /*00cc*/ 	.word	0x00007b60


	//   ....[3]....
        /*00d0*/ 	.word	0x00007c00


	//   ....[4]....
        /*00d4*/ 	.word	0x00007c40


	//   ....[5]....
        /*00d8*/ 	.word	0x00007c80


	//   ....[6]....
        /*00dc*/ 	.word	0x00007d10


	//   ....[7]....
        /*00e0*/ 	.word	0x00007d30


	//   ....[8]....
        /*00e4*/ 	.word	0x00007dd0


	//   ....[9]....
        /*00e8*/ 	.word	0x00007e20


	//   ....[10]....
        /*00ec*/ 	.word	0x00007e70


	//   ....[11]....
        /*00f0*/ 	.word	0x00007f40


	//   ....[12]....
        /*00f4*/ 	.word	0x00007fa0


	//   ....[13]....
        /*00f8*/ 	.word	0x00008130


	//   ....[14]....
        /*00fc*/ 	.word	0x00008290


	//   ....[15]....
        /*0100*/ 	.word	0x000082d0


	//   ....[16]....
        /*0104*/ 	.word	0x00008390


	//   ....[17]....
        /*0108*/ 	.word	0x00008510


	//   ....[18]....
        /*010c*/ 	.word	0x00008690


	//   ....[19]....
        /*0110*/ 	.word	0x000087f0


	//   ....[20]....
        /*0114*/ 	.word	0x00008930


	//   ....[21]....
        /*0118*/ 	.word	0x00008970


	//   ....[22]....
        /*011c*/ 	.word	0x000089b0


	//----- nvinfo : EIATTR_MAX_THREADS
	.align		4
.L_1567:
        /*0120*/ 	.byte	0x04, 0x05
        /*0122*/ 	.short	(.L_1569 - .L_1568)
.L_1568:
        /*0124*/ 	.word	0x00000080
        /*0128*/ 	.word	0x00000001
        /*012c*/ 	.word	0x00000001


	//----- nvinfo : EIATTR_CRS_STACK_SIZE
	.align		4
.L_1569:
        /*0130*/ 	.byte	0x04, 0x1e
        /*0132*/ 	.short	(.L_1571 - .L_1570)
.L_1570:
        /*0134*/ 	.word	0x00000000
.L_1571:


//--------------------- .nv.info._ZN2at6native18elementwise_kernelILi128ELi4EZNS0_22gpu_kernel_impl_nocastIZZZNS0_17logit_kernel_cudaERNS_18TensorIteratorBaseERKN3c106ScalarEENKUlvE_clEvENKUlvE1_clEvEUlNS5_4HalfEE0_EEvS4_RKT_EUliE_EEviT1_ --------------------------
	.section	.nv.info._ZN2at6native18elementwise_kernelILi128ELi4EZNS0_22gpu_kernel_impl_nocastIZZZNS0_17logit_kernel_cudaERNS_18TensorIteratorBaseERKN3c106ScalarEENKUlvE_clEvENKUlvE1_clEvEUlNS5_4HalfEE0_EEvS4_RKT_EUliE_EEviT1_,"",@"SHT_CUDA_INFO"
	.sectionflags	@""
	.align	4


	//----- nvinfo : EIATTR_CUDA_API_VERSION
	.align		4
        /*0000*/ 	.byte	0x04, 0x37
        /*0002*/ 	.short	(.L_1573 - .L_1572)
.L_1572:
        /*0004*/ 	.word	0x00000082


	//----- nvinfo : EIATTR_SW2861232_WAR
	.align		4
.L_1573:
        /*0008*/ 	.byte	0x01, 0x35
	.zero		2


	//----- nvinfo : EIATTR_PARAM_CBANK
	.align		4
        /*000c*/ 	.byte	0x04, 0x0a
        /*000e*/ 	.short	(.L_1575 - .L_1574)
	.align		4
.L_1574:
        /*0010*/ 	.word	index@(.nv.constant0._ZN2at6native18elementwise_kernelILi128ELi4EZNS0_22gpu_kernel_impl_nocastIZZZNS0_17logit_kernel_cudaERNS_18TensorIteratorBaseERKN3c106ScalarEENKUlvE_clEvENKUlvE1_clEvEUlNS5_4HalfEE0_EEvS4_RKT_EUliE_EEviT1_)
        /*0014*/ 	.short	0x0160
        /*0016*/ 	.short	0x0228


	//----- nvinfo : EIATTR_CBANK_PARAM_SIZE
	.align		4
.L_1575:
        /*0018*/ 	.byte	0x03, 0x19
        /*001a*/ 	.short	0x0228


	//----- nvinfo : EIATTR_KPARAM_INFO
	.align		4
        /*001c*/ 	.byte	0x04, 0x17
        /*001e*/ 	.short	(.L_1577 - .L_1576)
.L_1576:
        /*0020*/ 	.word	0x00000000
        /*0024*/ 	.short	0x0001
        /*0026*/ 	.short	0x0008
        /*0028*/ 	.byte	0x00, 0xf0, 0x81, 0x08


	//----- nvinfo : EIATTR_KPARAM_INFO
	.align		4
.L_1577:
        /*002c*/ 	.byte	0x04, 0x17
        /*002e*/ 	.short	(.L_1579 - .L_1578)
.L_1578:
        /*0030*/ 	.word	0x00000000
        /*0034*/ 	.short	0x0000
        /*0036*/ 	.short	0x0000
        /*0038*/ 	.byte	0x00, 0xf0, 0x11, 0x00


	//----- nvinfo : EIATTR_MAXREG_COUNT
	.align		4
.L_1579:
        /*003c*/ 	.byte	0x03, 0x1b
        /*003e*/ 	.short	0x0080


	//----- nvinfo : EIATTR_MERCURY_ISA_VERSION
	.align		4
        /*0040*/ 	.byte	0x03, 0x5f
        /*0042*/ 	.short	0x0000


	//----- nvinfo : EIATTR_EXIT_INSTR_OFFSETS
	.align		4
        /*0044*/ 	.byte	0x04, 0x1c
        /*0046*/ 	.short	(.L_1581 - .L_1580)


	//   ....[0]....
.L_1580:
        /*0048*/ 	.word	0x00002ff0


	//   ....[1]....
        /*004c*/ 	.word	0x00003f80


	//----- nvinfo : EIATTR_MAX_THREADS
	.align		4
.L_1581:
        /*0050*/ 	.byte	0x04, 0x05
        /*0052*/ 	.short	(.L_1583 - .L_1582)
.L_1582:
        /*0054*/ 	.word	0x00000080
        /*0058*/ 	.word	0x00000001
        /*005c*/ 	.word	0x00000001


	//----- nvinfo : EIATTR_CRS_STACK_SIZE
	.align		4
.L_1583:
        /*0060*/ 	.byte	0x04, 0x1e
        /*0062*/ 	.short	(.L_1585 - .L_1584)
.L_1584:
        /*0064*/ 	.word	0x00000000
.L_1585:


//--------------------- .nv.info._ZN2at6native27unrolled_elementwise_kernelIZZZNS0_17logit_kernel_cudaERNS_18TensorIteratorBaseERKN3c106ScalarEENKUlvE_clEvENKUlvE1_clEvEUlNS4_4HalfEE0_St5arrayIPcLm2EELi4E23TrivialOffsetCalculatorILi1EjESG_NS0_6memory15LoadWithoutCastENSH_16StoreWithoutCastEEEviT_T0_T2_T3_T4_T5_ --------------------------
	.section	.nv.info._ZN2at6native27unrolled_elementwise_kernelIZZZNS0_17logit_kernel_cudaERNS_18TensorIteratorBaseERKN3c106ScalarEENKUlvE_clEvENKUlvE1_clEvEUlNS4_4HalfEE0_St5arrayIPcLm2EELi4E23TrivialOffsetCalculatorILi1EjESG_NS0_6memory15LoadWithoutCastENSH_16StoreWithoutCastEEEviT_T0_T2_T3_T4_T5_,"",@"SHT_CUDA_INFO"
	.sectionflags	@""
	.align	4


	//----- nvinfo : EIATTR_CUDA_API_VERSION
	.align		4
        /*0000*/ 	.byte	0x04, 0x37
        /*0002*/ 	.short	(.L_1587 - .L_1586)
.L_1586:
        /*0004*/ 	.word	0x00000082


	//----- nvinfo : EIATTR_SW2861232_WAR
	.align		4
.L_1587:
        /*0008*/ 	.byte	0x01, 0x35
	.zero		2


	//----- nvinfo : EIATTR_PARAM_CBANK
	.align		4
        /*000c*/ 	.byte	0x04, 0x0a
        /*000e*/ 	.short	(.L_1589 - .L_1588)
	.align		4
.L_1588:
        /*0010*/ 	.word	index@(.nv.constant0._ZN2at6native27unrolled_elementwise_kernelIZZZNS0_17logit_kernel_cudaERNS_18TensorIteratorBaseERKN3c106ScalarEENKUlvE_clEvENKUlvE1_clEvEUlNS4_4HalfEE0_St5arrayIPcLm2EELi4E23TrivialOffsetCalculatorILi1EjESG_NS0_6memory15LoadWithoutCastENSH_16StoreWithoutCastEEEviT_T0_T2_T3_T4_T5_)
        /*0014*/ 	.short	0x0160
        /*0016*/ 	.short	0x002c


	//----- nvinfo : EIATTR_CBANK_PARAM_SIZE
	.align		4
.L_1589:
        /*0018*/ 	.byte	0x03, 0x19
        /*001a*/ 	.short	0x002c


	//----- nvinfo : EIATTR_KPARAM_INFO
	.align		4
        /*001c*/ 	.byte	0x04, 0x17
        /*001e*/ 	.short	(.L_1591 - .L_1590)
.L_1590:
        /*0020*/ 	.word	0x00000000
        /*0024*/ 	.short	0x0006
        /*0026*/ 	.short	0x002b
        /*0028*/ 	.byte	0x00, 0xf0, 0x05, 0x00


	//----- nvinfo : EIATTR_KPARAM_INFO
	.align		4
.L_1591:
        /*002c*/ 	.byte	0x04, 0x17
        /*002e*/ 	.short	(.L_1593 - .L_1592)
.L_1592:
        /*0030*/ 	.word	0x00000000
        /*0034*/ 	.short	0x0005
        /*0036*/ 	.short	0x002a
        /*0038*/ 	.byte	0x00, 0xf0, 0x05, 0x00


	//----- nvinfo : EIATTR_KPARAM_INFO
	.align		4
.L_1593:
        /*003c*/ 	.byte	0x04, 0x17
        /*003e*/ 	.short	(.L_1595 - .L_1594)
.L_1594:
        /*0040*/ 	.word	0x00000000
        /*0044*/ 	.short	0x0004
        /*0046*/ 	.short	0x0029
        /*0048*/ 	.byte	0x00, 0xf0, 0x05, 0x00


	//----- nvinfo : EIATTR_KPARAM_INFO
	.align		4
.L_1595:
        /*004c*/ 	.byte	0x04, 0x17
        /*004e*/ 	.short	(.L_1597 - .L_1596)
.L_1596:
        /*0050*/ 	.word	0x00000000
        /*0054*/ 	.short	0x0003
        /*0056*/ 	.short	0x0028
        /*0058*/ 	.byte	0x00, 0xf0, 0x05, 0x00


	//----- nvinfo : EIATTR_KPARAM_INFO
	.align		4
.L_1597:
        /*005c*/ 	.byte	0x04, 0x17
        /*005e*/ 	.short	(.L_1599 - .L_1598)
.L_1598:
        /*0060*/ 	.word	0x00000000
        /*0064*/ 	.short	0x0002
        /*0066*/ 	.short	0x0018
        /*0068*/ 	.byte	0x00, 0xf0, 0x41, 0x00


	//----- nvinfo : EIATTR_KPARAM_INFO
	.align		4
.L_1599:
        /*006c*/ 	.byte	0x04, 0x17
        /*006e*/ 	.short	(.L_1601 - .L_1600)
.L_1600:
        /*0070*/ 	.word	0x00000000
        /*0074*/ 	.short	0x0001
        /*0076*/ 	.short	0x0008
        /*0078*/ 	.byte	0x00, 0xf0, 0x41, 0x00


	//----- nvinfo : EIATTR_KPARAM_INFO
	.align		4
.L_1601:
        /*007c*/ 	.byte	0x04, 0x17
        /*007e*/ 	.short	(.L_1603 - .L_1602)
.L_1602:
        /*0080*/ 	.word	0x00000000
        /*0084*/ 	.short	0x0000
        /*0086*/ 	.short	0x0000
        /*0088*/ 	.byte	0x00, 0xf0, 0x11, 0x00


	//----- nvinfo : EIATTR_MAXREG_COUNT
	.align		4
.L_1603:
        /*008c*/ 	.byte	0x03, 0x1b
        /*008e*/ 	.short	0x00ff


	//----- nvinfo : EIATTR_MERCURY_ISA_VERSION
	.align		4
        /*0090*/ 	.byte	0x03, 0x5f
        /*0092*/ 	.short	0x0000


	//----- nvinfo : EIATTR_EXIT_INSTR_OFFSETS
	.align		4
        /*0094*/ 	.byte	0x04, 0x1c
        /*0096*/ 	.short	(.L_1605 - .L_1604)


	//   ....[0]....
.L_1604:
        /*0098*/ 	.word	0x00000860


	//   ....[1]....
        /*009c*/ 	.word	0x000008b0


	//----- nvinfo : EIATTR_MAX_THREADS
	.align		4
.L_1605:
        /*00a0*/ 	.byte	0x04, 0x05
        /*00a2*/ 	.short	(.L_1607 - .L_1606)
.L_1606:
        /*00a4*/ 	.word	0x00000080
        /*00a8*/ 	.word	0x00000001
        /*00ac*/ 	.word	0x00000001


	//----- nvinfo : EIATTR_CRS_STACK_SIZE
	.align		4
.L_1607:
        /*00b0*/ 	.byte	0x04, 0x1e
        /*00b2*/ 	.short	(.L_1609 - .L_1608)
.L_1608:
        /*00b4*/ 	.word	0x00000000
.L_1609:


//--------------------- .nv.info._ZN2at6native29vectorized_elementwise_kernelILi2EZZZNS0_17logit_kernel_cudaERNS_18TensorIteratorBaseERKN3c106ScalarEENKUlvE_clEvENKUlvE1_clEvEUlNS4_4HalfEE0_St5arrayIPcLm2EEEEviT0_T1_ --------------------------
	.section	.nv.info._ZN2at6native29vectorized_elementwise_kernelILi2EZZZNS0_17logit_kernel_cudaERNS_18TensorIteratorBaseERKN3c106ScalarEENKUlvE_clEvENKUlvE1_clEvEUlNS4_4HalfEE0_St5arrayIPcLm2EEEEviT0_T1_,"",@"SHT_CUDA_INFO"
	.sectionflags	@""
	.align	4


	//----- nvinfo : EIATTR_CUDA_API_VERSION
	.align		4
        /*0000*/ 	.byte	0x04, 0x37
        /*0002*/ 	.short	(.L_1611 - .L_1610)
.L_1610:
        /*0004*/ 	.word	0x00000082


	//----- nvinfo : EIATTR_SW2861232_WAR
	.align		4
.L_1611:
        /*0008*/ 	.byte	0x01, 0x35
	.zero		2


	//----- nvinfo : EIATTR_PARAM_CBANK
	.align		4
        /*000c*/ 	.byte	0x04, 0x0a
        /*000e*/ 	.short	(.L_1613 - .L_1612)
	.align		4
.L_1612:
        /*0010*/ 	.word	index@(.nv.constant0._ZN2at6native29vectorized_elementwise_kernelILi2EZZZNS0_17logit_kernel_cudaERNS_18TensorIteratorBaseERKN3c106ScalarEENKUlvE_clEvENKUlvE1_clEvEUlNS4_4HalfEE0_St5arrayIPcLm2EEEEviT0_T1_)
        /*0014*/ 	.short	0x0160
        /*0016*/ 	.short	0x0028


	//----- nvinfo : EIATTR_CBANK_PARAM_SIZE
	.align		4
.L_1613:
        /*0018*/ 	.byte	0x03, 0x19
        /*001a*/ 	.short	0x0028


	//----- nvinfo : EIATTR_KPARAM_INFO
	.align		4
        /*001c*/ 	.byte	0x04, 0x17
        /*001e*/ 	.short	(.L_1615 - .L_1614)
.L_1614:
        /*0020*/ 	.word	0x00000000
        /*0024*/ 	.short	0x0002
        /*0026*/ 	.short	0x0018
        /*0028*/ 	.byte	0x00, 0xf0, 0x41, 0x00


	//----- nvinfo : EIATTR_KPARAM_INFO
	.align		4
.L_1615:
        /*002c*/ 	.byte	0x04, 0x17
        /*002e*/ 	.short	(.L_1617 - .L_1616)
.L_1616:
        /*0030*/ 	.word	0x00000000
        /*0034*/ 	.short	0x0001
        /*0036*/ 	.short	0x0008
        /*0038*/ 	.byte	0x00, 0xf0, 0x41, 0x00


	//----- nvinfo : EIATTR_KPARAM_INFO
	.align		4
.L_1617:
        /*003c*/ 	.byte	0x04, 0x17
        /*003e*/ 	.short	(.L_1619 - .L_1618)
.L_1618:
        /*0040*/ 	.word	0x00000000
        /*0044*/ 	.short	0x0000
        /*0046*/ 	.short	0x0000
        /*0048*/ 	.byte	0x00, 0xf0, 0x11, 0x00


	//----- nvinfo : EIATTR_MAXREG_COUNT
	.align		4
.L_1619:
        /*004c*/ 	.byte	0x03, 0x1b
        /*004e*/ 	.short	0x00ff


	//----- nvinfo : EIATTR_MERCURY_ISA_VERSION
	.align		4
        /*0050*/ 	.byte	0x03, 0x5f
        /*0052*/ 	.short	0x0000


	//----- nvinfo : EIATTR_EXIT_INSTR_OFFSETS
	.align		4
        /*0054*/ 	.byte	0x04, 0x1c
        /*0056*/ 	.short	(.L_1621 - .L_1620)


	//   ....[0]....
.L_1620:
        /*0058*/ 	.word	0x00000890


	//   ....[1]....
        /*005c*/ 	.word	0x00001960


	//   ....[2]....
        /*0060*/ 	.word	0x000019b0


	//----- nvinfo : EIATTR_MAX_THREADS
	.align		4
.L_1621:
        /*0064*/ 	.byte	0x04, 0x05
        /*0066*/ 	.short	(.L_1623 - .L_1622)
.L_1622:
        /*0068*/ 	.word	0x00000080
        /*006c*/ 	.word	0x00000001
        /*0070*/ 	.word	0x00000001


	//----- nvinfo : EIATTR_CRS_STACK_SIZE
	.align		4
.L_1623:
        /*0074*/ 	.byte	0x04, 0x1e
        /*0076*/ 	.short	(.L_1625 - .L_1624)
.L_1624:
        /*0078*/ 	.word	0x00000000
.L_1625:


//--------------------- .nv.info._ZN2at6native29vectorized_elementwise_kernelILi4EZZZNS0_17logit_kernel_cudaERNS_18TensorIteratorBaseERKN3c106ScalarEENKUlvE_clEvENKUlvE1_clEvEUlNS4_4HalfEE0_St5arrayIPcLm2EEEEviT0_T1_ --------------------------
	.section	.nv.info._ZN2at6native29vectorized_elementwise_kernelILi4EZZZNS0_17logit_kernel_cudaERNS_18TensorIteratorBaseERKN3c106ScalarEENKUlvE_clEvENKUlvE1_clEvEUlNS4_4HalfEE0_St5arrayIPcLm2EEEEviT0_T1_,"",@"SHT_CUDA_INFO"
	.sectionflags	@""
	.align	4


	//----- nvinfo : EIATTR_CUDA_API_VERSION
	.align		4
        /*0000*/ 	.byte	0x04, 0x37
        /*0002*/ 	.short	(.L_1627 - .L_1626)
.L_1626:
        /*0004*/ 	.word	0x00000082


	//----- nvinfo : EIATTR_SW2861232_WAR
	.align		4
.L_1627:
        /*0008*/ 	.byte	0x01, 0x35
	.zero		2


	//----- nvinfo : EIATTR_PARAM_CBANK
	.align		4
        /*000c*/ 	.byte	0x04, 0x0a
        /*000e*/ 	.short	(.L_1629 - .L_1628)
	.align		4
.L_1628:
        /*0010*/ 	.word	index@(.nv.constant0._ZN2at6native29vectorized_elementwise_kernelILi4EZZZNS0_17logit_kernel_cudaERNS_18TensorIteratorBaseERKN3c106ScalarEENKUlvE_clEvENKUlvE1_clEvEUlNS4_4HalfEE0_St5arrayIPcLm2EEEEviT0_T1_)
        /*0014*/ 	.short	0x0160
        /*0016*/ 	.short	0x0028


	//----- nvinfo : EIATTR_CBANK_PARAM_SIZE
	.align		4
.L_1629:
        /*0018*/ 	.byte	0x03, 0x19
        /*001a*/ 	.short	0x0028


	//----- nvinfo : EIATTR_KPARAM_INFO
	.align		4
        /*001c*/ 	.byte	0x04, 0x17
        /*001e*/ 	.short	(.L_1631 - .L_1630)
.L_1630:
        /*0020*/ 	.word	0x00000000
        /*0024*/ 	.short	0x0002
        /*0026*/ 	.short	0x0018
        /*0028*/ 	.byte	0x00, 0xf0, 0x41, 0x00


	//----- nvinfo : EIATTR_KPARAM_INFO
	.align		4
.L_1631:
        /*002c*/ 	.byte	0x04, 0x17
        /*002e*/ 	.short	(.L_1633 - .L_1632)
.L_1632:
        /*0030*/ 	.word	0x00000000
        /*0034*/ 	.short	0x0001
        /*0036*/ 	.short	0x0008
        /*0038*/ 	.byte	0x00, 0xf0, 0x41, 0x00


	//----- nvinfo : EIATTR_KPARAM_INFO
	.align		4
.L_1633:
        /*003c*/ 	.byte	0x04, 0x17
        /*003e*/ 	.short	(.L_1635 - .L_1634)
.L_1634:
        /*0040*/ 	.word	0x00000000
        /*0044*/ 	.short	0x0000
        /*0046*/ 	.short	0x0000
        /*0048*/ 	.byte	0x00, 0xf0, 0x11, 0x00


	//----- nvinfo : EIATTR_MAXREG_COUNT
	.align		4
.L_1635:
        /*004c*/ 	.byte	0x03, 0x1b
        /*004e*/ 	.short	0x00ff


	//----- nvinfo : EIATTR_MERCURY_ISA_VERSION
	.align		4
        /*0050*/ 	.byte	0x03, 0x5f
        /*0052*/ 	.short	0x0000


	//----- nvinfo : EIATTR_EXIT_INSTR_OFFSETS
	.align		4
        /*0054*/ 	.byte	0x04, 0x1c
        /*0056*/ 	.short	(.L_1637 - .L_1636)


	//   ....[0]....
.L_1636:
        /*0058*/ 	.word	0x00000850


	//   ....[1]....
        /*005c*/ 	.word	0x00001920


	//   ....[2]....
        /*0060*/ 	.word	0x00001970


	//----- nvinfo : EIATTR_MAX_THREADS
	.align		4
.L_1637:
        /*0064*/ 	.byte	0x04, 0x05
        /*0066*/ 	.short	(.L_1639 - .L_1638)
.L_1638:
        /*0068*/ 	.word	0x00000080
        /*006c*/ 	.word	0x00000001
        /*0070*/ 	.word	0x00000001


	//----- nvinfo : EIATTR_CRS_STACK_SIZE
	.align		4
.L_1639:
        /*0074*/ 	.byte	0x04, 0x1e
        /*0076*/ 	.short	(.L_1641 - .L_1640)
.L_1640:
        /*0078*/ 	.word	0x00000000
.L_1641:


//--------------------- .nv.info._ZN2at6native29vectorized_elementwise_kernelILi8EZZZNS0_17logit_kernel_cudaERNS_18TensorIteratorBaseERKN3c106ScalarEENKUlvE_clEvENKUlvE1_clEvEUlNS4_4HalfEE0_St5arrayIPcLm2EEEEviT0_T1_ --------------------------
	.section	.nv.info._ZN2at6native29vectorized_elementwise_kernelILi8EZZZNS0_17logit_kernel_cudaERNS_18TensorIteratorBaseERKN3c106ScalarEENKUlvE_clEvENKUlvE1_clEvEUlNS4_4HalfEE0_St5arrayIPcLm2EEEEviT0_T1_,"",@"SHT_CUDA_INFO"
	.sectionflags	@""
	.align	4


	//----- nvinfo : EIATTR_CUDA_API_VERSION
	.align		4
        /*0000*/ 	.byte	0x04, 0x37
        /*0002*/ 	.short	(.L_1643 - .L_1642)
.L_1642:
        /*0004*/ 	.word	0x00000082


	//----- nvinfo : EIATTR_SW2861232_WAR
	.align		4
.L_1643:
        /*0008*/ 	.byte	0x01, 0x35
	.zero		2


	//----- nvinfo : EIATTR_PARAM_CBANK
	.align		4
        /*000c*/ 	.byte	0x04, 0x0a
        /*000e*/ 	.short	(.L_1645 - .L_1644)
	.align		4
.L_1644:
        /*0010*/ 	.word	index@(.nv.constant0._ZN2at6native29vectorized_elementwise_kernelILi8EZZZNS0_17logit_kernel_cudaERNS_18TensorIteratorBaseERKN3c106ScalarEENKUlvE_clEvENKUlvE1_clEvEUlNS4_4HalfEE0_St5arrayIPcLm2EEEEviT0_T1_)
        /*0014*/ 	.short	0x0160
        /*0016*/ 	.short	0x0028


	//----- nvinfo : EIATTR_CBANK_PARAM_SIZE
	.align		4
.L_1645:
        /*0018*/ 	.byte	0x03, 0x19
        /*001a*/ 	.short	0x0028


	//----- nvinfo : EIATTR_KPARAM_INFO
	.align		4
        /*001c*/ 	.byte	0x04, 0x17
        /*001e*/ 	.short	(.L_1647 - .L_1646)
.L_1646:
        /*0020*/ 	.word	0x00000000
        /*0024*/ 	.short	0x0002
        /*0026*/ 	.short	0x0018
        /*0028*/ 	.byte	0x00, 0xf0, 0x41, 0x00


	//----- nvinfo : EIATTR_KPARAM_INFO
	.align		4
.L_1647:
        /*002c*/ 	.byte	0x04, 0x17
        /*002e*/ 	.short	(.L_1649 - .L_1648)
.L_1648:
        /*0030*/ 	.word	0x00000000
        /*0034*/ 	.short	0x0001
        /*0036*/ 	.short	0x0008
        /*0038*/ 	.byte	0x00, 0xf0, 0x41, 0x00


	//----- nvinfo : EIATTR_KPARAM_INFO
	.align		4
.L_1649:
        /*003c*/ 	.byte	0x04, 0x17
        /*003e*/ 	.short	(.L_1651 - .L_1650)
.L_1650:
        /*0040*/ 	.word	0x00000000
        /*0044*/ 	.short	0x0000
        /*0046*/ 	.short	0x0000
        /*0048*/ 	.byte	0x00, 0xf0, 0x11, 0x00


	//----- nvinfo : EIATTR_MAXREG_COUNT
	.align		4
.L_1651:
        /*004c*/ 	.byte	0x03, 0x1b
        /*004e*/ 	.short	0x00ff


	//----- nvinfo : EIATTR_MERCURY_ISA_VERSION
	.align		4
        /*0050*/ 	.byte	0x03, 0x5f
        /*0052*/ 	.short	0x0000


	//----- nvinfo : EIATTR_EXIT_INSTR_OFFSETS
	.align		4
        /*0054*/ 	.byte	0x04, 0x1c
        /*0056*/ 	.short	(.L_1653 - .L_1652)


	//   ....[0]....
.L_1652:
        /*0058*/ 	.word	0x00000010


	//----- nvinfo : EIATTR_MAX_THREADS
	.align		4
.L_1653:
        /*005c*/ 	.byte	0x04, 0x05
        /*005e*/ 	.short	(.L_1655 - .L_1654)
.L_1654:
        /*0060*/ 	.word	0x00000080
        /*0064*/ 	.word	0x00000001
        /*0068*/ 	.word	0x00000001
.L_1655:


//--------------------- .nv.info._ZN2at6native18elementwise_kernelILi128ELi4EZNS0_15gpu_kernel_implIZZZNS0_17logit_kernel_cudaERNS_18TensorIteratorBaseERKN3c106ScalarEENKUlvE_clEvENKUlvE1_clEvEUlNS5_4HalfEE_EEvS4_RKT_EUliE_EEviT1_ --------------------------
	.section	.nv.info._ZN2at6native18elementwise_kernelILi128ELi4EZNS0_15gpu_kernel_implIZZZNS0_17logit_kernel_cudaERNS_18TensorIteratorBaseERKN3c106ScalarEENKUlvE_clEvENKUlvE1_clEvEUlNS5_4HalfEE_EEvS4_RKT_EUliE_EEviT1_,"",@"SHT_CUDA_INFO"
	.sectionflags	@""
	.align	4


	//----- nvinfo : EIATTR_CUDA_API_VERSION
	.align		4
        /*0000*/ 	.byte	0x04, 0x37
        /*0002*/ 	.short	(.L_1657 - .L_1656)
.L_1656:
        /*0004*/ 	.word	0x00000082


	//----- nvinfo : EIATTR_SW2861232_WAR
	.align		4
.L_1657:
        /*0008*/ 	.byte	0x01, 0x35
	.zero		2


	//----- nvinfo : EIATTR_PARAM_CBANK
	.align		4
        /*000c*/ 	.byte	0x04, 0x0a
        /*000e*/ 	.short	(.L_1659 - .L_1658)
	.align		4
.L_1658:
        /*0010*/ 	.word	index@(.nv.constant0._ZN2at6native18elementwise_kernelILi128ELi4EZNS0_15gpu_kernel_implIZZZNS0_17logit_kernel_cudaERNS_18TensorIteratorBaseERKN3c106ScalarEENKUlvE_clEvENKUlvE1_clEvEUlNS5_4HalfEE_EEvS4_RKT_EUliE_EEviT1_)
        /*0014*/ 	.short	0x0160
        /*0016*/ 	.short	0x0220


	//----- nvinfo : EIATTR_CBANK_PARAM_SIZE
	.align		4
.L_1659:
        /*0018*/ 	.byte	0x03, 0x19
        /*001a*/ 	.short	0x0220


	//----- nvinfo : EIATTR_KPARAM_INFO
	.align		4
        /*001c*/ 	.byte	0x04, 0x17
        /*001e*/ 	.short	(.L_1661 - .L_1660)
.L_1660:
        /*0020*/ 	.word	0x00000000
        /*0024*/ 	.short	0x0001
        /*0026*/ 	.short	0x0008
        /*0028*/ 	.byte	0x00, 0xf0, 0x61, 0x08


	//----- nvinfo : EIATTR_KPARAM_INFO
	.align		4
.L_1661:
        /*002c*/ 	.byte	0x04, 0x17
        /*002e*/ 	.short	(.L_1663 - .L_1662)
.L_1662:
        /*0030*/ 	.word	0x00000000
        /*0034*/ 	.short	0x0000
        /*0036*/ 	.short	0x0000
        /*0038*/ 	.byte	0x00, 0xf0, 0x11, 0x00


	//----- nvinfo : EIATTR_MAXREG_COUNT
	.align		4
.L_1663:
        /*003c*/ 	.byte	0x03, 0x1b
        /*003e*/ 	.short	0x0080


	//----- nvinfo : EIATTR_EXTERNS
	.align		4
        /*0040*/ 	.byte	0x04, 0x0f
        /*0042*/ 	.short	(.L_1665 - .L_1664)


	//   ....[0]....
	.align		4
.L_1664:
        /*0044*/ 	.word	index@(__assertfail)


	//----- nvinfo : EIATTR_MERCURY_ISA_VERSION
	.align		4
.L_1665:
        /*0048*/ 	.byte	0x03, 0x5f
        /*004a*/ 	.short	0x0000


	//----- nvinfo : EIATTR_SYSCALL_OFFSETS
	.align		4
        /*004c*/ 	.byte	0x04, 0x46
        /*004e*/ 	.short	(.L_1667 - .L_1666)


	//   ....[0]....
.L_1666:
        /*0050*/ 	.word	0x00001db0


	//   ....[1]....
        /*0054*/ 	.word	0x00002db0


	//   ....[2]....
        /*0058*/ 	.word	0x00004bd0


	//   ....[3]....
        /*005c*/ 	.word	0x00005bd0


	//   ....[4]....
        /*0060*/ 	.word	0x000079c0


	//   ....[5]....
        /*0064*/ 	.word	0x000089c0


	//   ....[6]....
        /*0068*/ 	.word	0x0000a7c0


	//   ....[7]....
        /*006c*/ 	.word	0x0000b7c0


	//----- nvinfo : EIATTR_EXIT_INSTR_OFFSETS
	.align		4
.L_1667:
        /*0070*/ 	.byte	0x04, 0x1c
        /*0072*/ 	.short	(.L_1669 - .L_1668)


	//   ....[0]....
.L_1668:
        /*0074*/ 	.word	0x00008a80


	//   ....[1]....
        /*0078*/ 	.word	0x0000a9c0


	//   ....[2]....
        /*007c*/ 	.word	0x0000aa00


	//   ....[3]....
        /*0080*/ 	.word	0x0000aaa0


	//   ....[4]....
        /*0084*/ 	.word	0x0000aae0


	//   ....[5]....
        /*0088*/ 	.word	0x0000ab20


	//   ....[6]....
        /*008c*/ 	.word	0x0000abb0


	//   ....[7]....
        /*0090*/ 	.word	0x0000abd0


	//   ....[8]....
        /*0094*/ 	.word	0x0000ac70


	//   ....[9]....
        /*0098*/ 	.word	0x0000acc0


	//   ....[10]....
        /*009c*/ 	.word	0x0000ad10


	//   ....[11]....
        /*00a0*/ 	.word	0x0000ade0


	//   ....[12]....
        /*00a4*/ 	.word	0x0000ae40


	//   ....[13]....
        /*00a8*/ 	.word	0x0000afd0


	//   ....[14]....
        /*00ac*/ 	.word	0x0000b130


	//   ....[15]....
        /*00b0*/ 	.word	0x0000b170


	//   ....[16]....
        /*00b4*/ 	.word	0x0000b230


	//   ....[17]....
        /*00b8*/ 	.word	0x0000b3b0


	//   ....[18]....
        /*00bc*/ 	.word	0x0000b530


	//   ....[19]....
        /*00c0*/ 	.word	0x0000b690


	//   ....[20]....
        /*00c4*/ 	.word	0x0000b7d0


	//   ....[21]....
        /*00c8*/ 	.word	0x0000b810


	//   ....[22]....
        /*00cc*/ 	.word	0x0000b850


	//----- nvinfo : EIATTR_MAX_THREADS
	.align		4
.L_1669:
        /*00d0*/ 	.byte	0x04, 0x05
        /*00d2*/ 	.short	(.L_1671 - .L_1670)
.L_1670:
        /*00d4*/ 	.word	0x00000080
        /*00d8*/ 	.word	0x00000001
        /*00dc*/ 	.word	0x00000001


	//----- nvinfo : EIATTR_CRS_STACK_SIZE
	.align		4
.L_1671:
        /*00e0*/ 	.byte	0x04, 0x1e
        /*00e2*/ 	.short	(.L_1673 - .L_1672)
.L_1672:
        /*00e4*/ 	.word	0x00000000
.L_1673:


//--------------------- .nv.info._ZN2at6native27unrolled_elementwise_kernelIZZZNS0_17logit_kernel_cudaERNS_18TensorIteratorBaseERKN3c106ScalarEENKUlvE_clEvENKUlvE1_clEvEUlNS4_4HalfEE_St5arrayIPcLm2EELi4E23TrivialOffsetCalculatorILi1EjESG_NS0_6memory12LoadWithCastILi1EEENSH_13StoreWithCastILi1EEEEEviT_T0_T2_T3_T4_T5_ --------------------------
	.section	.nv.info._ZN2at6native27unrolled_elementwise_kernelIZZZNS0_17logit_kernel_cudaERNS_18TensorIteratorBaseERKN3c106ScalarEENKUlvE_clEvENKUlvE1_clEvEUlNS4_4HalfEE_St5arrayIPcLm2EELi4E23TrivialOffsetCalculatorILi1EjESG_NS0_6memory12LoadWithCastILi1EEENSH_13StoreWithCastILi1EEEEEviT_T0_T2_T3_T4_T5_,"",@"SHT_CUDA_INFO"
	.sectionflags	@""
	.align	4


	//----- nvinfo : EIATTR_CUDA_API_VERSION
	.align		4
        /*0000*/ 	.byte	0x04, 0x37
        /*0002*/ 	.short	(.L_1675 - .L_1674)
.L_1674:
        /*0004*/ 	.word	0x00000082


	//----- nvinfo : EIATTR_SW2861232_WAR
	.align		4
.L_1675:
        /*0008*/ 	.byte	0x01, 0x35
	.zero		2


	//----- nvinfo : EIATTR_PARAM_CBANK
	.align		4
        /*000c*/ 	.byte	0x04, 0x0a
        /*000e*/ 	.short	(.L_1677 - .L_1676)
	.align		4
.L_1676:
        /*0010*/ 	.word	index@(.nv.constant0._ZN2at6native27unrolled_elementwise_kernelIZZZNS0_17logit_kernel_cudaERNS_18TensorIteratorBaseERKN3c106ScalarEENKUlvE_clEvENKUlvE1_clEvEUlNS4_4HalfEE_St5arrayIPcLm2EELi4E23TrivialOffsetCalculatorILi1EjESG_NS0_6memory12LoadWithCastILi1EEENSH_13StoreWithCastILi1EEEEEviT_T0_T2_T3_T4_T5_)
        /*0014*/ 	.short	0x0160
        /*0016*/ 	.short	0x002c


	//----- nvinfo : EIATTR_CBANK_PARAM_SIZE
	.align		4
.L_1677:
        /*0018*/ 	.byte	0x03, 0x19
        /*001a*/ 	.short	0x002c


	//----- nvinfo : EIATTR_KPARAM_INFO
	.align		4
        /*001c*/ 	.byte	0x04, 0x17
        /*001e*/ 	.short	(.L_1679 - .L_1678)
.L_1678:
        /*0020*/ 	.word	0x00000000
        /*0024*/ 	.short	0x0006
        /*0026*/ 	.short	0x0024
        /*0028*/ 	.byte	0x00, 0xf0, 0x21, 0x00


	//----- nvinfo : EIATTR_KPARAM_INFO
	.align		4
.L_1679:
        /*002c*/ 	.byte	0x04, 0x17
        /*002e*/ 	.short	(.L_1681 - .L_1680)
.L_1680:
        /*0030*/ 	.word	0x00000000
        /*0034*/ 	.short	0x0005
        /*0036*/ 	.short	0x001c
        /*0038*/ 	.byte	0x00, 0xf0, 0x21, 0x00


	//----- nvinfo : EIATTR_KPARAM_INFO
	.align		4
.L_1681:
        /*003c*/ 	.byte	0x04, 0x17
        /*003e*/ 	.short	(.L_1683 - .L_1682)
.L_1682:
        /*0040*/ 	.word	0x00000000
        /*0044*/ 	.short	0x0004
        /*0046*/ 	.short	0x0019
        /*0048*/ 	.byte	0x00, 0xf0, 0x05, 0x00


	//----- nvinfo : EIATTR_KPARAM_INFO
	.align		4
.L_1683:
        /*004c*/ 	.byte	0x04, 0x17
        /*004e*/ 	.short	(.L_1685 - .L_1684)
.L_1684:
        /*0050*/ 	.word	0x00000000
        /*0054*/ 	.short	0x0003
        /*0056*/ 	.short	0x0018
        /*0058*/ 	.byte	0x00, 0xf0, 0x05, 0x00


	//----- nvinfo : EIATTR_KPARAM_INFO
	.align		4
.L_1685:
        /*005c*/ 	.byte	0x04, 0x17
        /*005e*/ 	.short	(.L_1687 - .L_1686)
.L_1686:
        /*0060*/ 	.word	0x00000000
        /*0064*/ 	.short	0x0002
        /*0066*/ 	.short	0x0008
        /*0068*/ 	.byte	0x00, 0xf0, 0x41, 0x00


	//----- nvinfo : EIATTR_KPARAM_INFO
	.align		4
.L_1687:
        /*006c*/ 	.byte	0x04, 0x17
        /*006e*/ 	.short	(.L_1689 - .L_1688)
.L_1688:
        /*0070*/ 	.word	0x00000000
        /*0074*/ 	.short	0x0001
        /*0076*/ 	.short	0x0004
        /*0078*/ 	.byte	0x00, 0xf0, 0x05, 0x00


	//----- nvinfo : EIATTR_KPARAM_INFO
	.align		4
.L_1689:
        /*007c*/ 	.byte	0x04, 0x17
        /*007e*/ 	.short	(.L_1691 - .L_1690)
.L_1690:
        /*0080*/ 	.word	0x00000000
        /*0084*/ 	.short	0x0000
        /*0086*/ 	.short	0x0000
        /*0088*/ 	.byte	0x00, 0xf0, 0x11, 0x00


	//----- nvinfo : EIATTR_MAXREG_COUNT
	.align		4
.L_1691:
        /*008c*/ 	.byte	0x03, 0x1b
        /*008e*/ 	.short	0x00ff


	//----- nvinfo : EIATTR_EXTERNS
	.align		4
        /*0090*/ 	.byte	0x04, 0x0f
        /*0092*/ 	.short	(.L_1693 - .L_1692)


	//   ....[0]....
	.align		4
.L_1692:
        /*0094*/ 	.word	index@(__assertfail)


	//----- nvinfo : EIATTR_MERCURY_ISA_VERSION
	.align		4
.L_1693:
        /*0098*/ 	.byte	0x03, 0x5f
        /*009a*/ 	.short	0x0000


	//----- nvinfo : EIATTR_SYSCALL_OFFSETS
	.align		4
        /*009c*/ 	.byte	0x04, 0x46
        /*009e*/ 	.short	(.L_1695 - .L_1694)


	//   ....[0]....
.L_1694:
        /*00a0*/ 	.word	0x00001070


	//   ....[1]....
        /*00a4*/ 	.word	0x00002140


	//   ....[2]....
        /*00a8*/ 	.word	0x00003220


	//   ....[3]....
        /*00ac*/ 	.word	0x000042d0


	//   ....[4]....
        /*00b0*/ 	.word	0x00005660


	//   ....[5]....
        /*00b4*/ 	.word	0x00006690


	//   ....[6]....
        /*00b8*/ 	.word	0x00007680


	//   ....[7]....
        /*00bc*/ 	.word	0x00008670


	//----- nvinfo : EIATTR_EXIT_INSTR_OFFSETS
	.align		4
.L_1695:
        /*00c0*/ 	.byte	0x04, 0x1c
        /*00c2*/ 	.short	(.L_1697 - .L_1696)


	//   ....[0]....
.L_1696:
        /*00c4*/ 	.word	0x00007740


	//   ....[1]....
        /*00c8*/ 	.word	0x00007870


	//   ....[2]....
        /*00cc*/ 	.word	0x000078b0


	//   ....[3]....
        /*00d0*/ 	.word	0x00007950


	//   ....[4]....
        /*00d4*/ 	.word	0x00007990


	//   ....[5]....
        /*00d8*/ 	.word	0x000079d0


	//   ....[6]....
        /*00dc*/ 	.word	0x00007a60


	//   ....[7]....
        /*00e0*/ 	.word	0x00007a80


	//   ....[8]....
        /*00e4*/ 	.word	0x00007b20


	//   ....[9]....
        /*00e8*/ 	.word	0x00007b70


	//   ....[10]....
        /*00ec*/ 	.word	0x00007bc0


	//   ....[11]....
        /*00f0*/ 	.word	0x00007c90


	//   ....[12]....
        /*00f4*/ 	.word	0x00007cf0


	//   ....[13]....
        /*00f8*/ 	.word	0x00007e80


	//   ....[14]....
        /*00fc*/ 	.word	0x00007fe0


	//   ....[15]....
        /*0100*/ 	.word	0x00008020


	//   ....[16]....
        /*0104*/ 	.word	0x000080e0


	//   ....[17]....
        /*0108*/ 	.word	0x00008260


	//   ....[18]....
        /*010c*/ 	.word	0x000083e0


	//   ....[19]....
        /*0110*/ 	.word	0x00008540


	//   ....[20]....
        /*0114*/ 	.word	0x00008680


	//   ....[21]....
        /*0118*/ 	.word	0x000086c0


	//   ....[22]....
        /*011c*/ 	.word	0x00008700


	//----- nvinfo : EIATTR_MAX_THREADS
	.align		4
.L_1697:
        /*0120*/ 	.byte	0x04, 0x05
        /*0122*/ 	.short	(.L_1699 - .L_1698)
.L_1698:
        /*0124*/ 	.word	0x00000080
        /*0128*/ 	.word	0x00000001
        /*012c*/ 	.word	0x00000001


	//----- nvinfo : EIATTR_CRS_STACK_SIZE
	.align		4
.L_1699:
        /*0130*/ 	.byte	0x04, 0x1e
        /*0132*/ 	.short	(.L_1701 - .L_1700)
.L_1700:
        /*0134*/ 	.word	0x00000000
.L_1701:


//--------------------- .nv.info._ZN2at6native18elementwise_kernelILi128ELi4EZNS0_22gpu_kernel_impl_nocastIZZZNS0_17logit_kernel_cudaERNS_18TensorIteratorBaseERKN3c106ScalarEENKUlvE_clEvENKUlvE1_clEvEUlNS5_4HalfEE_EEvS4_RKT_EUliE_EEviT1_ --------------------------
	.section	.nv.info._ZN2at6native18elementwise_kernelILi128ELi4EZNS0_22gpu_kernel_impl_nocastIZZZNS0_17logit_kernel_cudaERNS_18TensorIteratorBaseERKN3c106ScalarEENKUlvE_clEvENKUlvE1_clEvEUlNS5_4HalfEE_EEvS4_RKT_EUliE_EEviT1_,"",@"SHT_CUDA_INFO"
	.sectionflags	@""
	.align	4


	//----- nvinfo : EIATTR_CUDA_API_VERSION
	.align		4
        /*0000*/ 	.byte	0x04, 0x37
        /*0002*/ 	.short	(.L_1703 - .L_1702)
.L_1702:
        /*0004*/ 	.word	0x00000082


	//----- nvinfo : EIATTR_SW2861232_WAR
	.align		4
.L_1703:
        /*0008*/ 	.byte	0x01, 0x35
	.zero		2


	//----- nvinfo : EIATTR_PARAM_CBANK
	.align		4
        /*000c*/ 	.byte	0x04, 0x0a
        /*000e*/ 	.short	(.L_1705 - .L_1704)
	.align		4
.L_1704:
        /*0010*/ 	.word	index@(.nv.constant0._ZN2at6native18elementwise_kernelILi128ELi4EZNS0_22gpu_kernel_impl_nocastIZZZNS0_17logit_kernel_cudaERNS_18TensorIteratorBaseERKN3c106ScalarEENKUlvE_clEvENKUlvE1_clEvEUlNS5_4HalfEE_EEvS4_RKT_EUliE_EEviT1_)
        /*0014*/ 	.short	0x0160
        /*0016*/ 	.short	0x0220


	//----- nvinfo : EIATTR_CBANK_PARAM_SIZE
	.align		4
.L_1705:
        /*0018*/ 	.byte	0x03, 0x19
        /*001a*/ 	.short	0x0220


	//----- nvinfo : EIATTR_KPARAM_INFO
	.align		4
        /*001c*/ 	.byte	0x04, 0x17
        /*001e*/ 	.short	(.L_1707 - .L_1706)
.L_1706:
        /*0020*/ 	.word	0x00000000
        /*0024*/ 	.short	0x0001
        /*0026*/ 	.short	0x0008
        /*0028*/ 	.byte	0x00, 0xf0, 0x61, 0x08


	//----- nvinfo : EIATTR_KPARAM_INFO
	.align		4
.L_1707:
        /*002c*/ 	.byte	0x04, 0x17
        /*002e*/ 	.short	(.L_1709 - .L_1708)
.L_1708:
        /*0030*/ 	.word	0x00000000
        /*0034*/ 	.short	0x0000
        /*0036*/ 	.short	0x0000
        /*0038*/ 	.byte	0x00, 0xf0, 0x11, 0x00


	//----- nvinfo : EIATTR_MAXREG_COUNT
	.align		4
.L_1709:
        /*003c*/ 	.byte	0x03, 0x1b
        /*003e*/ 	.short	0x0080


	//----- nvinfo : EIATTR_MERCURY_ISA_VERSION
	.align		4
        /*0040*/ 	.byte	0x03, 0x5f
        /*0042*/ 	.short	0x0000


	//----- nvinfo : EIATTR_EXIT_INSTR_OFFSETS
	.align		4
        /*0044*/ 	.byte	0x04, 0x1c
        /*0046*/ 	.short	(.L_1711 - .L_1710)


	//   ....[0]....
.L_1710:
        /*0048*/ 	.word	0x00002e30


	//   ....[1]....
        /*004c*/ 	.word	0x00003d40


	//----- nvinfo : EIATTR_MAX_THREADS
	.align		4
.L_1711:
        /*0050*/ 	.byte	0x04, 0x05
        /*0052*/ 	.short	(.L_1713 - .L_1712)
.L_1712:
        /*0054*/ 	.word	0x00000080
        /*0058*/ 	.word	0x00000001
        /*005c*/ 	.word	0x00000001


	//----- nvinfo : EIATTR_CRS_STACK_SIZE
	.align		4
.L_1713:
        /*0060*/ 	.byte	0x04, 0x1e
        /*0062*/ 	.short	(.L_1715 - .L_1714)
.L_1714:
        /*0064*/ 	.word	0x00000000
.L_1715:


//--------------------- .nv.info._ZN2at6native27unrolled_elementwise_kernelIZZZNS0_17logit_kernel_cudaERNS_18TensorIteratorBaseERKN3c106ScalarEENKUlvE_clEvENKUlvE1_clEvEUlNS4_4HalfEE_St5arrayIPcLm2EELi4E23TrivialOffsetCalculatorILi1EjESG_NS0_6memory15LoadWithoutCastENSH_16StoreWithoutCastEEEviT_T0_T2_T3_T4_T5_ --------------------------
	.section	.nv.info._ZN2at6native27unrolled_elementwise_kernelIZZZNS0_17logit_kernel_cudaERNS_18TensorIteratorBaseERKN3c106ScalarEENKUlvE_clEvENKUlvE1_clEvEUlNS4_4HalfEE_St5arrayIPcLm2EELi4E23TrivialOffsetCalculatorILi1EjESG_NS0_6memory15LoadWithoutCastENSH_16StoreWithoutCastEEEviT_T0_T2_T3_T4_T5_,"",@"SHT_CUDA_INFO"
	.sectionflags	@""
	.align	4


	//----- nvinfo : EIATTR_CUDA_API_VERSION
	.align		4
        /*0000*/ 	.byte	0x04, 0x37
        /*0002*/ 	.short	(.L_1717 - .L_1716)
.L_1716:
        /*0004*/ 	.word	0x00000082


	//----- nvinfo : EIATTR_SW2861232_WAR
	.align		4
.L_1717:
        /*0008*/ 	.byte	0x01, 0x35
	.zero		2


	//----- nvinfo : EIATTR_PARAM_CBANK
	.align		4
        /*000c*/ 	.byte	0x04, 0x0a
        /*000e*/ 	.short	(.L_1719 - .L_1718)
	.align		4
.L_1718:
        /*0010*/ 	.word	index@(.nv.constant0._ZN2at6native27unrolled_elementwise_kernelIZZZNS0_17logit_kernel_cudaERNS_18TensorIteratorBaseERKN3c106ScalarEENKUlvE_clEvENKUlvE1_clEvEUlNS4_4HalfEE_St5arrayIPcLm2EELi4E23TrivialOffsetCalculatorILi1EjESG_NS0_6memory15LoadWithoutCastENSH_16StoreWithoutCastEEEviT_T0_T2_T3_T4_T5_)
        /*0014*/ 	.short	0x0160
        /*0016*/ 	.short	0x001c


	//----- nvinfo : EIATTR_CBANK_PARAM_SIZE
	.align		4
.L_1719:
        /*0018*/ 	.byte	0x03, 0x19
        /*001a*/ 	.short	0x001c


	//----- nvinfo : EIATTR_KPARAM_INFO
	.align		4
        /*001c*/ 	.byte	0x04, 0x17
        /*001e*/ 	.short	(.L_1721 - .L_1720)
.L_1720:
        /*0020*/ 	.word	0x00000000
        /*0024*/ 	.short	0x0006
        /*0026*/ 	.short	0x001b
        /*0028*/ 	.byte	0x00, 0xf0, 0x05, 0x00


	//----- nvinfo : EIATTR_KPARAM_INFO
	.align		4
.L_1721:
        /*002c*/ 	.byte	0x04, 0x17
        /*002e*/ 	.short	(.L_1723 - .L_1722)
.L_1722:
        /*0030*/ 	.word	0x00000000
        /*0034*/ 	.short	0x0005
        /*0036*/ 	.short	0x001a
        /*0038*/ 	.byte	0x00, 0xf0, 0x05, 0x00


	//----- nvinfo : EIATTR_KPARAM_INFO
	.align		4
.L_1723:
        /*003c*/ 	.byte	0x04, 0x17
        /*003e*/ 	.short	(.L_1725 - .L_1724)
.L_1724:
        /*0040*/ 	.word	0x00000000
        /*0044*/ 	.short	0x0004
        /*0046*/ 	.short	0x0019
        /*0048*/ 	.byte	0x00, 0xf0, 0x05, 0x00


	//----- nvinfo : EIATTR_KPARAM_INFO
	.align		4
.L_1725:
        /*004c*/ 	.byte	0x04, 0x17
        /*004e*/ 	.short	(.L_1727 - .L_1726)
.L_1726:
        /*0050*/ 	.word	0x00000000
        /*0054*/ 	.short	0x0003
        /*0056*/ 	.short	0x0018
        /*0058*/ 	.byte	0x00, 0xf0, 0x05, 0x00


	//----- nvinfo : EIATTR_KPARAM_INFO
	.align		4
.L_1727:
        /*005c*/ 	.byte	0x04, 0x17
        /*005e*/ 	.short	(.L_1729 - .L_1728)
.L_1728:
        /*0060*/ 	.word	0x00000000
        /*0064*/ 	.short	0x0002
        /*0066*/ 	.short	0x0008
        /*0068*/ 	.byte	0x00, 0xf0, 0x41, 0x00


	//----- nvinfo : EIATTR_KPARAM_INFO
	.align		4
.L_1729:
        /*006c*/ 	.byte	0x04, 0x17
        /*006e*/ 	.short	(.L_1731 - .L_1730)
.L_1730:
        /*0070*/ 	.word	0x00000000
        /*0074*/ 	.short	0x0001
        /*0076*/ 	.short	0x0004
        /*0078*/ 	.byte	0x00, 0xf0, 0x05, 0x00


	//----- nvinfo : EIATTR_KPARAM_INFO
	.align		4
.L_1731:
        /*007c*/ 	.byte	0x04, 0x17
        /*007e*/ 	.short	(.L_1733 - .L_1732)
.L_1732:
        /*0080*/ 	.word	0x00000000
        /*0084*/ 	.short	0x0000
        /*0086*/ 	.short	0x0000
        /*0088*/ 	.byte	0x00, 0xf0, 0x11, 0x00


	//----- nvinfo : EIATTR_MAXREG_COUNT
	.align		4
.L_1733:
        /*008c*/ 	.byte	0x03, 0x1b
        /*008e*/ 	.short	0x00ff


	//----- nvinfo : EIATTR_MERCURY_ISA_VERSION
	.align		4
        /*0090*/ 	.byte	0x03, 0x5f
        /*0092*/ 	.short	0x0000


	//----- nvinfo : EIATTR_EXIT_INSTR_OFFSETS
	.align		4
        /*0094*/ 	.byte	0x04, 0x1c
        /*0096*/ 	.short	(.L_1735 - .L_1734)


	//   ....[0]....
.L_1734:
        /*0098*/ 	.word	0x00000580


	//   ....[1]....
        /*009c*/ 	.word	0x000005d0


	//----- nvinfo : EIATTR_MAX_THREADS
	.align		4
.L_1735:
        /*00a0*/ 	.byte	0x04, 0x05
        /*00a2*/ 	.short	(.L_1737 - .L_1736)
.L_1736:
        /*00a4*/ 	.word	0x00000080
        /*00a8*/ 	.word	0x00000001
        /*00ac*/ 	.word	0x00000001


	//----- nvinfo : EIATTR_CRS_STACK_SIZE
	.align		4
.L_1737:
        /*00b0*/ 	.byte	0x04, 0x1e
        /*00b2*/ 	.short	(.L_1739 - .L_1738)
.L_1738:
        /*00b4*/ 	.word	0x00000000
.L_1739:


//--------------------- .nv.info._ZN2at6native29vectorized_elementwise_kernelILi2EZZZNS0_17logit_kernel_cudaERNS_18TensorIteratorBaseERKN3c106ScalarEENKUlvE_clEvENKUlvE1_clEvEUlNS4_4HalfEE_St5arrayIPcLm2EEEEviT0_T1_ --------------------------
	.section	.nv.info._ZN2at6native29vectorized_elementwise_kernelILi2EZZZNS0_17logit_kernel_cudaERNS_18TensorIteratorBaseERKN3c106ScalarEENKUlvE_clEvENKUlvE1_clEvEUlNS4_4HalfEE_St5arrayIPcLm2EEEEviT0_T1_,"",@"SHT_CUDA_INFO"
	.sectionflags	@""
	.align	4


	//----- nvinfo : EIATTR_CUDA_API_VERSION
	.align		4
        /*0000*/ 	.byte	0x04, 0x37
        /*0002*/ 	.short	(.L_1741 - .L_1740)
.L_1740:
        /*0004*/ 	.word	0x00000082


	//----- nvinfo : EIATTR_SW2861232_WAR
	.align		4
.L_1741:
        /*0008*/ 	.byte	0x01, 0x35
	.zero		2


	//----- nvinfo : EIATTR_PARAM_CBANK
	.align		4
        /*000c*/ 	.byte	0x04, 0x0a
        /*000e*/ 	.short	(.L_1743 - .L_1742)
	.align		4
.L_1742:
        /*0010*/ 	.word	index@(.nv.constant0._ZN2at6native29vectorized_elementwise_kernelILi2EZZZNS0_17logit_kernel_cudaERNS_18TensorIteratorBaseERKN3c106ScalarEENKUlvE_clEvENKUlvE1_clEvEUlNS4_4HalfEE_St5arrayIPcLm2EEEEviT0_T1_)
        /*0014*/ 	.short	0x0160
        /*0016*/ 	.short	0x0018


	//----- nvinfo : EIATTR_CBANK_PARAM_SIZE
	.align		4
.L_1743:
        /*0018*/ 	.byte	0x03, 0x19
        /*001a*/ 	.short	0x0018


	//----- nvinfo : EIATTR_KPARAM_INFO
	.align		4
        /*001c*/ 	.byte	0x04, 0x17
        /*001e*/ 	.short	(.L_1745 - .L_1744)
.L_1744:
        /*0020*/ 	.word	0x00000000
        /*0024*/ 	.short	0x0002
        /*0026*/ 	.short	0x0008
        /*0028*/ 	.byte	0x00, 0xf0, 0x41, 0x00


	//----- nvinfo : EIATTR_KPARAM_INFO
	.align		4
.L_1745:
        /*002c*/ 	.byte	0x04, 0x17
        /*002e*/ 	.short	(.L_1747 - .L_1746)
.L_1746:
        /*0030*/ 	.word	0x00000000
        /*0034*/ 	.short	0x0001
        /*0036*/ 	.short	0x0004
        /*0038*/ 	.byte	0x00, 0xf0, 0x05, 0x00


	//----- nvinfo : EIATTR_KPARAM_INFO
	.align		4
.L_1747:
        /*003c*/ 	.byte	0x04, 0x17
        /*003e*/ 	.short	(.L_1749 - .L_1748)
.L_1748:
        /*0040*/ 	.word	0x00000000
        /*0044*/ 	.short	0x0000
        /*0046*/ 	.short	0x0000
        /*0048*/ 	.byte	0x00, 0xf0, 0x11, 0x00


	//----- nvinfo : EIATTR_MAXREG_COUNT
	.align		4
.L_1749:
        /*004c*/ 	.byte	0x03, 0x1b
        /*004e*/ 	.short	0x00ff


	//----- nvinfo : EIATTR_MERCURY_ISA_VERSION
	.align		4
        /*0050*/ 	.byte	0x03, 0x5f
        /*0052*/ 	.short	0x0000


	//----- nvinfo : EIATTR_EXIT_INSTR_OFFSETS
	.align		4
        /*0054*/ 	.byte	0x04, 0x1c
        /*0056*/ 	.short	(.L_1751 - .L_1750)


	//   ....[0]....
.L_1750:
        /*0058*/ 	.word	0x00000490


	//   ....[1]....
        /*005c*/ 	.word	0x00001010


	//   ....[2]....
        /*0060*/ 	.word	0x00001060


	//----- nvinfo : EIATTR_MAX_THREADS
	.align		4
.L_1751:
        /*0064*/ 	.byte	0x04, 0x05
        /*0066*/ 	.short	(.L_1753 - .L_1752)
.L_1752:
        /*0068*/ 	.word	0x00000080
        /*006c*/ 	.word	0x00000001
        /*0070*/ 	.word	0x00000001


	//----- nvinfo : EIATTR_CRS_STACK_SIZE
	.align		4
.L_1753:
        /*0074*/ 	.byte	0x04, 0x1e
        /*0076*/ 	.short	(.L_1755 - .L_1754)
.L_1754:
        /*0078*/ 	.word	0x00000000
.L_1755:


//--------------------- .nv.info._ZN2at6native29vectorized_elementwise_kernelILi4EZZZNS0_17logit_kernel_cudaERNS_18TensorIteratorBaseERKN3c106ScalarEENKUlvE_clEvENKUlvE1_clEvEUlNS4_4HalfEE_St5arrayIPcLm2EEEEviT0_T1_ --------------------------
	.section	.nv.info._ZN2at6native29vectorized_elementwise_kernelILi4EZZZNS0_17logit_kernel_cudaERNS_18TensorIteratorBaseERKN3c106ScalarEENKUlvE_clEvENKUlvE1_clEvEUlNS4_4HalfEE_St5arrayIPcLm2EEEEviT0_T1_,"",@"SHT_CUDA_INFO"
	.sectionflags	@""
	.align	4


	//----- nvinfo : EIATTR_CUDA_API_VERSION
	.align		4
        /*0000*/ 	.byte	0x04, 0x37
        /*0002*/ 	.short	(.L_1757 - .L_1756)
.L_1756:
        /*0004*/ 	.word	0x00000082


	//----- nvinfo : EIATTR_SW2861232_WAR
	.align		4
.L_1757:
        /*0008*/ 	.byte	0x01, 0x35
	.zero		2


	//----- nvinfo : EIATTR_PARAM_CBANK
	.align		4
        /*000c*/ 	.byte	0x04, 0x0a
        /*000e*/ 	.short	(.L_1759 - .L_1758)
	.align		4
.L_1758:
        /*0010*/ 	.word	index@(.nv.constant0._ZN2at6native29vectorized_elementwise_kernelILi4EZZZNS0_17logit_kernel_cudaERNS_18TensorIteratorBaseERKN3c106ScalarEENKUlvE_clEvENKUlvE1_clEvEUlNS4_4HalfEE_St5arrayIPcLm2EEEEviT0_T1_)
        /*0014*/ 	.short	0x0160
        /*0016*/ 	.short	0x0018


	//----- nvinfo : EIATTR_CBANK_PARAM_SIZE
	.align		4
.L_1759:
        /*0018*/ 	.byte	0x03, 0x19
        /*001a*/ 	.short	0x0018


	//----- nvinfo : EIATTR_KPARAM_INFO
	.align		4
        /*001c*/ 	.byte	0x04, 0x17
        /*001e*/ 	.short	(.L_1761 - .L_1760)
.L_1760:
        /*0020*/ 	.word	0x00000000
        /*0024*/ 	.short	0x0002
        /*0026*/ 	.short	0x0008
        /*0028*/ 	.byte	0x00, 0xf0, 0x41, 0x00


	//----- nvinfo : EIATTR_KPARAM_INFO
	.align		4
.L_1761:
        /*002c*/ 	.byte	0x04, 0x17
        /*002e*/ 	.short	(.L_1763 - .L_1762)
.L_1762:
        /*0030*/ 	.word	0x00000000
        /*0034*/ 	.short	0x0001
        /*0036*/ 	.short	0x0004
        /*0038*/ 	.byte	0x00, 0xf0, 0x05, 0x00


	//----- nvinfo : EIATTR_KPARAM_INFO
	.align		4
.L_1763:
        /*003c*/ 	.byte	0x04, 0x17
        /*003e*/ 	.short	(.L_1765 - .L_1764)
.L_1764:
        /*0040*/ 	.word	0x00000000
        /*0044*/ 	.short	0x0000
        /*0046*/ 	.short	0x0000
        /*0048*/ 	.byte	0x00, 0xf0, 0x11, 0x00


	//----- nvinfo : EIATTR_MAXREG_COUNT
	.align		4
.L_1765:
        /*004c*/ 	.byte	0x03, 0x1b
        /*004e*/ 	.short	0x00ff


	//----- nvinfo : EIATTR_MERCURY_ISA_VERSION
	.align		4
        /*0050*/ 	.byte	0x03, 0x5f
        /*0052*/ 	.short	0x0000


	//----- nvinfo : EIATTR_EXIT_INSTR_OFFSETS
	.align		4
        /*0054*/ 	.byte	0x04, 0x1c
        /*0056*/ 	.short	(.L_1767 - .L_1766)


	//   ....[0]....
.L_1766:
        /*0058*/ 	.word	0x00000450


	//   ....[1]....
        /*005c*/ 	.word	0x00000fd0


	//   ....[2]....
        /*0060*/ 	.word	0x00001020


	//----- nvinfo : EIATTR_MAX_THREADS
	.align		4
.L_1767:
        /*0064*/ 	.byte	0x04, 0x05
        /*0066*/ 	.short	(.L_1769 - .L_1768)
.L_1768:
        /*0068*/ 	.word	0x00000080
        /*006c*/ 	.word	0x00000001
        /*0070*/ 	.word	0x00000001


	//----- nvinfo : EIATTR_CRS_STACK_SIZE
	.align		4
.L_1769:
        /*0074*/ 	.byte	0x04, 0x1e
        /*0076*/ 	.short	(.L_1771 - .L_1770)
.L_1770:
        /*0078*/ 	.word	0x00000000
.L_1771:


//--------------------- .nv.info._ZN2at6native29vectorized_elementwise_kernelILi8EZZZNS0_17logit_kernel_cudaERNS_18TensorIteratorBaseERKN3c106ScalarEENKUlvE_clEvENKUlvE1_clEvEUlNS4_4HalfEE_St5arrayIPcLm2EEEEviT0_T1_ --------------------------
	.section	.nv.info._ZN2at6native29vectorized_elementwise_kernelILi8EZZZNS0_17logit_kernel_cudaERNS_18TensorIteratorBaseERKN3c106ScalarEENKUlvE_clEvENKUlvE1_clEvEUlNS4_4HalfEE_St5arrayIPcLm2EEEEviT0_T1_,"",@"SHT_CUDA_INFO"
	.sectionflags	@""
	.align	4


	//----- nvinfo : EIATTR_CUDA_API_VERSION
	.align		4
        /*0000*/ 	.byte	0x04, 0x37
        /*0002*/ 	.short	(.L_1773 - .L_1772)
.L_1772:
        /*0004*/ 	.word	0x00000082


	//----- nvinfo : EIATTR_SW2861232_WAR
	.align		4
.L_1773:
        /*0008*/ 	.byte	0x01, 0x35
	.zero		2


	//----- nvinfo : EIATTR_PARAM_CBANK
	.align		4
        /*000c*/ 	.byte	0x04, 0x0a
        /*000e*/ 	.short	(.L_1775 - .L_1774)
	.align		4
.L_1774:
        /*0010*/ 	.word	index@(.nv.constant0._ZN2at6native29vectorized_elementwise_kernelILi8EZZZNS0_17logit_kernel_cudaERNS_18TensorIteratorBaseERKN3c106ScalarEENKUlvE_clEvENKUlvE1_clEvEUlNS4_4HalfEE_St5arrayIPcLm2EEEEviT0_T1_)
        /*0014*/ 	.short	0x0160
        /*0016*/ 	.short	0x0018


	//----- nvinfo : EIATTR_CBANK_PARAM_SIZE
	.align		4
.L_1775:
        /*0018*/ 	.byte	0x03, 0x19
        /*001a*/ 	.short	0x0018


	//----- nvinfo : EIATTR_KPARAM_INFO
	.align		4
        /*001c*/ 	.byte	0x04, 0x17
        /*001e*/ 	.short	(.L_1777 - .L_1776)
.L_1776:
        /*0020*/ 	.word	0x00000000
        /*0024*/ 	.short	0x0002
        /*0026*/ 	.short	0x0008
        /*0028*/ 	.byte	0x00, 0xf0, 0x41, 0x00


	//----- nvinfo : EIATTR_KPARAM_INFO
	.align		4
.L_1777:
        /*002c*/ 	.byte	0x04, 0x17
        /*002e*/ 	.short	(.L_1779 - .L_1778)
.L_1778:
        /*0030*/ 	.word	0x00000000
        /*0034*/ 	.short	0x0001
        /*0036*/ 	.short	0x0004
        /*0038*/ 	.byte	0x00, 0xf0, 0x05, 0x00


	//----- nvinfo : EIATTR_KPARAM_INFO
	.align		4
.L_1779:
        /*003c*/ 	.byte	0x04, 0x17
        /*003e*/ 	.short	(.L_1781 - .L_1780)
.L_1780:
        /*0040*/ 	.word	0x00000000
        /*0044*/ 	.short	0x0000
        /*0046*/ 	.short	0x0000
        /*0048*/ 	.byte	0x00, 0xf0, 0x11, 0x00


	//----- nvinfo : EIATTR_MAXREG_COUNT
	.align		4
.L_1781:
        /*004c*/ 	.byte	0x03, 0x1b
        /*004e*/ 	.short	0x00ff


	//----- nvinfo : EIATTR_MERCURY_ISA_VERSION
	.align		4
        /*0050*/ 	.byte	0x03, 0x5f
        /*0052*/ 	.short	0x0000


	//----- nvinfo : EIATTR_EXIT_INSTR_OFFSETS
	.align		4
        /*0054*/ 	.byte	0x04, 0x1c
        /*0056*/ 	.short	(.L_1783 - .L_1782)


	//   ....[0]....
.L_1782:
        /*0058*/ 	.word	0x00000010


	//----- nvinfo : EIATTR_MAX_THREADS
	.align		4
.L_1783:
        /*005c*/ 	.byte	0x04, 0x05
        /*005e*/ 	.short	(.L_1785 - .L_1784)
.L_1784:
        /*0060*/ 	.word	0x00000080
        /*0064*/ 	.word	0x00000001
        /*0068*/ 	.word	0x00000001
.L_1785:


//--------------------- .nv.info._ZN2at6native18elementwise_kernelILi128ELi4EZNS0_15gpu_kernel_implIZZZNS0_17logit_kernel_cudaERNS_18TensorIteratorBaseERKN3c106ScalarEENKUlvE_clEvENKUlvE0_clEvEUlfE0_EEvS4_RKT_EUliE_EEviT1_ --------------------------
	.section	.nv.info._ZN2at6native18elementwise_kernelILi128ELi4EZNS0_15gpu_kernel_implIZZZNS0_17logit_kernel_cudaERNS_18TensorIteratorBaseERKN3c106ScalarEENKUlvE_clEvENKUlvE0_clEvEUlfE0_EEvS4_RKT_EUliE_EEviT1_,"",@"SHT_CUDA_INFO"
	.sectionflags	@""
	.align	4


	//----- nvinfo : EIATTR_CUDA_API_VERSION
	.align		4
        /*0000*/ 	.byte	0x04, 0x37
        /*0002*/ 	.short	(.L_1787 - .L_1786)
.L_1786:
        /*0004*/ 	.word	0x00000082


	//----- nvinfo : EIATTR_SW2861232_WAR
	.align		4
.L_1787:
        /*0008*/ 	.byte	0x01, 0x35
	.zero		2


	//----- nvinfo : EIATTR_PARAM_CBANK
	.align		4
        /*000c*/ 	.byte	0x04, 0x0a
        /*000e*/ 	.short	(.L_1789 - .L_1788)
	.align		4
.L_1788:
        /*0010*/ 	.word	index@(.nv.constant0._ZN2at6native18elementwise_kernelILi128ELi4EZNS0_15gpu_kernel_implIZZZNS0_17logit_kernel_cudaERNS_18TensorIteratorBaseERKN3c106ScalarEENKUlvE_clEvENKUlvE0_clEvEUlfE0_EEvS4_RKT_EUliE_EEviT1_)
        /*0014*/ 	.short	0x0160
        /*0016*/ 	.short	0x0230


	//----- nvinfo : EIATTR_CBANK_PARAM_SIZE
	.align		4
.L_1789:
        /*0018*/ 	.byte	0x03, 0x19
        /*001a*/ 	.short	0x0230


	//----- nvinfo : EIATTR_KPARAM_INFO
	.align		4
        /*001c*/ 	.byte	0x04, 0x17
        /*001e*/ 	.short	(.L_1791 - .L_1790)
.L_1790:
        /*0020*/ 	.word	0x00000000
        /*0024*/ 	.short	0x0001
        /*0026*/ 	.short	0x0008
        /*0028*/ 	.byte	0x00, 0xf0, 0xa1, 0x08


	//----- nvinfo : EIATTR_KPARAM_INFO
	.align		4
.L_1791:
        /*002c*/ 	.byte	0x04, 0x17
        /*002e*/ 	.short	(.L_1793 - .L_1792)
.L_1792:
        /*0030*/ 	.word	0x00000000
        /*0034*/ 	.short	0x0000
        /*0036*/ 	.short	0x0000
        /*0038*/ 	.byte	0x00, 0xf0, 0x11, 0x00


	//----- nvinfo : EIATTR_MAXREG_COUNT
	.align		4
.L_1793:
        /*003c*/ 	.byte	0x03, 0x1b
        /*003e*/ 	.short	0x0080


	//----- nvinfo : EIATTR_EXTERNS
	.align		4
        /*0040*/ 	.byte	0x04, 0x0f
        /*0042*/ 	.short	(.L_1795 - .L_1794)


	//   ....[0]....
	.align		4
.L_1794:
        /*0044*/ 	.word	index@(__assertfail)


	//----- nvinfo : EIATTR_MERCURY_ISA_VERSION
	.align		4
.L_1795:
        /*0048*/ 	.byte	0x03, 0x5f
        /*004a*/ 	.short	0x0000


	//----- nvinfo : EIATTR_SYSCALL_OFFSETS
	.align		4
        /*004c*/ 	.byte	0x04, 0x46
        /*004e*/ 	.short	(.L_1797 - .L_1796)


	//   ....[0]....
.L_1796:
        /*0050*/ 	.word	0x00001c50


	//   ....[1]....
        /*0054*/ 	.word	0x00002ba0


	//   ....[2]....
        /*0058*/ 	.word	0x00004840


	//   ....[3]....
        /*005c*/ 	.word	0x00005790


	//   ....[4]....
        /*0060*/ 	.word	0x00007400


	//   ....[5]....
        /*0064*/ 	.word	0x00008350


	//   ....[6]....
        /*0068*/ 	.word	0x00009fd0


	//   ....[7]....
        /*006c*/ 	.word	0x0000af20


	//----- nvinfo : EIATTR_EXIT_INSTR_OFFSETS
	.align		4
.L_1797:
        /*0070*/ 	.byte	0x04, 0x1c
        /*0072*/ 	.short	(.L_1799 - .L_1798)


	//   ....[0]....
.L_1798:
        /*0074*/ 	.word	0x000083f0


	//   ....[1]....
        /*0078*/ 	.word	0x0000a210


	//   ....[2]....
        /*007c*/ 	.word	0x0000a250


	//   ....[3]....
        /*0080*/ 	.word	0x0000a2e0


	//   ....[4]....
        /*0084*/ 	.word	0x0000a310


	//   ....[5]....
        /*0088*/ 	.word	0x0000a340


	//   ....[6]....
        /*008c*/ 	.word	0x0000a3c0


	//   ....[7]....
        /*0090*/ 	.word	0x0000a3f0


	//   ....[8]....
        /*0094*/ 	.word	0x0000a480


	//   ....[9]....
        /*0098*/ 	.word	0x0000a4c0


	//   ....[10]....
        /*009c*/ 	.word	0x0000a500


	//   ....[11]....
        /*00a0*/ 	.word	0x0000a5c0


	//   ....[12]....
        /*00a4*/ 	.word	0x0000a610


	//   ....[13]....
        /*00a8*/ 	.word	0x0000a790


	//   ....[14]....
        /*00ac*/ 	.word	0x0000a8e0


	//   ....[15]....
        /*00b0*/ 	.word	0x0000a910


	//   ....[16]....
        /*00b4*/ 	.word	0x0000a9c0


	//   ....[17]....
        /*00b8*/ 	.word	0x0000ab30


	//   ....[18]....
        /*00bc*/ 	.word	0x0000aca0


	//   ....[19]....
        /*00c0*/ 	.word	0x0000adf0


	//   ....[20]....
        /*00c4*/ 	.word	0x0000af30


	//   ....[21]....
        /*00c8*/ 	.word	0x0000af60


	//   ....[22]....
        /*00cc*/ 	.word	0x0000af90


	//----- nvinfo : EIATTR_MAX_THREADS
	.align		4
.L_1799:
        /*00d0*/ 	.byte	0x04, 0x05
        /*00d2*/ 	.short	(.L_1801 - .L_1800)
.L_1800:
        /*00d4*/ 	.word	0x00000080
        /*00d8*/ 	.word	0x00000001
        /*00dc*/ 	.word	0x00000001


	//----- nvinfo : EIATTR_CRS_STACK_SIZE
	.align		4
.L_1801:
        /*00e0*/ 	.byte	0x04, 0x1e
        /*00e2*/ 	.short	(.L_1803 - .L_1802)
.L_1802:
        /*00e4*/ 	.word	0x00000000
.L_1803:


//--------------------- .nv.info._ZN2at6native27unrolled_elementwise_kernelIZZZNS0_17logit_kernel_cudaERNS_18TensorIteratorBaseERKN3c106ScalarEENKUlvE_clEvENKUlvE0_clEvEUlfE0_St5arrayIPcLm2EELi4E23TrivialOffsetCalculatorILi1EjESF_NS0_6memory12LoadWithCastILi1EEENSG_13StoreWithCastILi1EEEEEviT_T0_T2_T3_T4_T5_ --------------------------
	.section	.nv.info._ZN2at6native27unrolled_elementwise_kernelIZZZNS0_17logit_kernel_cudaERNS_18TensorIteratorBaseERKN3c106ScalarEENKUlvE_clEvENKUlvE0_clEvEUlfE0_St5arrayIPcLm2EELi4E23TrivialOffsetCalculatorILi1EjESF_NS0_6memory12LoadWithCastILi1EEENSG_13StoreWithCastILi1EEEEEviT_T0_T2_T3_T4_T5_,"",@"SHT_CUDA_INFO"
	.sectionflags	@""
	.align	4


	//----- nvinfo : EIATTR_CUDA_API_VERSION
	.align		4
        /*0000*/ 	.byte	0x04, 0x37
        /*0002*/ 	.short	(.L_1805 - .L_1804)
.L_1804:
        /*0004*/ 	.word	0x00000082


	//----- nvinfo : EIATTR_SW2861232_WAR
	.align		4
.L_1805:
        /*0008*/ 	.byte	0x01, 0x35
	.zero		2


	//----- nvinfo : EIATTR_PARAM_CBANK
	.align		4
        /*000c*/ 	.byte	0x04, 0x0a
        /*000e*/ 	.short	(.L_1807 - .L_1806)
	.align		4
.L_1806:
        /*0010*/ 	.word	index@(.nv.constant0._ZN2at6native27unrolled_elementwise_kernelIZZZNS0_17logit_kernel_cudaERNS_18TensorIteratorBaseERKN3c106ScalarEENKUlvE_clEvENKUlvE0_clEvEUlfE0_St5arrayIPcLm2EELi4E23TrivialOffsetCalculatorILi1EjESF_NS0_6memory12LoadWithCastILi1EEENSG_13StoreWithCastILi1EEEEEviT_T0_T2_T3_T4_T5_)
        /*0014*/ 	.short	0x0160
        /*0016*/ 	.short	0x003c


	//----- nvinfo : EIATTR_CBANK_PARAM_SIZE
	.align		4
.L_1807:
        /*0018*/ 	.byte	0x03, 0x19
        /*001a*/ 	.short	0x003c


	//----- nvinfo : EIATTR_KPARAM_INFO
	.align		4
        /*001c*/ 	.byte	0x04, 0x17
        /*001e*/ 	.short	(.L_1809 - .L_1808)
.L_1808:
        /*0020*/ 	.word	0x00000000
        /*0024*/ 	.short	0x0006
        /*0026*/ 	.short	0x0034
        /*0028*/ 	.byte	0x00, 0xf0, 0x21, 0x00


	//----- nvinfo : EIATTR_KPARAM_INFO
	.align		4
.L_1809:
        /*002c*/ 	.byte	0x04, 0x17
        /*002e*/ 	.short	(.L_1811 - .L_1810)
.L_1810:
        /*0030*/ 	.word	0x00000000
        /*0034*/ 	.short	0x0005
        /*0036*/ 	.short	0x002c
        /*0038*/ 	.byte	0x00, 0xf0, 0x21, 0x00


	//----- nvinfo : EIATTR_KPARAM_INFO
	.align		4
.L_1811:
        /*003c*/ 	.byte	0x04, 0x17
        /*003e*/ 	.short	(.L_1813 - .L_1812)
.L_1812:
        /*0040*/ 	.word	0x00000000
        /*0044*/ 	.short	0x0004
        /*0046*/ 	.short	0x0029
        /*0048*/ 	.byte	0x00, 0xf0, 0x05, 0x00


	//----- nvinfo : EIATTR_KPARAM_INFO
	.align		4
.L_1813:
        /*004c*/ 	.byte	0x04, 0x17
        /*004e*/ 	.short	(.L_1815 - .L_1814)
.L_1814:
        /*0050*/ 	.word	0x00000000
        /*0054*/ 	.short	0x0003
        /*0056*/ 	.short	0x0028
        /*0058*/ 	.byte	0x00, 0xf0, 0x05, 0x00


	//----- nvinfo : EIATTR_KPARAM_INFO
	.align		4
.L_1815:
        /*005c*/ 	.byte	0x04, 0x17
        /*005e*/ 	.short	(.L_1817 - .L_1816)
.L_1816:
        /*0060*/ 	.word	0x00000000
        /*0064*/ 	.short	0x0002
        /*0066*/ 	.short	0x0018
        /*0068*/ 	.byte	0x00, 0xf0, 0x41, 0x00


	//----- nvinfo : EIATTR_KPARAM_INFO
	.align		4
.L_1817:
        /*006c*/ 	.byte	0x04, 0x17
        /*006e*/ 	.short	(.L_1819 - .L_1818)
.L_1818:
        /*0070*/ 	.word	0x00000000
        /*0074*/ 	.short	0x0001
        /*0076*/ 	.short	0x0008
        /*0078*/ 	.byte	0x00, 0xf0, 0x41, 0x00


	//----- nvinfo : EIATTR_KPARAM_INFO
	.align		4
.L_1819:
        /*007c*/ 	.byte	0x04, 0x17
        /*007e*/ 	.short	(.L_1821 - .L_1820)
.L_1820:
        /*0080*/ 	.word	0x00000000
        /*0084*/ 	.short	0x0000
        /*0086*/ 	.short	0x0000
        /*0088*/ 	.byte	0x00, 0xf0, 0x11, 0x00


	//----- nvinfo : EIATTR_MAXREG_COUNT
	.align		4
.L_1821:
        /*008c*/ 	.byte	0x03, 0x1b
        /*008e*/ 	.short	0x00ff


	//----- nvinfo : EIATTR_EXTERNS
	.align		4
        /*0090*/ 	.byte	0x04, 0x0f
        /*0092*/ 	.short	(.L_1823 - .L_1822)


	//   ....[0]....
	.align		4
.L_1822:
        /*0094*/ 	.word	index@(__assertfail)


	//----- nvinfo : EIATTR_MERCURY_ISA_VERSION
	.align		4
.L_1823:
        /*0098*/ 	.byte	0x03, 0x5f
        /*009a*/ 	.short	0x0000


	//----- nvinfo : EIATTR_SYSCALL_OFFSETS
	.align		4
        /*009c*/ 	.byte	0x04, 0x46
        /*009e*/ 	.short	(.L_1825 - .L_1824)


	//   ....[0]....
.L_1824:
        /*00a0*/ 	.word	0x00000e60


	//   ....[1]....
        /*00a4*/ 	.word	0x00001ce0


	//   ....[2]....
        /*00a8*/ 	.word	0x00002b70


	//   ....[3]....
        /*00ac*/ 	.word	0x000039a0


	//   ....[4]....
        /*00b0*/ 	.word	0x00004e10


	//   ....[5]....
        /*00b4*/ 	.word	0x00005d20


	//   ....[6]....
        /*00b8*/ 	.word	0x00006bf0


	//   ....[7]....
        /*00bc*/ 	.word	0x00007ac0


	//----- nvinfo : EIATTR_EXIT_INSTR_OFFSETS
	.align		4
.L_1825:
        /*00c0*/ 	.byte	0x04, 0x1c
        /*00c2*/ 	.short	(.L_1827 - .L_1826)


	//   ....[0]....
.L_1826:
        /*00c4*/ 	.word	0x00006c90


	//   ....[1]....
        /*00c8*/ 	.word	0x00006db0


	//   ....[2]....
        /*00cc*/ 	.word	0x00006df0


	//   ....[3]....
        /*00d0*/ 	.word	0x00006e80


	//   ....[4]....
        /*00d4*/ 	.word	0x00006eb0


	//   ....[5]....
        /*00d8*/ 	.word	0x00006ee0


	//   ....[6]....
        /*00dc*/ 	.word	0x00006f60


	//   ....[7]....
        /*00e0*/ 	.word	0x00006f90


	//   ....[8]....
        /*00e4*/ 	.word	0x00007020


	//   ....[9]....
        /*00e8*/ 	.word	0x00007060


	//   ....[10]....
        /*00ec*/ 	.word	0x000070a0


	//   ....[11]....
        /*00f0*/ 	.word	0x00007160


	//   ....[12]....
        /*00f4*/ 	.word	0x000071b0


	//   ....[13]....
        /*00f8*/ 	.word	0x00007330


	//   ....[14]....
        /*00fc*/ 	.word	0x00007480


	//   ....[15]....
        /*0100*/ 	.word	0x000074b0


	//   ....[16]....
        /*0104*/ 	.word	0x00007560


	//   ....[17]....
        /*0108*/ 	.word	0x000076d0


	//   ....[18]....
        /*010c*/ 	.word	0x00007840


	//   ....[19]....
        /*0110*/ 	.word	0x00007990


	//   ....[20]....
        /*0114*/ 	.word	0x00007ad0


	//   ....[21]....
        /*0118*/ 	.word	0x00007b00


	//   ....[22]....
        /*011c*/ 	.word	0x00007b30


	//----- nvinfo : EIATTR_MAX_THREADS
	.align		4
.L_1827:
        /*0120*/ 	.byte	0x04, 0x05
        /*0122*/ 	.short	(.L_1829 - .L_1828)
.L_1828:
        /*0124*/ 	.word	0x00000080
        /*0128*/ 	.word	0x00000001
        /*012c*/ 	.word	0x00000001


	//----- nvinfo : EIATTR_CRS_STACK_SIZE
	.align		4
.L_1829:
        /*0130*/ 	.byte	0x04, 0x1e
        /*0132*/ 	.short	(.L_1831 - .L_1830)
.L_1830:
        /*0134*/ 	.word	0x00000000
.L_1831:


//--------------------- .nv.info._ZN2at6native18elementwise_kernelILi128ELi2EZNS0_22gpu_kernel_impl_nocastIZZZNS0_17logit_kernel_cudaERNS_18TensorIteratorBaseERKN3c106ScalarEENKUlvE_clEvENKUlvE0_clEvEUlfE0_EEvS4_RKT_EUliE_EEviT1_ --------------------------
	.section	.nv.info._ZN2at6native18elementwise_kernelILi128ELi2EZNS0_22gpu_kernel_impl_nocastIZZZNS0_17logit_kernel_cudaERNS_18TensorIteratorBaseERKN3c106ScalarEENKUlvE_clEvENKUlvE0_clEvEUlfE0_EEvS4_RKT_EUliE_EEviT1_,"",@"SHT_CUDA_INFO"
	.sectionflags	@""
	.align	4


	//----- nvinfo : EIATTR_CUDA_API_VERSION
	.align		4
        /*0000*/ 	.byte	0x04, 0x37
        /*0002*/ 	.short	(.L_1833 - .L_1832)
.L_1832:
        /*0004*/ 	.word	0x00000082


	//----- nvinfo : EIATTR_SW2861232_WAR
	.align		4
.L_1833:
        /*0008*/ 	.byte	0x01, 0x35
	.zero		2


	//----- nvinfo : EIATTR_PARAM_CBANK
	.align		4
        /*000c*/ 	.byte	0x04, 0x0a
        /*000e*/ 	.short	(.L_1835 - .L_1834)
	.align		4
.L_1834:
        /*0010*/ 	.word	index@(.nv.constant0._ZN2at6native18elementwise_kernelILi128ELi2EZNS0_22gpu_kernel_impl_nocastIZZZNS0_17logit_kernel_cudaERNS_18TensorIteratorBaseERKN3c106ScalarEENKUlvE_clEvENKUlvE0_clEvEUlfE0_EEvS4_RKT_EUliE_EEviT1_)
        /*0014*/ 	.short	0x0160
        /*0016*/ 	.short	0x0228


	//----- nvinfo : EIATTR_CBANK_PARAM_SIZE
	.align		4
.L_1835:
        /*0018*/ 	.byte	0x03, 0x19
        /*001a*/ 	.short	0x0228


	//----- nvinfo : EIATTR_KPARAM_INFO
	.align		4
        /*001c*/ 	.byte	0x04, 0x17
        /*001e*/ 	.short	(.L_1837 - .L_1836)
.L_1836:
        /*0020*/ 	.word	0x00000000
        /*0024*/ 	.short	0x0001
        /*0026*/ 	.short	0x0008
        /*0028*/ 	.byte	0x00, 0xf0, 0x81, 0x08


	//----- nvinfo : EIATTR_KPARAM_INFO
	.align		4
.L_1837:
        /*002c*/ 	.byte	0x04, 0x17
        /*002e*/ 	.short	(.L_1839 - .L_1838)
.L_1838:
        /*0030*/ 	.word	0x00000000
        /*0034*/ 	.short	0x0000
        /*0036*/ 	.short	0x0000
        /*0038*/ 	.byte	0x00, 0xf0, 0x11, 0x00


	//----- nvinfo : EIATTR_MAXREG_COUNT
	.align		4
.L_1839:
        /*003c*/ 	.byte	0x03, 0x1b
        /*003e*/ 	.short	0x0080


	//----- nvinfo : EIATTR_MERCURY_ISA_VERSION
	.align		4
        /*0040*/ 	.byte	0x03, 0x5f
        /*0042*/ 	.short	0x0000


	//----- nvinfo : EIATTR_EXIT_INSTR_OFFSETS
	.align		4
        /*0044*/ 	.byte	0x04, 0x1c
        /*0046*/ 	.short	(.L_1841 - .L_1840)


	//   ....[0]....
.L_1840:
        /*0048*/ 	.word	0x00001020


	//   ....[1]....
        /*004c*/ 	.word	0x00001f80


	//----- nvinfo : EIATTR_MAX_THREADS
	.align		4
.L_1841:
        /*0050*/ 	.byte	0x04, 0x05
        /*0052*/ 	.short	(.L_1843 - .L_1842)
.L_1842:
        /*0054*/ 	.word	0x00000080
        /*0058*/ 	.word	0x00000001
        /*005c*/ 	.word	0x00000001


	//----- nvinfo : EIATTR_CRS_STACK_SIZE
	.align		4
.L_1843:
        /*0060*/ 	.byte	0x04, 0x1e
        /*0062*/ 	.short	(.L_1845 - .L_1844)
.L_1844:
        /*0064*/ 	.word	0x00000000
.L_1845:


//--------------------- .nv.info._ZN2at6native27unrolled_elementwise_kernelIZZZNS0_17logit_kernel_cudaERNS_18TensorIteratorBaseERKN3c106ScalarEENKUlvE_clEvENKUlvE0_clEvEUlfE0_St5arrayIPcLm2EELi4E23TrivialOffsetCalculatorILi1EjESF_NS0_6memory15LoadWithoutCastENSG_16StoreWithoutCastEEEviT_T0_T2_T3_T4_T5_ --------------------------
	.section	.nv.info._ZN2at6native27unrolled_elementwise_kernelIZZZNS0_17logit_kernel_cudaERNS_18TensorIteratorBaseERKN3c106ScalarEENKUlvE_clEvENKUlvE0_clEvEUlfE0_St5arrayIPcLm2EELi4E23TrivialOffsetCalculatorILi1EjESF_NS0_6memory15LoadWithoutCastENSG_16StoreWithoutCastEEEviT_T0_T2_T3_T4_T5_,"",@"SHT_CUDA_INFO"
	.sectionflags	@""
	.align	4


	//----- nvinfo : EIATTR_CUDA_API_VERSION
	.align		4
        /*0000*/ 	.byte	0x04, 0x37
        /*0002*/ 	.short	(.L_1847 - .L_1846)
.L_1846:
        /*0004*/ 	.word	0x00000082


	//----- nvinfo : EIATTR_SW2861232_WAR
	.align		4
.L_1847:
        /*0008*/ 	.byte	0x01, 0x35
	.zero		2


	//----- nvinfo : EIATTR_PARAM_CBANK
	.align		4
        /*000c*/ 	.byte	0x04, 0x0a
        /*000e*/ 	.short	(.L_1849 - .L_1848)
	.align		4
.L_1848:
        /*0010*/ 	.word	index@(.nv.constant0._ZN2at6native27unrolled_elementwise_kernelIZZZNS0_17logit_kernel_cudaERNS_18TensorIteratorBaseERKN3c106ScalarEENKUlvE_clEvENKUlvE0_clEvEUlfE0_St5arrayIPcLm2EELi4E23TrivialOffsetCalculatorILi1EjESF_NS0_6memory15LoadWithoutCastENSG_16StoreWithoutCastEEEviT_T0_T2_T3_T4_T5_)
        /*0014*/ 	.short	0x0160
        /*0016*/ 	.short	0x002c


	//----- nvinfo : EIATTR_CBANK_PARAM_SIZE
	.align		4
.L_1849:
        /*0018*/ 	.byte	0x03, 0x19
        /*001a*/ 	.short	0x002c


	//----- nvinfo : EIATTR_KPARAM_INFO
	.align		4
        /*001c*/ 	.byte	0x04, 0x17
        /*001e*/ 	.short	(.L_1851 - .L_1850)
.L_1850:
        /*0020*/ 	.word	0x00000000
        /*0024*/ 	.short	0x0006
        /*0026*/ 	.short	0x002b
        /*0028*/ 	.byte	0x00, 0xf0, 0x05, 0x00


	//----- nvinfo : EIATTR_KPARAM_INFO
	.align		4
.L_1851:
        /*002c*/ 	.byte	0x04, 0x17
        /*002e*/ 	.short	(.L_1853 - .L_1852)
.L_1852:
        /*0030*/ 	.word	0x00000000
        /*0034*/ 	.short	0x0005
        /*0036*/ 	.short	0x002a
        /*0038*/ 	.byte	0x00, 0xf0, 0x05, 0x00


	//----- nvinfo : EIATTR_KPARAM_INFO
	.align		4
.L_1853:
        /*003c*/ 	.byte	0x04, 0x17
        /*003e*/ 	.short	(.L_1855 - .L_1854)
.L_1854:
        /*0040*/ 	.word	0x00000000
        /*0044*/ 	.short	0x0004
        /*0046*/ 	.short	0x0029
        /*0048*/ 	.byte	0x00, 0xf0, 0x05, 0x00


	//----- nvinfo : EIATTR_KPARAM_INFO
	.align		4
.L_1855:
        /*004c*/ 	.byte	0x04, 0x17
        /*004e*/ 	.short	(.L_1857 - .L_1856)
.L_1856:
        /*0050*/ 	.word	0x00000000
        /*0054*/ 	.short	0x0003
        /*0056*/ 	.short	0x0028
        /*0058*/ 	.byte	0x00, 0xf0, 0x05, 0x00


	//----- nvinfo : EIATTR_KPARAM_INFO
	.align		4
.L_1857:
        /*005c*/ 	.byte	0x04, 0x17
        /*005e*/ 	.short	(.L_1859 - .L_1858)
.L_1858:
        /*0060*/ 	.word	0x00000000
        /*0064*/ 	.short	0x0002
        /*0066*/ 	.short	0x0018
        /*0068*/ 	.byte	0x00, 0xf0, 0x41, 0x00


	//----- nvinfo : EIATTR_KPARAM_INFO
	.align		4
.L_1859:
        /*006c*/ 	.byte	0x04, 0x17
        /*006e*/ 	.short	(.L_1861 - .L_1860)
.L_1860:
        /*0070*/ 	.word	0x00000000
        /*0074*/ 	.short	0x0001
        /*0076*/ 	.short	0x0008
        /*0078*/ 	.byte	0x00, 0xf0, 0x41, 0x00


	//----- nvinfo : EIATTR_KPARAM_INFO
	.align		4
.L_1861:
        /*007c*/ 	.byte	0x04, 0x17
        /*007e*/ 	.short	(.L_1863 - .L_1862)
.L_1862:
        /*0080*/ 	.word	0x00000000
        /*0084*/ 	.short	0x0000
        /*0086*/ 	.short	0x0000
        /*0088*/ 	.byte	0x00, 0xf0, 0x11, 0x00


	//----- nvinfo : EIATTR_MAXREG_COUNT
	.align		4
.L_1863:
        /*008c*/ 	.byte	0x03, 0x1b
        /*008e*/ 	.short	0x00ff


	//----- nvinfo : EIATTR_MERCURY_ISA_VERSION
	.align		4
        /*0090*/ 	.byte	0x03, 0x5f
        /*0092*/ 	.short	0x0000


	//----- nvinfo : EIATTR_EXIT_INSTR_OFFSETS
	.align		4
        /*0094*/ 	.byte	0x04, 0x1c
        /*0096*/ 	.short	(.L_1865 - .L_1864)


	//   ....[0]....
.L_1864:
        /*0098*/ 	.word	0x000007b0


	//   ....[1]....
        /*009c*/ 	.word	0x00000800


	//----- nvinfo : EIATTR_MAX_THREADS
	.align		4
.L_1865:
        /*00a0*/ 	.byte	0x04, 0x05
        /*00a2*/ 	.short	(.L_1867 - .L_1866)
.L_1866:
        /*00a4*/ 	.word	0x00000080
        /*00a8*/ 	.word	0x00000001
        /*00ac*/ 	.word	0x00000001


	//----- nvinfo : EIATTR_CRS_STACK_SIZE
	.align		4
.L_1867:
        /*00b0*/ 	.byte	0x04, 0x1e
        /*00b2*/ 	.short	(.L_1869 - .L_1868)
.L_1868:
        /*00b4*/ 	.word	0x00000000
.L_1869:


//--------------------- .nv.info._ZN2at6native29vectorized_elementwise_kernelILi2EZZZNS0_17logit_kernel_cudaERNS_18TensorIteratorBaseERKN3c106ScalarEENKUlvE_clEvENKUlvE0_clEvEUlfE0_St5arrayIPcLm2EEEEviT0_T1_ --------------------------
	.section	.nv.info._ZN2at6native29vectorized_elementwise_kernelILi2EZZZNS0_17logit_kernel_cudaERNS_18TensorIteratorBaseERKN3c106ScalarEENKUlvE_clEvENKUlvE0_clEvEUlfE0_St5arrayIPcLm2EEEEviT0_T1_,"",@"SHT_CUDA_INFO"
	.sectionflags	@""
	.align	4


	//----- nvinfo : EIATTR_CUDA_API_VERSION
	.align		4
        /*0000*/ 	.byte	0x04, 0x37
        /*0002*/ 	.short	(.L_1871 - .L_1870)
.L_1870:
        /*0004*/ 	.word	0x00000082


	//----- nvinfo : EIATTR_SW2861232_WAR
	.align		4
.L_1871:
        /*0008*/ 	.byte	0x01, 0x35
	.zero		2


	//----- nvinfo : EIATTR_PARAM_CBANK
	.align		4
        /*000c*/ 	.byte	0x04, 0x0a
        /*000e*/ 	.short	(.L_1873 - .L_1872)
	.align		4
.L_1872:
        /*0010*/ 	.word	index@(.nv.constant0._ZN2at6native29vectorized_elementwise_kernelILi2EZZZNS0_17logit_kernel_cudaERNS_18TensorIteratorBaseERKN3c106ScalarEENKUlvE_clEvENKUlvE0_clEvEUlfE0_St5arrayIPcLm2EEEEviT0_T1_)
        /*0014*/ 	.short	0x0160
        /*0016*/ 	.short	0x0028


	//----- nvinfo : EIATTR_CBANK_PARAM_SIZE
	.align		4
.L_1873:
        /*0018*/ 	.byte	0x03, 0x19
        /*001a*/ 	.short	0x0028


	//----- nvinfo : EIATTR_KPARAM_INFO
	.align		4
        /*001c*/ 	.byte	0x04, 0x17
        /*001e*/ 	.short	(.L_1875 - .L_1874)
.L_1874:
        /*0020*/ 	.word	0x00000000
        /*0024*/ 	.short	0x0002
        /*0026*/ 	.short	0x0018
        /*0028*/ 	.byte	0x00, 0xf0, 0x41, 0x00


	//----- nvinfo : EIATTR_KPARAM_INFO
	.align		4
.L_1875:
        /*002c*/ 	.byte	0x04, 0x17
        /*002e*/ 	.short	(.L_1877 - .L_1876)
.L_1876:
        /*0030*/ 	.word	0x00000000
        /*0034*/ 	.short	0x0001
        /*0036*/ 	.short	0x0008
        /*0038*/ 	.byte	0x00, 0xf0, 0x41, 0x00


	//----- nvinfo : EIATTR_KPARAM_INFO
	.align		4
.L_1877:
        /*003c*/ 	.byte	0x04, 0x17
        /*003e*/ 	.short	(.L_1879 - .L_1878)
.L_1878:
        /*0040*/ 	.word	0x00000000
        /*0044*/ 	.short	0x0000
        /*0046*/ 	.short	0x0000
        /*0048*/ 	.byte	0x00, 0xf0, 0x11, 0x00


	//----- nvinfo : EIATTR_MAXREG_COUNT
	.align		4
.L_1879:
        /*004c*/ 	.byte	0x03, 0x1b
        /*004e*/ 	.short	0x00ff


	//----- nvinfo : EIATTR_MERCURY_ISA_VERSION
	.align		4
        /*0050*/ 	.byte	0x03, 0x5f
        /*0052*/ 	.short	0x0000


	//----- nvinfo : EIATTR_EXIT_INSTR_OFFSETS
	.align		4
        /*0054*/ 	.byte	0x04, 0x1c
        /*0056*/ 	.short	(.L_1881 - .L_1880)


	//   ....[0]....
.L_1880:
        /*0058*/ 	.word	0x000007d0


	//   ....[1]....
        /*005c*/ 	.word	0x00001760


	//   ....[2]....
        /*0060*/ 	.word	0x000017b0


	//----- nvinfo : EIATTR_MAX_THREADS
	.align		4
.L_1881:
        /*0064*/ 	.byte	0x04, 0x05
        /*0066*/ 	.short	(.L_1883 - .L_1882)
.L_1882:
        /*0068*/ 	.word	0x00000080
        /*006c*/ 	.word	0x00000001
        /*0070*/ 	.word	0x00000001


	//----- nvinfo : EIATTR_CRS_STACK_SIZE
	.align		4
.L_1883:
        /*0074*/ 	.byte	0x04, 0x1e
        /*0076*/ 	.short	(.L_1885 - .L_1884)
.L_1884:
        /*0078*/ 	.word	0x00000000
.L_1885:


//--------------------- .nv.info._ZN2at6native29vectorized_elementwise_kernelILi4EZZZNS0_17logit_kernel_cudaERNS_18TensorIteratorBaseERKN3c106ScalarEENKUlvE_clEvENKUlvE0_clEvEUlfE0_St5arrayIPcLm2EEEEviT0_T1_ --------------------------
	.section	.nv.info._ZN2at6native29vectorized_elementwise_kernelILi4EZZZNS0_17logit_kernel_cudaERNS_18TensorIteratorBaseERKN3c106ScalarEENKUlvE_clEvENKUlvE0_clEvEUlfE0_St5arrayIPcLm2EEEEviT0_T1_,"",@"SHT_CUDA_INFO"
	.sectionflags	@""
	.align	4


	//----- nvinfo : EIATTR_CUDA_API_VERSION
	.align		4
        /*0000*/ 	.byte	0x04, 0x37
        /*0002*/ 	.short	(.L_1887 - .L_1886)
.L_1886:
        /*0004*/ 	.word	0x00000082


	//----- nvinfo : EIATTR_SW2861232_WAR
	.align		4
.L_1887:
        /*0008*/ 	.byte	0x01, 0x35
	.zero		2


	//----- nvinfo : EIATTR_PARAM_CBANK
	.align		4
        /*000c*/ 	.byte	0x04, 0x0a
        /*000e*/ 	.short	(.L_1889 - .L_1888)
	.align		4
.L_1888:
        /*0010*/ 	.word	index@(.nv.constant0._ZN2at6native29vectorized_elementwise_kernelILi4EZZZNS0_17logit_kernel_cudaERNS_18TensorIteratorBaseERKN3c106ScalarEENKUlvE_clEvENKUlvE0_clEvEUlfE0_St5arrayIPcLm2EEEEviT0_T1_)
        /*0014*/ 	.short	0x0160
        /*0016*/ 	.short	0x0028


	//----- nvinfo : EIATTR_CBANK_PARAM_SIZE
	.align		4
.L_1889:
        /*0018*/ 	.byte	0x03, 0x19
        /*001a*/ 	.short	0x0028


	//----- nvinfo : EIATTR_KPARAM_INFO
	.align		4
        /*001c*/ 	.byte	0x04, 0x17
        /*001e*/ 	.short	(.L_1891 - .L_1890)
.L_1890:
        /*0020*/ 	.word	0x00000000
        /*0024*/ 	.short	0x0002
        /*0026*/ 	.short	0x0018
        /*0028*/ 	.byte	0x00, 0xf0, 0x41, 0x00


	//----- nvinfo : EIATTR_KPARAM_INFO
	.align		4
.L_1891:
        /*002c*/ 	.byte	0x04, 0x17
        /*002e*/ 	.short	(.L_1893 - .L_1892)
.L_1892:
        /*0030*/ 	.word	0x00000000
        /*0034*/ 	.short	0x0001
        /*0036*/ 	.short	0x0008
        /*0038*/ 	.byte	0x00, 0xf0, 0x41, 0x00


	//----- nvinfo : EIATTR_KPARAM_INFO
	.align		4
.L_1893:
        /*003c*/ 	.byte	0x04, 0x17
        /*003e*/ 	.short	(.L_1895 - .L_1894)
.L_1894:
        /*0040*/ 	.word	0x00000000
        /*0044*/ 	.short	0x0000
        /*0046*/ 	.short	0x0000
        /*0048*/ 	.byte	0x00, 0xf0, 0x11, 0x00


	//----- nvinfo : EIATTR_MAXREG_COUNT
	.align		4
.L_1895:
        /*004c*/ 	.byte	0x03, 0x1b
        /*004e*/ 	.short	0x00ff


	//----- nvinfo : EIATTR_MERCURY_ISA_VERSION
	.align		4
        /*0050*/ 	.byte	0x03, 0x5f
        /*0052*/ 	.short	0x0000


	//----- nvinfo : EIATTR_EXIT_INSTR_OFFSETS
	.align		4
        /*0054*/ 	.byte	0x04, 0x1c
        /*0056*/ 	.short	(.L_1897 - .L_1896)


	//   ....[0]....
.L_1896:
        /*0058*/ 	.word	0x00000790


	//   ....[1]....
        /*005c*/ 	.word	0x00001720


	//   ....[2]....
        /*0060*/ 	.word	0x00001770


	//----- nvinfo : EIATTR_MAX_THREADS
	.align		4
.L_1897:
        /*0064*/ 	.byte	0x04, 0x05
        /*0066*/ 	.short	(.L_1899 - .L_1898)
.L_1898:
        /*0068*/ 	.word	0x00000080
        /*006c*/ 	.word	0x00000001
        /*0070*/ 	.word	0x00000001


	//----- nvinfo : EIATTR_CRS_STACK_SIZE
	.align		4
.L_1899:
        /*0074*/ 	.byte	0x04, 0x1e
        /*0076*/ 	.short	(.L_1901 - .L_1900)
.L_1900:
        /*0078*/ 	.word	0x00000000
.L_1901:


//--------------------- .nv.info._ZN2at6native29vectorized_elementwise_kernelILi8EZZZNS0_17logit_kernel_cudaERNS_18TensorIteratorBaseERKN3c106ScalarEENKUlvE_clEvENKUlvE0_clEvEUlfE0_St5arrayIPcLm2EEEEviT0_T1_ --------------------------
	.section	.nv.info._ZN2at6native29vectorized_elementwise_kernelILi8EZZZNS0_17logit_kernel_cudaERNS_18TensorIteratorBaseERKN3c106ScalarEENKUlvE_clEvENKUlvE0_clEvEUlfE0_St5arrayIPcLm2EEEEviT0_T1_,"",@"SHT_CUDA_INFO"
	.sectionflags	@""
	.align	4


	//----- nvinfo : EIATTR_CUDA_API_VERSION
	.align		4
        /*0000*/ 	.byte	0x04, 0x37
        /*0002*/ 	.short	(.L_1903 - .L_1902)
.L_1902:
        /*0004*/ 	.word	0x00000082


	//----- nvinfo : EIATTR_SW2861232_WAR
	.align		4
.L_1903:
        /*0008*/ 	.byte	0x01, 0x35
	.zero		2


	//----- nvinfo : EIATTR_PARAM_CBANK
	.align		4
        /*000c*/ 	.byte	0x04, 0x0a
        /*000e*/ 	.short	(.L_1905 - .L_1904)
	.align		4
.L_1904:
        /*0010*/ 	.word	index@(.nv.constant0._ZN2at6native29vectorized_elementwise_kernelILi8EZZZNS0_17logit_kernel_cudaERNS_18TensorIteratorBaseERKN3c106ScalarEENKUlvE_clEvENKUlvE0_clEvEUlfE0_St5arrayIPcLm2EEEEviT0_T1_)
        /*0014*/ 	.short	0x0160
        /*0016*/ 	.short	0x0028


	//----- nvinfo : EIATTR_CBANK_PARAM_SIZE
	.align		4
.L_1905:
        /*0018*/ 	.byte	0x03, 0x19
        /*001a*/ 	.short	0x0028


	//----- nvinfo : EIATTR_KPARAM_INFO
	.align		4
        /*001c*/ 	.byte	0x04, 0x17
        /*001e*/ 	.short	(.L_1907 - .L_1906)
.L_1906:
        /*0020*/ 	.word	0x00000000
        /*0024*/ 	.short	0x0002
        /*0026*/ 	.short	0x0018
        /*0028*/ 	.byte	0x00, 0xf0, 0x41, 0x00


	//----- nvinfo : EIATTR_KPARAM_INFO
	.align		4
.L_1907:
        /*002c*/ 	.byte	0x04, 0x17
        /*002e*/ 	.short	(.L_1909 - .L_1908)
.L_1908:
        /*0030*/ 	.word	0x00000000
        /*0034*/ 	.short	0x0001
        /*0036*/ 	.short	0x0008
        /*0038*/ 	.byte	0x00, 0xf0, 0x41, 0x00


	//----- nvinfo : EIATTR_KPARAM_INFO
	.align		4
.L_1909:
        /*003c*/ 	.byte	0x04, 0x17
        /*003e*/ 	.short	(.L_1911 - .L_1910)
.L_1910:
        /*0040*/ 	.word	0x00000000
        /*0044*/ 	.short	0x0000
        /*0046*/ 	.short	0x0000
        /*0048*/ 	.byte	0x00, 0xf0, 0x11, 0x00


	//----- nvinfo : EIATTR_MAXREG_COUNT
	.align		4
.L_1911:
        /*004c*/ 	.byte	0x03, 0x1b
        /*004e*/ 	.short	0x00ff


	//----- nvinfo : EIATTR_MERCURY_ISA_VERSION
	.align		4
        /*0050*/ 	.byte	0x03, 0x5f
        /*0052*/ 	.short	0x0000


	//----- nvinfo : EIATTR_EXIT_INSTR_OFFSETS
	.align		4
        /*0054*/ 	.byte	0x04, 0x1c
        /*0056*/ 	.short	(.L_1913 - .L_1912)


	//   ....[0]....
.L_1912:
        /*0058*/ 	.word	0x00000010


	//----- nvinfo : EIATTR_MAX_THREADS
	.align		4
.L_1913:
        /*005c*/ 	.byte	0x04, 0x05
        /*005e*/ 	.short	(.L_1915 - .L_1914)
.L_1914:
        /*0060*/ 	.word	0x00000080
        /*0064*/ 	.word	0x00000001
        /*0068*/ 	.word	0x00000001
.L_1915:


//--------------------- .nv.info._ZN2at6native18elementwise_kernelILi128ELi4EZNS0_15gpu_kernel_implIZZZNS0_17logit_kernel_cudaERNS_18TensorIteratorBaseERKN3c106ScalarEENKUlvE_clEvENKUlvE0_clEvEUlfE_EEvS4_RKT_EUliE_EEviT1_ --------------------------
	.section	.nv.info._ZN2at6native18elementwise_kernelILi128ELi4EZNS0_15gpu_kernel_implIZZZNS0_17logit_kernel_cudaERNS_18TensorIteratorBaseERKN3c106ScalarEENKUlvE_clEvENKUlvE0_clEvEUlfE_EEvS4_RKT_EUliE_EEviT1_,"",@"SHT_CUDA_INFO"
	.sectionflags	@""
	.align	4


	//----- nvinfo : EIATTR_CUDA_API_VERSION
	.align		4
        /*0000*/ 	.byte	0x04, 0x37
        /*0002*/ 	.short	(.L_1917 - .L_1916)
.L_1916:
        /*0004*/ 	.word	0x00000082


	//----- nvinfo : EIATTR_SW2861232_WAR
	.align		4
.L_1917:
        /*0008*/ 	.byte	0x01, 0x35
	.zero		2


	//----- nvinfo : EIATTR_PARAM_CBANK
	.align		4
        /*000c*/ 	.byte	0x04, 0x0a
        /*000e*/ 	.short	(.L_1919 - .L_1918)
	.align		4
.L_1918:
        /*0010*/ 	.word	index@(.nv.constant0._ZN2at6native18elementwise_kernelILi128ELi4EZNS0_15gpu_kernel_implIZZZNS0_17logit_kernel_cudaERNS_18TensorIteratorBaseERKN3c106ScalarEENKUlvE_clEvENKUlvE0_clEvEUlfE_EEvS4_RKT_EUliE_EEviT1_)
        /*0014*/ 	.short	0x0160
        /*0016*/ 	.short	0x0220


	//----- nvinfo : EIATTR_CBANK_PARAM_SIZE
	.align		4
.L_1919:
        /*0018*/ 	.byte	0x03, 0x19
        /*001a*/ 	.short	0x0220


	//----- nvinfo : EIATTR_KPARAM_INFO
	.align		4
        /*001c*/ 	.byte	0x04, 0x17
        /*001e*/ 	.short	(.L_1921 - .L_1920)
.L_1920:
        /*0020*/ 	.word	0x00000000
        /*0024*/ 	.short	0x0001
        /*0026*/ 	.short	0x0008
        /*0028*/ 	.byte	0x00, 0xf0, 0x61, 0x08


	//----- nvinfo : EIATTR_KPARAM_INFO
	.align		4
.L_1921:
        /*002c*/ 	.byte	0x04, 0x17
        /*002e*/ 	.short	(.L_1923 - .L_1922)
.L_1922:
        /*0030*/ 	.word	0x00000000
        /*0034*/ 	.short	0x0000
        /*0036*/ 	.short	0x0000
        /*0038*/ 	.byte	0x00, 0xf0, 0x11, 0x00


	//----- nvinfo : EIATTR_MAXREG_COUNT
	.align		4
.L_1923:
        /*003c*/ 	.byte	0x03, 0x1b
        /*003e*/ 	.short	0x0080


	//----- nvinfo : EIATTR_EXTERNS
	.align		4
        /*0040*/ 	.byte	0x04, 0x0f
        /*0042*/ 	.short	(.L_1925 - .L_1924)


	//   ....[0]....
	.align		4
.L_1924:
        /*0044*/ 	.word	index@(__assertfail)


	//----- nvinfo : EIATTR_MERCURY_ISA_VERSION
	.align		4
.L_1925:
        /*0048*/ 	.byte	0x03, 0x5f
        /*004a*/ 	.short	0x0000


	//----- nvinfo : EIATTR_SYSCALL_OFFSETS
	.align		4
        /*004c*/ 	.byte	0x04, 0x46
        /*004e*/ 	.short	(.L_1927 - .L_1926)


	//   ....[0]....
.L_1926:
        /*0050*/ 	.word	0x00001c50


	//   ....[1]....
        /*0054*/ 	.word	0x00002b20


	//   ....[2]....
        /*0058*/ 	.word	0x000047c0


	//   ....[3]....
        /*005c*/ 	.word	0x00005690


	//   ....[4]....
        /*0060*/ 	.word	0x00007300


	//   ....[5]....
        /*0064*/ 	.word	0x000081d0


	//   ....[6]....
        /*0068*/ 	.word	0x00009e50


	//   ....[7]....
        /*006c*/ 	.word	0x0000ad20


	//----- nvinfo : EIATTR_EXIT_INSTR_OFFSETS
	.align		4
.L_1927:
        /*0070*/ 	.byte	0x04, 0x1c
        /*0072*/ 	.short	(.L_1929 - .L_1928)


	//   ....[0]....
.L_1928:
        /*0074*/ 	.word	0x00008270


	//   ....[1]....
        /*0078*/ 	.word	0x0000a010


	//   ....[2]....
        /*007c*/ 	.word	0x0000a050


	//   ....[3]....
        /*0080*/ 	.word	0x0000a0e0


	//   ....[4]....
        /*0084*/ 	.word	0x0000a110


	//   ....[5]....
        /*0088*/ 	.word	0x0000a140


	//   ....[6]....
        /*008c*/ 	.word	0x0000a1c0


	//   ....[7]....
        /*0090*/ 	.word	0x0000a1f0


	//   ....[8]....
        /*0094*/ 	.word	0x0000a280


	//   ....[9]....
        /*0098*/ 	.word	0x0000a2c0


	//   ....[10]....
        /*009c*/ 	.word	0x0000a300


	//   ....[11]....
        /*00a0*/ 	.word	0x0000a3c0


	//   ....[12]....
        /*00a4*/ 	.word	0x0000a410


	//   ....[13]....
        /*00a8*/ 	.word	0x0000a590


	//   ....[14]....
        /*00ac*/ 	.word	0x0000a6e0


	//   ....[15]....
        /*00b0*/ 	.word	0x0000a710


	//   ....[16]....
        /*00b4*/ 	.word	0x0000a7c0


	//   ....[17]....
        /*00b8*/ 	.word	0x0000a930


	//   ....[18]....
        /*00bc*/ 	.word	0x0000aaa0


	//   ....[19]....
        /*00c0*/ 	.word	0x0000abf0


	//   ....[20]....
        /*00c4*/ 	.word	0x0000ad30


	//   ....[21]....
        /*00c8*/ 	.word	0x0000ad60


	//   ....[22]....
        /*00cc*/ 	.word	0x0000ad90


	//----- nvinfo : EIATTR_MAX_THREADS
	.align		4
.L_1929:
        /*00d0*/ 	.byte	0x04, 0x05
        /*00d2*/ 	.short	(.L_1931 - .L_1930)
.L_1930:
        /*00d4*/ 	.word	0x00000080
        /*00d8*/ 	.word	0x00000001
        /*00dc*/ 	.word	0x00000001


	//----- nvinfo : EIATTR_CRS_STACK_SIZE
	.align		4
.L_1931:
        /*00e0*/ 	.byte	0x04, 0x1e
        /*00e2*/ 	.short	(.L_1933 - .L_1932)
.L_1932:
        /*00e4*/ 	.word	0x00000000
.L_1933:


//--------------------- .nv.info._ZN2at6native27unrolled_elementwise_kernelIZZZNS0_17logit_kernel_cudaERNS_18TensorIteratorBaseERKN3c106ScalarEENKUlvE_clEvENKUlvE0_clEvEUlfE_St5arrayIPcLm2EELi4E23TrivialOffsetCalculatorILi1EjESF_NS0_6memory12LoadWithCastILi1EEENSG_13StoreWithCastILi1EEEEEviT_T0_T2_T3_T4_T5_ --------------------------
	.section	.nv.info._ZN2at6native27unrolled_elementwise_kernelIZZZNS0_17logit_kernel_cudaERNS_18TensorIteratorBaseERKN3c106ScalarEENKUlvE_clEvENKUlvE0_clEvEUlfE_St5arrayIPcLm2EELi4E23TrivialOffsetCalculatorILi1EjESF_NS0_6memory12LoadWithCastILi1EEENSG_13StoreWithCastILi1EEEEEviT_T0_T2_T3_T4_T5_,"",@"SHT_CUDA_INFO"
	.sectionflags	@""
	.align	4


	//----- nvinfo : EIATTR_CUDA_API_VERSION
	.align		4
        /*0000*/ 	.byte	0x04, 0x37
        /*0002*/ 	.short	(.L_1935 - .L_1934)
.L_1934:
        /*0004*/ 	.word	0x00000082


	//----- nvinfo : EIATTR_SW2861232_WAR
	.align		4
.L_1935:
        /*0008*/ 	.byte	0x01, 0x35
	.zero		2


	//----- nvinfo : EIATTR_PARAM_CBANK
	.align		4
        /*000c*/ 	.byte	0x04, 0x0a
        /*000e*/ 	.short	(.L_1937 - .L_1936)
	.align		4
.L_1936:
        /*0010*/ 	.word	index@(.nv.constant0._ZN2at6native27unrolled_elementwise_kernelIZZZNS0_17logit_kernel_cudaERNS_18TensorIteratorBaseERKN3c106ScalarEENKUlvE_clEvENKUlvE0_clEvEUlfE_St5arrayIPcLm2EELi4E23TrivialOffsetCalculatorILi1EjESF_NS0_6memory12LoadWithCastILi1EEENSG_13StoreWithCastILi1EEEEEviT_T0_T2_T3_T4_T5_)
        /*0014*/ 	.short	0x0160
        /*0016*/ 	.short	0x002c


	//----- nvinfo : EIATTR_CBANK_PARAM_SIZE
	.align		4
.L_1937:
        /*0018*/ 	.byte	0x03, 0x19
        /*001a*/ 	.short	0x002c


	//----- nvinfo : EIATTR_KPARAM_INFO
	.align		4
        /*001c*/ 	.byte	0x04, 0x17
        /*001e*/ 	.short	(.L_1939 - .L_1938)
.L_1938:
        /*0020*/ 	.word	0x00000000
        /*0024*/ 	.short	0x0006
        /*0026*/ 	.short	0x0024
        /*0028*/ 	.byte	0x00, 0xf0, 0x21, 0x00


	//----- nvinfo : EIATTR_KPARAM_INFO
	.align		4
.L_1939:
        /*002c*/ 	.byte	0x04, 0x17
        /*002e*/ 	.short	(.L_1941 - .L_1940)
.L_1940:
        /*0030*/ 	.word	0x00000000
        /*0034*/ 	.short	0x0005
        /*0036*/ 	.short	0x001c
        /*0038*/ 	.byte	0x00, 0xf0, 0x21, 0x00


	//----- nvinfo : EIATTR_KPARAM_INFO
	.align		4
.L_1941:
        /*003c*/ 	.byte	0x04, 0x17
        /*003e*/ 	.short	(.L_1943 - .L_1942)
.L_1942:
        /*0040*/ 	.word	0x00000000
        /*0044*/ 	.short	0x0004
        /*0046*/ 	.short	0x0019
        /*0048*/ 	.byte	0x00, 0xf0, 0x05, 0x00


	//----- nvinfo : EIATTR_KPARAM_INFO
	.align		4
.L_1943:
        /*004c*/ 	.byte	0x04, 0x17
        /*004e*/ 	.short	(.L_1945 - .L_1944)
.L_1944:
        /*0050*/ 	.word	0x00000000
        /*0054*/ 	.short	0x0003
        /*0056*/ 	.short	0x0018
        /*0058*/ 	.byte	0x00, 0xf0, 0x05, 0x00


	//----- nvinfo : EIATTR_KPARAM_INFO
	.align		4
.L_1945:
        /*005c*/ 	.byte	0x04, 0x17
        /*005e*/ 	.short	(.L_1947 - .L_1946)
.L_1946:
        /*0060*/ 	.word	0x00000000
        /*0064*/ 	.short	0x0002
        /*0066*/ 	.short	0x0008
        /*0068*/ 	.byte	0x00, 0xf0, 0x41, 0x00


	//----- nvinfo : EIATTR_KPARAM_INFO
	.align		4
.L_1947:
        /*006c*/ 	.byte	0x04, 0x17
        /*006e*/ 	.short	(.L_1949 - .L_1948)
.L_1948:
        /*0070*/ 	.word	0x00000000
        /*0074*/ 	.short	0x0001
        /*0076*/ 	.short	0x0004
        /*0078*/ 	.byte	0x00, 0xf0, 0x05, 0x00


	//----- nvinfo : EIATTR_KPARAM_INFO
	.align		4
.L_1949:
        /*007c*/ 	.byte	0x04, 0x17
        /*007e*/ 	.short	(.L_1951 - .L_1950)
.L_1950:
        /*0080*/ 	.word	0x00000000
        /*0084*/ 	.short	0x0000
        /*0086*/ 	.short	0x0000
        /*0088*/ 	.byte	0x00, 0xf0, 0x11, 0x00


	//----- nvinfo : EIATTR_MAXREG_COUNT
	.align		4
.L_1951:
        /*008c*/ 	.byte	0x03, 0x1b
        /*008e*/ 	.short	0x00ff


	//----- nvinfo : EIATTR_EXTERNS
	.align		4
        /*0090*/ 	.byte	0x04, 0x0f
        /*0092*/ 	.short	(.L_1953 - .L_1952)


	//   ....[0]....
	.align		4
.L_1952:
        /*0094*/ 	.word	index@(__assertfail)


	//----- nvinfo : EIATTR_MERCURY_ISA_VERSION
	.align		4
.L_1953:
        /*0098*/ 	.byte	0x03, 0x5f
        /*009a*/ 	.short	0x0000


	//----- nvinfo : EIATTR_SYSCALL_OFFSETS
	.align		4
        /*009c*/ 	.byte	0x04, 0x46
        /*009e*/ 	.short	(.L_1955 - .L_1954)


	//   ....[0]....
.L_1954:
        /*00a0*/ 	.word	0x00000e50


	//   ....[1]....
        /*00a4*/ 	.word	0x00001cd0


	//   ....[2]....
        /*00a8*/ 	.word	0x00002b60


	//   ....[3]....
        /*00ac*/ 	.word	0x00003990


	//   ....[4]....
        /*00b0*/ 	.word	0x00004b50


	//   ....[5]....
        /*00b4*/ 	.word	0x00005a60


	//   ....[6]....
        /*00b8*/ 	.word	0x00006930


	//   ....[7]....
        /*00bc*/ 	.word	0x00007800


	//----- nvinfo : EIATTR_EXIT_INSTR_OFFSETS
	.align		4
.L_1955:
        /*00c0*/ 	.byte	0x04, 0x1c
        /*00c2*/ 	.short	(.L_1957 - .L_1956)


	//   ....[0]....
.L_1956:
        /*00c4*/ 	.word	0x000069d0


	//   ....[1]....
        /*00c8*/ 	.word	0x00006af0


	//   ....[2]....
        /*00cc*/ 	.word	0x00006b30


	//   ....[3]....
        /*00d0*/ 	.word	0x00006bc0


	//   ....[4]....
        /*00d4*/ 	.word	0x00006bf0


	//   ....[5]....
        /*00d8*/ 	.word	0x00006c20


	//   ....[6]....
        /*00dc*/ 	.word	0x00006ca0


	//   ....[7]....
        /*00e0*/ 	.word	0x00006cd0


	//   ....[8]....
        /*00e4*/ 	.word	0x00006d60


	//   ....[9]....
        /*00e8*/ 	.word	0x00006da0


	//   ....[10]....
        /*00ec*/ 	.word	0x00006de0


	//   ....[11]....
        /*00f0*/ 	.word	0x00006ea0


	//   ....[12]....
        /*00f4*/ 	.word	0x00006ef0


	//   ....[13]....
        /*00f8*/ 	.word	0x00007070


	//   ....[14]....
        /*00fc*/ 	.word	0x000071c0


	//   ....[15]....
        /*0100*/ 	.word	0x000071f0


	//   ....[16]....
        /*0104*/ 	.word	0x000072a0


	//   ....[17]....
        /*0108*/ 	.word	0x00007410


	//   ....[18]....
        /*010c*/ 	.word	0x00007580


	//   ....[19]....
        /*0110*/ 	.word	0x000076d0


	//   ....[20]....
        /*0114*/ 	.word	0x00007810


	//   ....[21]....
        /*0118*/ 	.word	0x00007840


	//   ....[22]....
        /*011c*/ 	.word	0x00007870


	//----- nvinfo : EIATTR_MAX_THREADS
	.align		4
.L_1957:
        /*0120*/ 	.byte	0x04, 0x05
        /*0122*/ 	.short	(.L_1959 - .L_1958)
.L_1958:
        /*0124*/ 	.word	0x00000080
        /*0128*/ 	.word	0x00000001
        /*012c*/ 	.word	0x00000001


	//----- nvinfo : EIATTR_CRS_STACK_SIZE
	.align		4
.L_1959:
        /*0130*/ 	.byte	0x04, 0x1e
        /*0132*/ 	.short	(.L_1961 - .L_1960)
.L_1960:
        /*0134*/ 	.word	0x00000000
.L_1961:


//--------------------- .nv.info._ZN2at6native18elementwise_kernelILi128ELi2EZNS0_22gpu_kernel_impl_nocastIZZZNS0_17logit_kernel_cudaERNS_18TensorIteratorBaseERKN3c106ScalarEENKUlvE_clEvENKUlvE0_clEvEUlfE_EEvS4_RKT_EUliE_EEviT1_ --------------------------
	.section	.nv.info._ZN2at6native18elementwise_kernelILi128ELi2EZNS0_22gpu_kernel_impl_nocastIZZZNS0_17logit_kernel_cudaERNS_18TensorIteratorBaseERKN3c106ScalarEENKUlvE_clEvENKUlvE0_clEvEUlfE_EEvS4_RKT_EUliE_EEviT1_,"",@"SHT_CUDA_INFO"
	.sectionflags	@""
	.align	4


	//----- nvinfo : EIATTR_CUDA_API_VERSION
	.align		4
        /*0000*/ 	.byte	0x04, 0x37
        /*0002*/ 	.short	(.L_1963 - .L_1962)
.L_1962:
        /*0004*/ 	.word	0x00000082


	//----- nvinfo : EIATTR_SW2861232_WAR
	.align		4
.L_1963:
        /*0008*/ 	.byte	0x01, 0x35
	.zero		2


	//----- nvinfo : EIATTR_PARAM_CBANK
	.align		4
        /*000c*/ 	.byte	0x04, 0x0a
        /*000e*/ 	.short	(.L_1965 - .L_1964)
	.align		4
.L_1964:
        /*0010*/ 	.word	index@(.nv.constant0._ZN2at6native18elementwise_kernelILi128ELi2EZNS0_22gpu_kernel_impl_nocastIZZZNS0_17logit_kernel_cudaERNS_18TensorIteratorBaseERKN3c106ScalarEENKUlvE_clEvENKUlvE0_clEvEUlfE_EEvS4_RKT_EUliE_EEviT1_)
        /*0014*/ 	.short	0x0160
        /*0016*/ 	.short	0x0220


	//----- nvinfo : EIATTR_CBANK_PARAM_SIZE
	.align		4
.L_1965:
        /*0018*/ 	.byte	0x03, 0x19
        /*001a*/ 	.short	0x0220


	//----- nvinfo : EIATTR_KPARAM_INFO
	.align		4
        /*001c*/ 	.byte	0x04, 0x17
        /*001e*/ 	.short	(.L_1967 - .L_1966)
.L_1966:
        /*0020*/ 	.word	0x00000000
        /*0024*/ 	.short	0x0001
        /*0026*/ 	.short	0x0008
        /*0028*/ 	.byte	0x00, 0xf0, 0x61, 0x08


	//----- nvinfo : EIATTR_KPARAM_INFO
	.align		4
.L_1967:
        /*002c*/ 	.byte	0x04, 0x17
        /*002e*/ 	.short	(.L_1969 - .L_1968)
.L_1968:
        /*0030*/ 	.word	0x00000000
        /*0034*/ 	.short	0x0000
        /*0036*/ 	.short	0x0000
        /*0038*/ 	.byte	0x00, 0xf0, 0x11, 0x00


	//----- nvinfo : EIATTR_MAXREG_COUNT
	.align		4
.L_1969:
        /*003c*/ 	.byte	0x03, 0x1b
        /*003e*/ 	.short	0x0080


	//----- nvinfo : EIATTR_MERCURY_ISA_VERSION
	.align		4
        /*0040*/ 	.byte	0x03, 0x5f
        /*0042*/ 	.short	0x0000


	//----- nvinfo : EIATTR_EXIT_INSTR_OFFSETS
	.align		4
        /*0044*/ 	.byte	0x04, 0x1c
        /*0046*/ 	.short	(.L_1971 - .L_1970)


	//   ....[0]....
.L_1970:
        /*0048*/ 	.word	0x00000fa0


	//   ....[1]....
        /*004c*/ 	.word	0x00001ea0


	//----- nvinfo : EIATTR_MAX_THREADS
	.align		4
.L_1971:
        /*0050*/ 	.byte	0x04, 0x05
        /*0052*/ 	.short	(.L_1973 - .L_1972)
.L_1972:
        /*0054*/ 	.word	0x00000080
        /*0058*/ 	.word	0x00000001
        /*005c*/ 	.word	0x00000001


	//----- nvinfo : EIATTR_CRS_STACK_SIZE
	.align		4
.L_1973:
        /*0060*/ 	.byte	0x04, 0x1e
        /*0062*/ 	.short	(.L_1975 - .L_1974)
.L_1974:
        /*0064*/ 	.word	0x00000000
.L_1975:


//--------------------- .nv.info._ZN2at6native27unrolled_elementwise_kernelIZZZNS0_17logit_kernel_cudaERNS_18TensorIteratorBaseERKN3c106ScalarEENKUlvE_clEvENKUlvE0_clEvEUlfE_St5arrayIPcLm2EELi4E23TrivialOffsetCalculatorILi1EjESF_NS0_6memory15LoadWithoutCastENSG_16StoreWithoutCastEEEviT_T0_T2_T3_T4_T5_ --------------------------
	.section	.nv.info._ZN2at6native27unrolled_elementwise_kernelIZZZNS0_17logit_kernel_cudaERNS_18TensorIteratorBaseERKN3c106ScalarEENKUlvE_clEvENKUlvE0_clEvEUlfE_St5arrayIPcLm2EELi4E23TrivialOffsetCalculatorILi1EjESF_NS0_6memory15LoadWithoutCastENSG_16StoreWithoutCastEEEviT_T0_T2_T3_T4_T5_,"",@"SHT_CUDA_INFO"
	.sectionflags	@""
	.align	4


	//----- nvinfo : EIATTR_CUDA_API_VERSION
	.align		4
        /*0000*/ 	.byte	0x04, 0x37
        /*0002*/ 	.short	(.L_1977 - .L_1976)
.L_1976:
        /*0004*/ 	.word	0x00000082


	//----- nvinfo : EIATTR_SW2861232_WAR
	.align		4
.L_1977:
        /*0008*/ 	.byte	0x01, 0x35
	.zero		2


	//----- nvinfo : EIATTR_PARAM_CBANK
	.align		4
        /*000c*/ 	.byte	0x04, 0x0a
        /*000e*/ 	.short	(.L_1979 - .L_1978)
	.align		4
.L_1978:
        /*0010*/ 	.word	index@(.nv.constant0._ZN2at6native27unrolled_elementwise_kernelIZZZNS0_17logit_kernel_cudaERNS_18TensorIteratorBaseERKN3c106ScalarEENKUlvE_clEvENKUlvE0_clEvEUlfE_St5arrayIPcLm2EELi4E23TrivialOffsetCalculatorILi1EjESF_NS0_6memory15LoadWithoutCastENSG_16StoreWithoutCastEEEviT_T0_T2_T3_T4_T5_)
        /*0014*/ 	.short	0x0160
        /*0016*/ 	.short	0x001c


	//----- nvinfo : EIATTR_CBANK_PARAM_SIZE
	.align		4
.L_1979:
        /*0018*/ 	.byte	0x03, 0x19
        /*001a*/ 	.short	0x001c


	//----- nvinfo : EIATTR_KPARAM_INFO
	.align		4
        /*001c*/ 	.byte	0x04, 0x17
        /*001e*/ 	.short	(.L_1981 - .L_1980)
.L_1980:
        /*0020*/ 	.word	0x00000000
        /*0024*/ 	.short	0x0006
        /*0026*/ 	.short	0x001b
        /*0028*/ 	.byte	0x00, 0xf0, 0x05, 0x00


	//----- nvinfo : EIATTR_KPARAM_INFO
	.align		4
.L_1981:
        /*002c*/ 	.byte	0x04, 0x17
        /*002e*/ 	.short	(.L_1983 - .L_1982)
.L_1982:
        /*0030*/ 	.word	0x00000000
        /*0034*/ 	.short	0x0005
        /*0036*/ 	.short	0x001a
        /*0038*/ 	.byte	0x00, 0xf0, 0x05, 0x00


	//----- nvinfo : EIATTR_KPARAM_INFO
	.align		4
.L_1983:
        /*003c*/ 	.byte	0x04, 0x17
        /*003e*/ 	.short	(.L_1985 - .L_1984)
.L_1984:
        /*0040*/ 	.word	0x00000000
        /*0044*/ 	.short	0x0004
        /*0046*/ 	.short	0x0019
        /*0048*/ 	.byte	0x00, 0xf0, 0x05, 0x00


	//----- nvinfo : EIATTR_KPARAM_INFO
	.align		4
.L_1985:
        /*004c*/ 	.byte	0x04, 0x17
        /*004e*/ 	.short	(.L_1987 - .L_1986)
.L_1986:
        /*0050*/ 	.word	0x00000000
        /*0054*/ 	.short	0x0003
        /*0056*/ 	.short	0x0018
        /*0058*/ 	.byte	0x00, 0xf0, 0x05, 0x00


	//----- nvinfo : EIATTR_KPARAM_INFO
	.align		4
.L_1987:
        /*005c*/ 	.byte	0x04, 0x17
        /*005e*/ 	.short	(.L_1989 - .L_1988)
.L_1988:
        /*0060*/ 	.word	0x00000000
        /*0064*/ 	.short	0x0002
        /*0066*/ 	.short	0x0008
        /*0068*/ 	.byte	0x00, 0xf0, 0x41, 0x00


	//----- nvinfo : EIATTR_KPARAM_INFO
	.align		4
.L_1989:
        /*006c*/ 	.byte	0x04, 0x17
        /*006e*/ 	.short	(.L_1991 - .L_1990)
.L_1990:
        /*0070*/ 	.word	0x00000000
        /*0074*/ 	.short	0x0001
        /*0076*/ 	.short	0x0004
        /*0078*/ 	.byte	0x00, 0xf0, 0x05, 0x00


	//----- nvinfo : EIATTR_KPARAM_INFO
	.align		4
.L_1991:
        /*007c*/ 	.byte	0x04, 0x17
        /*007e*/ 	.short	(.L_1993 - .L_1992)
.L_1992:
        /*0080*/ 	.word	0x00000000
        /*0084*/ 	.short	0x0000
        /*0086*/ 	.short	0x0000
        /*0088*/ 	.byte	0x00, 0xf0, 0x11, 0x00


	//----- nvinfo : EIATTR_MAXREG_COUNT
	.align		4
.L_1993:
        /*008c*/ 	.byte	0x03, 0x1b
        /*008e*/ 	.short	0x00ff


	//----- nvinfo : EIATTR_MERCURY_ISA_VERSION
	.align		4
        /*0090*/ 	.byte	0x03, 0x5f
        /*0092*/ 	.short	0x0000


	//----- nvinfo : EIATTR_EXIT_INSTR_OFFSETS
	.align		4
        /*0094*/ 	.byte	0x04, 0x1c
        /*0096*/ 	.short	(.L_1995 - .L_1994)


	//   ....[0]....
.L_1994:
        /*0098*/ 	.word	0x000004d0


	//   ....[1]....
        /*009c*/ 	.word	0x00000530


	//----- nvinfo : EIATTR_MAX_THREADS
	.align		4
.L_1995:
        /*00a0*/ 	.byte	0x04, 0x05
        /*00a2*/ 	.short	(.L_1997 - .L_1996)
.L_1996:
        /*00a4*/ 	.word	0x00000080
        /*00a8*/ 	.word	0x00000001
        /*00ac*/ 	.word	0x00000001


	//----- nvinfo : EIATTR_CRS_STACK_SIZE
	.align		4
.L_1997:
        /*00b0*/ 	.byte	0x04, 0x1e
        /*00b2*/ 	.short	(.L_1999 - .L_1998)
.L_1998:
        /*00b4*/ 	.word	0x00000000
.L_1999:


//--------------------- .nv.info._ZN2at6native29vectorized_elementwise_kernelILi2EZZZNS0_17logit_kernel_cudaERNS_18TensorIteratorBaseERKN3c106ScalarEENKUlvE_clEvENKUlvE0_clEvEUlfE_St5arrayIPcLm2EEEEviT0_T1_ --------------------------
	.section	.nv.info._ZN2at6native29vectorized_elementwise_kernelILi2EZZZNS0_17logit_kernel_cudaERNS_18TensorIteratorBaseERKN3c106ScalarEENKUlvE_clEvENKUlvE0_clEvEUlfE_St5arrayIPcLm2EEEEviT0_T1_,"",@"SHT_CUDA_INFO"
	.sectionflags	@""
	.align	4


	//----- nvinfo : EIATTR_CUDA_API_VERSION
	.align		4
        /*0000*/ 	.byte	0x04, 0x37
        /*0002*/ 	.short	(.L_2001 - .L_2000)
.L_2000:
        /*0004*/ 	.word	0x00000082


	//----- nvinfo : EIATTR_SW2861232_WAR
	.align		4
.L_2001:
        /*0008*/ 	.byte	0x01, 0x35
	.zero		2


	//----- nvinfo : EIATTR_PARAM_CBANK
	.align		4
        /*000c*/ 	.byte	0x04, 0x0a
        /*000e*/ 	.short	(.L_2003 - .L_2002)
	.align		4
.L_2002:
        /*0010*/ 	.word	index@(.nv.constant0._ZN2at6native29vectorized_elementwise_kernelILi2EZZZNS0_17logit_kernel_cudaERNS_18TensorIteratorBaseERKN3c106ScalarEENKUlvE_clEvENKUlvE0_clEvEUlfE_St5arrayIPcLm2EEEEviT0_T1_)
        /*0014*/ 	.short	0x0160
        /*0016*/ 	.short	0x0018


	//----- nvinfo : EIATTR_CBANK_PARAM_SIZE
	.align		4
.L_2003:
        /*0018*/ 	.byte	0x03, 0x19
        /*001a*/ 	.short	0x0018


	//----- nvinfo : EIATTR_KPARAM_INFO
	.align		4
        /*001c*/ 	.byte	0x04, 0x17
        /*001e*/ 	.short	(.L_2005 - .L_2004)
.L_2004:
        /*0020*/ 	.word	0x00000000
        /*0024*/ 	.short	0x0002
        /*0026*/ 	.short	0x0008
        /*0028*/ 	.byte	0x00, 0xf0, 0x41, 0x00


	//----- nvinfo : EIATTR_KPARAM_INFO
	.align		4
.L_2005:
        /*002c*/ 	.byte	0x04, 0x17
        /*002e*/ 	.short	(.L_2007 - .L_2006)
.L_2006:
        /*0030*/ 	.word	0x00000000
        /*0034*/ 	.short	0x0001
        /*0036*/ 	.short	0x0004
        /*0038*/ 	.byte	0x00, 0xf0, 0x05, 0x00


	//----- nvinfo : EIATTR_KPARAM_INFO
	.align		4
.L_2007:
        /*003c*/ 	.byte	0x04, 0x17
        /*003e*/ 	.short	(.L_2009 - .L_2008)
.L_2008:
        /*0040*/ 	.word	0x00000000
        /*0044*/ 	.short	0x0000
        /*0046*/ 	.short	0x0000
        /*0048*/ 	.byte	0x00, 0xf0, 0x11, 0x00


	//----- nvinfo : EIATTR_MAXREG_COUNT
	.align		4
.L_2009:
        /*004c*/ 	.byte	0x03, 0x1b
        /*004e*/ 	.short	0x00ff


	//----- nvinfo : EIATTR_MERCURY_ISA_VERSION
	.align		4
        /*0050*/ 	.byte	0x03, 0x5f
        /*0052*/ 	.short	0x0000


	//----- nvinfo : EIATTR_EXIT_INSTR_OFFSETS
	.align		4
        /*0054*/ 	.byte	0x04, 0x1c
        /*0056*/ 	.short	(.L_2011 - .L_2010)


	//   ....[0]....
.L_2010:
        /*0058*/ 	.word	0x000003d0


	//   ....[1]....
        /*005c*/ 	.word	0x00000e00


	//   ....[2]....
        /*0060*/ 	.word	0x00000e50


	//----- nvinfo : EIATTR_MAX_THREADS
	.align		4
.L_2011:
        /*0064*/ 	.byte	0x04, 0x05
        /*0066*/ 	.short	(.L_2013 - .L_2012)
.L_2012:
        /*0068*/ 	.word	0x00000080
        /*006c*/ 	.word	0x00000001
        /*0070*/ 	.word	0x00000001


	//----- nvinfo : EIATTR_CRS_STACK_SIZE
	.align		4
.L_2013:
        /*0074*/ 	.byte	0x04, 0x1e
        /*0076*/ 	.short	(.L_2015 - .L_2014)
.L_2014:
        /*0078*/ 	.word	0x00000000
.L_2015:


//--------------------- .nv.info._ZN2at6native29vectorized_elementwise_kernelILi4EZZZNS0_17logit_kernel_cudaERNS_18TensorIteratorBaseERKN3c106ScalarEENKUlvE_clEvENKUlvE0_clEvEUlfE_St5arrayIPcLm2EEEEviT0_T1_ --------------------------
	.section	.nv.info._ZN2at6native29vectorized_elementwise_kernelILi4EZZZNS0_17logit_kernel_cudaERNS_18TensorIteratorBaseERKN3c106ScalarEENKUlvE_clEvENKUlvE0_clEvEUlfE_St5arrayIPcLm2EEEEviT0_T1_,"",@"SHT_CUDA_INFO"
	.sectionflags	@""
	.align	4


	//----- nvinfo : EIATTR_CUDA_API_VERSION
	.align		4
        /*0000*/ 	.byte	0x04, 0x37
        /*0002*/ 	.short	(.L_2017 - .L_2016)
.L_2016:
        /*0004*/ 	.word	0x00000082


	//----- nvinfo : EIATTR_SW2861232_WAR
	.align		4
.L_2017:
        /*0008*/ 	.byte	0x01, 0x35
	.zero		2


	//----- nvinfo : EIATTR_PARAM_CBANK
	.align		4
        /*000c*/ 	.byte	0x04, 0x0a
        /*000e*/ 	.short	(.L_2019 - .L_2018)
	.align		4
.L_2018:
        /*0010*/ 	.word	index@(.nv.constant0._ZN2at6native29vectorized_elementwise_kernelILi4EZZZNS0_17logit_kernel_cudaERNS_18TensorIteratorBaseERKN3c106ScalarEENKUlvE_clEvENKUlvE0_clEvEUlfE_St5arrayIPcLm2EEEEviT0_T1_)
        /*0014*/ 	.short	0x0160
        /*0016*/ 	.short	0x0018


	//----- nvinfo : EIATTR_CBANK_PARAM_SIZE
	.align		4
.L_2019:
        /*0018*/ 	.byte	0x03, 0x19
        /*001a*/ 	.short	0x0018


	//----- nvinfo : EIATTR_KPARAM_INFO
	.align		4
        /*001c*/ 	.byte	0x04, 0x17
        /*001e*/ 	.short	(.L_2021 - .L_2020)
.L_2020:
        /*0020*/ 	.word	0x00000000
        /*0024*/ 	.short	0x0002
        /*0026*/ 	.short	0x0008
        /*0028*/ 	.byte	0x00, 0xf0, 0x41, 0x00


	//----- nvinfo : EIATTR_KPARAM_INFO
	.align		4
.L_2021:
        /*002c*/ 	.byte	0x04, 0x17
        /*002e*/ 	.short	(.L_2023 - .L_2022)
.L_2022:
        /*0030*/ 	.word	0x00000000
        /*0034*/ 	.short	0x0001
        /*0036*/ 	.short	0x0004
        /*0038*/ 	.byte	0x00, 0xf0, 0x05, 0x00


	//----- nvinfo : EIATTR_KPARAM_INFO
	.align		4
.L_2023:
        /*003c*/ 	.byte	0x04, 0x17
        /*003e*/ 	.short	(.L_2025 - .L_2024)
.L_2024:
        /*0040*/ 	.word	0x00000000
        /*0044*/ 	.short	0x0000
        /*0046*/ 	.short	0x0000
        /*0048*/ 	.byte	0x00, 0xf0, 0x11, 0x00


	//----- nvinfo : EIATTR_MAXREG_COUNT
	.align		4
.L_2025:
        /*004c*/ 	.byte	0x03, 0x1b
        /*004e*/ 	.short	0x00ff


	//----- nvinfo : EIATTR_MERCURY_ISA_VERSION
	.align		4
        /*0050*/ 	.byte	0x03, 0x5f
        /*0052*/ 	.short	0x0000


	//----- nvinfo : EIATTR_EXIT_INSTR_OFFSETS
	.align		4
        /*0054*/ 	.byte	0x04, 0x1c
        /*0056*/ 	.short	(.L_2027 - .L_2026)


	//   ....[0]....
.L_2026:
        /*0058*/ 	.word	0x00000390


	//   ....[1]....
        /*005c*/ 	.word	0x00000dc0


	//   ....[2]....
        /*0060*/ 	.word	0x00000e10


	//----- nvinfo : EIATTR_MAX_THREADS
	.align		4
.L_2027:
        /*0064*/ 	.byte	0x04, 0x05
        /*0066*/ 	.short	(.L_2029 - .L_2028)
.L_2028:
        /*0068*/ 	.word	0x00000080
        /*006c*/ 	.word	0x00000001
        /*0070*/ 	.word	0x00000001


	//----- nvinfo : EIATTR_CRS_STACK_SIZE
	.align		4
.L_2029:
        /*0074*/ 	.byte	0x04, 0x1e
        /*0076*/ 	.short	(.L_2031 - .L_2030)
.L_2030:
        /*0078*/ 	.word	0x00000000
.L_2031:


//--------------------- .nv.info._ZN2at6native29vectorized_elementwise_kernelILi8EZZZNS0_17logit_kernel_cudaERNS_18TensorIteratorBaseERKN3c106ScalarEENKUlvE_clEvENKUlvE0_clEvEUlfE_St5arrayIPcLm2EEEEviT0_T1_ --------------------------
	.section	.nv.info._ZN2at6native29vectorized_elementwise_kernelILi8EZZZNS0_17logit_kernel_cudaERNS_18TensorIteratorBaseERKN3c106ScalarEENKUlvE_clEvENKUlvE0_clEvEUlfE_St5arrayIPcLm2EEEEviT0_T1_,"",@"SHT_CUDA_INFO"
	.sectionflags	@""
	.align	4


	//----- nvinfo : EIATTR_CUDA_API_VERSION
	.align		4
        /*0000*/ 	.byte	0x04, 0x37
        /*0002*/ 	.short	(.L_2033 - .L_2032)
.L_2032:
        /*0004*/ 	.word	0x00000082


	//----- nvinfo : EIATTR_SW2861232_WAR
	.align		4
.L_2033:
        /*0008*/ 	.byte	0x01, 0x35
	.zero		2


	//----- nvinfo : EIATTR_PARAM_CBANK
	.align		4
        /*000c*/ 	.byte	0x04, 0x0a
        /*000e*/ 	.short	(.L_2035 - .L_2034)
	.align		4
.L_2034:
        /*0010*/ 	.word	index@(.nv.constant0._ZN2at6native29vectorized_elementwise_kernelILi8EZZZNS0_17logit_kernel_cudaERNS_18TensorIteratorBaseERKN3c106ScalarEENKUlvE_clEvENKUlvE0_clEvEUlfE_St5arrayIPcLm2EEEEviT0_T1_)
        /*0014*/ 	.short	0x0160
        /*0016*/ 	.short	0x0018


	//----- nvinfo : EIATTR_CBANK_PARAM_SIZE
	.align		4
.L_2035:
        /*0018*/ 	.byte	0x03, 0x19
        /*001a*/ 	.short	0x0018


	//----- nvinfo : EIATTR_KPARAM_INFO
	.align		4
        /*001c*/ 	.byte	0x04, 0x17
        /*001e*/ 	.short	(.L_2037 - .L_2036)
.L_2036:
        /*0020*/ 	.word	0x00000000
        /*0024*/ 	.short	0x0002
        /*0026*/ 	.short	0x0008
        /*0028*/ 	.byte	0x00, 0xf0, 0x41, 0x00


	//----- nvinfo : EIATTR_KPARAM_INFO
	.align		4
.L_2037:
        /*002c*/ 	.byte	0x04, 0x17
        /*002e*/ 	.short	(.L_2039 - .L_2038)
.L_2038:
        /*0030*/ 	.word	0x00000000
        /*0034*/ 	.short	0x0001
        /*0036*/ 	.short	0x0004
        /*0038*/ 	.byte	0x00, 0xf0, 0x05, 0x00


	//----- nvinfo : EIATTR_KPARAM_INFO
	.align		4
.L_2039:
        /*003c*/ 	.byte	0x04, 0x17
        /*003e*/ 	.short	(.L_2041 - .L_2040)
.L_2040:
        /*0040*/ 	.word	0x00000000
        /*0044*/ 	.short	0x0000
        /*0046*/ 	.short	0x0000
        /*0048*/ 	.byte	0x00, 0xf0, 0x11, 0x00


	//----- nvinfo : EIATTR_MAXREG_COUNT
	.align		4
.L_2041:
        /*004c*/ 	.byte	0x03, 0x1b
        /*004e*/ 	.short	0x00ff


	//----- nvinfo : EIATTR_MERCURY_ISA_VERSION
	.align		4
        /*0050*/ 	.byte	0x03, 0x5f
        /*0052*/ 	.short	0x0000


	//----- nvinfo : EIATTR_EXIT_INSTR_OFFSETS
	.align		4
        /*0054*/ 	.byte	0x04, 0x1c
        /*0056*/ 	.short	(.L_2043 - .L_2042)


	//   ....[0]....
.L_2042:
        /*0058*/ 	.word	0x00000010


	//----- nvinfo : EIATTR_MAX_THREADS
	.align		4
.L_2043:
        /*005c*/ 	.byte	0x04, 0x05
        /*005e*/ 	.short	(.L_2045 - .L_2044)
.L_2044:
        /*0060*/ 	.word	0x00000080
        /*0064*/ 	.word	0x00000001
        /*0068*/ 	.word	0x00000001
.L_2045:


//--------------------- .nv.info._ZN2at6native18elementwise_kernelILi128ELi4EZNS0_15gpu_kernel_implIZZZNS0_17logit_kernel_cudaERNS_18TensorIteratorBaseERKN3c106ScalarEENKUlvE_clEvENKUlvE_clEvEUldE0_EEvS4_RKT_EUliE_EEviT1_ --------------------------
	.section	.nv.info._ZN2at6native18elementwise_kernelILi128ELi4EZNS0_15gpu_kernel_implIZZZNS0_17logit_kernel_cudaERNS_18TensorIteratorBaseERKN3c106ScalarEENKUlvE_clEvENKUlvE_clEvEUldE0_EEvS4_RKT_EUliE_EEviT1_,"",@"SHT_CUDA_INFO"
	.sectionflags	@""
	.align	4


	//----- nvinfo : EIATTR_CUDA_API_VERSION
	.align		4
        /*0000*/ 	.byte	0x04, 0x37
        /*0002*/ 	.short	(.L_2047 - .L_2046)
.L_2046:
        /*0004*/ 	.word	0x00000082


	//----- nvinfo : EIATTR_SW2861232_WAR
	.align		4
.L_2047:
        /*0008*/ 	.byte	0x01, 0x35
	.zero		2


	//----- nvinfo : EIATTR_PARAM_CBANK
	.align		4
        /*000c*/ 	.byte	0x04, 0x0a
        /*000e*/ 	.short	(.L_2049 - .L_2048)
	.align		4
.L_2048:
        /*0010*/ 	.word	index@(.nv.constant0._ZN2at6native18elementwise_kernelILi128ELi4EZNS0_15gpu_kernel_implIZZZNS0_17logit_kernel_cudaERNS_18TensorIteratorBaseERKN3c106ScalarEENKUlvE_clEvENKUlvE_clEvEUldE0_EEvS4_RKT_EUliE_EEviT1_)
        /*0014*/ 	.short	0x0160
        /*0016*/ 	.short	0x0238


	//----- nvinfo : EIATTR_CBANK_PARAM_SIZE
	.align		4
.L_2049:
        /*0018*/ 	.byte	0x03, 0x19
        /*001a*/ 	.short	0x0238


	//----- nvinfo : EIATTR_KPARAM_INFO
	.align		4
        /*001c*/ 	.byte	0x04, 0x17
        /*001e*/ 	.short	(.L_2051 - .L_2050)
.L_2050:
        /*0020*/ 	.word	0x00000000
        /*0024*/ 	.short	0x0001
        /*0026*/ 	.short	0x0008
        /*0028*/ 	.byte	0x00, 0xf0, 0xc1, 0x08


	//----- nvinfo : EIATTR_KPARAM_INFO
	.align		4
.L_2051:
        /*002c*/ 	.byte	0x04, 0x17
        /*002e*/ 	.short	(.L_2053 - .L_2052)
.L_2052:
        /*0030*/ 	.word	0x00000000
        /*0034*/ 	.short	0x0000
        /*0036*/ 	.short	0x0000
        /*0038*/ 	.byte	0x00, 0xf0, 0x11, 0x00


	//----- nvinfo : EIATTR_MAXREG_COUNT
	.align		4
.L_2053:
        /*003c*/ 	.byte	0x03, 0x1b
        /*003e*/ 	.short	0x0080


	//----- nvinfo : EIATTR_EXTERNS
	.align		4
        /*0040*/ 	.byte	0x04, 0x0f
        /*0042*/ 	.short	(.L_2055 - .L_2054)


	//   ....[0]....
	.align		4
.L_2054:
        /*0044*/ 	.word	index@(__assertfail)


	//----- nvinfo : EIATTR_MERCURY_ISA_VERSION
	.align		4
.L_2055:
        /*0048*/ 	.byte	0x03, 0x5f
        /*004a*/ 	.short	0x0000


	//----- nvinfo : EIATTR_SYSCALL_OFFSETS
	.align		4
        /*004c*/ 	.byte	0x04, 0x46
        /*004e*/ 	.short	(.L_2057 - .L_2056)


	//   ....[0]....
.L_2056:
        /*0050*/ 	.word	0x00001da0


	//   ....[1]....
        /*0054*/ 	.word	0x000033a0


	//   ....[2]....
        /*0058*/ 	.word	0x00005180


	//   ....[3]....
        /*005c*/ 	.word	0x00006780


	//   ....[4]....
        /*0060*/ 	.word	0x00008530


	//   ....[5]....
        /*0064*/ 	.word	0x00009b30


	//   ....[6]....
        /*0068*/ 	.word	0x0000b8f0


	//   ....[7]....
        /*006c*/ 	.word	0x0000cee0


	//----- nvinfo : EIATTR_EXIT_INSTR_OFFSETS
	.align		4
.L_2057:
        /*0070*/ 	.byte	0x04, 0x1c
        /*0072*/ 	.short	(.L_2059 - .L_2058)


	//   ....[0]....
.L_2058:
        /*0074*/ 	.word	0x00009bd0


	//   ....[1]....
        /*0078*/ 	.word	0x0000c030


	//   ....[2]....
        /*007c*/ 	.word	0x0000c070


	//   ....[3]....
        /*0080*/ 	.word	0x0000c100


	//   ....[4]....
        /*0084*/ 	.word	0x0000c130


	//   ....[5]....
        /*0088*/ 	.word	0x0000c160


	//   ....[6]....
        /*008c*/ 	.word	0x0000c210


	//   ....[7]....
        /*0090*/ 	.word	0x0000c270


	//   ....[8]....
        /*0094*/ 	.word	0x0000c330


	//   ....[9]....
        /*0098*/ 	.word	0x0000c3a0


	//   ....[10]....
        /*009c*/ 	.word	0x0000c3c0


	//   ....[11]....
        /*00a0*/ 	.word	0x0000c480


	//   ....[12]....
        /*00a4*/ 	.word	0x0000c4b0


	//   ....[13]....
        /*00a8*/ 	.word	0x0000c660


	//   ....[14]....
        /*00ac*/ 	.word	0x0000c7e0


	//   ....[15]....
        /*00b0*/ 	.word	0x0000c840


	//   ....[16]....
        /*00b4*/ 	.word	0x0000c8f0


	//   ....[17]....
        /*00b8*/ 	.word	0x0000ca90


	//   ....[18]....
        /*00bc*/ 	.word	0x0000cc30


	//   ....[19]....
        /*00c0*/ 	.word	0x0000cdb0


	//   ....[20]....
        /*00c4*/ 	.word	0x0000cef0


	//   ....[21]....
        /*00c8*/ 	.word	0x0000cf20


	//   ....[22]....
        /*00cc*/ 	.word	0x0000cf50


	//----- nvinfo : EIATTR_MAX_THREADS
	.align		4
.L_2059:
        /*00d0*/ 	.byte	0x04, 0x05
        /*00d2*/ 	.short	(.L_2061 - .L_2060)
.L_2060:
        /*00d4*/ 	.word	0x00000080
        /*00d8*/ 	.word	0x00000001
        /*00dc*/ 	.word	0x00000001


	//----- nvinfo : EIATTR_CRS_STACK_SIZE
	.align		4
.L_2061:
        /*00e0*/ 	.byte	0x04, 0x1e
        /*00e2*/ 	.short	(.L_2063 - .L_2062)
.L_2062:
        /*00e4*/ 	.word	0x00000000
.L_2063:


//--------------------- .nv.info._ZN2at6native27unrolled_elementwise_kernelIZZZNS0_17logit_kernel_cudaERNS_18TensorIteratorBaseERKN3c106ScalarEENKUlvE_clEvENKUlvE_clEvEUldE0_St5arrayIPcLm2EELi4E23TrivialOffsetCalculatorILi1EjESF_NS0_6memory12LoadWithCastILi1EEENSG_13StoreWithCastILi1EEEEEviT_T0_T2_T3_T4_T5_ --------------------------
	.section	.nv.info._ZN2at6native27unrolled_elementwise_kernelIZZZNS0_17logit_kernel_cudaERNS_18TensorIteratorBaseERKN3c106ScalarEENKUlvE_clEvENKUlvE_clEvEUldE0_St5arrayIPcLm2EELi4E23TrivialOffsetCalculatorILi1EjESF_NS0_6memory12LoadWithCastILi1EEENSG_13StoreWithCastILi1EEEEEviT_T0_T2_T3_T4_T5_,"",@"SHT_CUDA_INFO"
	.sectionflags	@""
	.align	4


	//----- nvinfo : EIATTR_CUDA_API_VERSION
	.align		4
        /*0000*/ 	.byte	0x04, 0x37
        /*0002*/ 	.short	(.L_2065 - .L_2064)
.L_2064:
        /*0004*/ 	.word	0x00000082


	//----- nvinfo : EIATTR_SW2861232_WAR
	.align		4
.L_2065:
        /*0008*/ 	.byte	0x01, 0x35
	.zero		2


	//----- nvinfo : EIATTR_PARAM_CBANK
	.align		4
        /*000c*/ 	.byte	0x04, 0x0a
        /*000e*/ 	.short	(.L_2067 - .L_2066)
	.align		4
.L_2066:
        /*0010*/ 	.word	index@(.nv.constant0._ZN2at6native27unrolled_elementwise_kernelIZZZNS0_17logit_kernel_cudaERNS_18TensorIteratorBaseERKN3c106ScalarEENKUlvE_clEvENKUlvE_clEvEUldE0_St5arrayIPcLm2EELi4E23TrivialOffsetCalculatorILi1EjESF_NS0_6memory12LoadWithCastILi1EEENSG_13StoreWithCastILi1EEEEEviT_T0_T2_T3_T4_T5_)
        /*0014*/ 	.short	0x0160
        /*0016*/ 	.short	0x0044


	//----- nvinfo : EIATTR_CBANK_PARAM_SIZE
	.align		4
.L_2067:
        /*0018*/ 	.byte	0x03, 0x19
        /*001a*/ 	.short	0x0044


	//----- nvinfo : EIATTR_KPARAM_INFO
	.align		4
        /*001c*/ 	.byte	0x04, 0x17
        /*001e*/ 	.short	(.L_2069 - .L_2068)
.L_2068:
        /*0020*/ 	.word	0x00000000
        /*0024*/ 	.short	0x0006
        /*0026*/ 	.short	0x003c
        /*0028*/ 	.byte	0x00, 0xf0, 0x21, 0x00


	//----- nvinfo : EIATTR_KPARAM_INFO
	.align		4
.L_2069:
        /*002c*/ 	.byte	0x04, 0x17
        /*002e*/ 	.short	(.L_2071 - .L_2070)
.L_2070:
        /*0030*/ 	.word	0x00000000
        /*0034*/ 	.short	0x0005
        /*0036*/ 	.short	0x0034
        /*0038*/ 	.byte	0x00, 0xf0, 0x21, 0x00


	//----- nvinfo : EIATTR_KPARAM_INFO
	.align		4
.L_2071:
        /*003c*/ 	.byte	0x04, 0x17
        /*003e*/ 	.short	(.L_2073 - .L_2072)
.L_2072:
        /*0040*/ 	.word	0x00000000
        /*0044*/ 	.short	0x0004
        /*0046*/ 	.short	0x0031
        /*0048*/ 	.byte	0x00, 0xf0, 0x05, 0x00


	//----- nvinfo : EIATTR_KPARAM_INFO
	.align		4
.L_2073:
        /*004c*/ 	.byte	0x04, 0x17
        /*004e*/ 	.short	(.L_2075 - .L_2074)
.L_2074:
        /*0050*/ 	.word	0x00000000
        /*0054*/ 	.short	0x0003
        /*0056*/ 	.short	0x0030
        /*0058*/ 	.byte	0x00, 0xf0, 0x05, 0x00


	//----- nvinfo : EIATTR_KPARAM_INFO
	.align		4
.L_2075:
        /*005c*/ 	.byte	0x04, 0x17
        /*005e*/ 	.short	(.L_2077 - .L_2076)
.L_2076:
        /*0060*/ 	.word	0x00000000
        /*0064*/ 	.short	0x0002
        /*0066*/ 	.short	0x0020
        /*0068*/ 	.byte	0x00, 0xf0, 0x41, 0x00


	//----- nvinfo : EIATTR_KPARAM_INFO
	.align		4
.L_2077:
        /*006c*/ 	.byte	0x04, 0x17
        /*006e*/ 	.short	(.L_2079 - .L_2078)
.L_2078:
        /*0070*/ 	.word	0x00000000
        /*0074*/ 	.short	0x0001
        /*0076*/ 	.short	0x0008
        /*0078*/ 	.byte	0x00, 0xf0, 0x61, 0x00


	//----- nvinfo : EIATTR_KPARAM_INFO
	.align		4
.L_2079:
        /*007c*/ 	.byte	0x04, 0x17
        /*007e*/ 	.short	(.L_2081 - .L_2080)
.L_2080:
        /*0080*/ 	.word	0x00000000
        /*0084*/ 	.short	0x0000
        /*0086*/ 	.short	0x0000
        /*0088*/ 	.byte	0x00, 0xf0, 0x11, 0x00


	//----- nvinfo : EIATTR_MAXREG_COUNT
	.align		4
.L_2081:
        /*008c*/ 	.byte	0x03, 0x1b
        /*008e*/ 	.short	0x00ff


	//----- nvinfo : EIATTR_EXTERNS
	.align		4
        /*0090*/ 	.byte	0x04, 0x0f
        /*0092*/ 	.short	(.L_2083 - .L_2082)


	//   ....[0]....
	.align		4
.L_2082:
        /*0094*/ 	.word	index@(__assertfail)


	//----- nvinfo : EIATTR_MERCURY_ISA_VERSION
	.align		4
.L_2083:
        /*0098*/ 	.byte	0x03, 0x5f
        /*009a*/ 	.short	0x0000


	//----- nvinfo : EIATTR_SYSCALL_OFFSETS
	.align		4
        /*009c*/ 	.byte	0x04, 0x46
        /*009e*/ 	.short	(.L_2085 - .L_2084)


	//   ....[0]....
.L_2084:
        /*00a0*/ 	.word	0x00000fb0


	//   ....[1]....
        /*00a4*/ 	.word	0x00001f60


	//   ....[2]....
        /*00a8*/ 	.word	0x00002f20


	//   ....[3]....
        /*00ac*/ 	.word	0x00003eb0


	//   ....[4]....
        /*00b0*/ 	.word	0x000068c0


	//   ....[5]....
        /*00b4*/ 	.word	0x00007950


	//   ....[6]....
        /*00b8*/ 	.word	0x000089a0


	//   ....[7]....
        /*00bc*/ 	.word	0x00009a10


	//----- nvinfo : EIATTR_EXIT_INSTR_OFFSETS
	.align		4
.L_2085:
        /*00c0*/ 	.byte	0x04, 0x1c
        /*00c2*/ 	.short	(.L_2087 - .L_2086)


	//   ....[0]....
.L_2086:
        /*00c4*/ 	.word	0x00008a40


	//   ....[1]....
        /*00c8*/ 	.word	0x00008b60


	//   ....[2]....
        /*00cc*/ 	.word	0x00008ba0


	//   ....[3]....
        /*00d0*/ 	.word	0x00008c30


	//   ....[4]....
        /*00d4*/ 	.word	0x00008c60


	//   ....[5]....
        /*00d8*/ 	.word	0x00008c90


	//   ....[6]....
        /*00dc*/ 	.word	0x00008d40


	//   ....[7]....
        /*00e0*/ 	.word	0x00008da0


	//   ....[8]....
        /*00e4*/ 	.word	0x00008e60


	//   ....[9]....
        /*00e8*/ 	.word	0x00008ed0


	//   ....[10]....
        /*00ec*/ 	.word	0x00008ef0


	//   ....[11]....
        /*00f0*/ 	.word	0x00008fb0


	//   ....[12]....
        /*00f4*/ 	.word	0x00008fe0


	//   ....[13]....
        /*00f8*/ 	.word	0x00009190


	//   ....[14]....
        /*00fc*/ 	.word	0x00009310


	//   ....[15]....
        /*0100*/ 	.word	0x00009370


	//   ....[16]....
        /*0104*/ 	.word	0x00009420


	//   ....[17]....
        /*0108*/ 	.word	0x000095c0


	//   ....[18]....
        /*010c*/ 	.word	0x00009760


	//   ....[19]....
        /*0110*/ 	.word	0x000098e0


	//   ....[20]....
        /*0114*/ 	.word	0x00009a20


	//   ....[21]....
        /*0118*/ 	.word	0x00009a50


	//   ....[22]....
        /*011c*/ 	.word	0x00009a80


	//----- nvinfo : EIATTR_MAX_THREADS
	.align		4
.L_2087:
        /*0120*/ 	.byte	0x04, 0x05
        /*0122*/ 	.short	(.L_2089 - .L_2088)
.L_2088:
        /*0124*/ 	.word	0x00000080
        /*0128*/ 	.word	0x00000001
        /*012c*/ 	.word	0x00000001


	//----- nvinfo : EIATTR_CRS_STACK_SIZE
	.align		4
.L_2089:
        /*0130*/ 	.byte	0x04, 0x1e
        /*0132*/ 	.short	(.L_2091 - .L_2090)
.L_2090:
        /*0134*/ 	.word	0x00000000
.L_2091:


//--------------------- .nv.info._ZN2at6native18elementwise_kernelILi128ELi2EZNS0_22gpu_kernel_impl_nocastIZZZNS0_17logit_kernel_cudaERNS_18TensorIteratorBaseERKN3c106ScalarEENKUlvE_clEvENKUlvE_clEvEUldE0_EEvS4_RKT_EUliE_EEviT1_ --------------------------
	.section	.nv.info._ZN2at6native18elementwise_kernelILi128ELi2EZNS0_22gpu_kernel_impl_nocastIZZZNS0_17logit_kernel_cudaERNS_18TensorIteratorBaseERKN3c106ScalarEENKUlvE_clEvENKUlvE_clEvEUldE0_EEvS4_RKT_EUliE_EEviT1_,"",@"SHT_CUDA_INFO"
	.sectionflags	@""
	.align	4


	//----- nvinfo : EIATTR_CUDA_API_VERSION
	.align		4
        /*0000*/ 	.byte	0x04, 0x37
        /*0002*/ 	.short	(.L_2093 - .L_2092)
.L_2092:
        /*0004*/ 	.word	0x00000082


	//----- nvinfo : EIATTR_SW2861232_WAR
	.align		4
.L_2093:
        /*0008*/ 	.byte	0x01, 0x35
	.zero		2


	//----- nvinfo : EIATTR_PARAM_CBANK
	.align		4
        /*000c*/ 	.byte	0x04, 0x0a
        /*000e*/ 	.short	(.L_2095 - .L_2094)
	.align		4
.L_2094:
        /*0010*/ 	.word	index@(.nv.constant0._ZN2at6native18elementwise_kernelILi128ELi2EZNS0_22gpu_kernel_impl_nocastIZZZNS0_17logit_kernel_cudaERNS_18TensorIteratorBaseERKN3c106ScalarEENKUlvE_clEvENKUlvE_clEvEUldE0_EEvS4_RKT_EUliE_EEviT1_)
        /*0014*/ 	.short	0x0160
        /*0016*/ 	.short	0x0230


	//----- nvinfo : EIATTR_CBANK_PARAM_SIZE
	.align		4
.L_2095:
        /*0018*/ 	.byte	0x03, 0x19
        /*001a*/ 	.short	0x0230


	//----- nvinfo : EIATTR_KPARAM_INFO
	.align		4
        /*001c*/ 	.byte	0x04, 0x17
        /*001e*/ 	.short	(.L_2097 - .L_2096)
.L_2096:
        /*0020*/ 	.word	0x00000000
        /*0024*/ 	.short	0x0001
        /*0026*/ 	.short	0x0008
        /*0028*/ 	.byte	0x00, 0xf0, 0xa1, 0x08


	//----- nvinfo : EIATTR_KPARAM_INFO
	.align		4
.L_2097:
        /*002c*/ 	.byte	0x04, 0x17
        /*002e*/ 	.short	(.L_2099 - .L_2098)
.L_2098:
        /*0030*/ 	.word	0x00000000
        /*0034*/ 	.short	0x0000
        /*0036*/ 	.short	0x0000
        /*0038*/ 	.byte	0x00, 0xf0, 0x11, 0x00


	//----- nvinfo : EIATTR_MAXREG_COUNT
	.align		4
.L_2099:
        /*003c*/ 	.byte	0x03, 0x1b
        /*003e*/ 	.short	0x0080


	//----- nvinfo : EIATTR_MERCURY_ISA_VERSION
	.align		4
        /*0040*/ 	.byte	0x03, 0x5f
        /*0042*/ 	.short	0x0000


	//----- nvinfo : EIATTR_EXIT_INSTR_OFFSETS
	.align		4
        /*0044*/ 	.byte	0x04, 0x1c
        /*0046*/ 	.short	(.L_2101 - .L_2100)


	//   ....[0]....
.L_2100:
        /*0048*/ 	.word	0x000015b0


	//   ....[1]....
        /*004c*/ 	.word	0x00002a50


	//----- nvinfo : EIATTR_MAX_THREADS
	.align		4
.L_2101:
        /*0050*/ 	.byte	0x04, 0x05
        /*0052*/ 	.short	(.L_2103 - .L_2102)
.L_2102:
        /*0054*/ 	.word	0x00000080
        /*0058*/ 	.word	0x00000001
        /*005c*/ 	.word	0x00000001


	//----- nvinfo : EIATTR_CRS_STACK_SIZE
	.align		4
.L_2103:
        /*0060*/ 	.byte	0x04, 0x1e
        /*0062*/ 	.short	(.L_2105 - .L_2104)
.L_2104:
        /*0064*/ 	.word	0x00000000
.L_2105:


//--------------------- .nv.info._ZN2at6native27unrolled_elementwise_kernelIZZZNS0_17logit_kernel_cudaERNS_18TensorIteratorBaseERKN3c106ScalarEENKUlvE_clEvENKUlvE_clEvEUldE0_St5arrayIPcLm2EELi4E23TrivialOffsetCalculatorILi1EjESF_NS0_6memory15LoadWithoutCastENSG_16StoreWithoutCastEEEviT_T0_T2_T3_T4_T5_ --------------------------
	.section	.nv.info._ZN2at6native27unrolled_elementwise_kernelIZZZNS0_17logit_kernel_cudaERNS_18TensorIteratorBaseERKN3c106ScalarEENKUlvE_clEvENKUlvE_clEvEUldE0_St5arrayIPcLm2EELi4E23TrivialOffsetCalculatorILi1EjESF_NS0_6memory15LoadWithoutCastENSG_16StoreWithoutCastEEEviT_T0_T2_T3_T4_T5_,"",@"SHT_CUDA_INFO"
	.sectionflags	@""
	.align	4


	//----- nvinfo : EIATTR_CUDA_API_VERSION
	.align		4
        /*0000*/ 	.byte	0x04, 0x37
        /*0002*/ 	.short	(.L_2107 - .L_2106)
.L_2106:
        /*0004*/ 	.word	0x00000082


	//----- nvinfo : EIATTR_SW2861232_WAR
	.align		4
.L_2107:
        /*0008*/ 	.byte	0x01, 0x35
	.zero		2


	//----- nvinfo : EIATTR_PARAM_CBANK
	.align		4
        /*000c*/ 	.byte	0x04, 0x0a
        /*000e*/ 	.short	(.L_2109 - .L_2108)
	.align		4
.L_2108:
        /*0010*/ 	.word	index@(.nv.constant0._ZN2at6native27unrolled_elementwise_kernelIZZZNS0_17logit_kernel_cudaERNS_18TensorIteratorBaseERKN3c106ScalarEENKUlvE_clEvENKUlvE_clEvEUldE0_St5arrayIPcLm2EELi4E23TrivialOffsetCalculatorILi1EjESF_NS0_6memory15LoadWithoutCastENSG_16StoreWithoutCastEEEviT_T0_T2_T3_T4_T5_)
        /*0014*/ 	.short	0x0160
        /*0016*/ 	.short	0x0034


	//----- nvinfo : EIATTR_CBANK_PARAM_SIZE
	.align		4
.L_2109:
        /*0018*/ 	.byte	0x03, 0x19
        /*001a*/ 	.short	0x0034


	//----- nvinfo : EIATTR_KPARAM_INFO
	.align		4
        /*001c*/ 	.byte	0x04, 0x17
        /*001e*/ 	.short	(.L_2111 - .L_2110)
.L_2110:
        /*0020*/ 	.word	0x00000000
        /*0024*/ 	.short	0x0006
        /*0026*/ 	.short	0x0033
        /*0028*/ 	.byte	0x00, 0xf0, 0x05, 0x00


	//----- nvinfo : EIATTR_KPARAM_INFO
	.align		4
.L_2111:
        /*002c*/ 	.byte	0x04, 0x17
        /*002e*/ 	.short	(.L_2113 - .L_2112)
.L_2112:
        /*0030*/ 	.word	0x00000000
        /*0034*/ 	.short	0x0005
        /*0036*/ 	.short	0x0032
        /*0038*/ 	.byte	0x00, 0xf0, 0x05, 0x00


	//----- nvinfo : EIATTR_KPARAM_INFO
	.align		4
.L_2113:
        /*003c*/ 	.byte	0x04, 0x17
        /*003e*/ 	.short	(.L_2115 - .L_2114)
.L_2114:
        /*0040*/ 	.word	0x00000000
        /*0044*/ 	.short	0x0004
        /*0046*/ 	.short	0x0031
        /*0048*/ 	.byte	0x00, 0xf0, 0x05, 0x00


	//----- nvinfo : EIATTR_KPARAM_INFO
	.align		4
.L_2115:
        /*004c*/ 	.byte	0x04, 0x17
        /*004e*/ 	.short	(.L_2117 - .L_2116)
.L_2116:
        /*0050*/ 	.word	0x00000000
        /*0054*/ 	.short	0x0003
        /*0056*/ 	.short	0x0030
        /*0058*/ 	.byte	0x00, 0xf0, 0x05, 0x00


	//----- nvinfo : EIATTR_KPARAM_INFO
	.align		4
.L_2117:
        /*005c*/ 	.byte	0x04, 0x17
        /*005e*/ 	.short	(.L_2119 - .L_2118)
.L_2118:
        /*0060*/ 	.word	0x00000000
        /*0064*/ 	.short	0x0002
        /*0066*/ 	.short	0x0020
        /*0068*/ 	.byte	0x00, 0xf0, 0x41, 0x00


	//----- nvinfo : EIATTR_KPARAM_INFO
	.align		4
.L_2119:
        /*006c*/ 	.byte	0x04, 0x17
        /*006e*/ 	.short	(.L_2121 - .L_2120)
.L_2120:
        /*0070*/ 	.word	0x00000000
        /*0074*/ 	.short	0x0001
        /*0076*/ 	.short	0x0008
        /*0078*/ 	.byte	0x00, 0xf0, 0x61, 0x00


	//----- nvinfo : EIATTR_KPARAM_INFO
	.align		4
.L_2121:
        /*007c*/ 	.byte	0x04, 0x17
        /*007e*/ 	.short	(.L_2123 - .L_2122)
.L_2122:
        /*0080*/ 	.word	0x00000000
        /*0084*/ 	.short	0x0000
        /*0086*/ 	.short	0x0000
        /*0088*/ 	.byte	0x00, 0xf0, 0x11, 0x00


	//----- nvinfo : EIATTR_MAXREG_COUNT
	.align		4
.L_2123:
        /*008c*/ 	.byte	0x03, 0x1b
        /*008e*/ 	.short	0x00ff


	//----- nvinfo : EIATTR_MERCURY_ISA_VERSION
	.align		4
        /*0090*/ 	.byte	0x03, 0x5f
        /*0092*/ 	.short	0x0000


	//----- nvinfo : EIATTR_EXIT_INSTR_OFFSETS
	.align		4
        /*0094*/ 	.byte	0x04, 0x1c
        /*0096*/ 	.short	(.L_2125 - .L_2124)


	//   ....[0]....
.L_2124:
        /*0098*/ 	.word	0x00001ca0


	//   ....[1]....
        /*009c*/ 	.word	0x00001cf0


	//----- nvinfo : EIATTR_MAX_THREADS
	.align		4
.L_2125:
        /*00a0*/ 	.byte	0x04, 0x05
        /*00a2*/ 	.short	(.L_2127 - .L_2126)
.L_2126:
        /*00a4*/ 	.word	0x00000080
        /*00a8*/ 	.word	0x00000001
        /*00ac*/ 	.word	0x00000001


	//----- nvinfo : EIATTR_CRS_STACK_SIZE
	.align		4
.L_2127:
        /*00b0*/ 	.byte	0x04, 0x1e
        /*00b2*/ 	.short	(.L_2129 - .L_2128)
.L_2128:
        /*00b4*/ 	.word	0x00000000
.L_2129:


//--------------------- .nv.info._ZN2at6native29vectorized_elementwise_kernelILi2EZZZNS0_17logit_kernel_cudaERNS_18TensorIteratorBaseERKN3c106ScalarEENKUlvE_clEvENKUlvE_clEvEUldE0_St5arrayIPcLm2EEEEviT0_T1_ --------------------------
	.section	.nv.info._ZN2at6native29vectorized_elementwise_kernelILi2EZZZNS0_17logit_kernel_cudaERNS_18TensorIteratorBaseERKN3c106ScalarEENKUlvE_clEvENKUlvE_clEvEUldE0_St5arrayIPcLm2EEEEviT0_T1_,"",@"SHT_CUDA_INFO"
	.sectionflags	@""
	.align	4


	//----- nvinfo : EIATTR_CUDA_API_VERSION
	.align		4
        /*0000*/ 	.byte	0x04, 0x37
        /*0002*/ 	.short	(.L_2131 - .L_2130)
.L_2130:
        /*0004*/ 	.word	0x00000082


	//----- nvinfo : EIATTR_SW2861232_WAR
	.align		4
.L_2131:
        /*0008*/ 	.byte	0x01, 0x35
	.zero		2


	//----- nvinfo : EIATTR_PARAM_CBANK
	.align		4
        /*000c*/ 	.byte	0x04, 0x0a
        /*000e*/ 	.short	(.L_2133 - .L_2132)
	.align		4
.L_2132:
        /*0010*/ 	.word	index@(.nv.constant0._ZN2at6native29vectorized_elementwise_kernelILi2EZZZNS0_17logit_kernel_cudaERNS_18TensorIteratorBaseERKN3c106ScalarEENKUlvE_clEvENKUlvE_clEvEUldE0_St5arrayIPcLm2EEEEviT0_T1_)
        /*0014*/ 	.short	0x0160
        /*0016*/ 	.short	0x0030


	//----- nvinfo : EIATTR_CBANK_PARAM_SIZE
	.align		4
.L_2133:
        /*0018*/ 	.byte	0x03, 0x19
        /*001a*/ 	.short	0x0030


	//----- nvinfo : EIATTR_KPARAM_INFO
	.align		4
        /*001c*/ 	.byte	0x04, 0x17
        /*001e*/ 	.short	(.L_2135 - .L_2134)
.L_2134:
        /*0020*/ 	.word	0x00000000
        /*0024*/ 	.short	0x0002
        /*0026*/ 	.short	0x0020
        /*0028*/ 	.byte	0x00, 0xf0, 0x41, 0x00


	//----- nvinfo : EIATTR_KPARAM_INFO
	.align		4
.L_2135:
        /*002c*/ 	.byte	0x04, 0x17
        /*002e*/ 	.short	(.L_2137 - .L_2136)
.L_2136:
        /*0030*/ 	.word	0x00000000
        /*0034*/ 	.short	0x0001
        /*0036*/ 	.short	0x0008
        /*0038*/ 	.byte	0x00, 0xf0, 0x61, 0x00


	//----- nvinfo : EIATTR_KPARAM_INFO
	.align		4
.L_2137:
        /*003c*/ 	.byte	0x04, 0x17
        /*003e*/ 	.short	(.L_2139 - .L_2138)
.L_2138:
        /*0040*/ 	.word	0x00000000
        /*0044*/ 	.short	0x0000
        /*0046*/ 	.short	0x0000
        /*0048*/ 	.byte	0x00, 0xf0, 0x11, 0x00


	//----- nvinfo : EIATTR_MAXREG_COUNT
	.align		4
.L_2139:
        /*004c*/ 	.byte	0x03, 0x1b
        /*004e*/ 	.short	0x00ff


	//----- nvinfo : EIATTR_MERCURY_ISA_VERSION
	.align		4
        /*0050*/ 	.byte	0x03, 0x5f
        /*0052*/ 	.short	0x0000


	//----- nvinfo : EIATTR_EXIT_INSTR_OFFSETS
	.align		4
        /*0054*/ 	.byte	0x04, 0x1c
        /*0056*/ 	.short	(.L_2141 - .L_2140)


	//   ....[0]....
.L_2140:
        /*0058*/ 	.word	0x00002ff0


	//   ....[1]....
        /*005c*/ 	.word	0x00006760


	//   ....[2]....
        /*0060*/ 	.word	0x000067b0


	//----- nvinfo : EIATTR_MAX_THREADS
	.align		4
.L_2141:
        /*0064*/ 	.byte	0x04, 0x05
        /*0066*/ 	.short	(.L_2143 - .L_2142)
.L_2142:
        /*0068*/ 	.word	0x00000080
        /*006c*/ 	.word	0x00000001
        /*0070*/ 	.word	0x00000001


	//----- nvinfo : EIATTR_CRS_STACK_SIZE
	.align		4
.L_2143:
        /*0074*/ 	.byte	0x04, 0x1e
        /*0076*/ 	.short	(.L_2145 - .L_2144)
.L_2144:
        /*0078*/ 	.word	0x00000000
.L_2145:


//--------------------- .nv.info._ZN2at6native29vectorized_elementwise_kernelILi4EZZZNS0_17logit_kernel_cudaERNS_18TensorIteratorBaseERKN3c106ScalarEENKUlvE_clEvENKUlvE_clEvEUldE0_St5arrayIPcLm2EEEEviT0_T1_ --------------------------
	.section	.nv.info._ZN2at6native29vectorized_elementwise_kernelILi4EZZZNS0_17logit_kernel_cudaERNS_18TensorIteratorBaseERKN3c106ScalarEENKUlvE_clEvENKUlvE_clEvEUldE0_St5arrayIPcLm2EEEEviT0_T1_,"",@"SHT_CUDA_INFO"
	.sectionflags	@""
	.align	4


	//----- nvinfo : EIATTR_CUDA_API_VERSION
	.align		4
        /*0000*/ 	.byte	0x04, 0x37
        /*0002*/ 	.short	(.L_2147 - .L_2146)
.L_2146:
        /*0004*/ 	.word	0x00000082


	//----- nvinfo : EIATTR_SW2861232_WAR
	.align		4
.L_2147:
        /*0008*/ 	.byte	0x01, 0x35
	.zero		2


	//----- nvinfo : EIATTR_PARAM_CBANK
	.align		4
        /*000c*/ 	.byte	0x04, 0x0a
        /*000e*/ 	.short	(.L_2149 - .L_2148)
	.align		4
.L_2148:
        /*0010*/ 	.word	index@(.nv.constant0._ZN2at6native29vectorized_elementwise_kernelILi4EZZZNS0_17logit_kernel_cudaERNS_18TensorIteratorBaseERKN3c106ScalarEENKUlvE_clEvENKUlvE_clEvEUldE0_St5arrayIPcLm2EEEEviT0_T1_)
        /*0014*/ 	.short	0x0160
        /*0016*/ 	.short	0x0030


	//----- nvinfo : EIATTR_CBANK_PARAM_SIZE
	.align		4
.L_2149:
        /*0018*/ 	.byte	0x03, 0x19
        /*001a*/ 	.short	0x0030


	//----- nvinfo : EIATTR_KPARAM_INFO
	.align		4
        /*001c*/ 	.byte	0x04, 0x17
        /*001e*/ 	.short	(.L_2151 - .L_2150)
.L_2150:
        /*0020*/ 	.word	0x00000000
        /*0024*/ 	.short	0x0002
        /*0026*/ 	.short	0x0020
        /*0028*/ 	.byte	0x00, 0xf0, 0x41, 0x00


	//----- nvinfo : EIATTR_KPARAM_INFO
	.align		4
.L_2151:
        /*002c*/ 	.byte	0x04, 0x17
        /*002e*/ 	.short	(.L_2153 - .L_2152)
.L_2152:
        /*0030*/ 	.word	0x00000000
        /*0034*/ 	.short	0x0001
        /*0036*/ 	.short	0x0008
        /*0038*/ 	.byte	0x00, 0xf0, 0x61, 0x00


	//----- nvinfo : EIATTR_KPARAM_INFO
	.align		4
.L_2153:
        /*003c*/ 	.byte	0x04, 0x17
        /*003e*/ 	.short	(.L_2155 - .L_2154)
.L_2154:
        /*0040*/ 	.word	0x00000000
        /*0044*/ 	.short	0x0000
        /*0046*/ 	.short	0x0000
        /*0048*/ 	.byte	0x00, 0xf0, 0x11, 0x00


	//----- nvinfo : EIATTR_MAXREG_COUNT
	.align		4
.L_2155:
        /*004c*/ 	.byte	0x03, 0x1b
        /*004e*/ 	.short	0x00ff


	//----- nvinfo : EIATTR_MERCURY_ISA_VERSION
	.align		4
        /*0050*/ 	.byte	0x03, 0x5f
        /*0052*/ 	.short	0x0000


	//----- nvinfo : EIATTR_EXIT_INSTR_OFFSETS
	.align		4
        /*0054*/ 	.byte	0x04, 0x1c
        /*0056*/ 	.short	(.L_2157 - .L_2156)


	//   ....[0]....
.L_2156:
        /*0058*/ 	.word	0x00002ff0


	//   ....[1]....
        /*005c*/ 	.word	0x00006760


	//   ....[2]....
        /*0060*/ 	.word	0x000067b0


	//----- nvinfo : EIATTR_MAX_THREADS
	.align		4
.L_2157:
        /*0064*/ 	.byte	0x04, 0x05
        /*0066*/ 	.short	(.L_2159 - .L_2158)
.L_2158:
        /*0068*/ 	.word	0x00000080
        /*006c*/ 	.word	0x00000001
        /*0070*/ 	.word	0x00000001


	//----- nvinfo : EIATTR_CRS_STACK_SIZE
	.align		4
.L_2159:
        /*0074*/ 	.byte	0x04, 0x1e
        /*0076*/ 	.short	(.L_2161 - .L_2160)
.L_2160:
        /*0078*/ 	.word	0x00000000
.L_2161:


//--------------------- .nv.info._ZN2at6native29vectorized_elementwise_kernelILi8EZZZNS0_17logit_kernel_cudaERNS_18TensorIteratorBaseERKN3c106ScalarEENKUlvE_clEvENKUlvE_clEvEUldE0_St5arrayIPcLm2EEEEviT0_T1_ --------------------------
	.section	.nv.info._ZN2at6native29vectorized_elementwise_kernelILi8EZZZNS0_17logit_kernel_cudaERNS_18TensorIteratorBaseERKN3c106ScalarEENKUlvE_clEvENKUlvE_clEvEUldE0_St5arrayIPcLm2EEEEviT0_T1_,"",@"SHT_CUDA_INFO"
	.sectionflags	@""
	.align	4


	//----- nvinfo : EIATTR_CUDA_API_VERSION
	.align		4
        /*0000*/ 	.byte	0x04, 0x37
        /*0002*/ 	.short	(.L_2163 - .L_2162)
.L_2162:
        /*0004*/ 	.word	0x00000082


	//----- nvinfo : EIATTR_SW2861232_WAR
	.align		4
.L_2163:
        /*0008*/ 	.byte	0x01, 0x35
	.zero		2


	//----- nvinfo : EIATTR_PARAM_CBANK
	.align		4
        /*000c*/ 	.byte	0x04, 0x0a
        /*000e*/ 	.short	(.L_2165 - .L_2164)
	.align		4
.L_2164:
        /*0010*/ 	.word	index@(.nv.constant0._ZN2at6native29vectorized_elementwise_kernelILi8EZZZNS0_17logit_kernel_cudaERNS_18TensorIteratorBaseERKN3c106ScalarEENKUlvE_clEvENKUlvE_clEvEUldE0_St5arrayIPcLm2EEEEviT0_T1_)
        /*0014*/ 	.short	0x0160
        /*0016*/ 	.short	0x0030


	//----- nvinfo : EIATTR_CBANK_PARAM_SIZE
	.align		4
.L_2165:
        /*0018*/ 	.byte	0x03, 0x19
        /*001a*/ 	.short	0x0030


	//----- nvinfo : EIATTR_KPARAM_INFO
	.align		4
        /*001c*/ 	.byte	0x04, 0x17
        /*001e*/ 	.short	(.L_2167 - .L_2166)
.L_2166:
        /*0020*/ 	.word	0x00000000
        /*0024*/ 	.short	0x0002
        /*0026*/ 	.short	0x0020
        /*0028*/ 	.byte	0x00, 0xf0, 0x41, 0x00


	//----- nvinfo : EIATTR_KPARAM_INFO
	.align		4
.L_2167:
        /*002c*/ 	.byte	0x04, 0x17
        /*002e*/ 	.short	(.L_2169 - .L_2168)
.L_2168:
        /*0030*/ 	.word	0x00000000
        /*0034*/ 	.short	0x0001
        /*0036*/ 	.short	0x0008
        /*0038*/ 	.byte	0x00, 0xf0, 0x61, 0x00


	//----- nvinfo : EIATTR_KPARAM_INFO
	.align		4
.L_2169:
        /*003c*/ 	.byte	0x04, 0x17
        /*003e*/ 	.short	(.L_2171 - .L_2170)
.L_2170:
        /*0040*/ 	.word	0x00000000
        /*0044*/ 	.short	0x0000
        /*0046*/ 	.short	0x0000
        /*0048*/ 	.byte	0x00, 0xf0, 0x11, 0x00


	//----- nvinfo : EIATTR_MAXREG_COUNT
	.align		4
.L_2171:
        /*004c*/ 	.byte	0x03, 0x1b
        /*004e*/ 	.short	0x00ff


	//----- nvinfo : EIATTR_MERCURY_ISA_VERSION
	.align		4
        /*0050*/ 	.byte	0x03, 0x5f
        /*0052*/ 	.short	0x0000


	//----- nvinfo : EIATTR_EXIT_INSTR_OFFSETS
	.align		4
        /*0054*/ 	.byte	0x04, 0x1c
        /*0056*/ 	.short	(.L_2173 - .L_2172)


	//   ....[0]....
.L_2172:
        /*0058*/ 	.word	0x00000010


	//----- nvinfo : EIATTR_MAX_THREADS
	.align		4
.L_2173:
        /*005c*/ 	.byte	0x04, 0x05
        /*005e*/ 	.short	(.L_2175 - .L_2174)
.L_2174:
        /*0060*/ 	.word	0x00000080
        /*0064*/ 	.word	0x00000001
        /*0068*/ 	.word	0x00000001
.L_2175:


//--------------------- .nv.info._ZN2at6native18elementwise_kernelILi128ELi4EZNS0_15gpu_kernel_implIZZZNS0_17logit_kernel_cudaERNS_18TensorIteratorBaseERKN3c106ScalarEENKUlvE_clEvENKUlvE_clEvEUldE_EEvS4_RKT_EUliE_EEviT1_ --------------------------
	.section	.nv.info._ZN2at6native18elementwise_kernelILi128ELi4EZNS0_15gpu_kernel_implIZZZNS0_17logit_kernel_cudaERNS_18TensorIteratorBaseERKN3c106ScalarEENKUlvE_clEvENKUlvE_clEvEUldE_EEvS4_RKT_EUliE_EEviT1_,"",@"SHT_CUDA_INFO"
	.sectionflags	@""
	.align	4


	//----- nvinfo : EIATTR_CUDA_API_VERSION
	.align		4
        /*0000*/ 	.byte	0x04, 0x37
        /*0002*/ 	.short	(.L_2177 - .L_2176)
.L_2176:
        /*0004*/ 	.word	0x00000082


	//----- nvinfo : EIATTR_SW2861232_WAR
	.align		4
.L_2177:
        /*0008*/ 	.byte	0x01, 0x35
	.zero		2


	//----- nvinfo : EIATTR_PARAM_CBANK
	.align		4
        /*000c*/ 	.byte	0x04, 0x0a
        /*000e*/ 	.short	(.L_2179 - .L_2178)
	.align		4
.L_2178:
        /*0010*/ 	.word	index@(.nv.constant0._ZN2at6native18elementwise_kernelILi128ELi4EZNS0_15gpu_kernel_implIZZZNS0_17logit_kernel_cudaERNS_18TensorIteratorBaseERKN3c106ScalarEENKUlvE_clEvENKUlvE_clEvEUldE_EEvS4_RKT_EUliE_EEviT1_)
        /*0014*/ 	.short	0x0160
        /*0016*/ 	.short	0x0220


	//----- nvinfo : EIATTR_CBANK_PARAM_SIZE
	.align		4
.L_2179:
        /*0018*/ 	.byte	0x03, 0x19
        /*001a*/ 	.short	0x0220


	//----- nvinfo : EIATTR_KPARAM_INFO
	.align		4
        /*001c*/ 	.byte	0x04, 0x17
        /*001e*/ 	.short	(.L_2181 - .L_2180)
.L_2180:
        /*0020*/ 	.word	0x00000000
        /*0024*/ 	.short	0x0001
        /*0026*/ 	.short	0x0008
        /*0028*/ 	.byte	0x00, 0xf0, 0x61, 0x08


	//----- nvinfo : EIATTR_KPARAM_INFO
	.align		4
.L_2181:
        /*002c*/ 	.byte	0x04, 0x17
        /*002e*/ 	.short	(.L_2183 - .L_2182)
.L_2182:
        /*0030*/ 	.word	0x00000000
        /*0034*/ 	.short	0x0000
        /*0036*/ 	.short	0x0000
        /*0038*/ 	.byte	0x00, 0xf0, 0x11, 0x00


	//----- nvinfo : EIATTR_MAXREG_COUNT
	.align		4
.L_2183:
        /*003c*/ 	.byte	0x03, 0x1b
        /*003e*/ 	.short	0x0080


	//----- nvinfo : EIATTR_EXTERNS
	.align		4
        /*0040*/ 	.byte	0x04, 0x0f
        /*0042*/ 	.short	(.L_2185 - .L_2184)


	//   ....[0]....
	.align		4
.L_2184:
        /*0044*/ 	.word	index@(__assertfail)


	//----- nvinfo : EIATTR_MERCURY_ISA_VERSION
	.align		4
.L_2185:
        /*0048*/ 	.byte	0x03, 0x5f
        /*004a*/ 	.short	0x0000


	//----- nvinfo : EIATTR_SYSCALL_OFFSETS
	.align		4
        /*004c*/ 	.byte	0x04, 0x46
        /*004e*/ 	.short	(.L_2187 - .L_2186)


	//   ....[0]....
.L_2186:
        /*0050*/ 	.word	0x00001da0


	//   ....[1]....
        /*0054*/ 	.word	0x000032f0


	//   ....[2]....
        /*0058*/ 	.word	0x000050d0


	//   ....[3]....
        /*005c*/ 	.word	0x00006620


	//   ....[4]....
        /*0060*/ 	.word	0x000083d0


	//   ....[5]....
        /*0064*/ 	.word	0x00009920


	//   ....[6]....
        /*0068*/ 	.word	0x0000b6e0


	//   ....[7]....
        /*006c*/ 	.word	0x0000cc20


	//----- nvinfo : EIATTR_EXIT_INSTR_OFFSETS
	.align		4
.L_2187:
        /*0070*/ 	.byte	0x04, 0x1c
        /*0072*/ 	.short	(.L_2189 - .L_2188)


	//   ....[0]....
.L_2188:
        /*0074*/ 	.word	0x000099c0


	//   ....[1]....
        /*0078*/ 	.word	0x0000bd70


	//   ....[2]....
        /*007c*/ 	.word	0x0000bdb0


	//   ....[3]....
        /*0080*/ 	.word	0x0000be40


	//   ....[4]....
        /*0084*/ 	.word	0x0000be70


	//   ....[5]....
        /*0088*/ 	.word	0x0000bea0


	//   ....[6]....
        /*008c*/ 	.word	0x0000bf50


	//   ....[7]....
        /*0090*/ 	.word	0x0000bfb0


	//   ....[8]....
        /*0094*/ 	.word	0x0000c070


	//   ....[9]....
        /*0098*/ 	.word	0x0000c0e0


	//   ....[10]....
        /*009c*/ 	.word	0x0000c100


	//   ....[11]....
        /*00a0*/ 	.word	0x0000c1c0


	//   ....[12]....
        /*00a4*/ 	.word	0x0000c1f0


	//   ....[13]....
        /*00a8*/ 	.word	0x0000c3a0


	//   ....[14]....
        /*00ac*/ 	.word	0x0000c520


	//   ....[15]....
        /*00b0*/ 	.word	0x0000c580


	//   ....[16]....
        /*00b4*/ 	.word	0x0000c630


	//   ....[17]....
        /*00b8*/ 	.word	0x0000c7d0


	//   ....[18]....
        /*00bc*/ 	.word	0x0000c970


	//   ....[19]....
        /*00c0*/ 	.word	0x0000caf0


	//   ....[20]....
        /*00c4*/ 	.word	0x0000cc30


	//   ....[21]....
        /*00c8*/ 	.word	0x0000cc60


	//   ....[22]....
        /*00cc*/ 	.word	0x0000cc90


	//----- nvinfo : EIATTR_MAX_THREADS
	.align		4
.L_2189:
        /*00d0*/ 	.byte	0x04, 0x05
        /*00d2*/ 	.short	(.L_2191 - .L_2190)
.L_2190:
        /*00d4*/ 	.word	0x00000080
        /*00d8*/ 	.word	0x00000001
        /*00dc*/ 	.word	0x00000001


	//----- nvinfo : EIATTR_CRS_STACK_SIZE
	.align		4
.L_2191:
        /*00e0*/ 	.byte	0x04, 0x1e
        /*00e2*/ 	.short	(.L_2193 - .L_2192)
.L_2192:
        /*00e4*/ 	.word	0x00000000
.L_2193:


//--------------------- .nv.info._ZN2at6native27unrolled_elementwise_kernelIZZZNS0_17logit_kernel_cudaERNS_18TensorIteratorBaseERKN3c106ScalarEENKUlvE_clEvENKUlvE_clEvEUldE_St5arrayIPcLm2EELi4E23TrivialOffsetCalculatorILi1EjESF_NS0_6memory12LoadWithCastILi1EEENSG_13StoreWithCastILi1EEEEEviT_T0_T2_T3_T4_T5_ --------------------------
	.section	.nv.info._ZN2at6native27unrolled_elementwise_kernelIZZZNS0_17logit_kernel_cudaERNS_18TensorIteratorBaseERKN3c106ScalarEENKUlvE_clEvENKUlvE_clEvEUldE_St5arrayIPcLm2EELi4E23TrivialOffsetCalculatorILi1EjESF_NS0_6memory12LoadWithCastILi1EEENSG_13StoreWithCastILi1EEEEEviT_T0_T2_T3_T4_T5_,"",@"SHT_CUDA_INFO"
	.sectionflags	@""
	.align	4


	//----- nvinfo : EIATTR_CUDA_API_VERSION
	.align		4
        /*0000*/ 	.byte	0x04, 0x37
        /*0002*/ 	.short	(.L_2195 - .L_2194)
.L_2194:
        /*0004*/ 	.word	0x00000082


	//----- nvinfo : EIATTR_SW2861232_WAR
	.align		4
.L_2195:
        /*0008*/ 	.byte	0x01, 0x35
	.zero		2


	//----- nvinfo : EIATTR_PARAM_CBANK
	.align		4
        /*000c*/ 	.byte	0x04, 0x0a
        /*000e*/ 	.short	(.L_2197 - .L_2196)
	.align		4
.L_2196:
        /*0010*/ 	.word	index@(.nv.constant0._ZN2at6native27unrolled_elementwise_kernelIZZZNS0_17logit_kernel_cudaERNS_18TensorIteratorBaseERKN3c106ScalarEENKUlvE_clEvENKUlvE_clEvEUldE_St5arrayIPcLm2EELi4E23TrivialOffsetCalculatorILi1EjESF_NS0_6memory12LoadWithCastILi1EEENSG_13StoreWithCastILi1EEEEEviT_T0_T2_T3_T4_T5_)
        /*0014*/ 	.short	0x0160
        /*0016*/ 	.short	0x002c


	//----- nvinfo : EIATTR_CBANK_PARAM_SIZE
	.align		4
.L_2197:
        /*0018*/ 	.byte	0x03, 0x19
        /*001a*/ 	.short	0x002c


	//----- nvinfo : EIATTR_KPARAM_INFO
	.align		4
        /*001c*/ 	.byte	0x04, 0x17
        /*001e*/ 	.short	(.L_2199 - .L_2198)
.L_2198:
        /*0020*/ 	.word	0x00000000
        /*0024*/ 	.short	0x0006
        /*0026*/ 	.short	0x0024
        /*0028*/ 	.byte	0x00, 0xf0, 0x21, 0x00


	//----- nvinfo : EIATTR_KPARAM_INFO
	.align		4
.L_2199:
        /*002c*/ 	.byte	0x04, 0x17
        /*002e*/ 	.short	(.L_2201 - .L_2200)
.L_2200:
        /*0030*/ 	.word	0x00000000
        /*0034*/ 	.short	0x0005
        /*0036*/ 	.short	0x001c
        /*0038*/ 	.byte	0x00, 0xf0, 0x21, 0x00


	//----- nvinfo : EIATTR_KPARAM_INFO
	.align		4
.L_2201:
        /*003c*/ 	.byte	0x04, 0x17
        /*003e*/ 	.short	(.L_2203 - .L_2202)
.L_2202:
        /*0040*/ 	.word	0x00000000
        /*0044*/ 	.short	0x0004
        /*0046*/ 	.short	0x0019
        /*0048*/ 	.byte	0x00, 0xf0, 0x05, 0x00


	//----- nvinfo : EIATTR_KPARAM_INFO
	.align		4
.L_2203:
        /*004c*/ 	.byte	0x04, 0x17
        /*004e*/ 	.short	(.L_2205 - .L_2204)
.L_2204:
        /*0050*/ 	.word	0x00000000
        /*0054*/ 	.short	0x0003
        /*0056*/ 	.short	0x0018
        /*0058*/ 	.byte	0x00, 0xf0, 0x05, 0x00


	//----- nvinfo : EIATTR_KPARAM_INFO
	.align		4
.L_2205:
        /*005c*/ 	.byte	0x04, 0x17
        /*005e*/ 	.short	(.L_2207 - .L_2206)
.L_2206:
        /*0060*/ 	.word	0x00000000
        /*0064*/ 	.short	0x0002
        /*0066*/ 	.short	0x0008
        /*0068*/ 	.byte	0x00, 0xf0, 0x41, 0x00


	//----- nvinfo : EIATTR_KPARAM_INFO
	.align		4
.L_2207:
        /*006c*/ 	.byte	0x04, 0x17
        /*006e*/ 	.short	(.L_2209 - .L_2208)
.L_2208:
        /*0070*/ 	.word	0x00000000
        /*0074*/ 	.short	0x0001
        /*0076*/ 	.short	0x0004
        /*0078*/ 	.byte	0x00, 0xf0, 0x05, 0x00


	//----- nvinfo : EIATTR_KPARAM_INFO
	.align		4
.L_2209:
        /*007c*/ 	.byte	0x04, 0x17
        /*007e*/ 	.short	(.L_2211 - .L_2210)
.L_2210:
        /*0080*/ 	.word	0x00000000
        /*0084*/ 	.short	0x0000
        /*0086*/ 	.short	0x0000
        /*0088*/ 	.byte	0x00, 0xf0, 0x11, 0x00


	//----- nvinfo : EIATTR_MAXREG_COUNT
	.align		4
.L_2211:
        /*008c*/ 	.byte	0x03, 0x1b
        /*008e*/ 	.short	0x00ff


	//----- nvinfo : EIATTR_EXTERNS
	.align		4
        /*0090*/ 	.byte	0x04, 0x0f
        /*0092*/ 	.short	(.L_2213 - .L_2212)


	//   ....[0]....
	.align		4
.L_2212:
        /*0094*/ 	.word	index@(__assertfail)


	//----- nvinfo : EIATTR_MERCURY_ISA_VERSION
	.align		4
.L_2213:
        /*0098*/ 	.byte	0x03, 0x5f
        /*009a*/ 	.short	0x0000


	//----- nvinfo : EIATTR_SYSCALL_OFFSETS
	.align		4
        /*009c*/ 	.byte	0x04, 0x46
        /*009e*/ 	.short	(.L_2215 - .L_2214)


	//   ....[0]....
.L_2214:
        /*00a0*/ 	.word	0x00000f90


	//   ....[1]....
        /*00a4*/ 	.word	0x00001f40


	//   ....[2]....
        /*00a8*/ 	.word	0x00002f00


	//   ....[3]....
        /*00ac*/ 	.word	0x00003e90


	//   ....[4]....
        /*00b0*/ 	.word	0x00006660


	//   ....[5]....
        /*00b4*/ 	.word	0x000076f0


	//   ....[6]....
        /*00b8*/ 	.word	0x00008740


	//   ....[7]....
        /*00bc*/ 	.word	0x000097b0


	//----- nvinfo : EIATTR_EXIT_INSTR_OFFSETS
	.align		4
.L_2215:
        /*00c0*/ 	.byte	0x04, 0x1c
        /*00c2*/ 	.short	(.L_2217 - .L_2216)


	//   ....[0]....
.L_2216:
        /*00c4*/ 	.word	0x000087e0


	//   ....[1]....
        /*00c8*/ 	.word	0x00008900


	//   ....[2]....
        /*00cc*/ 	.word	0x00008940


	//   ....[3]....
        /*00d0*/ 	.word	0x000089d0


	//   ....[4]....
        /*00d4*/ 	.word	0x00008a00


	//   ....[5]....
        /*00d8*/ 	.word	0x00008a30


	//   ....[6]....
        /*00dc*/ 	.word	0x00008ae0


	//   ....[7]....
        /*00e0*/ 	.word	0x00008b40


	//   ....[8]....
        /*00e4*/ 	.word	0x00008c00


	//   ....[9]....
        /*00e8*/ 	.word	0x00008c70


	//   ....[10]....
        /*00ec*/ 	.word	0x00008c90


	//   ....[11]....
        /*00f0*/ 	.word	0x00008d50


	//   ....[12]....
        /*00f4*/ 	.word	0x00008d80


	//   ....[13]....
        /*00f8*/ 	.word	0x00008f30


	//   ....[14]....
        /*00fc*/ 	.word	0x000090b0


	//   ....[15]....
        /*0100*/ 	.word	0x00009110


	//   ....[16]....
        /*0104*/ 	.word	0x000091c0


	//   ....[17]....
        /*0108*/ 	.word	0x00009360


	//   ....[18]....
        /*010c*/ 	.word	0x00009500


	//   ....[19]....
        /*0110*/ 	.word	0x00009680


	//   ....[20]....
        /*0114*/ 	.word	0x000097c0


	//   ....[21]....
        /*0118*/ 	.word	0x000097f0


	//   ....[22]....
        /*011c*/ 	.word	0x00009820


	//----- nvinfo : EIATTR_MAX_THREADS
	.align		4
.L_2217:
        /*0120*/ 	.byte	0x04, 0x05
        /*0122*/ 	.short	(.L_2219 - .L_2218)
.L_2218:
        /*0124*/ 	.word	0x00000080
        /*0128*/ 	.word	0x00000001
        /*012c*/ 	.word	0x00000001


	//----- nvinfo : EIATTR_CRS_STACK_SIZE
	.align		4
.L_2219:
        /*0130*/ 	.byte	0x04, 0x1e
        /*0132*/ 	.short	(.L_2221 - .L_2220)
.L_2220:
        /*0134*/ 	.word	0x00000000
.L_2221:


//--------------------- .nv.info._ZN2at6native18elementwise_kernelILi128ELi2EZNS0_22gpu_kernel_impl_nocastIZZZNS0_17logit_kernel_cudaERNS_18TensorIteratorBaseERKN3c106ScalarEENKUlvE_clEvENKUlvE_clEvEUldE_EEvS4_RKT_EUliE_EEviT1_ --------------------------
	.section	.nv.info._ZN2at6native18elementwise_kernelILi128ELi2EZNS0_22gpu_kernel_impl_nocastIZZZNS0_17logit_kernel_cudaERNS_18TensorIteratorBaseERKN3c106ScalarEENKUlvE_clEvENKUlvE_clEvEUldE_EEvS4_RKT_EUliE_EEviT1_,"",@"SHT_CUDA_INFO"
	.sectionflags	@""
	.align	4


	//----- nvinfo : EIATTR_CUDA_API_VERSION
	.align		4
        /*0000*/ 	.byte	0x04, 0x37
        /*0002*/ 	.short	(.L_2223 - .L_2222)
.L_2222:
        /*0004*/ 	.word	0x00000082


	//----- nvinfo : EIATTR_SW2861232_WAR
	.align		4
.L_2223:
        /*0008*/ 	.byte	0x01, 0x35
	.zero		2


	//----- nvinfo : EIATTR_PARAM_CBANK
	.align		4
        /*000c*/ 	.byte	0x04, 0x0a
        /*000e*/ 	.short	(.L_2225 - .L_2224)
	.align		4
.L_2224:
        /*0010*/ 	.word	index@(.nv.constant0._ZN2at6native18elementwise_kernelILi128ELi2EZNS0_22gpu_kernel_impl_nocastIZZZNS0_17logit_kernel_cudaERNS_18TensorIteratorBaseERKN3c106ScalarEENKUlvE_clEvENKUlvE_clEvEUldE_EEvS4_RKT_EUliE_EEviT1_)
        /*0014*/ 	.short	0x0160
        /*0016*/ 	.short	0x0220


	//----- nvinfo : EIATTR_CBANK_PARAM_SIZE
	.align		4
.L_2225:
        /*0018*/ 	.byte	0x03, 0x19
        /*001a*/ 	.short	0x0220


	//----- nvinfo : EIATTR_KPARAM_INFO
	.align		4
        /*001c*/ 	.byte	0x04, 0x17
        /*001e*/ 	.short	(.L_2227 - .L_2226)
.L_2226:
        /*0020*/ 	.word	0x00000000
        /*0024*/ 	.short	0x0001
        /*0026*/ 	.short	0x0008
        /*0028*/ 	.byte	0x00, 0xf0, 0x61, 0x08


	//----- nvinfo : EIATTR_KPARAM_INFO
	.align		4
.L_2227:
        /*002c*/ 	.byte	0x04, 0x17
        /*002e*/ 	.short	(.L_2229 - .L_2228)
.L_2228:
        /*0030*/ 	.word	0x00000000
        /*0034*/ 	.short	0x0000
        /*0036*/ 	.short	0x0000
        /*0038*/ 	.byte	0x00, 0xf0, 0x11, 0x00


	//----- nvinfo : EIATTR_MAXREG_COUNT
	.align		4
.L_2229:
        /*003c*/ 	.byte	0x03, 0x1b
        /*003e*/ 	.short	0x0080


	//----- nvinfo : EIATTR_MERCURY_ISA_VERSION
	.align		4
        /*0040*/ 	.byte	0x03, 0x5f
        /*0042*/ 	.short	0x0000


	//----- nvinfo : EIATTR_EXIT_INSTR_OFFSETS
	.align		4
        /*0044*/ 	.byte	0x04, 0x1c
        /*0046*/ 	.short	(.L_2231 - .L_2230)


	//   ....[0]....
.L_2230:
        /*0048*/ 	.word	0x000014d0


	//   ....[1]....
        /*004c*/ 	.word	0x000028b0


	//----- nvinfo : EIATTR_MAX_THREADS
	.align		4
.L_2231:
        /*0050*/ 	.byte	0x04, 0x05
        /*0052*/ 	.short	(.L_2233 - .L_2232)
.L_2232:
        /*0054*/ 	.word	0x00000080
        /*0058*/ 	.word	0x00000001
        /*005c*/ 	.word	0x00000001


	//----- nvinfo : EIATTR_CRS_STACK_SIZE
	.align		4
.L_2233:
        /*0060*/ 	.byte	0x04, 0x1e
        /*0062*/ 	.short	(.L_2235 - .L_2234)
.L_2234:
        /*0064*/ 	.word	0x00000000
.L_2235:


//--------------------- .nv.info._ZN2at6native27unrolled_elementwise_kernelIZZZNS0_17logit_kernel_cudaERNS_18TensorIteratorBaseERKN3c106ScalarEENKUlvE_clEvENKUlvE_clEvEUldE_St5arrayIPcLm2EELi4E23TrivialOffsetCalculatorILi1EjESF_NS0_6memory15LoadWithoutCastENSG_16StoreWithoutCastEEEviT_T0_T2_T3_T4_T5_ --------------------------
	.section	.nv.info._ZN2at6native27unrolled_elementwise_kernelIZZZNS0_17logit_kernel_cudaERNS_18TensorIteratorBaseERKN3c106ScalarEENKUlvE_clEvENKUlvE_clEvEUldE_St5arrayIPcLm2EELi4E23TrivialOffsetCalculatorILi1EjESF_NS0_6memory15LoadWithoutCastENSG_16StoreWithoutCastEEEviT_T0_T2_T3_T4_T5_,"",@"SHT_CUDA_INFO"
	.sectionflags	@""
	.align	4


	//----- nvinfo : EIATTR_CUDA_API_VERSION
	.align		4
        /*0000*/ 	.byte	0x04, 0x37
        /*0002*/ 	.short	(.L_2237 - .L_2236)
.L_2236:
        /*0004*/ 	.word	0x00000082


	//----- nvinfo : EIATTR_SW2861232_WAR
	.align		4
.L_2237:
        /*0008*/ 	.byte	0x01, 0x35
	.zero		2


	//----- nvinfo : EIATTR_PARAM_CBANK
	.align		4
        /*000c*/ 	.byte	0x04, 0x0a
        /*000e*/ 	.short	(.L_2239 - .L_2238)
	.align		4
.L_2238:
        /*0010*/ 	.word	index@(.nv.constant0._ZN2at6native27unrolled_elementwise_kernelIZZZNS0_17logit_kernel_cudaERNS_18TensorIteratorBaseERKN3c106ScalarEENKUlvE_clEvENKUlvE_clEvEUldE_St5arrayIPcLm2EELi4E23TrivialOffsetCalculatorILi1EjESF_NS0_6memory15LoadWithoutCastENSG_16StoreWithoutCastEEEviT_T0_T2_T3_T4_T5_)
        /*0014*/ 	.short	0x0160
        /*0016*/ 	.short	0x001c


	//----- nvinfo : EIATTR_CBANK_PARAM_SIZE
	.align		4
.L_2239:
        /*0018*/ 	.byte	0x03, 0x19
        /*001a*/ 	.short	0x001c


	//----- nvinfo : EIATTR_KPARAM_INFO
	.align		4
        /*001c*/ 	.byte	0x04, 0x17
        /*001e*/ 	.short	(.L_2241 - .L_2240)
.L_2240:
        /*0020*/ 	.word	0x00000000
        /*0024*/ 	.short	0x0006
        /*0026*/ 	.short	0x001b
        /*0028*/ 	.byte	0x00, 0xf0, 0x05, 0x00


	//----- nvinfo : EIATTR_KPARAM_INFO
	.align		4
.L_2241:
        /*002c*/ 	.byte	0x04, 0x17
        /*002e*/ 	.short	(.L_2243 - .L_2242)
.L_2242:
        /*0030*/ 	.word	0x00000000
        /*0034*/ 	.short	0x0005
        /*0036*/ 	.short	0x001a
        /*0038*/ 	.byte	0x00, 0xf0, 0x05, 0x00


	//----- nvinfo : EIATTR_KPARAM_INFO
	.align		4
.L_2243:
        /*003c*/ 	.byte	0x04, 0x17
        /*003e*/ 	.short	(.L_2245 - .L_2244)
.L_2244:
        /*0040*/ 	.word	0x00000000
        /*0044*/ 	.short	0x0004
        /*0046*/ 	.short	0x0019
        /*0048*/ 	.byte	0x00, 0xf0, 0x05, 0x00


	//----- nvinfo : EIATTR_KPARAM_INFO
	.align		4
.L_2245:
        /*004c*/ 	.byte	0x04, 0x17
        /*004e*/ 	.short	(.L_2247 - .L_2246)
.L_2246:
        /*0050*/ 	.word	0x00000000
        /*0054*/ 	.short	0x0003
        /*0056*/ 	.short	0x0018
        /*0058*/ 	.byte	0x00, 0xf0, 0x05, 0x00


	//----- nvinfo : EIATTR_KPARAM_INFO
	.align		4
.L_2247:
        /*005c*/ 	.byte	0x04, 0x17
        /*005e*/ 	.short	(.L_2249 - .L_2248)
.L_2248:
        /*0060*/ 	.word	0x00000000
        /*0064*/ 	.short	0x0002
        /*0066*/ 	.short	0x0008
        /*0068*/ 	.byte	0x00, 0xf0, 0x41, 0x00


	//----- nvinfo : EIATTR_KPARAM_INFO
	.align		4
.L_2249:
        /*006c*/ 	.byte	0x04, 0x17
        /*006e*/ 	.short	(.L_2251 - .L_2250)
.L_2250:
        /*0070*/ 	.word	0x00000000
        /*0074*/ 	.short	0x0001
        /*0076*/ 	.short	0x0004
        /*0078*/ 	.byte	0x00, 0xf0, 0x05, 0x00


	//----- nvinfo : EIATTR_KPARAM_INFO
	.align		4
.L_2251:
        /*007c*/ 	.byte	0x04, 0x17
        /*007e*/ 	.short	(.L_2253 - .L_2252)
.L_2252:
        /*0080*/ 	.word	0x00000000
        /*0084*/ 	.short	0x0000
        /*0086*/ 	.short	0x0000
        /*0088*/ 	.byte	0x00, 0xf0, 0x11, 0x00


	//----- nvinfo : EIATTR_MAXREG_COUNT
	.align		4
.L_2253:
        /*008c*/ 	.byte	0x03, 0x1b
        /*008e*/ 	.short	0x00ff


	//----- nvinfo : EIATTR_MERCURY_ISA_VERSION
	.align		4
        /*0090*/ 	.byte	0x03, 0x5f
        /*0092*/ 	.short	0x0000


	//----- nvinfo : EIATTR_EXIT_INSTR_OFFSETS
	.align		4
        /*0094*/ 	.byte	0x04, 0x1c
        /*0096*/ 	.short	(.L_2255 - .L_2254)


	//   ....[0]....
.L_2254:
        /*0098*/ 	.word	0x000018f0


	//   ....[1]....
        /*009c*/ 	.word	0x00001940


	//----- nvinfo : EIATTR_MAX_THREADS
	.align		4
.L_2255:
        /*00a0*/ 	.byte	0x04, 0x05
        /*00a2*/ 	.short	(.L_2257 - .L_2256)
.L_2256:
        /*00a4*/ 	.word	0x00000080
        /*00a8*/ 	.word	0x00000001
        /*00ac*/ 	.word	0x00000001


	//----- nvinfo : EIATTR_CRS_STACK_SIZE
	.align		4
.L_2257:
        /*00b0*/ 	.byte	0x04, 0x1e
        /*00b2*/ 	.short	(.L_2259 - .L_2258)
.L_2258:
        /*00b4*/ 	.word	0x00000000
.L_2259:


//--------------------- .nv.info._ZN2at6native29vectorized_elementwise_kernelILi2EZZZNS0_17logit_kernel_cudaERNS_18TensorIteratorBaseERKN3c106ScalarEENKUlvE_clEvENKUlvE_clEvEUldE_St5arrayIPcLm2EEEEviT0_T1_ --------------------------
	.section	.nv.info._ZN2at6native29vectorized_elementwise_kernelILi2EZZZNS0_17logit_kernel_cudaERNS_18TensorIteratorBaseERKN3c106ScalarEENKUlvE_clEvENKUlvE_clEvEUldE_St5arrayIPcLm2EEEEviT0_T1_,"",@"SHT_CUDA_INFO"
	.sectionflags	@""
	.align	4


	//----- nvinfo : EIATTR_CUDA_API_VERSION
	.align		4
        /*0000*/ 	.byte	0x04, 0x37
        /*0002*/ 	.short	(.L_2261 - .L_2260)
.L_2260:
        /*0004*/ 	.word	0x00000082


	//----- nvinfo : EIATTR_SW2861232_WAR
	.align		4
.L_2261:
        /*0008*/ 	.byte	0x01, 0x35
	.zero		2


	//----- nvinfo : EIATTR_PARAM_CBANK
	.align		4
        /*000c*/ 	.byte	0x04, 0x0a
        /*000e*/ 	.short	(.L_2263 - .L_2262)
	.align		4
.L_2262:
        /*0010*/ 	.word	index@(.nv.constant0._ZN2at6native29vectorized_elementwise_kernelILi2EZZZNS0_17logit_kernel_cudaERNS_18TensorIteratorBaseERKN3c106ScalarEENKUlvE_clEvENKUlvE_clEvEUldE_St5arrayIPcLm2EEEEviT0_T1_)
        /*0014*/ 	.short	0x0160
        /*0016*/ 	.short	0x0018


	//----- nvinfo : EIATTR_CBANK_PARAM_SIZE
	.align		4
.L_2263:
        /*0018*/ 	.byte	0x03, 0x19
        /*001a*/ 	.short	0x0018


	//----- nvinfo : EIATTR_KPARAM_INFO
	.align		4
        /*001c*/ 	.byte	0x04, 0x17
        /*001e*/ 	.short	(.L_2265 - .L_2264)
.L_2264:
        /*0020*/ 	.word	0x00000000
        /*0024*/ 	.short	0x0002
        /*0026*/ 	.short	0x0008
        /*0028*/ 	.byte	0x00, 0xf0, 0x41, 0x00


	//----- nvinfo : EIATTR_KPARAM_INFO
	.align		4
.L_2265:
        /*002c*/ 	.byte	0x04, 0x17
        /*002e*/ 	.short	(.L_2267 - .L_2266)
.L_2266:
        /*0030*/ 	.word	0x00000000
        /*0034*/ 	.short	0x0001
        /*0036*/ 	.short	0x0004
        /*0038*/ 	.byte	0x00, 0xf0, 0x05, 0x00


	//----- nvinfo : EIATTR_KPARAM_INFO
	.align		4
.L_2267:
        /*003c*/ 	.byte	0x04, 0x17
        /*003e*/ 	.short	(.L_2269 - .L_2268)
.L_2268:
        /*0040*/ 	.word	0x00000000
        /*0044*/ 	.short	0x0000
        /*0046*/ 	.short	0x0000
        /*0048*/ 	.byte	0x00, 0xf0, 0x11, 0x00


	//----- nvinfo : EIATTR_MAXREG_COUNT
	.align		4
.L_2269:
        /*004c*/ 	.byte	0x03, 0x1b
        /*004e*/ 	.short	0x00ff


	//----- nvinfo : EIATTR_MERCURY_ISA_VERSION
	.align		4
        /*0050*/ 	.byte	0x03, 0x5f
        /*0052*/ 	.short	0x0000


	//----- nvinfo : EIATTR_EXIT_INSTR_OFFSETS
	.align		4
        /*0054*/ 	.byte	0x04, 0x1c
        /*0056*/ 	.short	(.L_2271 - .L_2270)


	//   ....[0]....
.L_2270:
        /*0058*/ 	.word	0x00002b50


	//   ....[1]....
        /*005c*/ 	.word	0x00005df0


	//   ....[2]....
        /*0060*/ 	.word	0x00005e40


	//----- nvinfo : EIATTR_MAX_THREADS
	.align		4
.L_2271:
        /*0064*/ 	.byte	0x04, 0x05
        /*0066*/ 	.short	(.L_2273 - .L_2272)
.L_2272:
        /*0068*/ 	.word	0x00000080
        /*006c*/ 	.word	0x00000001
        /*0070*/ 	.word	0x00000001


	//----- nvinfo : EIATTR_CRS_STACK_SIZE
	.align		4
.L_2273:
        /*0074*/ 	.byte	0x04, 0x1e
        /*0076*/ 	.short	(.L_2275 - .L_2274)
.L_2274:
        /*0078*/ 	.word	0x00000000
.L_2275:


//--------------------- .nv.info._ZN2at6native29vectorized_elementwise_kernelILi4EZZZNS0_17logit_kernel_cudaERNS_18TensorIteratorBaseERKN3c106ScalarEENKUlvE_clEvENKUlvE_clEvEUldE_St5arrayIPcLm2EEEEviT0_T1_ --------------------------
	.section	.nv.info._ZN2at6native29vectorized_elementwise_kernelILi4EZZZNS0_17logit_kernel_cudaERNS_18TensorIteratorBaseERKN3c106ScalarEENKUlvE_clEvENKUlvE_clEvEUldE_St5arrayIPcLm2EEEEviT0_T1_,"",@"SHT_CUDA_INFO"
	.sectionflags	@""
	.align	4


	//----- nvinfo : EIATTR_CUDA_API_VERSION
	.align		4
        /*0000*/ 	.byte	0x04, 0x37
        /*0002*/ 	.short	(.L_2277 - .L_2276)
.L_2276:
        /*0004*/ 	.word	0x00000082


	//----- nvinfo : EIATTR_SW2861232_WAR
	.align		4
.L_2277:
        /*0008*/ 	.byte	0x01, 0x35
	.zero		2


	//----- nvinfo : EIATTR_PARAM_CBANK
	.align		4
        /*000c*/ 	.byte	0x04, 0x0a
        /*000e*/ 	.short	(.L_2279 - .L_2278)
	.align		4
.L_2278:
        /*0010*/ 	.word	index@(.nv.constant0._ZN2at6native29vectorized_elementwise_kernelILi4EZZZNS0_17logit_kernel_cudaERNS_18TensorIteratorBaseERKN3c106ScalarEENKUlvE_clEvENKUlvE_clEvEUldE_St5arrayIPcLm2EEEEviT0_T1_)
        /*0014*/ 	.short	0x0160
        /*0016*/ 	.short	0x0018


	//----- nvinfo : EIATTR_CBANK_PARAM_SIZE
	.align		4
.L_2279:
        /*0018*/ 	.byte	0x03, 0x19
        /*001a*/ 	.short	0x0018


	//----- nvinfo : EIATTR_KPARAM_INFO
	.align		4
        /*001c*/ 	.byte	0x04, 0x17
        /*001e*/ 	.short	(.L_2281 - .L_2280)
.L_2280:
        /*0020*/ 	.word	0x00000000
        /*0024*/ 	.short	0x0002
        /*0026*/ 	.short	0x0008
        /*0028*/ 	.byte	0x00, 0xf0, 0x41, 0x00


	//----- nvinfo : EIATTR_KPARAM_INFO
	.align		4
.L_2281:
        /*002c*/ 	.byte	0x04, 0x17
        /*002e*/ 	.short	(.L_2283 - .L_2282)
.L_2282:
        /*0030*/ 	.word	0x00000000
        /*0034*/ 	.short	0x0001
        /*0036*/ 	.short	0x0004
        /*0038*/ 	.byte	0x00, 0xf0, 0x05, 0x00


	//----- nvinfo : EIATTR_KPARAM_INFO
	.align		4
.L_2283:
        /*003c*/ 	.byte	0x04, 0x17
        /*003e*/ 	.short	(.L_2285 - .L_2284)
.L_2284:
        /*0040*/ 	.word	0x00000000
        /*0044*/ 	.short	0x0000
        /*0046*/ 	.short	0x0000
        /*0048*/ 	.byte	0x00, 0xf0, 0x11, 0x00


	//----- nvinfo : EIATTR_MAXREG_COUNT
	.align		4
.L_2285:
        /*004c*/ 	.byte	0x03, 0x1b
        /*004e*/ 	.short	0x00ff


	//----- nvinfo : EIATTR_MERCURY_ISA_VERSION
	.align		4
        /*0050*/ 	.byte	0x03, 0x5f
        /*0052*/ 	.short	0x0000


	//----- nvinfo : EIATTR_EXIT_INSTR_OFFSETS
	.align		4
        /*0054*/ 	.byte	0x04, 0x1c
        /*0056*/ 	.short	(.L_2287 - .L_2286)


	//   ....[0]....
.L_2286:
        /*0058*/ 	.word	0x00002b50


	//   ....[1]....
        /*005c*/ 	.word	0x00005df0


	//   ....[2]....
        /*0060*/ 	.word	0x00005e40


	//----- nvinfo : EIATTR_MAX_THREADS
	.align		4
.L_2287:
        /*0064*/ 	.byte	0x04, 0x05
        /*0066*/ 	.short	(.L_2289 - .L_2288)
.L_2288:
        /*0068*/ 	.word	0x00000080
        /*006c*/ 	.word	0x00000001
        /*0070*/ 	.word	0x00000001


	//----- nvinfo : EIATTR_CRS_STACK_SIZE
	.align		4
.L_2289:
        /*0074*/ 	.byte	0x04, 0x1e
        /*0076*/ 	.short	(.L_2291 - .L_2290)
.L_2290:
        /*0078*/ 	.word	0x00000000
.L_2291:


//--------------------- .nv.info._ZN2at6native29vectorized_elementwise_kernelILi8EZZZNS0_17logit_kernel_cudaERNS_18TensorIteratorBaseERKN3c106ScalarEENKUlvE_clEvENKUlvE_clEvEUldE_St5arrayIPcLm2EEEEviT0_T1_ --------------------------
	.section	.nv.info._ZN2at6native29vectorized_elementwise_kernelILi8EZZZNS0_17logit_kernel_cudaERNS_18TensorIteratorBaseERKN3c106ScalarEENKUlvE_clEvENKUlvE_clEvEUldE_St5arrayIPcLm2EEEEviT0_T1_,"",@"SHT_CUDA_INFO"
	.sectionflags	@""
	.align	4


	//----- nvinfo : EIATTR_CUDA_API_VERSION
	.align		4
        /*0000*/ 	.byte	0x04, 0x37
        /*0002*/ 	.short	(.L_2293 - .L_2292)
.L_2292:
        /*0004*/ 	.word	0x00000082


	//----- nvinfo : EIATTR_SW2861232_WAR
	.align		4
.L_2293:
        /*0008*/ 	.byte	0x01, 0x35
	.zero		2


	//----- nvinfo : EIATTR_PARAM_CBANK
	.align		4
        /*000c*/ 	.byte	0x04, 0x0a
        /*000e*/ 	.short	(.L_2295 - .L_2294)
	.align		4
.L_2294:
        /*0010*/ 	.word	index@(.nv.constant0._ZN2at6native29vectorized_elementwise_kernelILi8EZZZNS0_17logit_kernel_cudaERNS_18TensorIteratorBaseERKN3c106ScalarEENKUlvE_clEvENKUlvE_clEvEUldE_St5arrayIPcLm2EEEEviT0_T1_)
        /*0014*/ 	.short	0x0160
        /*0016*/ 	.short	0x0018


	//----- nvinfo : EIATTR_CBANK_PARAM_SIZE
	.align		4
.L_2295:
        /*0018*/ 	.byte	0x03, 0x19
        /*001a*/ 	.short	0x0018


	//----- nvinfo : EIATTR_KPARAM_INFO
	.align		4
        /*001c*/ 	.byte	0x04, 0x17
        /*001e*/ 	.short	(.L_2297 - .L_2296)
.L_2296:
        /*0020*/ 	.word	0x00000000
        /*0024*/ 	.short	0x0002
        /*0026*/ 	.short	0x0008
        /*0028*/ 	.byte	0x00, 0xf0, 0x41, 0x00


	//----- nvinfo : EIATTR_KPARAM_INFO
	.align		4
.L_2297:
        /*002c*/ 	.byte	0x04, 0x17
        /*002e*/ 	.short	(.L_2299 - .L_2298)
.L_2298:
        /*0030*/ 	.word	0x00000000
        /*0034*/ 	.short	0x0001
        /*0036*/ 	.short	0x0004
        /*0038*/ 	.byte	0x00, 0xf0, 0x05, 0x00


	//----- nvinfo : EIATTR_KPARAM_INFO
	.align		4
.L_2299:
        /*003c*/ 	.byte	0x04, 0x17
        /*003e*/ 	.short	(.L_2301 - .L_2300)
.L_2300:
        /*0040*/ 	.word	0x00000000
        /*0044*/ 	.short	0x0000
        /*0046*/ 	.short	0x0000
        /*0048*/ 	.byte	0x00, 0xf0, 0x11, 0x00


	//----- nvinfo : EIATTR_MAXREG_COUNT
	.align		4
.L_2301:
        /*004c*/ 	.byte	0x03, 0x1b
        /*004e*/ 	.short	0x00ff


	//----- nvinfo : EIATTR_MERCURY_ISA_VERSION
	.align		4
        /*0050*/ 	.byte	0x03, 0x5f
        /*0052*/ 	.short	0x0000


	//----- nvinfo : EIATTR_EXIT_INSTR_OFFSETS
	.align		4
        /*0054*/ 	.byte	0x04, 0x1c
        /*0056*/ 	.short	(.L_2303 - .L_2302)


	//   ....[0]....
.L_2302:
        /*0058*/ 	.word	0x00000010


	//----- nvinfo : EIATTR_MAX_THREADS
	.align		4
.L_2303:
        /*005c*/ 	.byte	0x04, 0x05
        /*005e*/ 	.short	(.L_2305 - .L_2304)
.L_2304:
        /*0060*/ 	.word	0x00000080
        /*0064*/ 	.word	0x00000001
        /*0068*/ 	.word	0x00000001
.L_2305:


//--------------------- .nv.info._ZN2at6native18elementwise_kernelILi128ELi4EZNS0_15gpu_kernel_implIZZZNS0_19sigmoid_kernel_cudaERNS_18TensorIteratorBaseEENKUlvE0_clEvENKUlvE2_clEvEUlN3c108BFloat16EE_EEvS4_RKT_EUliE_EEviT1_ --------------------------
	.section	.nv.info._ZN2at6native18elementwise_kernelILi128ELi4EZNS0_15gpu_kernel_implIZZZNS0_19sigmoid_kernel_cudaERNS_18TensorIteratorBaseEENKUlvE0_clEvENKUlvE2_clEvEUlN3c108BFloat16EE_EEvS4_RKT_EUliE_EEviT1_,"",@"SHT_CUDA_INFO"
	.sectionflags	@""
	.align	4


	//----- nvinfo : EIATTR_CUDA_API_VERSION
	.align		4
        /*0000*/ 	.byte	0x04, 0x37
        /*0002*/ 	.short	(.L_2307 - .L_2306)
.L_2306:
        /*0004*/ 	.word	0x00000082


	//----- nvinfo : EIATTR_SW2861232_WAR
	.align		4
.L_2307:
        /*0008*/ 	.byte	0x01, 0x35
	.zero		2


	//----- nvinfo : EIATTR_PARAM_CBANK
	.align		4
        /*000c*/ 	.byte	0x04, 0x0a
        /*000e*/ 	.short	(.L_2309 - .L_2308)
	.align		4
.L_2308:
        /*0010*/ 	.word	index@(.nv.constant0._ZN2at6native18elementwise_kernelILi128ELi4EZNS0_15gpu_kernel_implIZZZNS0_19sigmoid_kernel_cudaERNS_18TensorIteratorBaseEENKUlvE0_clEvENKUlvE2_clEvEUlN3c108BFloat16EE_EEvS4_RKT_EUliE_EEviT1_)
        /*0014*/ 	.short	0x0160
        /*0016*/ 	.short	0x0220


	//----- nvinfo : EIATTR_CBANK_PARAM_SIZE
	.align		4
.L_2309:
        /*0018*/ 	.byte	0x03, 0x19
        /*001a*/ 	.short	0x0220


	//----- nvinfo : EIATTR_KPARAM_INFO
	.align		4
        /*001c*/ 	.byte	0x04, 0x17
        /*001e*/ 	.short	(.L_2311 - .L_2310)
.L_2310:
        /*0020*/ 	.word	0x00000000
        /*0024*/ 	.short	0x0001
        /*0026*/ 	.short	0x0008
        /*0028*/ 	.byte	0x00, 0xf0, 0x61, 0x08


	//----- nvinfo : EIATTR_KPARAM_INFO
	.align		4
.L_2311:
        /*002c*/ 	.byte	0x04, 0x17
        /*002e*/ 	.short	(.L_2313 - .L_2312)
.L_2312:
        /*0030*/ 	.word	0x00000000
        /*0034*/ 	.short	0x0000
        /*0036*/ 	.short	0x0000
        /*0038*/ 	.byte	0x00, 0xf0, 0x11, 0x00


	//----- nvinfo : EIATTR_MAXREG_COUNT
	.align		4
.L_2313:
        /*003c*/ 	.byte	0x03, 0x1b
        /*003e*/ 	.short	0x0080


	//----- nvinfo : EIATTR_EXTERNS
	.align		4
        /*0040*/ 	.byte	0x04, 0x0f
        /*0042*/ 	.short	(.L_2315 - .L_2314)


	//   ....[0]....
	.align		4
.L_2314:
        /*0044*/ 	.word	index@(__assertfail)


	//----- nvinfo : EIATTR_MERCURY_ISA_VERSION
	.align		4
.L_2315:
        /*0048*/ 	.byte	0x03, 0x5f
        /*004a*/ 	.short	0x0000


	//----- nvinfo : EIATTR_SYSCALL_OFFSETS
	.align		4
        /*004c*/ 	.byte	0x04, 0x46
        /*004e*/ 	.short	(.L_2317 - .L_2316)


	//   ....[0]....
.L_2316:
        /*0050*/ 	.word	0x00001dd0


	//   ....[1]....
        /*0054*/ 	.word	0x00002dc0


	//   ....[2]....
        /*0058*/ 	.word	0x00004c00


	//   ....[3]....
        /*005c*/ 	.word	0x00005bf0


	//   ....[4]....
        /*0060*/ 	.word	0x00007a00


	//   ....[5]....
        /*0064*/ 	.word	0x000089f0


	//   ....[6]....
        /*0068*/ 	.word	0x0000a810


	//   ....[7]....
        /*006c*/ 	.word	0x0000b800


	//----- nvinfo : EIATTR_EXIT_INSTR_OFFSETS
	.align		4
.L_2317:
        /*0070*/ 	.byte	0x04, 0x1c
        /*0072*/ 	.short	(.L_2319 - .L_2318)


	//   ....[0]....
.L_2318:
        /*0074*/ 	.word	0x00008ab0


	//   ....[1]....
        /*0078*/ 	.word	0x0000aa00


	//   ....[2]....
        /*007c*/ 	.word	0x0000aa40


	//   ....[3]....
        /*0080*/ 	.word	0x0000aae0


	//   ....[4]....
        /*0084*/ 	.word	0x0000ab20


	//   ....[5]....
        /*0088*/ 	.word	0x0000ab60


	//   ....[6]....
        /*008c*/ 	.word	0x0000abf0


	//   ....[7]....
        /*0090*/ 	.word	0x0000ac30


	//   ....[8]....
        /*0094*/ 	.word	0x0000acd0


	//   ....[9]....
        /*0098*/ 	.word	0x0000ad20


	//   ....[10]....
        /*009c*/ 	.word	0x0000ad70


	//   ....[11]....
        /*00a0*/ 	.word	0x0000ae40


	//   ....[12]....
        /*00a4*/ 	.word	0x0000aea0


	//   ....[13]....
        /*00a8*/ 	.word	0x0000b030


	//   ....[14]....
        /*00ac*/ 	.word	0x0000b190


	//   ....[15]....
        /*00b0*/ 	.word	0x0000b1b0


	//   ....[16]....
        /*00b4*/ 	.word	0x0000b270


	//   ....[17]....
        /*00b8*/ 	.word	0x0000b3f0


	//   ....[18]....
        /*00bc*/ 	.word	0x0000b570


	//   ....[19]....
        /*00c0*/ 	.word	0x0000b6d0


	//   ....[20]....
        /*00c4*/ 	.word	0x0000b810


	//   ....[21]....
        /*00c8*/ 	.word	0x0000b850


	//   ....[22]....
        /*00cc*/ 	.word	0x0000b890


	//----- nvinfo : EIATTR_MAX_THREADS
	.align		4
.L_2319:
        /*00d0*/ 	.byte	0x04, 0x05
        /*00d2*/ 	.short	(.L_2321 - .L_2320)
.L_2320:
        /*00d4*/ 	.word	0x00000080
        /*00d8*/ 	.word	0x00000001
        /*00dc*/ 	.word	0x00000001


	//----- nvinfo : EIATTR_CRS_STACK_SIZE
	.align		4
.L_2321:
        /*00e0*/ 	.byte	0x04, 0x1e
        /*00e2*/ 	.short	(.L_2323 - .L_2322)
.L_2322:
        /*00e4*/ 	.word	0x00000000
.L_2323:


//--------------------- .nv.info._ZN2at6native27unrolled_elementwise_kernelIZZZNS0_19sigmoid_kernel_cudaERNS_18TensorIteratorBaseEENKUlvE0_clEvENKUlvE2_clEvEUlN3c108BFloat16EE_St5arrayIPcLm2EELi4E23TrivialOffsetCalculatorILi1EjESD_NS0_6memory12LoadWithCastILi1EEENSE_13StoreWithCastILi1EEEEEviT_T0_T2_T3_T4_T5_ --------------------------
	.section	.nv.info._ZN2at6native27unrolled_elementwise_kernelIZZZNS0_19sigmoid_kernel_cudaERNS_18TensorIteratorBaseEENKUlvE0_clEvENKUlvE2_clEvEUlN3c108BFloat16EE_St5arrayIPcLm2EELi4E23TrivialOffsetCalculatorILi1EjESD_NS0_6memory12LoadWithCastILi1EEENSE_13StoreWithCastILi1EEEEEviT_T0_T2_T3_T4_T5_,"",@"SHT_CUDA_INFO"
	.sectionflags	@""
	.align	4


	//----- nvinfo : EIATTR_CUDA_API_VERSION
	.align		4
        /*0000*/ 	.byte	0x04, 0x37
        /*0002*/ 	.short	(.L_2325 - .L_2324)
.L_2324:
        /*0004*/ 	.word	0x00000082


	//----- nvinfo : EIATTR_SW2861232_WAR
	.align		4
.L_2325:
        /*0008*/ 	.byte	0x01, 0x35
	.zero		2


	//----- nvinfo : EIATTR_PARAM_CBANK
	.align		4
        /*000c*/ 	.byte	0x04, 0x0a
        /*000e*/ 	.short	(.L_2327 - .L_2326)
	.align		4
.L_2326:
        /*0010*/ 	.word	index@(.nv.constant0._ZN2at6native27unrolled_elementwise_kernelIZZZNS0_19sigmoid_kernel_cudaERNS_18TensorIteratorBaseEENKUlvE0_clEvENKUlvE2_clEvEUlN3c108BFloat16EE_St5arrayIPcLm2EELi4E23TrivialOffsetCalculatorILi1EjESD_NS0_6memory12LoadWithCastILi1EEENSE_13StoreWithCastILi1EEEEEviT_T0_T2_T3_T4_T5_)
        /*0014*/ 	.short	0x0160
        /*0016*/ 	.short	0x002c


	//----- nvinfo : EIATTR_CBANK_PARAM_SIZE
	.align		4
.L_2327:
        /*0018*/ 	.byte	0x03, 0x19
        /*001a*/ 	.short	0x002c


	//----- nvinfo : EIATTR_KPARAM_INFO
	.align		4
        /*001c*/ 	.byte	0x04, 0x17
        /*001e*/ 	.short	(.L_2329 - .L_2328)
.L_2328:
        /*0020*/ 	.word	0x00000000
        /*0024*/ 	.short	0x0006
        /*0026*/ 	.short	0x0024
        /*0028*/ 	.byte	0x00, 0xf0, 0x21, 0x00


	//----- nvinfo : EIATTR_KPARAM_INFO
	.align		4
.L_2329:
        /*002c*/ 	.byte	0x04, 0x17
        /*002e*/ 	.short	(.L_2331 - .L_2330)
.L_2330:
        /*0030*/ 	.word	0x00000000
        /*0034*/ 	.short	0x0005
        /*0036*/ 	.short	0x001c
        /*0038*/ 	.byte	0x00, 0xf0, 0x21, 0x00


	//----- nvinfo : EIATTR_KPARAM_INFO
	.align		4
.L_2331:
        /*003c*/ 	.byte	0x04, 0x17
        /*003e*/ 	.short	(.L_2333 - .L_2332)
.L_2332:
        /*0040*/ 	.word	0x00000000
        /*0044*/ 	.short	0x0004
        /*0046*/ 	.short	0x0019
        /*0048*/ 	.byte	0x00, 0xf0, 0x05, 0x00


	//----- nvinfo : EIATTR_KPARAM_INFO
	.align		4
.L_2333:
        /*004c*/ 	.byte	0x04, 0x17
        /*004e*/ 	.short	(.L_2335 - .L_2334)
.L_2334:
        /*0050*/ 	.word	0x00000000
        /*0054*/ 	.short	0x0003
        /*0056*/ 	.short	0x0018
        /*0058*/ 	.byte	0x00, 0xf0, 0x05, 0x00


	//----- nvinfo : EIATTR_KPARAM_INFO
	.align		4
.L_2335:
        /*005c*/ 	.byte	0x04, 0x17
        /*005e*/ 	.short	(.L_2337 - .L_2336)
.L_2336:
        /*0060*/ 	.word	0x00000000
        /*0064*/ 	.short	0x0002
        /*0066*/ 	.short	0x0008
        /*0068*/ 	.byte	0x00, 0xf0, 0x41, 0x00


	//----- nvinfo : EIATTR_KPARAM_INFO
	.align		4
.L_2337:
        /*006c*/ 	.byte	0x04, 0x17
        /*006e*/ 	.short	(.L_2339 - .L_2338)
.L_2338:
        /*0070*/ 	.word	0x00000000
        /*0074*/ 	.short	0x0001
        /*0076*/ 	.short	0x0004
        /*0078*/ 	.byte	0x00, 0xf0, 0x05, 0x00


	//----- nvinfo : EIATTR_KPARAM_INFO
	.align		4
.L_2339:
        /*007c*/ 	.byte	0x04, 0x17
        /*007e*/ 	.short	(.L_2341 - .L_2340)
.L_2340:
        /*0080*/ 	.word	0x00000000
        /*0084*/ 	.short	0x0000
        /*0086*/ 	.short	0x0000
        /*0088*/ 	.byte	0x00, 0xf0, 0x11, 0x00


	//----- nvinfo : EIATTR_MAXREG_COUNT
	.align		4
.L_2341:
        /*008c*/ 	.byte	0x03, 0x1b
        /*008e*/ 	.short	0x00ff


	//----- nvinfo : EIATTR_EXTERNS
	.align		4
        /*0090*/ 	.byte	0x04, 0x0f
        /*0092*/ 	.short	(.L_2343 - .L_2342)


	//   ....[0]....
	.align		4
.L_2342:
        /*0094*/ 	.word	index@(__assertfail)


	//----- nvinfo : EIATTR_MERCURY_ISA_VERSION
	.align		4
.L_2343:
        /*0098*/ 	.byte	0x03, 0x5f
        /*009a*/ 	.short	0x0000


	//----- nvinfo : EIATTR_SYSCALL_OFFSETS
	.align		4
        /*009c*/ 	.byte	0x04, 0x46
        /*009e*/ 	.short	(.L_2345 - .L_2344)


	//   ....[0]....
.L_2344:
        /*00a0*/ 	.word	0x000010a0


	//   ....[1]....
        /*00a4*/ 	.word	0x000021a0


	//   ....[2]....
        /*00a8*/ 	.word	0x000032b0


	//   ....[3]....
        /*00ac*/ 	.word	0x00004390


	//   ....[4]....
        /*00b0*/ 	.word	0x000056e0


	//   ....[5]....
        /*00b4*/ 	.word	0x00006710


	//   ....[6]....
        /*00b8*/ 	.word	0x00007700


	//   ....[7]....
        /*00bc*/ 	.word	0x000086f0


	//----- nvinfo : EIATTR_EXIT_INSTR_OFFSETS
	.align		4
.L_2345:
        /*00c0*/ 	.byte	0x04, 0x1c
        /*00c2*/ 	.short	(.L_2347 - .L_2346)


	//   ....[0]....
.L_2346:
        /*00c4*/ 	.word	0x000077c0


	//   ....[1]....
        /*00c8*/ 	.word	0x000078f0


	//   ....[2]....
        /*00cc*/ 	.word	0x00007930


	//   ....[3]....
        /*00d0*/ 	.word	0x000079d0


	//   ....[4]....
        /*00d4*/ 	.word	0x00007a10


	//   ....[5]....
        /*00d8*/ 	.word	0x00007a50


	//   ....[6]....
        /*00dc*/ 	.word	0x00007ae0


	//   ....[7]....
        /*00e0*/ 	.word	0x00007b20


	//   ....[8]....
        /*00e4*/ 	.word	0x00007bc0


	//   ....[9]....
        /*00e8*/ 	.word	0x00007c10


	//   ....[10]....
        /*00ec*/ 	.word	0x00007c60


	//   ....[11]....
        /*00f0*/ 	.word	0x00007d30


	//   ....[12]....
        /*00f4*/ 	.word	0x00007d90


	//   ....[13]....
        /*00f8*/ 	.word	0x00007f20


	//   ....[14]....
        /*00fc*/ 	.word	0x00008080


	//   ....[15]....
        /*0100*/ 	.word	0x000080a0


	//   ....[16]....
        /*0104*/ 	.word	0x00008160


	//   ....[17]....
        /*0108*/ 	.word	0x000082e0


	//   ....[18]....
        /*010c*/ 	.word	0x00008460


	//   ....[19]....
        /*0110*/ 	.word	0x000085c0


	//   ....[20]....
        /*0114*/ 	.word	0x00008700


	//   ....[21]....
        /*0118*/ 	.word	0x00008740


	//   ....[22]....
        /*011c*/ 	.word	0x00008780


	//----- nvinfo : EIATTR_MAX_THREADS
	.align		4
.L_2347:
        /*0120*/ 	.byte	0x04, 0x05
        /*0122*/ 	.short	(.L_2349 - .L_2348)
.L_2348:
        /*0124*/ 	.word	0x00000080
        /*0128*/ 	.word	0x00000001
        /*012c*/ 	.word	0x00000001


	//----- nvinfo : EIATTR_CRS_STACK_SIZE
	.align		4
.L_2349:
        /*0130*/ 	.byte	0x04, 0x1e
        /*0132*/ 	.short	(.L_2351 - .L_2350)
.L_2350:
        /*0134*/ 	.word	0x00000000
.L_2351:


//--------------------- .nv.info._ZN2at6native18elementwise_kernelILi128ELi4EZNS0_22gpu_kernel_impl_nocastIZZZNS0_19sigmoid_kernel_cudaERNS_18TensorIteratorBaseEENKUlvE0_clEvENKUlvE2_clEvEUlN3c108BFloat16EE_EEvS4_RKT_EUliE_EEviT1_ --------------------------
	.section	.nv.info._ZN2at6native18elementwise_kernelILi128ELi4EZNS0_22gpu_kernel_impl_nocastIZZZNS0_19sigmoid_kernel_cudaERNS_18TensorIteratorBaseEENKUlvE0_clEvENKUlvE2_clEvEUlN3c108BFloat16EE_EEvS4_RKT_EUliE_EEviT1_,"",@"SHT_CUDA_INFO"
	.sectionflags	@""
	.align	4


	//----- nvinfo : EIATTR_CUDA_API_VERSION
	.align		4
        /*0000*/ 	.byte	0x04, 0x37
        /*0002*/ 	.short	(.L_2353 - .L_2352)
.L_2352:
        /*0004*/ 	.word	0x00000082


	//----- nvinfo : EIATTR_SW2861232_WAR
	.align		4
.L_2353:
        /*0008*/ 	.byte	0x01, 0x35
	.zero		2


	//----- nvinfo : EIATTR_PARAM_CBANK
	.align		4
        /*000c*/ 	.byte	0x04, 0x0a
        /*000e*/ 	.short	(.L_2355 - .L_2354)
	.align		4
.L_2354:
        /*0010*/ 	.word	index@(.nv.constant0._ZN2at6native18elementwise_kernelILi128ELi4EZNS0_22gpu_kernel_impl_nocastIZZZNS0_19sigmoid_kernel_cudaERNS_18TensorIteratorBaseEENKUlvE0_clEvENKUlvE2_clEvEUlN3c108BFloat16EE_EEvS4_RKT_EUliE_EEviT1_)
        /*0014*/ 	.short	0x0160
        /*0016*/ 	.short	0x0220


	//----- nvinfo : EIATTR_CBANK_PARAM_SIZE
	.align		4
.L_2355:
        /*0018*/ 	.byte	0x03, 0x19
        /*001a*/ 	.short	0x0220


	//----- nvinfo : EIATTR_KPARAM_INFO
	.align		4
        /*001c*/ 	.byte	0x04, 0x17
        /*001e*/ 	.short	(.L_2357 - .L_2356)
.L_2356:
        /*0020*/ 	.word	0x00000000
        /*0024*/ 	.short	0x0001
        /*0026*/ 	.short	0x0008
        /*0028*/ 	.byte	0x00, 0xf0, 0x61, 0x08


	//----- nvinfo : EIATTR_KPARAM_INFO
	.align		4
.L_2357:
        /*002c*/ 	.byte	0x04, 0x17
        /*002e*/ 	.short	(.L_2359 - .L_2358)
.L_2358:
        /*0030*/ 	.word	0x00000000
        /*0034*/ 	.short	0x0000
        /*0036*/ 	.short	0x0000
        /*0038*/ 	.byte	0x00, 0xf0, 0x11, 0x00


	//----- nvinfo : EIATTR_MAXREG_COUNT
	.align		4
.L_2359:
        /*003c*/ 	.byte	0x03, 0x1b
        /*003e*/ 	.short	0x0080


	//----- nvinfo : EIATTR_MERCURY_ISA_VERSION
	.align		4
        /*0040*/ 	.byte	0x03, 0x5f
        /*0042*/ 	.short	0x0000


	//----- nvinfo : EIATTR_EXIT_INSTR_OFFSETS
	.align		4
        /*0044*/ 	.byte	0x04, 0x1c
        /*0046*/ 	.short	(.L_2361 - .L_2360)


	//   ....[0]....
.L_2360:
        /*0048*/ 	.word	0x00002e00


	//   ....[1]....
        /*004c*/ 	.word	0x00003d00


	//----- nvinfo : EIATTR_MAX_THREADS
	.align		4
.L_2361:
        /*0050*/ 	.byte	0x04, 0x05
        /*0052*/ 	.short	(.L_2363 - .L_2362)
.L_2362:
        /*0054*/ 	.word	0x00000080
        /*0058*/ 	.word	0x00000001
        /*005c*/ 	.word	0x00000001


	//----- nvinfo : EIATTR_CRS_STACK_SIZE
	.align		4
.L_2363:
        /*0060*/ 	.byte	0x04, 0x1e
        /*0062*/ 	.short	(.L_2365 - .L_2364)
.L_2364:
        /*0064*/ 	.word	0x00000000
.L_2365:


//--------------------- .nv.info._ZN2at6native27unrolled_elementwise_kernelIZZZNS0_19sigmoid_kernel_cudaERNS_18TensorIteratorBaseEENKUlvE0_clEvENKUlvE2_clEvEUlN3c108BFloat16EE_St5arrayIPcLm2EELi4E23TrivialOffsetCalculatorILi1EjESD_NS0_6memory15LoadWithoutCastENSE_16StoreWithoutCastEEEviT_T0_T2_T3_T4_T5_ --------------------------
	.section	.nv.info._ZN2at6native27unrolled_elementwise_kernelIZZZNS0_19sigmoid_kernel_cudaERNS_18TensorIteratorBaseEENKUlvE0_clEvENKUlvE2_clEvEUlN3c108BFloat16EE_St5arrayIPcLm2EELi4E23TrivialOffsetCalculatorILi1EjESD_NS0_6memory15LoadWithoutCastENSE_16StoreWithoutCastEEEviT_T0_T2_T3_T4_T5_,"",@"SHT_CUDA_INFO"
	.sectionflags	@""
	.align	4


	//----- nvinfo : EIATTR_CUDA_API_VERSION
	.align		4
        /*0000*/ 	.byte	0x04, 0x37
        /*0002*/ 	.short	(.L_2367 - .L_2366)
.L_2366:
        /*0004*/ 	.word	0x00000082


	//----- nvinfo : EIATTR_SW2861232_WAR
	.align		4
.L_2367:
        /*0008*/ 	.byte	0x01, 0x35
	.zero		2


	//----- nvinfo : EIATTR_PARAM_CBANK
	.align		4
        /*000c*/ 	.byte	0x04, 0x0a
        /*000e*/ 	.short	(.L_2369 - .L_2368)
	.align		4
.L_2368:
        /*0010*/ 	.word	index@(.nv.constant0._ZN2at6native27unrolled_elementwise_kernelIZZZNS0_19sigmoid_kernel_cudaERNS_18TensorIteratorBaseEENKUlvE0_clEvENKUlvE2_clEvEUlN3c108BFloat16EE_St5arrayIPcLm2EELi4E23TrivialOffsetCalculatorILi1EjESD_NS0_6memory15LoadWithoutCastENSE_16StoreWithoutCastEEEviT_T0_T2_T3_T4_T5_)
        /*0014*/ 	.short	0x0160
        /*0016*/ 	.short	0x001c


	//----- nvinfo : EIATTR_CBANK_PARAM_SIZE
	.align		4
.L_2369:
        /*0018*/ 	.byte	0x03, 0x19
        /*001a*/ 	.short	0x001c


	//----- nvinfo : EIATTR_KPARAM_INFO
	.align		4
        /*001c*/ 	.byte	0x04, 0x17
        /*001e*/ 	.short	(.L_2371 - .L_2370)
.L_2370:
        /*0020*/ 	.word	0x00000000
        /*0024*/ 	.short	0x0006
        /*0026*/ 	.short	0x001b
        /*0028*/ 	.byte	0x00, 0xf0, 0x05, 0x00


	//----- nvinfo : EIATTR_KPARAM_INFO
	.align		4
.L_2371:
        /*002c*/ 	.byte	0x04, 0x17
        /*002e*/ 	.short	(.L_2373 - .L_2372)
.L_2372:
        /*0030*/ 	.word	0x00000000
        /*0034*/ 	.short	0x0005
        /*0036*/ 	.short	0x001a
        /*0038*/ 	.byte	0x00, 0xf0, 0x05, 0x00


	//----- nvinfo : EIATTR_KPARAM_INFO
	.align		4
.L_2373:
        /*003c*/ 	.byte	0x04, 0x17
        /*003e*/ 	.short	(.L_2375 - .L_2374)
.L_2374:
        /*0040*/ 	.word	0x00000000
        /*0044*/ 	.short	0x0004
        /*0046*/ 	.short	0x0019
        /*0048*/ 	.byte	0x00, 0xf0, 0x05, 0x00


	//----- nvinfo : EIATTR_KPARAM_INFO
	.align		4
.L_2375:
        /*004c*/ 	.byte	0x04, 0x17
        /*004e*/ 	.short	(.L_2377 - .L_2376)
.L_2376:
        /*0050*/ 	.word	0x00000000
        /*0054*/ 	.short	0x0003
        /*0056*/ 	.short	0x0018
        /*0058*/ 	.byte	0x00, 0xf0, 0x05, 0x00


	//----- nvinfo : EIATTR_KPARAM_INFO
	.align		4
.L_2377:
        /*005c*/ 	.byte	0x04, 0x17
        /*005e*/ 	.short	(.L_2379 - .L_2378)
.L_2378:
        /*0060*/ 	.word	0x00000000
        /*0064*/ 	.short	0x0002
        /*0066*/ 	.short	0x0008
        /*0068*/ 	.byte	0x00, 0xf0, 0x41, 0x00


	//----- nvinfo : EIATTR_KPARAM_INFO
	.align		4
.L_2379:
        /*006c*/ 	.byte	0x04, 0x17
        /*006e*/ 	.short	(.L_2381 - .L_2380)
.L_2380:
        /*0070*/ 	.word	0x00000000
        /*0074*/ 	.short	0x0001
        /*0076*/ 	.short	0x0004
        /*0078*/ 	.byte	0x00, 0xf0, 0x05, 0x00


	//----- nvinfo : EIATTR_KPARAM_INFO
	.align		4
.L_2381:
        /*007c*/ 	.byte	0x04, 0x17
        /*007e*/ 	.short	(.L_2383 - .L_2382)
.L_2382:
        /*0080*/ 	.word	0x00000000
        /*0084*/ 	.short	0x0000
        /*0086*/ 	.short	0x0000
        /*0088*/ 	.byte	0x00, 0xf0, 0x11, 0x00


	//----- nvinfo : EIATTR_MAXREG_COUNT
	.align		4
.L_2383:
        /*008c*/ 	.byte	0x03, 0x1b
        /*008e*/ 	.short	0x00ff


	//----- nvinfo : EIATTR_MERCURY_ISA_VERSION
	.align		4
        /*0090*/ 	.byte	0x03, 0x5f
        /*0092*/ 	.short	0x0000


	//----- nvinfo : EIATTR_EXIT_INSTR_OFFSETS
	.align		4
        /*0094*/ 	.byte	0x04, 0x1c
        /*0096*/ 	.short	(.L_2385 - .L_2384)


	//   ....[0]....
.L_2384:
        /*0098*/ 	.word	0x00000550


	//   ....[1]....
        /*009c*/ 	.word	0x000005a0


	//----- nvinfo : EIATTR_MAX_THREADS
	.align		4
.L_2385:
        /*00a0*/ 	.byte	0x04, 0x05
        /*00a2*/ 	.short	(.L_2387 - .L_2386)
.L_2386:
        /*00a4*/ 	.word	0x00000080
        /*00a8*/ 	.word	0x00000001
        /*00ac*/ 	.word	0x00000001


	//----- nvinfo : EIATTR_CRS_STACK_SIZE
	.align		4
.L_2387:
        /*00b0*/ 	.byte	0x04, 0x1e
        /*00b2*/ 	.short	(.L_2389 - .L_2388)
.L_2388:
        /*00b4*/ 	.word	0x00000000
.L_2389:


//--------------------- .nv.info._ZN2at6native29vectorized_elementwise_kernelILi2EZZZNS0_19sigmoid_kernel_cudaERNS_18TensorIteratorBaseEENKUlvE0_clEvENKUlvE2_clEvEUlN3c108BFloat16EE_St5arrayIPcLm2EEEEviT0_T1_ --------------------------
	.section	.nv.info._ZN2at6native29vectorized_elementwise_kernelILi2EZZZNS0_19sigmoid_kernel_cudaERNS_18TensorIteratorBaseEENKUlvE0_clEvENKUlvE2_clEvEUlN3c108BFloat16EE_St5arrayIPcLm2EEEEviT0_T1_,"",@"SHT_CUDA_INFO"
	.sectionflags	@""
	.align	4


	//----- nvinfo : EIATTR_CUDA_API_VERSION
	.align		4
        /*0000*/ 	.byte	0x04, 0x37
        /*0002*/ 	.short	(.L_2391 - .L_2390)
.L_2390:
        /*0004*/ 	.word	0x00000082


	//----- nvinfo : EIATTR_SW2861232_WAR
	.align		4
.L_2391:
        /*0008*/ 	.byte	0x01, 0x35
	.zero		2


	//----- nvinfo : EIATTR_PARAM_CBANK
	.align		4
        /*000c*/ 	.byte	0x04, 0x0a
        /*000e*/ 	.short	(.L_2393 - .L_2392)
	.align		4
.L_2392:
        /*0010*/ 	.word	index@(.nv.constant0._ZN2at6native29vectorized_elementwise_kernelILi2EZZZNS0_19sigmoid_kernel_cudaERNS_18TensorIteratorBaseEENKUlvE0_clEvENKUlvE2_clEvEUlN3c108BFloat16EE_St5arrayIPcLm2EEEEviT0_T1_)
        /*0014*/ 	.short	0x0160
        /*0016*/ 	.short	0x0018


	//----- nvinfo : EIATTR_CBANK_PARAM_SIZE
	.align		4
.L_2393:
        /*0018*/ 	.byte	0x03, 0x19
        /*001a*/ 	.short	0x0018


	//----- nvinfo : EIATTR_KPARAM_INFO
	.align		4
        /*001c*/ 	.byte	0x04, 0x17
        /*001e*/ 	.short	(.L_2395 - .L_2394)
.L_2394:
        /*0020*/ 	.word	0x00000000
        /*0024*/ 	.short	0x0002
        /*0026*/ 	.short	0x0008
        /*0028*/ 	.byte	0x00, 0xf0, 0x41, 0x00


	//----- nvinfo : EIATTR_KPARAM_INFO
	.align		4
.L_2395:
        /*002c*/ 	.byte	0x04, 0x17
        /*002e*/ 	.short	(.L_2397 - .L_2396)
.L_2396:
        /*0030*/ 	.word	0x00000000
        /*0034*/ 	.short	0x0001
        /*0036*/ 	.short	0x0004
        /*0038*/ 	.byte	0x00, 0xf0, 0x05, 0x00


	//----- nvinfo : EIATTR_KPARAM_INFO
	.align		4
.L_2397:
        /*003c*/ 	.byte	0x04, 0x17
        /*003e*/ 	.short	(.L_2399 - .L_2398)
.L_2398:
        /*0040*/ 	.word	0x00000000
        /*0044*/ 	.short	0x0000
        /*0046*/ 	.short	0x0000
        /*0048*/ 	.byte	0x00, 0xf0, 0x11, 0x00


	//----- nvinfo : EIATTR_MAXREG_COUNT
	.align		4
.L_2399:
        /*004c*/ 	.byte	0x03, 0x1b
        /*004e*/ 	.short	0x00ff


	//----- nvinfo : EIATTR_MERCURY_ISA_VERSION
	.align		4
        /*0050*/ 	.byte	0x03, 0x5f
        /*0052*/ 	.short	0x0000


	//----- nvinfo : EIATTR_EXIT_INSTR_OFFSETS
	.align		4
        /*0054*/ 	.byte	0x04, 0x1c
        /*0056*/ 	.short	(.L_2401 - .L_2400)


	//   ....[0]....
.L_2400:
        /*0058*/ 	.word	0x00000410


	//   ....[1]....
        /*005c*/ 	.word	0x00000f20


	//   ....[2]....
        /*0060*/ 	.word	0x00000f70


	//----- nvinfo : EIATTR_MAX_THREADS
	.align		4
.L_2401:
        /*0064*/ 	.byte	0x04, 0x05
        /*0066*/ 	.short	(.L_2403 - .L_2402)
.L_2402:
        /*0068*/ 	.word	0x00000080
        /*006c*/ 	.word	0x00000001
        /*0070*/ 	.word	0x00000001


	//----- nvinfo : EIATTR_CRS_STACK_SIZE
	.align		4
.L_2403:
        /*0074*/ 	.byte	0x04, 0x1e
        /*0076*/ 	.short	(.L_2405 - .L_2404)
.L_2404:
        /*0078*/ 	.word	0x00000000
.L_2405:


//--------------------- .nv.info._ZN2at6native29vectorized_elementwise_kernelILi4EZZZNS0_19sigmoid_kernel_cudaERNS_18TensorIteratorBaseEENKUlvE0_clEvENKUlvE2_clEvEUlN3c108BFloat16EE_St5arrayIPcLm2EEEEviT0_T1_ --------------------------
	.section	.nv.info._ZN2at6native29vectorized_elementwise_kernelILi4EZZZNS0_19sigmoid_kernel_cudaERNS_18TensorIteratorBaseEENKUlvE0_clEvENKUlvE2_clEvEUlN3c108BFloat16EE_St5arrayIPcLm2EEEEviT0_T1_,"",@"SHT_CUDA_INFO"
	.sectionflags	@""
	.align	4


	//----- nvinfo : EIATTR_CUDA_API_VERSION
	.align		4
        /*0000*/ 	.byte	0x04, 0x37
        /*0002*/ 	.short	(.L_2407 - .L_2406)
.L_2406:
        /*0004*/ 	.word	0x00000082


	//----- nvinfo : EIATTR_SW2861232_WAR
	.align		4
.L_2407:
        /*0008*/ 	.byte	0x01, 0x35
	.zero		2


	//----- nvinfo : EIATTR_PARAM_CBANK
	.align		4
        /*000c*/ 	.byte	0x04, 0x0a
        /*000e*/ 	.short	(.L_2409 - .L_2408)
	.align		4
.L_2408:
        /*0010*/ 	.word	index@(.nv.constant0._ZN2at6native29vectorized_elementwise_kernelILi4EZZZNS0_19sigmoid_kernel_cudaERNS_18TensorIteratorBaseEENKUlvE0_clEvENKUlvE2_clEvEUlN3c108BFloat16EE_St5arrayIPcLm2EEEEviT0_T1_)
        /*0014*/ 	.short	0x0160
        /*0016*/ 	.short	0x0018


	//----- nvinfo : EIATTR_CBANK_PARAM_SIZE
	.align		4
.L_2409:
        /*0018*/ 	.byte	0x03, 0x19
        /*001a*/ 	.short	0x0018


	//----- nvinfo : EIATTR_KPARAM_INFO
	.align		4
        /*001c*/ 	.byte	0x04, 0x17
        /*001e*/ 	.short	(.L_2411 - .L_2410)
.L_2410:
        /*0020*/ 	.word	0x00000000
        /*0024*/ 	.short	0x0002
        /*0026*/ 	.short	0x0008
        /*0028*/ 	.byte	0x00, 0xf0, 0x41, 0x00


	//----- nvinfo : EIATTR_KPARAM_INFO
	.align		4
.L_2411:
        /*002c*/ 	.byte	0x04, 0x17
        /*002e*/ 	.short	(.L_2413 - .L_2412)
.L_2412:
        /*0030*/ 	.word	0x00000000
        /*0034*/ 	.short	0x0001
        /*0036*/ 	.short	0x0004
        /*0038*/ 	.byte	0x00, 0xf0, 0x05, 0x00


	//----- nvinfo : EIATTR_KPARAM_INFO
	.align		4
.L_2413:
        /*003c*/ 	.byte	0x04, 0x17
        /*003e*/ 	.short	(.L_2415 - .L_2414)
.L_2414:
        /*0040*/ 	.word	0x00000000
        /*0044*/ 	.short	0x0000
        /*0046*/ 	.short	0x0000
        /*0048*/ 	.byte	0x00, 0xf0, 0x11, 0x00


	//----- nvinfo : EIATTR_MAXREG_COUNT
	.align		4
.L_2415:
        /*004c*/ 	.byte	0x03, 0x1b
        /*004e*/ 	.short	0x00ff


	//----- nvinfo : EIATTR_MERCURY_ISA_VERSION
	.align		4
        /*0050*/ 	.byte	0x03, 0x5f
        /*0052*/ 	.short	0x0000


	//----- nvinfo : EIATTR_EXIT_INSTR_OFFSETS
	.align		4
        /*0054*/ 	.byte	0x04, 0x1c
        /*0056*/ 	.short	(.L_2417 - .L_2416)


	//   ....[0]....
.L_2416:
        /*0058*/ 	.word	0x000003d0


	//   ....[1]....
        /*005c*/ 	.word	0x00000ee0


	//   ....[2]....
        /*0060*/ 	.word	0x00000f30


	//----- nvinfo : EIATTR_MAX_THREADS
	.align		4
.L_2417:
        /*0064*/ 	.byte	0x04, 0x05
        /*0066*/ 	.short	(.L_2419 - .L_2418)
.L_2418:
        /*0068*/ 	.word	0x00000080
        /*006c*/ 	.word	0x00000001
        /*0070*/ 	.word	0x00000001


	//----- nvinfo : EIATTR_CRS_STACK_SIZE
	.align		4
.L_2419:
        /*0074*/ 	.byte	0x04, 0x1e
        /*0076*/ 	.short	(.L_2421 - .L_2420)
.L_2420:
        /*0078*/ 	.word	0x00000000
.L_2421:


//--------------------- .nv.info._ZN2at6native29vectorized_elementwise_kernelILi8EZZZNS0_19sigmoid_kernel_cudaERNS_18TensorIteratorBaseEENKUlvE0_clEvENKUlvE2_clEvEUlN3c108BFloat16EE_St5arrayIPcLm2EEEEviT0_T1_ --------------------------
	.section	.nv.info._ZN2at6native29vectorized_elementwise_kernelILi8EZZZNS0_19sigmoid_kernel_cudaERNS_18TensorIteratorBaseEENKUlvE0_clEvENKUlvE2_clEvEUlN3c108BFloat16EE_St5arrayIPcLm2EEEEviT0_T1_,"",@"SHT_CUDA_INFO"
	.sectionflags	@""
	.align	4


	//----- nvinfo : EIATTR_CUDA_API_VERSION
	.align		4
        /*0000*/ 	.byte	0x04, 0x37
        /*0002*/ 	.short	(.L_2423 - .L_2422)
.L_2422:
        /*0004*/ 	.word	0x00000082


	//----- nvinfo : EIATTR_SW2861232_WAR
	.align		4
.L_2423:
        /*0008*/ 	.byte	0x01, 0x35
	.zero		2


	//----- nvinfo : EIATTR_PARAM_CBANK
	.align		4
        /*000c*/ 	.byte	0x04, 0x0a
        /*000e*/ 	.short	(.L_2425 - .L_2424)
	.align		4
.L_2424:
        /*0010*/ 	.word	index@(.nv.constant0._ZN2at6native29vectorized_elementwise_kernelILi8EZZZNS0_19sigmoid_kernel_cudaERNS_18TensorIteratorBaseEENKUlvE0_clEvENKUlvE2_clEvEUlN3c108BFloat16EE_St5arrayIPcLm2EEEEviT0_T1_)
        /*0014*/ 	.short	0x0160
        /*0016*/ 	.short	0x0018


	//----- nvinfo : EIATTR_CBANK_PARAM_SIZE
	.align		4
.L_2425:
        /*0018*/ 	.byte	0x03, 0x19
        /*001a*/ 	.short	0x0018


	//----- nvinfo : EIATTR_KPARAM_INFO
	.align		4
        /*001c*/ 	.byte	0x04, 0x17
        /*001e*/ 	.short	(.L_2427 - .L_2426)
.L_2426:
        /*0020*/ 	.word	0x00000000
        /*0024*/ 	.short	0x0002
        /*0026*/ 	.short	0x0008
        /*0028*/ 	.byte	0x00, 0xf0, 0x41, 0x00


	//----- nvinfo : EIATTR_KPARAM_INFO
	.align		4
.L_2427:
        /*002c*/ 	.byte	0x04, 0x17
        /*002e*/ 	.short	(.L_2429 - .L_2428)
.L_2428:
        /*0030*/ 	.word	0x00000000
        /*0034*/ 	.short	0x0001
        /*0036*/ 	.short	0x0004
        /*0038*/ 	.byte	0x00, 0xf0, 0x05, 0x00


	//----- nvinfo : EIATTR_KPARAM_INFO
	.align		4
.L_2429:
        /*003c*/ 	.byte	0x04, 0x17
        /*003e*/ 	.short	(.L_2431 - .L_2430)
.L_2430:
        /*0040*/ 	.word	0x00000000
        /*0044*/ 	.short	0x0000
        /*0046*/ 	.short	0x0000
        /*0048*/ 	.byte	0x00, 0xf0, 0x11, 0x00


	//----- nvinfo : EIATTR_MAXREG_COUNT
	.align		4
.L_2431:
        /*004c*/ 	.byte	0x03, 0x1b
        /*004e*/ 	.short	0x00ff


	//----- nvinfo : EIATTR_MERCURY_ISA_VERSION
	.align		4
        /*0050*/ 	.byte	0x03, 0x5f
        /*0052*/ 	.short	0x0000


	//----- nvinfo : EIATTR_EXIT_INSTR_OFFSETS
	.align		4
        /*0054*/ 	.byte	0x04, 0x1c
        /*0056*/ 	.short	(.L_2433 - .L_2432)


	//   ....[0]....
.L_2432:
        /*0058*/ 	.word	0x00000010


	//----- nvinfo : EIATTR_MAX_THREADS
	.align		4
.L_2433:
        /*005c*/ 	.byte	0x04, 0x05
        /*005e*/ 	.short	(.L_2435 - .L_2434)
.L_2434:
        /*0060*/ 	.word	0x00000080
        /*0064*/ 	.word	0x00000001
        /*0068*/ 	.word	0x00000001
.L_2435:


//--------------------- .nv.info._ZN2at6native18elementwise_kernelILi128ELi4EZNS0_15gpu_kernel_implIZZZNS0_19sigmoid_kernel_cudaERNS_18TensorIteratorBaseEENKUlvE0_clEvENKUlvE1_clEvEUlN3c104HalfEE_EEvS4_RKT_EUliE_EEviT1_ --------------------------
	.section	.nv.info._ZN2at6native18elementwise_kernelILi128ELi4EZNS0_15gpu_kernel_implIZZZNS0_19sigmoid_kernel_cudaERNS_18TensorIteratorBaseEENKUlvE0_clEvENKUlvE1_clEvEUlN3c104HalfEE_EEvS4_RKT_EUliE_EEviT1_,"",@"SHT_CUDA_INFO"
	.sectionflags	@""
	.align	4


	//----- nvinfo : EIATTR_CUDA_API_VERSION
	.align		4
        /*0000*/ 	.byte	0x04, 0x37
        /*0002*/ 	.short	(.L_2437 - .L_2436)
.L_2436:
        /*0004*/ 	.word	0x00000082


	//----- nvinfo : EIATTR_SW2861232_WAR
	.align		4
.L_2437:
        /*0008*/ 	.byte	0x01, 0x35
	.zero		2


	//----- nvinfo : EIATTR_PARAM_CBANK
	.align		4
        /*000c*/ 	.byte	0x04, 0x0a
        /*000e*/ 	.short	(.L_2439 - .L_2438)
	.align		4
.L_2438:
        /*0010*/ 	.word	index@(.nv.constant0._ZN2at6native18elementwise_kernelILi128ELi4EZNS0_15gpu_kernel_implIZZZNS0_19sigmoid_kernel_cudaERNS_18TensorIteratorBaseEENKUlvE0_clEvENKUlvE1_clEvEUlN3c104HalfEE_EEvS4_RKT_EUliE_EEviT1_)
        /*0014*/ 	.short	0x0160
        /*0016*/ 	.short	0x0220


	//----- nvinfo : EIATTR_CBANK_PARAM_SIZE
	.align		4
.L_2439:
        /*0018*/ 	.byte	0x03, 0x19
        /*001a*/ 	.short	0x0220


	//----- nvinfo : EIATTR_KPARAM_INFO
	.align		4
        /*001c*/ 	.byte	0x04, 0x17
        /*001e*/ 	.short	(.L_2441 - .L_2440)
.L_2440:
        /*0020*/ 	.word	0x00000000
        /*0024*/ 	.short	0x0001
        /*0026*/ 	.short	0x0008
        /*0028*/ 	.byte	0x00, 0xf0, 0x61, 0x08


	//----- nvinfo : EIATTR_KPARAM_INFO
	.align		4
.L_2441:
        /*002c*/ 	.byte	0x04, 0x17
        /*002e*/ 	.short	(.L_2443 - .L_2442)
.L_2442:
        /*0030*/ 	.word	0x00000000
        /*0034*/ 	.short	0x0000
        /*0036*/ 	.short	0x0000
        /*0038*/ 	.byte	0x00, 0xf0, 0x11, 0x00


	//----- nvinfo : EIATTR_MAXREG_COUNT
	.align		4
.L_2443:
        /*003c*/ 	.byte	0x03, 0x1b
        /*003e*/ 	.short	0x0080


	//----- nvinfo : EIATTR_EXTERNS
	.align		4
        /*0040*/ 	.byte	0x04, 0x0f
        /*0042*/ 	.short	(.L_2445 - .L_2444)


	//   ....[0]....
	.align		4
.L_2444:
        /*0044*/ 	.word	index@(__assertfail)


	//----- nvinfo : EIATTR_MERCURY_ISA_VERSION
	.align		4
.L_2445:
        /*0048*/ 	.byte	0x03, 0x5f
        /*004a*/ 	.short	0x0000


	//----- nvinfo : EIATTR_SYSCALL_OFFSETS
	.align		4
        /*004c*/ 	.byte	0x04, 0x46
        /*004e*/ 	.short	(.L_2447 - .L_2446)


	//   ....[0]....
.L_2446:
        /*0050*/ 	.word	0x00001db0


	//   ....[1]....
        /*0054*/ 	.word	0x00002da0


	//   ....[2]....
        /*0058*/ 	.word	0x00004bc0


	//   ....[3]....
        /*005c*/ 	.word	0x00005bb0


	//   ....[4]....
        /*0060*/ 	.word	0x000079a0


	//   ....[5]....
        /*0064*/ 	.word	0x00008990


	//   ....[6]....
        /*0068*/ 	.word	0x0000a790


	//   ....[7]....
        /*006c*/ 	.word	0x0000b780


	//----- nvinfo : EIATTR_EXIT_INSTR_OFFSETS
	.align		4
.L_2447:
        /*0070*/ 	.byte	0x04, 0x1c
        /*0072*/ 	.short	(.L_2449 - .L_2448)


	//   ....[0]....
.L_2448:
        /*0074*/ 	.word	0x00008a50


	//   ....[1]....
        /*0078*/ 	.word	0x0000a980


	//   ....[2]....
        /*007c*/ 	.word	0x0000a9c0


	//   ....[3]....
        /*0080*/ 	.word	0x0000aa60


	//   ....[4]....
        /*0084*/ 	.word	0x0000aaa0


	//   ....[5]....
        /*0088*/ 	.word	0x0000aae0


	//   ....[6]....
        /*008c*/ 	.word	0x0000ab70


	//   ....[7]....
        /*0090*/ 	.word	0x0000ab90


	//   ....[8]....
        /*0094*/ 	.word	0x0000ac30


	//   ....[9]....
        /*0098*/ 	.word	0x0000ac80


	//   ....[10]....
        /*009c*/ 	.word	0x0000acd0


	//   ....[11]....
        /*00a0*/ 	.word	0x0000ada0


	//   ....[12]....
        /*00a4*/ 	.word	0x0000ae00


	//   ....[13]....
        /*00a8*/ 	.word	0x0000af90


	//   ....[14]....
        /*00ac*/ 	.word	0x0000b0f0


	//   ....[15]....
        /*00b0*/ 	.word	0x0000b130


	//   ....[16]....
        /*00b4*/ 	.word	0x0000b1f0


	//   ....[17]....
        /*00b8*/ 	.word	0x0000b370


	//   ....[18]....
        /*00bc*/ 	.word	0x0000b4f0


	//   ....[19]....
        /*00c0*/ 	.word	0x0000b650


	//   ....[20]....
        /*00c4*/ 	.word	0x0000b790


	//   ....[21]....
        /*00c8*/ 	.word	0x0000b7d0


	//   ....[22]....
        /*00cc*/ 	.word	0x0000b810


	//----- nvinfo : EIATTR_MAX_THREADS
	.align		4
.L_2449:
        /*00d0*/ 	.byte	0x04, 0x05
        /*00d2*/ 	.short	(.L_2451 - .L_2450)
.L_2450:
        /*00d4*/ 	.word	0x00000080
        /*00d8*/ 	.word	0x00000001
        /*00dc*/ 	.word	0x00000001


	//----- nvinfo : EIATTR_CRS_STACK_SIZE
	.align		4
.L_2451:
        /*00e0*/ 	.byte	0x04, 0x1e
        /*00e2*/ 	.short	(.L_2453 - .L_2452)
.L_2452:
        /*00e4*/ 	.word	0x00000000
.L_2453:


//--------------------- .nv.info._ZN2at6native27unrolled_elementwise_kernelIZZZNS0_19sigmoid_kernel_cudaERNS_18TensorIteratorBaseEENKUlvE0_clEvENKUlvE1_clEvEUlN3c104HalfEE_St5arrayIPcLm2EELi4E23TrivialOffsetCalculatorILi1EjESD_NS0_6memory12LoadWithCastILi1EEENSE_13StoreWithCastILi1EEEEEviT_T0_T2_T3_T4_T5_ --------------------------
	.section	.nv.info._ZN2at6native27unrolled_elementwise_kernelIZZZNS0_19sigmoid_kernel_cudaERNS_18TensorIteratorBaseEENKUlvE0_clEvENKUlvE1_clEvEUlN3c104HalfEE_St5arrayIPcLm2EELi4E23TrivialOffsetCalculatorILi1EjESD_NS0_6memory12LoadWithCastILi1EEENSE_13StoreWithCastILi1EEEEEviT_T0_T2_T3_T4_T5_,"",@"SHT_CUDA_INFO"
	.sectionflags	@""
	.align	4


	//----- nvinfo : EIATTR_CUDA_API_VERSION
	.align		4
        /*0000*/ 	.byte	0x04, 0x37
        /*0002*/ 	.short	(.L_2455 - .L_2454)
.L_2454:
        /*0004*/ 	.word	0x00000082


	//----- nvinfo : EIATTR_SW2861232_WAR
	.align		4
.L_2455:
        /*0008*/ 	.byte	0x01, 0x35
	.zero		2


	//----- nvinfo : EIATTR_PARAM_CBANK
	.align		4
        /*000c*/ 	.byte	0x04, 0x0a
        /*000e*/ 	.short	(.L_2457 - .L_2456)
	.align		4
.L_2456:
        /*0010*/ 	.word	index@(.nv.constant0._ZN2at6native27unrolled_elementwise_kernelIZZZNS0_19sigmoid_kernel_cudaERNS_18TensorIteratorBaseEENKUlvE0_clEvENKUlvE1_clEvEUlN3c104HalfEE_St5arrayIPcLm2EELi4E23TrivialOffsetCalculatorILi1EjESD_NS0_6memory12LoadWithCastILi1EEENSE_13StoreWithCastILi1EEEEEviT_T0_T2_T3_T4_T5_)
        /*0014*/ 	.short	0x0160
        /*0016*/ 	.short	0x002c


	//----- nvinfo : EIATTR_CBANK_PARAM_SIZE
	.align		4
.L_2457:
        /*0018*/ 	.byte	0x03, 0x19
        /*001a*/ 	.short	0x002c


	//----- nvinfo : EIATTR_KPARAM_INFO
	.align		4
        /*001c*/ 	.byte	0x04, 0x17
        /*001e*/ 	.short	(.L_2459 - .L_2458)
.L_2458:
        /*0020*/ 	.word	0x00000000
        /*0024*/ 	.short	0x0006
        /*0026*/ 	.short	0x0024
        /*0028*/ 	.byte	0x00, 0xf0, 0x21, 0x00


	//----- nvinfo : EIATTR_KPARAM_INFO
	.align		4
.L_2459:
        /*002c*/ 	.byte	0x04, 0x17
        /*002e*/ 	.short	(.L_2461 - .L_2460)
.L_2460:
        /*0030*/ 	.word	0x00000000
        /*0034*/ 	.short	0x0005
        /*0036*/ 	.short	0x001c
        /*0038*/ 	.byte	0x00, 0xf0, 0x21, 0x00


	//----- nvinfo : EIATTR_KPARAM_INFO
	.align		4
.L_2461:
        /*003c*/ 	.byte	0x04, 0x17
        /*003e*/ 	.short	(.L_2463 - .L_2462)
.L_2462:
        /*0040*/ 	.word	0x00000000
        /*0044*/ 	.short	0x0004
        /*0046*/ 	.short	0x0019
        /*0048*/ 	.byte	0x00, 0xf0, 0x05, 0x00


	//----- nvinfo : EIATTR_KPARAM_INFO
	.align		4
.L_2463:
        /*004c*/ 	.byte	0x04, 0x17
        /*004e*/ 	.short	(.L_2465 - .L_2464)
.L_2464:
        /*0050*/ 	.word	0x00000000
        /*0054*/ 	.short	0x0003
        /*0056*/ 	.short	0x0018
        /*0058*/ 	.byte	0x00, 0xf0, 0x05, 0x00


	//----- nvinfo : EIATTR_KPARAM_INFO
	.align		4
.L_2465:
        /*005c*/ 	.byte	0x04, 0x17
        /*005e*/ 	.short	(.L_2467 - .L_2466)
.L_2466:
        /*0060*/ 	.word	0x00000000
        /*0064*/ 	.short	0x0002
        /*0066*/ 	.short	0x0008
        /*0068*/ 	.byte	0x00, 0xf0, 0x41, 0x00


	//----- nvinfo : EIATTR_KPARAM_INFO
	.align		4
.L_2467:
        /*006c*/ 	.byte	0x04, 0x17
        /*006e*/ 	.short	(.L_2469 - .L_2468)
.L_2468:
        /*0070*/ 	.word	0x00000000
        /*0074*/ 	.short	0x0001
        /*0076*/ 	.short	0x0004
        /*0078*/ 	.byte	0x00, 0xf0, 0x05, 0x00


	//----- nvinfo : EIATTR_KPARAM_INFO
	.align		4
.L_2469:
        /*007c*/ 	.byte	0x04, 0x17
        /*007e*/ 	.short	(.L_2471 - .L_2470)
.L_2470:
        /*0080*/ 	.word	0x00000000
        /*0084*/ 	.short	0x0000
        /*0086*/ 	.short	0x0000
        /*0088*/ 	.byte	0x00, 0xf0, 0x11, 0x00


	//----- nvinfo : EIATTR_MAXREG_COUNT
	.align		4
.L_2471:
        /*008c*/ 	.byte	0x03, 0x1b
        /*008e*/ 	.short	0x00ff


	//----- nvinfo : EIATTR_EXTERNS
	.align		4
        /*0090*/ 	.byte	0x04, 0x0f
        /*0092*/ 	.short	(.L_2473 - .L_2472)


	//   ....[0]....
	.align		4
.L_2472:
        /*0094*/ 	.word	index@(__assertfail)


	//----- nvinfo : EIATTR_MERCURY_ISA_VERSION
	.align		4
.L_2473:
        /*0098*/ 	.byte	0x03, 0x5f
        /*009a*/ 	.short	0x0000


	//----- nvinfo : EIATTR_SYSCALL_OFFSETS
	.align		4
        /*009c*/ 	.byte	0x04, 0x46
        /*009e*/ 	.short	(.L_2475 - .L_2474)


	//   ....[0]....
.L_2474:
        /*00a0*/ 	.word	0x00001070


	//   ....[1]....
        /*00a4*/ 	.word	0x00002140


	//   ....[2]....
        /*00a8*/ 	.word	0x00003220


	//   ....[3]....
        /*00ac*/ 	.word	0x000042d0


	//   ....[4]....
        /*00b0*/ 	.word	0x00005620


	//   ....[5]....
        /*00b4*/ 	.word	0x00006650


	//   ....[6]....
        /*00b8*/ 	.word	0x00007640


	//   ....[7]....
        /*00bc*/ 	.word	0x00008630


	//----- nvinfo : EIATTR_EXIT_INSTR_OFFSETS
	.align		4
.L_2475:
        /*00c0*/ 	.byte	0x04, 0x1c
        /*00c2*/ 	.short	(.L_2477 - .L_2476)


	//   ....[0]....
.L_2476:
        /*00c4*/ 	.word	0x00007700


	//   ....[1]....
        /*00c8*/ 	.word	0x00007830


	//   ....[2]....
        /*00cc*/ 	.word	0x00007870


	//   ....[3]....
        /*00d0*/ 	.word	0x00007910


	//   ....[4]....
        /*00d4*/ 	.word	0x00007950


	//   ....[5]....
        /*00d8*/ 	.word	0x00007990


	//   ....[6]....
        /*00dc*/ 	.word	0x00007a20


	//   ....[7]....
        /*00e0*/ 	.word	0x00007a40


	//   ....[8]....
        /*00e4*/ 	.word	0x00007ae0


	//   ....[9]....
        /*00e8*/ 	.word	0x00007b30


	//   ....[10]....
        /*00ec*/ 	.word	0x00007b80


	//   ....[11]....
        /*00f0*/ 	.word	0x00007c50


	//   ....[12]....
        /*00f4*/ 	.word	0x00007cb0


	//   ....[13]....
        /*00f8*/ 	.word	0x00007e40


	//   ....[14]....
        /*00fc*/ 	.word	0x00007fa0


	//   ....[15]....
        /*0100*/ 	.word	0x00007fe0


	//   ....[16]....
        /*0104*/ 	.word	0x000080a0


	//   ....[17]....
        /*0108*/ 	.word	0x00008220


	//   ....[18]....
        /*010c*/ 	.word	0x000083a0


	//   ....[19]....
        /*0110*/ 	.word	0x00008500


	//   ....[20]....
        /*0114*/ 	.word	0x00008640


	//   ....[21]....
        /*0118*/ 	.word	0x00008680


	//   ....[22]....
        /*011c*/ 	.word	0x000086c0


	//----- nvinfo : EIATTR_MAX_THREADS
	.align		4
.L_2477:
        /*0120*/ 	.byte	0x04, 0x05
        /*0122*/ 	.short	(.L_2479 - .L_2478)
.L_2478:
        /*0124*/ 	.word	0x00000080
        /*0128*/ 	.word	0x00000001
        /*012c*/ 	.word	0x00000001


	//----- nvinfo : EIATTR_CRS_STACK_SIZE
	.align		4
.L_2479:
        /*0130*/ 	.byte	0x04, 0x1e
        /*0132*/ 	.short	(.L_2481 - .L_2480)
.L_2480:
        /*0134*/ 	.word	0x00000000
.L_2481:


//--------------------- .nv.info._ZN2at6native18elementwise_kernelILi128ELi4EZNS0_22gpu_kernel_impl_nocastIZZZNS0_19sigmoid_kernel_cudaERNS_18TensorIteratorBaseEENKUlvE0_clEvENKUlvE1_clEvEUlN3c104HalfEE_EEvS4_RKT_EUliE_EEviT1_ --------------------------
	.section	.nv.info._ZN2at6native18elementwise_kernelILi128ELi4EZNS0_22gpu_kernel_impl_nocastIZZZNS0_19sigmoid_kernel_cudaERNS_18TensorIteratorBaseEENKUlvE0_clEvENKUlvE1_clEvEUlN3c104HalfEE_EEvS4_RKT_EUliE_EEviT1_,"",@"SHT_CUDA_INFO"
	.sectionflags	@""
	.align	4


	//----- nvinfo : EIATTR_CUDA_API_VERSION
	.align		4
        /*0000*/ 	.byte	0x04, 0x37
        /*0002*/ 	.short	(.L_2483 - .L_2482)
.L_2482:
        /*0004*/ 	.word	0x00000082


	//----- nvinfo : EIATTR_SW2861232_WAR
	.align		4
.L_2483:
        /*0008*/ 	.byte	0x01, 0x35
	.zero		2


	//----- nvinfo : EIATTR_PARAM_CBANK
	.align		4
        /*000c*/ 	.byte	0x04, 0x0a
        /*000e*/ 	.short	(.L_2485 - .L_2484)
	.align		4
.L_2484:
        /*0010*/ 	.word	index@(.nv.constant0._ZN2at6native18elementwise_kernelILi128ELi4EZNS0_22gpu_kernel_impl_nocastIZZZNS0_19sigmoid_kernel_cudaERNS_18TensorIteratorBaseEENKUlvE0_clEvENKUlvE1_clEvEUlN3c104HalfEE_EEvS4_RKT_EUliE_EEviT1_)
        /*0014*/ 	.short	0x0160
        /*0016*/ 	.short	0x0220


	//----- nvinfo : EIATTR_CBANK_PARAM_SIZE
	.align		4
.L_2485:
        /*0018*/ 	.byte	0x03, 0x19
        /*001a*/ 	.short	0x0220


	//----- nvinfo : EIATTR_KPARAM_INFO
	.align		4
        /*001c*/ 	.byte	0x04, 0x17
        /*001e*/ 	.short	(.L_2487 - .L_2486)
.L_2486:
        /*0020*/ 	.word	0x00000000
        /*0024*/ 	.short	0x0001
        /*0026*/ 	.short	0x0008
        /*0028*/ 	.byte	0x00, 0xf0, 0x61, 0x08


	//----- nvinfo : EIATTR_KPARAM_INFO
	.align		4
.L_2487:
        /*002c*/ 	.byte	0x04, 0x17
        /*002e*/ 	.short	(.L_2489 - .L_2488)
.L_2488:
        /*0030*/ 	.word	0x00000000
        /*0034*/ 	.short	0x0000
        /*0036*/ 	.short	0x0000
        /*0038*/ 	.byte	0x00, 0xf0, 0x11, 0x00


	//----- nvinfo : EIATTR_MAXREG_COUNT
	.align		4
.L_2489:
        /*003c*/ 	.byte	0x03, 0x1b
        /*003e*/ 	.short	0x0080


	//----- nvinfo : EIATTR_MERCURY_ISA_VERSION
	.align		4
        /*0040*/ 	.byte	0x03, 0x5f
        /*0042*/ 	.short	0x0000


	//----- nvinfo : EIATTR_EXIT_INSTR_OFFSETS
	.align		4
        /*0044*/ 	.byte	0x04, 0x1c
        /*0046*/ 	.short	(.L_2491 - .L_2490)


	//   ....[0]....
.L_2490:
        /*0048*/ 	.word	0x00002e00


	//   ....[1]....
        /*004c*/ 	.word	0x00003d00


	//----- nvinfo : EIATTR_MAX_THREADS
	.align		4
.L_2491:
        /*0050*/ 	.byte	0x04, 0x05
        /*0052*/ 	.short	(.L_2493 - .L_2492)
.L_2492:
        /*0054*/ 	.word	0x00000080
        /*0058*/ 	.word	0x00000001
        /*005c*/ 	.word	0x00000001


	//----- nvinfo : EIATTR_CRS_STACK_SIZE
	.align		4
.L_2493:
        /*0060*/ 	.byte	0x04, 0x1e
        /*0062*/ 	.short	(.L_2495 - .L_2494)
.L_2494:
        /*0064*/ 	.word	0x00000000
.L_2495:


//--------------------- .nv.info._ZN2at6native27unrolled_elementwise_kernelIZZZNS0_19sigmoid_kernel_cudaERNS_18TensorIteratorBaseEENKUlvE0_clEvENKUlvE1_clEvEUlN3c104HalfEE_St5arrayIPcLm2EELi4E23TrivialOffsetCalculatorILi1EjESD_NS0_6memory15LoadWithoutCastENSE_16StoreWithoutCastEEEviT_T0_T2_T3_T4_T5_ --------------------------
	.section	.nv.info._ZN2at6native27unrolled_elementwise_kernelIZZZNS0_19sigmoid_kernel_cudaERNS_18TensorIteratorBaseEENKUlvE0_clEvENKUlvE1_clEvEUlN3c104HalfEE_St5arrayIPcLm2EELi4E23TrivialOffsetCalculatorILi1EjESD_NS0_6memory15LoadWithoutCastENSE_16StoreWithoutCastEEEviT_T0_T2_T3_T4_T5_,"",@"SHT_CUDA_INFO"
	.sectionflags	@""
	.align	4


	//----- nvinfo : EIATTR_CUDA_API_VERSION
	.align		4
        /*0000*/ 	.byte	0x04, 0x37
        /*0002*/ 	.short	(.L_2497 - .L_2496)
.L_2496:
        /*0004*/ 	.word	0x00000082


	//----- nvinfo : EIATTR_SW2861232_WAR
	.align		4
.L_2497:
        /*0008*/ 	.byte	0x01, 0x35
	.zero		2


	//----- nvinfo : EIATTR_PARAM_CBANK
	.align		4
        /*000c*/ 	.byte	0x04, 0x0a
        /*000e*/ 	.short	(.L_2499 - .L_2498)
	.align		4
.L_2498:
        /*0010*/ 	.word	index@(.nv.constant0._ZN2at6native27unrolled_elementwise_kernelIZZZNS0_19sigmoid_kernel_cudaERNS_18TensorIteratorBaseEENKUlvE0_clEvENKUlvE1_clEvEUlN3c104HalfEE_St5arrayIPcLm2EELi4E23TrivialOffsetCalculatorILi1EjESD_NS0_6memory15LoadWithoutCastENSE_16StoreWithoutCastEEEviT_T0_T2_T3_T4_T5_)
        /*0014*/ 	.short	0x0160
        /*0016*/ 	.short	0x001c


	//----- nvinfo : EIATTR_CBANK_PARAM_SIZE
	.align		4
.L_2499:
        /*0018*/ 	.byte	0x03, 0x19
        /*001a*/ 	.short	0x001c


	//----- nvinfo : EIATTR_KPARAM_INFO
	.align		4
        /*001c*/ 	.byte	0x04, 0x17
        /*001e*/ 	.short	(.L_2501 - .L_2500)
.L_2500:
        /*0020*/ 	.word	0x00000000
        /*0024*/ 	.short	0x0006
        /*0026*/ 	.short	0x001b
        /*0028*/ 	.byte	0x00, 0xf0, 0x05, 0x00


	//----- nvinfo : EIATTR_KPARAM_INFO
	.align		4
.L_2501:
        /*002c*/ 	.byte	0x04, 0x17
        /*002e*/ 	.short	(.L_2503 - .L_2502)
.L_2502:
        /*0030*/ 	.word	0x00000000
        /*0034*/ 	.short	0x0005
        /*0036*/ 	.short	0x001a
        /*0038*/ 	.byte	0x00, 0xf0, 0x05, 0x00


	//----- nvinfo : EIATTR_KPARAM_INFO
	.align		4
.L_2503:
        /*003c*/ 	.byte	0x04, 0x17
        /*003e*/ 	.short	(.L_2505 - .L_2504)
.L_2504:
        /*0040*/ 	.word	0x00000000
        /*0044*/ 	.short	0x0004
        /*0046*/ 	.short	0x0019
        /*0048*/ 	.byte	0x00, 0xf0, 0x05, 0x00


	//----- nvinfo : EIATTR_KPARAM_INFO
	.align		4
.L_2505:
        /*004c*/ 	.byte	0x04, 0x17
        /*004e*/ 	.short	(.L_2507 - .L_2506)
.L_2506:
        /*0050*/ 	.word	0x00000000
        /*0054*/ 	.short	0x0003
        /*0056*/ 	.short	0x0018
        /*0058*/ 	.byte	0x00, 0xf0, 0x05, 0x00


	//----- nvinfo : EIATTR_KPARAM_INFO
	.align		4
.L_2507:
        /*005c*/ 	.byte	0x04, 0x17
        /*005e*/ 	.short	(.L_2509 - .L_2508)
.L_2508:
        /*0060*/ 	.word	0x00000000
        /*0064*/ 	.short	0x0002
        /*0066*/ 	.short	0x0008
        /*0068*/ 	.byte	0x00, 0xf0, 0x41, 0x00


	//----- nvinfo : EIATTR_KPARAM_INFO
	.align		4
.L_2509:
        /*006c*/ 	.byte	0x04, 0x17
        /*006e*/ 	.short	(.L_2511 - .L_2510)
.L_2510:
        /*0070*/ 	.word	0x00000000
        /*0074*/ 	.short	0x0001
        /*0076*/ 	.short	0x0004
        /*0078*/ 	.byte	0x00, 0xf0, 0x05, 0x00


	//----- nvinfo : EIATTR_KPARAM_INFO
	.align		4
.L_2511:
        /*007c*/ 	.byte	0x04, 0x17
        /*007e*/ 	.short	(.L_2513 - .L_2512)
.L_2512:
        /*0080*/ 	.word	0x00000000
        /*0084*/ 	.short	0x0000
        /*0086*/ 	.short	0x0000
        /*0088*/ 	.byte	0x00, 0xf0, 0x11, 0x00


	//----- nvinfo : EIATTR_MAXREG_COUNT
	.align		4
.L_2513:
        /*008c*/ 	.byte	0x03, 0x1b
        /*008e*/ 	.short	0x00ff


	//----- nvinfo : EIATTR_MERCURY_ISA_VERSION
	.align		4
        /*0090*/ 	.byte	0x03, 0x5f
        /*0092*/ 	.short	0x0000


	//----- nvinfo : EIATTR_EXIT_INSTR_OFFSETS
	.align		4
        /*0094*/ 	.byte	0x04, 0x1c
        /*0096*/ 	.short	(.L_2515 - .L_2514)


	//   ....[0]....
.L_2514:
        /*0098*/ 	.word	0x00000550


	//   ....[1]....
        /*009c*/ 	.word	0x000005a0


	//----- nvinfo : EIATTR_MAX_THREADS
	.align		4
.L_2515:
        /*00a0*/ 	.byte	0x04, 0x05
        /*00a2*/ 	.short	(.L_2517 - .L_2516)
.L_2516:
        /*00a4*/ 	.word	0x00000080
        /*00a8*/ 	.word	0x00000001
        /*00ac*/ 	.word	0x00000001


	//----- nvinfo : EIATTR_CRS_STACK_SIZE
	.align		4
.L_2517:
        /*00b0*/ 	.byte	0x04, 0x1e
        /*00b2*/ 	.short	(.L_2519 - .L_2518)
.L_2518:
        /*00b4*/ 	.word	0x00000000
.L_2519:


//--------------------- .nv.info._ZN2at6native29vectorized_elementwise_kernelILi2EZZZNS0_19sigmoid_kernel_cudaERNS_18TensorIteratorBaseEENKUlvE0_clEvENKUlvE1_clEvEUlN3c104HalfEE_St5arrayIPcLm2EEEEviT0_T1_ --------------------------
	.section	.nv.info._ZN2at6native29vectorized_elementwise_kernelILi2EZZZNS0_19sigmoid_kernel_cudaERNS_18TensorIteratorBaseEENKUlvE0_clEvENKUlvE1_clEvEUlN3c104HalfEE_St5arrayIPcLm2EEEEviT0_T1_,"",@"SHT_CUDA_INFO"
	.sectionflags	@""
	.align	4


	//----- nvinfo : EIATTR_CUDA_API_VERSION
	.align		4
        /*0000*/ 	.byte	0x04, 0x37
        /*0002*/ 	.short	(.L_2521 - .L_2520)
.L_2520:
        /*0004*/ 	.word	0x00000082


	//----- nvinfo : EIATTR_SW2861232_WAR
	.align		4
.L_2521:
        /*0008*/ 	.byte	0x01, 0x35
	.zero		2


	//----- nvinfo : EIATTR_PARAM_CBANK
	.align		4
        /*000c*/ 	.byte	0x04, 0x0a
        /*000e*/ 	.short	(.L_2523 - .L_2522)
	.align		4
.L_2522:
        /*0010*/ 	.word	index@(.nv.constant0._ZN2at6native29vectorized_elementwise_kernelILi2EZZZNS0_19sigmoid_kernel_cudaERNS_18TensorIteratorBaseEENKUlvE0_clEvENKUlvE1_clEvEUlN3c104HalfEE_St5arrayIPcLm2EEEEviT0_T1_)
        /*0014*/ 	.short	0x0160
        /*0016*/ 	.short	0x0018


	//----- nvinfo : EIATTR_CBANK_PARAM_SIZE
	.align		4
.L_2523:
        /*0018*/ 	.byte	0x03, 0x19
        /*001a*/ 	.short	0x0018


	//----- nvinfo : EIATTR_KPARAM_INFO
	.align		4
        /*001c*/ 	.byte	0x04, 0x17
        /*001e*/ 	.short	(.L_2525 - .L_2524)
.L_2524:
        /*0020*/ 	.word	0x00000000
        /*0024*/ 	.short	0x0002
        /*0026*/ 	.short	0x0008
        /*0028*/ 	.byte	0x00, 0xf0, 0x41, 0x00


	//----- nvinfo : EIATTR_KPARAM_INFO
	.align		4
.L_2525:
        /*002c*/ 	.byte	0x04, 0x17
        /*002e*/ 	.short	(.L_2527 - .L_2526)
.L_2526:
        /*0030*/ 	.word	0x00000000
        /*0034*/ 	.short	0x0001
        /*0036*/ 	.short	0x0004
        /*0038*/ 	.byte	0x00, 0xf0, 0x05, 0x00


	//----- nvinfo : EIATTR_KPARAM_INFO
	.align		4
.L_2527:
        /*003c*/ 	.byte	0x04, 0x17
        /*003e*/ 	.short	(.L_2529 - .L_2528)
.L_2528:
        /*0040*/ 	.word	0x00000000
        /*0044*/ 	.short	0x0000
        /*0046*/ 	.short	0x0000
        /*0048*/ 	.byte	0x00, 0xf0, 0x11, 0x00


	//----- nvinfo : EIATTR_MAXREG_COUNT
	.align		4
.L_2529:
        /*004c*/ 	.byte	0x03, 0x1b
        /*004e*/ 	.short	0x00ff


	//----- nvinfo : EIATTR_MERCURY_ISA_VERSION
	.align		4
        /*0050*/ 	.byte	0x03, 0x5f
        /*0052*/ 	.short	0x0000


	//----- nvinfo : EIATTR_EXIT_INSTR_OFFSETS
	.align		4
        /*0054*/ 	.byte	0x04, 0x1c
        /*0056*/ 	.short	(.L_2531 - .L_2530)


	//   ....[0]....
.L_2530:
        /*0058*/ 	.word	0x00000410


	//   ....[1]....
        /*005c*/ 	.word	0x00000f20


	//   ....[2]....
        /*0060*/ 	.word	0x00000f70


	//----- nvinfo : EIATTR_MAX_THREADS
	.align		4
.L_2531:
        /*0064*/ 	.byte	0x04, 0x05
        /*0066*/ 	.short	(.L_2533 - .L_2532)
.L_2532:
        /*0068*/ 	.word	0x00000080
        /*006c*/ 	.word	0x00000001
        /*0070*/ 	.word	0x00000001


	//----- nvinfo : EIATTR_CRS_STACK_SIZE
	.align		4
.L_2533:
        /*0074*/ 	.byte	0x04, 0x1e
        /*0076*/ 	.short	(.L_2535 - .L_2534)
.L_2534:
        /*0078*/ 	.word	0x00000000
.L_2535:


//--------------------- .nv.info._ZN2at6native29vectorized_elementwise_kernelILi4EZZZNS0_19sigmoid_kernel_cudaERNS_18TensorIteratorBaseEENKUlvE0_clEvENKUlvE1_clEvEUlN3c104HalfEE_St5arrayIPcLm2EEEEviT0_T1_ --------------------------
	.section	.nv.info._ZN2at6native29vectorized_elementwise_kernelILi4EZZZNS0_19sigmoid_kernel_cudaERNS_18TensorIteratorBaseEENKUlvE0_clEvENKUlvE1_clEvEUlN3c104HalfEE_St5arrayIPcLm2EEEEviT0_T1_,"",@"SHT_CUDA_INFO"
	.sectionflags	@""
	.align	4


	//----- nvinfo : EIATTR_CUDA_API_VERSION
	.align		4
        /*0000*/ 	.byte	0x04, 0x37
        /*0002*/ 	.short	(.L_2537 - .L_2536)
.L_2536:
        /*0004*/ 	.word	0x00000082


	//----- nvinfo : EIATTR_SW2861232_WAR
	.align		4
.L_2537:
        /*0008*/ 	.byte	0x01, 0x35
	.zero		2


	//----- nvinfo : EIATTR_PARAM_CBANK
	.align		4
        /*000c*/ 	.byte	0x04, 0x0a
        /*000e*/ 	.short	(.L_2539 - .L_2538)
	.align		4
.L_2538:
        /*0010*/ 	.word	index@(.nv.constant0._ZN2at6native29vectorized_elementwise_kernelILi4EZZZNS0_19sigmoid_kernel_cudaERNS_18TensorIteratorBaseEENKUlvE0_clEvENKUlvE1_clEvEUlN3c104HalfEE_St5arrayIPcLm2EEEEviT0_T1_)
        /*0014*/ 	.short	0x0160
        /*0016*/ 	.short	0x0018


	//----- nvinfo : EIATTR_CBANK_PARAM_SIZE
	.align		4
.L_2539:
        /*0018*/ 	.byte	0x03, 0x19
        /*001a*/ 	.short	0x0018


	//----- nvinfo : EIATTR_KPARAM_INFO
	.align		4
        /*001c*/ 	.byte	0x04, 0x17
        /*001e*/ 	.short	(.L_2541 - .L_2540)
.L_2540:
        /*0020*/ 	.word	0x00000000
        /*0024*/ 	.short	0x0002
        /*0026*/ 	.short	0x0008
        /*0028*/ 	.byte	0x00, 0xf0, 0x41, 0x00


	//----- nvinfo : EIATTR_KPARAM_INFO
	.align		4
.L_2541:
        /*002c*/ 	.byte	0x04, 0x17
        /*002e*/ 	.short	(.L_2543 - .L_2542)
.L_2542:
        /*0030*/ 	.word	0x00000000
        /*0034*/ 	.short	0x0001
        /*0036*/ 	.short	0x0004
        /*0038*/ 	.byte	0x00, 0xf0, 0x05, 0x00


	//----- nvinfo : EIATTR_KPARAM_INFO
	.align		4
.L_2543:
        /*003c*/ 	.byte	0x04, 0x17
        /*003e*/ 	.short	(.L_2545 - .L_2544)
.L_2544:
        /*0040*/ 	.word	0x00000000
        /*0044*/ 	.short	0x0000
        /*0046*/ 	.short	0x0000
        /*0048*/ 	.byte	0x00, 0xf0, 0x11, 0x00


	//----- nvinfo : EIATTR_MAXREG_COUNT
	.align		4
.L_2545:
        /*004c*/ 	.byte	0x03, 0x1b
        /*004e*/ 	.short	0x00ff


	//----- nvinfo : EIATTR_MERCURY_ISA_VERSION
	.align		4
        /*0050*/ 	.byte	0x03, 0x5f
        /*0052*/ 	.short	0x0000


	//----- nvinfo : EIATTR_EXIT_INSTR_OFFSETS
	.align		4
        /*0054*/ 	.byte	0x04, 0x1c
        /*0056*/ 	.short	(.L_2547 - .L_2546)


	//   ....[0]....
.L_2546:
        /*0058*/ 	.word	0x000003d0


	//   ....[1]....
        /*005c*/ 	.word	0x00000ee0


	//   ....[2]....
        /*0060*/ 	.word	0x00000f30


	//----- nvinfo : EIATTR_MAX_THREADS
	.align		4
.L_2547:
        /*0064*/ 	.byte	0x04, 0x05
        /*0066*/ 	.short	(.L_2549 - .L_2548)
.L_2548:
        /*0068*/ 	.word	0x00000080
        /*006c*/ 	.word	0x00000001
        /*0070*/ 	.word	0x00000001


	//----- nvinfo : EIATTR_CRS_STACK_SIZE
	.align		4
.L_2549:
        /*0074*/ 	.byte	0x04, 0x1e
        /*0076*/ 	.short	(.L_2551 - .L_2550)
.L_2550:
        /*0078*/ 	.word	0x00000000
.L_2551:


//--------------------- .nv.info._ZN2at6native29vectorized_elementwise_kernelILi8EZZZNS0_19sigmoid_kernel_cudaERNS_18TensorIteratorBaseEENKUlvE0_clEvENKUlvE1_clEvEUlN3c104HalfEE_St5arrayIPcLm2EEEEviT0_T1_ --------------------------
	.section	.nv.info._ZN2at6native29vectorized_elementwise_kernelILi8EZZZNS0_19sigmoid_kernel_cudaERNS_18TensorIteratorBaseEENKUlvE0_clEvENKUlvE1_clEvEUlN3c104HalfEE_St5arrayIPcLm2EEEEviT0_T1_,"",@"SHT_CUDA_INFO"
	.sectionflags	@""
	.align	4


	//----- nvinfo : EIATTR_CUDA_API_VERSION
	.align		4
        /*0000*/ 	.byte	0x04, 0x37
        /*0002*/ 	.short	(.L_2553 - .L_2552)
.L_2552:
        /*0004*/ 	.word	0x00000082


	//----- nvinfo : EIATTR_SW2861232_WAR
	.align		4
.L_2553:
        /*0008*/ 	.byte	0x01, 0x35
	.zero		2


	//----- nvinfo : EIATTR_PARAM_CBANK
	.align		4
        /*000c*/ 	.byte	0x04, 0x0a
        /*000e*/ 	.short	(.L_2555 - .L_2554)
	.align		4
.L_2554:
        /*0010*/ 	.word	index@(.nv.constant0._ZN2at6native29vectorized_elementwise_kernelILi8EZZZNS0_19sigmoid_kernel_cudaERNS_18TensorIteratorBaseEENKUlvE0_clEvENKUlvE1_clEvEUlN3c104HalfEE_St5arrayIPcLm2EEEEviT0_T1_)
        /*0014*/ 	.short	0x0160
        /*0016*/ 	.short	0x0018


	//----- nvinfo : EIATTR_CBANK_PARAM_SIZE
	.align		4
.L_2555:
        /*0018*/ 	.byte	0x03, 0x19
        /*001a*/ 	.short	0x0018


	//----- nvinfo : EIATTR_KPARAM_INFO
	.align		4
        /*001c*/ 	.byte	0x04, 0x17
        /*001e*/ 	.short	(.L_2557 - .L_2556)
.L_2556:
        /*0020*/ 	.word	0x00000000
        /*0024*/ 	.short	0x0002
        /*0026*/ 	.short	0x0008
        /*0028*/ 	.byte	0x00, 0xf0, 0x41, 0x00


	//----- nvinfo : EIATTR_KPARAM_INFO
	.align		4
.L_2557:
        /*002c*/ 	.byte	0x04, 0x17
        /*002e*/ 	.short	(.L_2559 - .L_2558)
.L_2558:
        /*0030*/ 	.word	0x00000000
        /*0034*/ 	.short	0x0001
        /*0036*/ 	.short	0x0004
        /*0038*/ 	.byte	0x00, 0xf0, 0x05, 0x00


	//----- nvinfo : EIATTR_KPARAM_INFO
	.align		4
.L_2559:
        /*003c*/ 	.byte	0x04, 0x17
        /*003e*/ 	.short	(.L_2561 - .L_2560)
.L_2560:
        /*0040*/ 	.word	0x00000000
        /*0044*/ 	.short	0x0000
        /*0046*/ 	.short	0x0000
        /*0048*/ 	.byte	0x00, 0xf0, 0x11, 0x00


	//----- nvinfo : EIATTR_MAXREG_COUNT
	.align		4
.L_2561:
        /*004c*/ 	.byte	0x03, 0x1b
        /*004e*/ 	.short	0x00ff


	//----- nvinfo : EIATTR_MERCURY_ISA_VERSION
	.align		4
        /*0050*/ 	.byte	0x03, 0x5f
        /*0052*/ 	.short	0x0000


	//----- nvinfo : EIATTR_EXIT_INSTR_OFFSETS
	.align		4
        /*0054*/ 	.byte	0x04, 0x1c
        /*0056*/ 	.short	(.L_2563 - .L_2562)


	//   ....[0]....
.L_2562:
        /*0058*/ 	.word	0x00000010


	//----- nvinfo : EIATTR_MAX_THREADS
	.align		4
.L_2563:
        /*005c*/ 	.byte	0x04, 0x05
        /*005e*/ 	.short	(.L_2565 - .L_2564)
.L_2564:
        /*0060*/ 	.word	0x00000080
        /*0064*/ 	.word	0x00000001
        /*0068*/ 	.word	0x00000001
.L_2565:


//--------------------- .nv.info._ZN2at6native18elementwise_kernelILi128ELi4EZNS0_15gpu_kernel_implIZZZNS0_19sigmoid_kernel_cudaERNS_18TensorIteratorBaseEENKUlvE0_clEvENKUlvE0_clEvEUlfE_EEvS4_RKT_EUliE_EEviT1_ --------------------------
	.section	.nv.info._ZN2at6native18elementwise_kernelILi128ELi4EZNS0_15gpu_kernel_implIZZZNS0_19sigmoid_kernel_cudaERNS_18TensorIteratorBaseEENKUlvE0_clEvENKUlvE0_clEvEUlfE_EEvS4_RKT_EUliE_EEviT1_,"",@"SHT_CUDA_INFO"
	.sectionflags	@""
	.align	4


	//----- nvinfo : EIATTR_CUDA_API_VERSION
	.align		4
        /*0000*/ 	.byte	0x04, 0x37
        /*0002*/ 	.short	(.L_2567 - .L_2566)
.L_2566:
        /*0004*/ 	.word	0x00000082


	//----- nvinfo : EIATTR_SW2861232_WAR
	.align		4
.L_2567:
        /*0008*/ 	.byte	0x01, 0x35
	.zero		2


	//----- nvinfo : EIATTR_PARAM_CBANK
	.align		4
        /*000c*/ 	.byte	0x04, 0x0a
        /*000e*/ 	.short	(.L_2569 - .L_2568)
	.align		4
.L_2568:
        /*0010*/ 	.word	index@(.nv.constant0._ZN2at6native18elementwise_kernelILi128ELi4EZNS0_15gpu_kernel_implIZZZNS0_19sigmoid_kernel_cudaERNS_18TensorIteratorBaseEENKUlvE0_clEvENKUlvE0_clEvEUlfE_EEvS4_RKT_EUliE_EEviT1_)
        /*0014*/ 	.short	0x0160
        /*0016*/ 	.short	0x0220


	//----- nvinfo : EIATTR_CBANK_PARAM_SIZE
	.align		4
.L_2569:
        /*0018*/ 	.byte	0x03, 0x19
        /*001a*/ 	.short	0x0220


	//----- nvinfo : EIATTR_KPARAM_INFO
	.align		4
        /*001c*/ 	.byte	0x04, 0x17
        /*001e*/ 	.short	(.L_2571 - .L_2570)
.L_2570:
        /*0020*/ 	.word	0x00000000
        /*0024*/ 	.short	0x0001
        /*0026*/ 	.short	0x0008
        /*0028*/ 	.byte	0x00, 0xf0, 0x61, 0x08


	//----- nvinfo : EIATTR_KPARAM_INFO
	.align		4
.L_2571:
        /*002c*/ 	.byte	0x04, 0x17
        /*002e*/ 	.short	(.L_2573 - .L_2572)
.L_2572:
        /*0030*/ 	.word	0x00000000
        /*0034*/ 	.short	0x0000
        /*0036*/ 	.short	0x0000
        /*0038*/ 	.byte	0x00, 0xf0, 0x11, 0x00


	//----- nvinfo : EIATTR_MAXREG_COUNT
	.align		4
.L_2573:
        /*003c*/ 	.byte	0x03, 0x1b
        /*003e*/ 	.short	0x0080


	//----- nvinfo : EIATTR_EXTERNS
	.align		4
        /*0040*/ 	.byte	0x04, 0x0f
        /*0042*/ 	.short	(.L_2575 - .L_2574)


	//   ....[0]....
	.align		4
.L_2574:
        /*0044*/ 	.word	index@(__assertfail)


	//----- nvinfo : EIATTR_MERCURY_ISA_VERSION
	.align		4
.L_2575:
        /*0048*/ 	.byte	0x03, 0x5f
        /*004a*/ 	.short	0x0000


	//----- nvinfo : EIATTR_SYSCALL_OFFSETS
	.align		4
        /*004c*/ 	.byte	0x04, 0x46
        /*004e*/ 	.short	(.L_2577 - .L_2576)


	//   ....[0]....
.L_2576:
        /*0050*/ 	.word	0x00001c50


	//   ....[1]....
        /*0054*/ 	.word	0x00002b10


	//   ....[2]....
        /*0058*/ 	.word	0x000047b0


	//   ....[3]....
        /*005c*/ 	.word	0x00005670


	//   ....[4]....
        /*0060*/ 	.word	0x000072e0


	//   ....[5]....
        /*0064*/ 	.word	0x000081a0


	//   ....[6]....
        /*0068*/ 	.word	0x00009e20


	//   ....[7]....
        /*006c*/ 	.word	0x0000ace0


	//----- nvinfo : EIATTR_EXIT_INSTR_OFFSETS
	.align		4
.L_2577:
        /*0070*/ 	.byte	0x04, 0x1c
        /*0072*/ 	.short	(.L_2579 - .L_2578)


	//   ....[0]....
.L_2578:
        /*0074*/ 	.word	0x00008240


	//   ....[1]....
        /*0078*/ 	.word	0x00009fd0


	//   ....[2]....
        /*007c*/ 	.word	0x0000a010


	//   ....[3]....
        /*0080*/ 	.word	0x0000a0a0


	//   ....[4]....
        /*0084*/ 	.word	0x0000a0d0


	//   ....[5]....
        /*0088*/ 	.word	0x0000a100


	//   ....[6]....
        /*008c*/ 	.word	0x0000a180


	//   ....[7]....
        /*0090*/ 	.word	0x0000a1b0


	//   ....[8]....
        /*0094*/ 	.word	0x0000a240


	//   ....[9]....
        /*0098*/ 	.word	0x0000a280


	//   ....[10]....
        /*009c*/ 	.word	0x0000a2c0


	//   ....[11]....
        /*00a0*/ 	.word	0x0000a380


	//   ....[12]....
        /*00a4*/ 	.word	0x0000a3d0


	//   ....[13]....
        /*00a8*/ 	.word	0x0000a550


	//   ....[14]....
        /*00ac*/ 	.word	0x0000a6a0


	//   ....[15]....
        /*00b0*/ 	.word	0x0000a6d0


	//   ....[16]....
        /*00b4*/ 	.word	0x0000a780


	//   ....[17]....
        /*00b8*/ 	.word	0x0000a8f0


	//   ....[18]....
        /*00bc*/ 	.word	0x0000aa60


	//   ....[19]....
        /*00c0*/ 	.word	0x0000abb0


	//   ....[20]....
        /*00c4*/ 	.word	0x0000acf0


	//   ....[21]....
        /*00c8*/ 	.word	0x0000ad20


	//   ....[22]....
        /*00cc*/ 	.word	0x0000ad50


	//----- nvinfo : EIATTR_MAX_THREADS
	.align		4
.L_2579:
        /*00d0*/ 	.byte	0x04, 0x05
        /*00d2*/ 	.short	(.L_2581 - .L_2580)
.L_2580:
        /*00d4*/ 	.word	0x00000080
        /*00d8*/ 	.word	0x00000001
        /*00dc*/ 	.word	0x00000001


	//----- nvinfo : EIATTR_CRS_STACK_SIZE
	.align		4
.L_2581:
        /*00e0*/ 	.byte	0x04, 0x1e
        /*00e2*/ 	.short	(.L_2583 - .L_2582)
.L_2582:
        /*00e4*/ 	.word	0x00000000
.L_2583:


//--------------------- .nv.info._ZN2at6native27unrolled_elementwise_kernelIZZZNS0_19sigmoid_kernel_cudaERNS_18TensorIteratorBaseEENKUlvE0_clEvENKUlvE0_clEvEUlfE_St5arrayIPcLm2EELi4E23TrivialOffsetCalculatorILi1EjESB_NS0_6memory12LoadWithCastILi1EEENSC_13StoreWithCastILi1EEEEEviT_T0_T2_T3_T4_T5_ --------------------------
	.section	.nv.info._ZN2at6native27unrolled_elementwise_kernelIZZZNS0_19sigmoid_kernel_cudaERNS_18TensorIteratorBaseEENKUlvE0_clEvENKUlvE0_clEvEUlfE_St5arrayIPcLm2EELi4E23TrivialOffsetCalculatorILi1EjESB_NS0_6memory12LoadWithCastILi1EEENSC_13StoreWithCastILi1EEEEEviT_T0_T2_T3_T4_T5_,"",@"SHT_CUDA_INFO"
	.sectionflags	@""
	.align	4


	//----- nvinfo : EIATTR_CUDA_API_VERSION
	.align		4
        /*0000*/ 	.byte	0x04, 0x37
        /*0002*/ 	.short	(.L_2585 - .L_2584)
.L_2584:
        /*0004*/ 	.word	0x00000082


	//----- nvinfo : EIATTR_SW2861232_WAR
	.align		4
.L_2585:
        /*0008*/ 	.byte	0x01, 0x35
	.zero		2


	//----- nvinfo : EIATTR_PARAM_CBANK
	.align		4
        /*000c*/ 	.byte	0x04, 0x0a
        /*000e*/ 	.short	(.L_2587 - .L_2586)
	.align		4
.L_2586:
        /*0010*/ 	.word	index@(.nv.constant0._ZN2at6native27unrolled_elementwise_kernelIZZZNS0_19sigmoid_kernel_cudaERNS_18TensorIteratorBaseEENKUlvE0_clEvENKUlvE0_clEvEUlfE_St5arrayIPcLm2EELi4E23TrivialOffsetCalculatorILi1EjESB_NS0_6memory12LoadWithCastILi1EEENSC_13StoreWithCastILi1EEEEEviT_T0_T2_T3_T4_T5_)
        /*0014*/ 	.short	0x0160
        /*0016*/ 	.short	0x002c


	//----- nvinfo : EIATTR_CBANK_PARAM_SIZE
	.align		4
.L_2587:
        /*0018*/ 	.byte	0x03, 0x19
        /*001a*/ 	.short	0x002c


	//----- nvinfo : EIATTR_KPARAM_INFO
	.align		4
        /*001c*/ 	.byte	0x04, 0x17
        /*001e*/ 	.short	(.L_2589 - .L_2588)
.L_2588:
        /*0020*/ 	.word	0x00000000
        /*0024*/ 	.short	0x0006
        /*0026*/ 	.short	0x0024
        /*0028*/ 	.byte	0x00, 0xf0, 0x21, 0x00


	//----- nvinfo : EIATTR_KPARAM_INFO
	.align		4
.L_2589:
        /*002c*/ 	.byte	0x04, 0x17
        /*002e*/ 	.short	(.L_2591 - .L_2590)
.L_2590:
        /*0030*/ 	.word	0x00000000
        /*0034*/ 	.short	0x0005
        /*0036*/ 	.short	0x001c
        /*0038*/ 	.byte	0x00, 0xf0, 0x21, 0x00


	//----- nvinfo : EIATTR_KPARAM_INFO
	.align		4
.L_2591:
        /*003c*/ 	.byte	0x04, 0x17
        /*003e*/ 	.short	(.L_2593 - .L_2592)
.L_2592:
        /*0040*/ 	.word	0x00000000
        /*0044*/ 	.short	0x0004
        /*0046*/ 	.short	0x0019
        /*0048*/ 	.byte	0x00, 0xf0, 0x05, 0x00


	//----- nvinfo : EIATTR_KPARAM_INFO
	.align		4
.L_2593:
        /*004c*/ 	.byte	0x04, 0x17
        /*004e*/ 	.short	(.L_2595 - .L_2594)
.L_2594:
        /*0050*/ 	.word	0x00000000
        /*0054*/ 	.short	0x0003
        /*0056*/ 	.short	0x0018
        /*0058*/ 	.byte	0x00, 0xf0, 0x05, 0x00


	//----- nvinfo : EIATTR_KPARAM_INFO
	.align		4
.L_2595:
        /*005c*/ 	.byte	0x04, 0x17
        /*005e*/ 	.short	(.L_2597 - .L_2596)
.L_2596:
        /*0060*/ 	.word	0x00000000
        /*0064*/ 	.short	0x0002
        /*0066*/ 	.short	0x0008
        /*0068*/ 	.byte	0x00, 0xf0, 0x41, 0x00


	//----- nvinfo : EIATTR_KPARAM_INFO
	.align		4
.L_2597:
        /*006c*/ 	.byte	0x04, 0x17
        /*006e*/ 	.short	(.L_2599 - .L_2598)
.L_2598:
        /*0070*/ 	.word	0x00000000
        /*0074*/ 	.short	0x0001
        /*0076*/ 	.short	0x0004
        /*0078*/ 	.byte	0x00, 0xf0, 0x05, 0x00


	//----- nvinfo : EIATTR_KPARAM_INFO
	.align		4
.L_2599:
        /*007c*/ 	.byte	0x04, 0x17
        /*007e*/ 	.short	(.L_2601 - .L_2600)
.L_2600:
        /*0080*/ 	.word	0x00000000
        /*0084*/ 	.short	0x0000
        /*0086*/ 	.short	0x0000
        /*0088*/ 	.byte	0x00, 0xf0, 0x11, 0x00


	//----- nvinfo : EIATTR_MAXREG_COUNT
	.align		4
.L_2601:
        /*008c*/ 	.byte	0x03, 0x1b
        /*008e*/ 	.short	0x00ff


	//----- nvinfo : EIATTR_EXTERNS
	.align		4
        /*0090*/ 	.byte	0x04, 0x0f
        /*0092*/ 	.short	(.L_2603 - .L_2602)


	//   ....[0]....
	.align		4
.L_2602:
        /*0094*/ 	.word	index@(__assertfail)


	//----- nvinfo : EIATTR_MERCURY_ISA_VERSION
	.align		4
.L_2603:
        /*0098*/ 	.byte	0x03, 0x5f
        /*009a*/ 	.short	0x0000


	//----- nvinfo : EIATTR_SYSCALL_OFFSETS
	.align		4
        /*009c*/ 	.byte	0x04, 0x46
        /*009e*/ 	.short	(.L_2605 - .L_2604)


	//   ....[0]....
.L_2604:
        /*00a0*/ 	.word	0x00000e50


	//   ....[1]....
        /*00a4*/ 	.word	0x00001cd0


	//   ....[2]....
        /*00a8*/ 	.word	0x00002b60


	//   ....[3]....
        /*00ac*/ 	.word	0x00003990


	//   ....[4]....
        /*00b0*/ 	.word	0x00004b20


	//   ....[5]....
        /*00b4*/ 	.word	0x00005a30


	//   ....[6]....
        /*00b8*/ 	.word	0x00006900


	//   ....[7]....
        /*00bc*/ 	.word	0x000077d0


	//----- nvinfo : EIATTR_EXIT_INSTR_OFFSETS
	.align		4
.L_2605:
        /*00c0*/ 	.byte	0x04, 0x1c
        /*00c2*/ 	.short	(.L_2607 - .L_2606)


	//   ....[0]....
.L_2606:
        /*00c4*/ 	.word	0x000069a0


	//   ....[1]....
        /*00c8*/ 	.word	0x00006ac0


	//   ....[2]....
        /*00cc*/ 	.word	0x00006b00


	//   ....[3]....
        /*00d0*/ 	.word	0x00006b90


	//   ....[4]....
        /*00d4*/ 	.word	0x00006bc0


	//   ....[5]....
        /*00d8*/ 	.word	0x00006bf0


	//   ....[6]....
        /*00dc*/ 	.word	0x00006c70


	//   ....[7]....
        /*00e0*/ 	.word	0x00006ca0


	//   ....[8]....
        /*00e4*/ 	.word	0x00006d30


	//   ....[9]....
        /*00e8*/ 	.word	0x00006d70


	//   ....[10]....
        /*00ec*/ 	.word	0x00006db0


	//   ....[11]....
        /*00f0*/ 	.word	0x00006e70


	//   ....[12]....
        /*00f4*/ 	.word	0x00006ec0


	//   ....[13]....
        /*00f8*/ 	.word	0x00007040


	//   ....[14]....
        /*00fc*/ 	.word	0x00007190


	//   ....[15]....
        /*0100*/ 	.word	0x000071c0


	//   ....[16]....
        /*0104*/ 	.word	0x00007270


	//   ....[17]....
        /*0108*/ 	.word	0x000073e0


	//   ....[18]....
        /*010c*/ 	.word	0x00007550


	//   ....[19]....
        /*0110*/ 	.word	0x000076a0


	//   ....[20]....
        /*0114*/ 	.word	0x000077e0


	//   ....[21]....
        /*0118*/ 	.word	0x00007810


	//   ....[22]....
        /*011c*/ 	.word	0x00007840


	//----- nvinfo : EIATTR_MAX_THREADS
	.align		4
.L_2607:
        /*0120*/ 	.byte	0x04, 0x05
        /*0122*/ 	.short	(.L_2609 - .L_2608)
.L_2608:
        /*0124*/ 	.word	0x00000080
        /*0128*/ 	.word	0x00000001
        /*012c*/ 	.word	0x00000001


	//----- nvinfo : EIATTR_CRS_STACK_SIZE
	.align		4
.L_2609:
        /*0130*/ 	.byte	0x04, 0x1e
        /*0132*/ 	.short	(.L_2611 - .L_2610)
.L_2610:
        /*0134*/ 	.word	0x00000000
.L_2611:


//--------------------- .nv.info._ZN2at6native18elementwise_kernelILi128ELi2EZNS0_22gpu_kernel_impl_nocastIZZZNS0_19sigmoid_kernel_cudaERNS_18TensorIteratorBaseEENKUlvE0_clEvENKUlvE0_clEvEUlfE_EEvS4_RKT_EUliE_EEviT1_ --------------------------
	.section	.nv.info._ZN2at6native18elementwise_kernelILi128ELi2EZNS0_22gpu_kernel_impl_nocastIZZZNS0_19sigmoid_kernel_cudaERNS_18TensorIteratorBaseEENKUlvE0_clEvENKUlvE0_clEvEUlfE_EEvS4_RKT_EUliE_EEviT1_,"",@"SHT_CUDA_INFO"
	.sectionflags	@""
	.align	4


	//----- nvinfo : EIATTR_CUDA_API_VERSION
	.align		4
        /*0000*/ 	.byte	0x04, 0x37
        /*0002*/ 	.short	(.L_2613 - .L_2612)
.L_2612:
        /*0004*/ 	.word	0x00000082


	//----- nvinfo : EIATTR_SW2861232_WAR
	.align		4
.L_2613:
        /*0008*/ 	.byte	0x01, 0x35
	.zero		2


	//----- nvinfo : EIATTR_PARAM_CBANK
	.align		4
        /*000c*/ 	.byte	0x04, 0x0a
        /*000e*/ 	.short	(.L_2615 - .L_2614)
	.align		4
.L_2614:
        /*0010*/ 	.word	index@(.nv.constant0._ZN2at6native18elementwise_kernelILi128ELi2EZNS0_22gpu_kernel_impl_nocastIZZZNS0_19sigmoid_kernel_cudaERNS_18TensorIteratorBaseEENKUlvE0_clEvENKUlvE0_clEvEUlfE_EEvS4_RKT_EUliE_EEviT1_)
        /*0014*/ 	.short	0x0160
        /*0016*/ 	.short	0x0220


	//----- nvinfo : EIATTR_CBANK_PARAM_SIZE
	.align		4
.L_2615:
        /*0018*/ 	.byte	0x03, 0x19
        /*001a*/ 	.short	0x0220


	//----- nvinfo : EIATTR_KPARAM_INFO
	.align		4
        /*001c*/ 	.byte	0x04, 0x17
        /*001e*/ 	.short	(.L_2617 - .L_2616)
.L_2616:
        /*0020*/ 	.word	0x00000000
        /*0024*/ 	.short	0x0001
        /*0026*/ 	.short	0x0008
        /*0028*/ 	.byte	0x00, 0xf0, 0x61, 0x08


	//----- nvinfo : EIATTR_KPARAM_INFO
	.align		4
.L_2617:
        /*002c*/ 	.byte	0x04, 0x17
        /*002e*/ 	.short	(.L_2619 - .L_2618)
.L_2618:
        /*0030*/ 	.word	0x00000000
        /*0034*/ 	.short	0x0000
        /*0036*/ 	.short	0x0000
        /*0038*/ 	.byte	0x00, 0xf0, 0x11, 0x00


	//----- nvinfo : EIATTR_MAXREG_COUNT
	.align		4
.L_2619:
        /*003c*/ 	.byte	0x03, 0x1b
        /*003e*/ 	.short	0x0080


	//----- nvinfo : EIATTR_MERCURY_ISA_VERSION
	.align		4
        /*0040*/ 	.byte	0x03, 0x5f
        /*0042*/ 	.short	0x0000


	//----- nvinfo : EIATTR_EXIT_INSTR_OFFSETS
	.align		4
        /*0044*/ 	.byte	0x04, 0x1c
        /*0046*/ 	.short	(.L_2621 - .L_2620)


	//   ....[0]....
.L_2620:
        /*0048*/ 	.word	0x00000f90


	//   ....[1]....
        /*004c*/ 	.word	0x00001e80


	//----- nvinfo : EIATTR_MAX_THREADS
	.align		4
.L_2621:
        /*0050*/ 	.byte	0x04, 0x05
        /*0052*/ 	.short	(.L_2623 - .L_2622)
.L_2622:
        /*0054*/ 	.word	0x00000080
        /*0058*/ 	.word	0x00000001
        /*005c*/ 	.word	0x00000001


	//----- nvinfo : EIATTR_CRS_STACK_SIZE
	.align		4
.L_2623:
        /*0060*/ 	.byte	0x04, 0x1e
        /*0062*/ 	.short	(.L_2625 - .L_2624)
.L_2624:
        /*0064*/ 	.word	0x00000000
.L_2625:


//--------------------- .nv.info._ZN2at6native27unrolled_elementwise_kernelIZZZNS0_19sigmoid_kernel_cudaERNS_18TensorIteratorBaseEENKUlvE0_clEvENKUlvE0_clEvEUlfE_St5arrayIPcLm2EELi4E23TrivialOffsetCalculatorILi1EjESB_NS0_6memory15LoadWithoutCastENSC_16StoreWithoutCastEEEviT_T0_T2_T3_T4_T5_ --------------------------
	.section	.nv.info._ZN2at6native27unrolled_elementwise_kernelIZZZNS0_19sigmoid_kernel_cudaERNS_18TensorIteratorBaseEENKUlvE0_clEvENKUlvE0_clEvEUlfE_St5arrayIPcLm2EELi4E23TrivialOffsetCalculatorILi1EjESB_NS0_6memory15LoadWithoutCastENSC_16StoreWithoutCastEEEviT_T0_T2_T3_T4_T5_,"",@"SHT_CUDA_INFO"
	.sectionflags	@""
	.align	4


	//----- nvinfo : EIATTR_CUDA_API_VERSION
	.align		4
        /*0000*/ 	.byte	0x04, 0x37
        /*0002*/ 	.short	(.L_2627 - .L_2626)
.L_2626:
        /*0004*/ 	.word	0x00000082


	//----- nvinfo : EIATTR_SW2861232_WAR
	.align		4
.L_2627:
        /*0008*/ 	.byte	0x01, 0x35
	.zero		2


	//----- nvinfo : EIATTR_PARAM_CBANK
	.align		4
        /*000c*/ 	.byte	0x04, 0x0a
        /*000e*/ 	.short	(.L_2629 - .L_2628)
	.align		4
.L_2628:
        /*0010*/ 	.word	index@(.nv.constant0._ZN2at6native27unrolled_elementwise_kernelIZZZNS0_19sigmoid_kernel_cudaERNS_18TensorIteratorBaseEENKUlvE0_clEvENKUlvE0_clEvEUlfE_St5arrayIPcLm2EELi4E23TrivialOffsetCalculatorILi1EjESB_NS0_6memory15LoadWithoutCastENSC_16StoreWithoutCastEEEviT_T0_T2_T3_T4_T5_)
        /*0014*/ 	.short	0x0160
        /*0016*/ 	.short	0x001c


	//----- nvinfo : EIATTR_CBANK_PARAM_SIZE
	.align		4
.L_2629:
        /*0018*/ 	.byte	0x03, 0x19
        /*001a*/ 	.short	0x001c


	//----- nvinfo : EIATTR_KPARAM_INFO
	.align		4
        /*001c*/ 	.byte	0x04, 0x17
        /*001e*/ 	.short	(.L_2631 - .L_2630)
.L_2630:
        /*0020*/ 	.word	0x00000000
        /*0024*/ 	.short	0x0006
        /*0026*/ 	.short	0x001b
        /*0028*/ 	.byte	0x00, 0xf0, 0x05, 0x00


	//----- nvinfo : EIATTR_KPARAM_INFO
	.align		4
.L_2631:
        /*002c*/ 	.byte	0x04, 0x17
        /*002e*/ 	.short	(.L_2633 - .L_2632)
.L_2632:
        /*0030*/ 	.word	0x00000000
        /*0034*/ 	.short	0x0005
        /*0036*/ 	.short	0x001a
        /*0038*/ 	.byte	0x00, 0xf0, 0x05, 0x00


	//----- nvinfo : EIATTR_KPARAM_INFO
	.align		4
.L_2633:
        /*003c*/ 	.byte	0x04, 0x17
        /*003e*/ 	.short	(.L_2635 - .L_2634)
.L_2634:
        /*0040*/ 	.word	0x00000000
        /*0044*/ 	.short	0x0004
        /*0046*/ 	.short	0x0019
        /*0048*/ 	.byte	0x00, 0xf0, 0x05, 0x00


	//----- nvinfo : EIATTR_KPARAM_INFO
	.align		4
.L_2635:
        /*004c*/ 	.byte	0x04, 0x17
        /*004e*/ 	.short	(.L_2637 - .L_2636)
.L_2636:
        /*0050*/ 	.word	0x00000000
        /*0054*/ 	.short	0x0003
        /*0056*/ 	.short	0x0018
        /*0058*/ 	.byte	0x00, 0xf0, 0x05, 0x00


	//----- nvinfo : EIATTR_KPARAM_INFO
	.align		4
.L_2637:
        /*005c*/ 	.byte	0x04, 0x17
        /*005e*/ 	.short	(.L_2639 - .L_2638)
.L_2638:
        /*0060*/ 	.word	0x00000000
        /*0064*/ 	.short	0x0002
        /*0066*/ 	.short	0x0008
        /*0068*/ 	.byte	0x00, 0xf0, 0x41, 0x00


	//----- nvinfo : EIATTR_KPARAM_INFO
	.align		4
.L_2639:
        /*006c*/ 	.byte	0x04, 0x17
        /*006e*/ 	.short	(.L_2641 - .L_2640)
.L_2640:
        /*0070*/ 	.word	0x00000000
        /*0074*/ 	.short	0x0001
        /*0076*/ 	.short	0x0004
        /*0078*/ 	.byte	0x00, 0xf0, 0x05, 0x00


	//----- nvinfo : EIATTR_KPARAM_INFO
	.align		4
.L_2641:
        /*007c*/ 	.byte	0x04, 0x17
        /*007e*/ 	.short	(.L_2643 - .L_2642)
.L_2642:
        /*0080*/ 	.word	0x00000000
        /*0084*/ 	.short	0x0000
        /*0086*/ 	.short	0x0000
        /*0088*/ 	.byte	0x00, 0xf0, 0x11, 0x00


	//----- nvinfo : EIATTR_MAXREG_COUNT
	.align		4
.L_2643:
        /*008c*/ 	.byte	0x03, 0x1b
        /*008e*/ 	.short	0x00ff


	//----- nvinfo : EIATTR_MERCURY_ISA_VERSION
	.align		4
        /*0090*/ 	.byte	0x03, 0x5f
        /*0092*/ 	.short	0x0000


	//----- nvinfo : EIATTR_EXIT_INSTR_OFFSETS
	.align		4
        /*0094*/ 	.byte	0x04, 0x1c
        /*0096*/ 	.short	(.L_2645 - .L_2644)


	//   ....[0]....
.L_2644:
        /*0098*/ 	.word	0x000004d0


	//   ....[1]....
        /*009c*/ 	.word	0x00000520


	//----- nvinfo : EIATTR_MAX_THREADS
	.align		4
.L_2645:
        /*00a0*/ 	.byte	0x04, 0x05
        /*00a2*/ 	.short	(.L_2647 - .L_2646)
.L_2646:
        /*00a4*/ 	.word	0x00000080
        /*00a8*/ 	.word	0x00000001
        /*00ac*/ 	.word	0x00000001


	//----- nvinfo : EIATTR_CRS_STACK_SIZE
	.align		4
.L_2647:
        /*00b0*/ 	.byte	0x04, 0x1e
        /*00b2*/ 	.short	(.L_2649 - .L_2648)
.L_2648:
        /*00b4*/ 	.word	0x00000000
.L_2649:


//--------------------- .nv.info._ZN2at6native29vectorized_elementwise_kernelILi2EZZZNS0_19sigmoid_kernel_cudaERNS_18TensorIteratorBaseEENKUlvE0_clEvENKUlvE0_clEvEUlfE_St5arrayIPcLm2EEEEviT0_T1_ --------------------------
	.section	.nv.info._ZN2at6native29vectorized_elementwise_kernelILi2EZZZNS0_19sigmoid_kernel_cudaERNS_18TensorIteratorBaseEENKUlvE0_clEvENKUlvE0_clEvEUlfE_St5arrayIPcLm2EEEEviT0_T1_,"",@"SHT_CUDA_INFO"
	.sectionflags	@""
	.align	4


	//----- nvinfo : EIATTR_CUDA_API_VERSION
	.align		4
        /*0000*/ 	.byte	0x04, 0x37
        /*0002*/ 	.short	(.L_2651 - .L_2650)
.L_2650:
        /*0004*/ 	.word	0x00000082


	//----- nvinfo : EIATTR_SW2861232_WAR
	.align		4
.L_2651:
        /*0008*/ 	.byte	0x01, 0x35
	.zero		2


	//----- nvinfo : EIATTR_PARAM_CBANK
	.align		4
        /*000c*/ 	.byte	0x04, 0x0a
        /*000e*/ 	.short	(.L_2653 - .L_2652)
	.align		4
.L_2652:
        /*0010*/ 	.word	index@(.nv.constant0._ZN2at6native29vectorized_elementwise_kernelILi2EZZZNS0_19sigmoid_kernel_cudaERNS_18TensorIteratorBaseEENKUlvE0_clEvENKUlvE0_clEvEUlfE_St5arrayIPcLm2EEEEviT0_T1_)
        /*0014*/ 	.short	0x0160
        /*0016*/ 	.short	0x0018


	//----- nvinfo : EIATTR_CBANK_PARAM_SIZE
	.align		4
.L_2653:
        /*0018*/ 	.byte	0x03, 0x19
        /*001a*/ 	.short	0x0018


	//----- nvinfo : EIATTR_KPARAM_INFO
	.align		4
        /*001c*/ 	.byte	0x04, 0x17
        /*001e*/ 	.short	(.L_2655 - .L_2654)
.L_2654:
        /*0020*/ 	.word	0x00000000
        /*0024*/ 	.short	0x0002
        /*0026*/ 	.short	0x0008
        /*0028*/ 	.byte	0x00, 0xf0, 0x41, 0x00


	//----- nvinfo : EIATTR_KPARAM_INFO
	.align		4
.L_2655:
        /*002c*/ 	.byte	0x04, 0x17
        /*002e*/ 	.short	(.L_2657 - .L_2656)
.L_2656:
        /*0030*/ 	.word	0x00000000
        /*0034*/ 	.short	0x0001
        /*0036*/ 	.short	0x0004
        /*0038*/ 	.byte	0x00, 0xf0, 0x05, 0x00


	//----- nvinfo : EIATTR_KPARAM_INFO
	.align		4
.L_2657:
        /*003c*/ 	.byte	0x04, 0x17
        /*003e*/ 	.short	(.L_2659 - .L_2658)
.L_2658:
        /*0040*/ 	.word	0x00000000
        /*0044*/ 	.short	0x0000
        /*0046*/ 	.short	0x0000
        /*0048*/ 	.byte	0x00, 0xf0, 0x11, 0x00


	//----- nvinfo : EIATTR_MAXREG_COUNT
	.align		4
.L_2659:
        /*004c*/ 	.byte	0x03, 0x1b
        /*004e*/ 	.short	0x00ff


	//----- nvinfo : EIATTR_MERCURY_ISA_VERSION
	.align		4
        /*0050*/ 	.byte	0x03, 0x5f
        /*0052*/ 	.short	0x0000


	//----- nvinfo : EIATTR_EXIT_INSTR_OFFSETS
	.align		4
        /*0054*/ 	.byte	0x04, 0x1c
        /*0056*/ 	.short	(.L_2661 - .L_2660)


	//   ....[0]....
.L_2660:
        /*0058*/ 	.word	0x00000350


	//   ....[1]....
        /*005c*/ 	.word	0x00000d20


	//   ....[2]....
        /*0060*/ 	.word	0x00000d70


	//----- nvinfo : EIATTR_MAX_THREADS
	.align		4
.L_2661:
        /*0064*/ 	.byte	0x04, 0x05
        /*0066*/ 	.short	(.L_2663 - .L_2662)
.L_2662:
        /*0068*/ 	.word	0x00000080
        /*006c*/ 	.word	0x00000001
        /*0070*/ 	.word	0x00000001


	//----- nvinfo : EIATTR_CRS_STACK_SIZE
	.align		4
.L_2663:
        /*0074*/ 	.byte	0x04, 0x1e
        /*0076*/ 	.short	(.L_2665 - .L_2664)
.L_2664:
        /*0078*/ 	.word	0x00000000
.L_2665:


//--------------------- .nv.info._ZN2at6native29vectorized_elementwise_kernelILi4EZZZNS0_19sigmoid_kernel_cudaERNS_18TensorIteratorBaseEENKUlvE0_clEvENKUlvE0_clEvEUlfE_St5arrayIPcLm2EEEEviT0_T1_ --------------------------
	.section	.nv.info._ZN2at6native29vectorized_elementwise_kernelILi4EZZZNS0_19sigmoid_kernel_cudaERNS_18TensorIteratorBaseEENKUlvE0_clEvENKUlvE0_clEvEUlfE_St5arrayIPcLm2EEEEviT0_T1_,"",@"SHT_CUDA_INFO"
	.sectionflags	@""
	.align	4


	//----- nvinfo : EIATTR_CUDA_API_VERSION
	.align		4
        /*0000*/ 	.byte	0x04, 0x37
        /*0002*/ 	.short	(.L_2667 - .L_2666)
.L_2666:
        /*0004*/ 	.word	0x00000082


	//----- nvinfo : EIATTR_SW2861232_WAR
	.align		4
.L_2667:
        /*0008*/ 	.byte	0x01, 0x35
	.zero		2


	//----- nvinfo : EIATTR_PARAM_CBANK
	.align		4
        /*000c*/ 	.byte	0x04, 0x0a
        /*000e*/ 	.short	(.L_2669 - .L_2668)
	.align		4
.L_2668:
        /*0010*/ 	.word	index@(.nv.constant0._ZN2at6native29vectorized_elementwise_kernelILi4EZZZNS0_19sigmoid_kernel_cudaERNS_18TensorIteratorBaseEENKUlvE0_clEvENKUlvE0_clEvEUlfE_St5arrayIPcLm2EEEEviT0_T1_)
        /*0014*/ 	.short	0x0160
        /*0016*/ 	.short	0x0018


	//----- nvinfo : EIATTR_CBANK_PARAM_SIZE
	.align		4
.L_2669:
        /*0018*/ 	.byte	0x03, 0x19
        /*001a*/ 	.short	0x0018


	//----- nvinfo : EIATTR_KPARAM_INFO
	.align		4
        /*001c*/ 	.byte	0x04, 0x17
        /*001e*/ 	.short	(.L_2671 - .L_2670)
.L_2670:
        /*0020*/ 	.word	0x00000000
        /*0024*/ 	.short	0x0002
        /*0026*/ 	.short	0x0008
        /*0028*/ 	.byte	0x00, 0xf0, 0x41, 0x00


	//----- nvinfo : EIATTR_KPARAM_INFO
	.align		4
.L_2671:
        /*002c*/ 	.byte	0x04, 0x17
        /*002e*/ 	.short	(.L_2673 - .L_2672)
.L_2672:
        /*0030*/ 	.word	0x00000000
        /*0034*/ 	.short	0x0001
        /*0036*/ 	.short	0x0004
        /*0038*/ 	.byte	0x00, 0xf0, 0x05, 0x00


	//----- nvinfo : EIATTR_KPARAM_INFO
	.align		4
.L_2673:
        /*003c*/ 	.byte	0x04, 0x17
        /*003e*/ 	.short	(.L_2675 - .L_2674)
.L_2674:
        /*0040*/ 	.word	0x00000000
        /*0044*/ 	.short	0x0000
        /*0046*/ 	.short	0x0000
        /*0048*/ 	.byte	0x00, 0xf0, 0x11, 0x00


	//----- nvinfo : EIATTR_MAXREG_COUNT
	.align		4
.L_2675:
        /*004c*/ 	.byte	0x03, 0x1b
        /*004e*/ 	.short	0x00ff


	//----- nvinfo : EIATTR_MERCURY_ISA_VERSION
	.align		4
        /*0050*/ 	.byte	0x03, 0x5f
        /*0052*/ 	.short	0x0000


	//----- nvinfo : EIATTR_EXIT_INSTR_OFFSETS
	.align		4
        /*0054*/ 	.byte	0x04, 0x1c
        /*0056*/ 	.short	(.L_2677 - .L_2676)


	//   ....[0]....
.L_2676:
        /*0058*/ 	.word	0x00000310


	//   ....[1]....
        /*005c*/ 	.word	0x00000ce0


	//   ....[2]....
        /*0060*/ 	.word	0x00000d30


	//----- nvinfo : EIATTR_MAX_THREADS
	.align		4
.L_2677:
        /*0064*/ 	.byte	0x04, 0x05
        /*0066*/ 	.short	(.L_2679 - .L_2678)
.L_2678:
        /*0068*/ 	.word	0x00000080
        /*006c*/ 	.word	0x00000001
        /*0070*/ 	.word	0x00000001


	//----- nvinfo : EIATTR_CRS_STACK_SIZE
	.align		4
.L_2679:
        /*0074*/ 	.byte	0x04, 0x1e
        /*0076*/ 	.short	(.L_2681 - .L_2680)
.L_2680:
        /*0078*/ 	.word	0x00000000
.L_2681:


//--------------------- .nv.info._ZN2at6native29vectorized_elementwise_kernelILi8EZZZNS0_19sigmoid_kernel_cudaERNS_18TensorIteratorBaseEENKUlvE0_clEvENKUlvE0_clEvEUlfE_St5arrayIPcLm2EEEEviT0_T1_ --------------------------
	.section	.nv.info._ZN2at6native29vectorized_elementwise_kernelILi8EZZZNS0_19sigmoid_kernel_cudaERNS_18TensorIteratorBaseEENKUlvE0_clEvENKUlvE0_clEvEUlfE_St5arrayIPcLm2EEEEviT0_T1_,"",@"SHT_CUDA_INFO"
	.sectionflags	@""
	.align	4


	//----- nvinfo : EIATTR_CUDA_API_VERSION
	.align		4
        /*0000*/ 	.byte	0x04, 0x37
        /*0002*/ 	.short	(.L_2683 - .L_2682)
.L_2682:
        /*0004*/ 	.word	0x00000082


	//----- nvinfo : EIATTR_SW2861232_WAR
	.align		4
.L_2683:
        /*0008*/ 	.byte	0x01, 0x35
	.zero		2


	//----- nvinfo : EIATTR_PARAM_CBANK
	.align		4
        /*000c*/ 	.byte	0x04, 0x0a
        /*000e*/ 	.short	(.L_2685 - .L_2684)
	.align		4
.L_2684:
        /*0010*/ 	.word	index@(.nv.constant0._ZN2at6native29vectorized_elementwise_kernelILi8EZZZNS0_19sigmoid_kernel_cudaERNS_18TensorIteratorBaseEENKUlvE0_clEvENKUlvE0_clEvEUlfE_St5arrayIPcLm2EEEEviT0_T1_)
        /*0014*/ 	.short	0x0160
        /*0016*/ 	.short	0x0018


	//----- nvinfo : EIATTR_CBANK_PARAM_SIZE
	.align		4
.L_2685:
        /*0018*/ 	.byte	0x03, 0x19
        /*001a*/ 	.short	0x0018


	//----- nvinfo : EIATTR_KPARAM_INFO
	.align		4
        /*001c*/ 	.byte	0x04, 0x17
        /*001e*/ 	.short	(.L_2687 - .L_2686)
.L_2686:
        /*0020*/ 	.word	0x00000000
        /*0024*/ 	.short	0x0002
        /*0026*/ 	.short	0x0008
        /*0028*/ 	.byte	0x00, 0xf0, 0x41, 0x00


	//----- nvinfo : EIATTR_KPARAM_INFO
	.align		4
.L_2687:
        /*002c*/ 	.byte	0x04, 0x17
        /*002e*/ 	.short	(.L_2689 - .L_2688)
.L_2688:
        /*0030*/ 	.word	0x00000000
        /*0034*/ 	.short	0x0001
        /*0036*/ 	.short	0x0004
        /*0038*/ 	.byte	0x00, 0xf0, 0x05, 0x00


	//----- nvinfo : EIATTR_KPARAM_INFO
	.align		4
.L_2689:
        /*003c*/ 	.byte	0x04, 0x17
        /*003e*/ 	.short	(.L_2691 - .L_2690)
.L_2690:
        /*0040*/ 	.word	0x00000000
        /*0044*/ 	.short	0x0000
        /*0046*/ 	.short	0x0000
        /*0048*/ 	.byte	0x00, 0xf0, 0x11, 0x00


	//----- nvinfo : EIATTR_MAXREG_COUNT
	.align		4
.L_2691:
        /*004c*/ 	.byte	0x03, 0x1b
        /*004e*/ 	.short	0x00ff


	//----- nvinfo : EIATTR_MERCURY_ISA_VERSION
	.align		4
        /*0050*/ 	.byte	0x03, 0x5f
        /*0052*/ 	.short	0x0000


	//----- nvinfo : EIATTR_EXIT_INSTR_OFFSETS
	.align		4
        /*0054*/ 	.byte	0x04, 0x1c
        /*0056*/ 	.short	(.L_2693 - .L_2692)


	//   ....[0]....
.L_2692:
        /*0058*/ 	.word	0x00000010


	//----- nvinfo : EIATTR_MAX_THREADS
	.align		4
.L_2693:
        /*005c*/ 	.byte	0x04, 0x05
        /*005e*/ 	.short	(.L_2695 - .L_2694)
.L_2694:
        /*0060*/ 	.word	0x00000080
        /*0064*/ 	.word	0x00000001
        /*0068*/ 	.word	0x00000001
.L_2695:


//--------------------- .nv.info._ZN2at6native18elementwise_kernelILi128ELi4EZNS0_15gpu_kernel_implIZZZNS0_19sigmoid_kernel_cudaERNS_18TensorIteratorBaseEENKUlvE0_clEvENKUlvE_clEvEUldE_EEvS4_RKT_EUliE_EEviT1_ --------------------------
	.section	.nv.info._ZN2at6native18elementwise_kernelILi128ELi4EZNS0_15gpu_kernel_implIZZZNS0_19sigmoid_kernel_cudaERNS_18TensorIteratorBaseEENKUlvE0_clEvENKUlvE_clEvEUldE_EEvS4_RKT_EUliE_EEviT1_,"",@"SHT_CUDA_INFO"
	.sectionflags	@""
	.align	4


	//----- nvinfo : EIATTR_CUDA_API_VERSION
	.align		4
        /*0000*/ 	.byte	0x04, 0x37
        /*0002*/ 	.short	(.L_2697 - .L_2696)
.L_2696:
        /*0004*/ 	.word	0x00000082


	//----- nvinfo : EIATTR_SW2861232_WAR
	.align		4
.L_2697:
        /*0008*/ 	.byte	0x01, 0x35
	.zero		2


	//----- nvinfo : EIATTR_PARAM_CBANK
	.align		4
        /*000c*/ 	.byte	0x04, 0x0a
        /*000e*/ 	.short	(.L_2699 - .L_2698)
	.align		4
.L_2698:
        /*0010*/ 	.word	index@(.nv.constant0._ZN2at6native18elementwise_kernelILi128ELi4EZNS0_15gpu_kernel_implIZZZNS0_19sigmoid_kernel_cudaERNS_18TensorIteratorBaseEENKUlvE0_clEvENKUlvE_clEvEUldE_EEvS4_RKT_EUliE_EEviT1_)
        /*0014*/ 	.short	0x0160
        /*0016*/ 	.short	0x0220


	//----- nvinfo : EIATTR_CBANK_PARAM_SIZE
	.align		4
.L_2699:
        /*0018*/ 	.byte	0x03, 0x19
        /*001a*/ 	.short	0x0220


	//----- nvinfo : EIATTR_KPARAM_INFO
	.align		4
        /*001c*/ 	.byte	0x04, 0x17
        /*001e*/ 	.short	(.L_2701 - .L_2700)
.L_2700:
        /*0020*/ 	.word	0x00000000
        /*0024*/ 	.short	0x0001
        /*0026*/ 	.short	0x0008
        /*0028*/ 	.byte	0x00, 0xf0, 0x61, 0x08


	//----- nvinfo : EIATTR_KPARAM_INFO
	.align		4
.L_2701:
        /*002c*/ 	.byte	0x04, 0x17
        /*002e*/ 	.short	(.L_2703 - .L_2702)
.L_2702:
        /*0030*/ 	.word	0x00000000
        /*0034*/ 	.short	0x0000
        /*0036*/ 	.short	0x0000
        /*0038*/ 	.byte	0x00, 0xf0, 0x11, 0x00


	//----- nvinfo : EIATTR_MAXREG_COUNT
	.align		4
.L_2703:
        /*003c*/ 	.byte	0x03, 0x1b
        /*003e*/ 	.short	0x0080


	//----- nvinfo : EIATTR_EXTERNS
	.align		4
        /*0040*/ 	.byte	0x04, 0x0f
        /*0042*/ 	.short	(.L_2705 - .L_2704)


	//   ....[0]....
	.align		4
.L_2704:
        /*0044*/ 	.word	index@(__assertfail)


	//----- nvinfo : EIATTR_MERCURY_ISA_VERSION
	.align		4
.L_2705:
        /*0048*/ 	.byte	0x03, 0x5f
        /*004a*/ 	.short	0x0000


	//----- nvinfo : EIATTR_SYSCALL_OFFSETS
	.align		4
        /*004c*/ 	.byte	0x04, 0x46
        /*004e*/ 	.short	(.L_2707 - .L_2706)


	//   ....[0]....
.L_2706:
        /*0050*/ 	.word	0x00001d90


	//   ....[1]....
        /*0054*/ 	.word	0x00003110


	//   ....[2]....
        /*0058*/ 	.word	0x00004ef0


	//   ....[3]....
        /*005c*/ 	.word	0x00006270


	//   ....[4]....
        /*0060*/ 	.word	0x00008020


	//   ....[5]....
        /*0064*/ 	.word	0x000093a0


	//   ....[6]....
        /*0068*/ 	.word	0x0000b160


	//   ....[7]....
        /*006c*/ 	.word	0x0000c4e0


	//----- nvinfo : EIATTR_EXIT_INSTR_OFFSETS
	.align		4
.L_2707:
        /*0070*/ 	.byte	0x04, 0x1c
        /*0072*/ 	.short	(.L_2709 - .L_2708)


	//   ....[0]....
.L_2708:
        /*0074*/ 	.word	0x00009440


	//   ....[1]....
        /*0078*/ 	.word	0x0000b630


	//   ....[2]....
        /*007c*/ 	.word	0x0000b670


	//   ....[3]....
        /*0080*/ 	.word	0x0000b700


	//   ....[4]....
        /*0084*/ 	.word	0x0000b730


	//   ....[5]....
        /*0088*/ 	.word	0x0000b760


	//   ....[6]....
        /*008c*/ 	.word	0x0000b810


	//   ....[7]....
        /*0090*/ 	.word	0x0000b870


	//   ....[8]....
        /*0094*/ 	.word	0x0000b930


	//   ....[9]....
        /*0098*/ 	.word	0x0000b9a0


	//   ....[10]....
        /*009c*/ 	.word	0x0000b9c0


	//   ....[11]....
        /*00a0*/ 	.word	0x0000ba80


	//   ....[12]....
        /*00a4*/ 	.word	0x0000bab0


	//   ....[13]....
        /*00a8*/ 	.word	0x0000bc60


	//   ....[14]....
        /*00ac*/ 	.word	0x0000bde0


	//   ....[15]....
        /*00b0*/ 	.word	0x0000be40


	//   ....[16]....
        /*00b4*/ 	.word	0x0000bef0


	//   ....[17]....
        /*00b8*/ 	.word	0x0000c090


	//   ....[18]....
        /*00bc*/ 	.word	0x0000c230


	//   ....[19]....
        /*00c0*/ 	.word	0x0000c3b0


	//   ....[20]....
        /*00c4*/ 	.word	0x0000c4f0


	//   ....[21]....
        /*00c8*/ 	.word	0x0000c520


	//   ....[22]....
        /*00cc*/ 	.word	0x0000c550


	//----- nvinfo : EIATTR_MAX_THREADS
	.align		4
.L_2709:
        /*00d0*/ 	.byte	0x04, 0x05
        /*00d2*/ 	.short	(.L_2711 - .L_2710)
.L_2710:
        /*00d4*/ 	.word	0x00000080
        /*00d8*/ 	.word	0x00000001
        /*00dc*/ 	.word	0x00000001


	//----- nvinfo : EIATTR_CRS_STACK_SIZE
	.align		4
.L_2711:
        /*00e0*/ 	.byte	0x04, 0x1e
        /*00e2*/ 	.short	(.L_2713 - .L_2712)
.L_2712:
        /*00e4*/ 	.word	0x00000000
.L_2713:


//--------------------- .nv.info._ZN2at6native27unrolled_elementwise_kernelIZZZNS0_19sigmoid_kernel_cudaERNS_18TensorIteratorBaseEENKUlvE0_clEvENKUlvE_clEvEUldE_St5arrayIPcLm2EELi4E23TrivialOffsetCalculatorILi1EjESB_NS0_6memory12LoadWithCastILi1EEENSC_13StoreWithCastILi1EEEEEviT_T0_T2_T3_T4_T5_ --------------------------
	.section	.nv.info._ZN2at6native27unrolled_elementwise_kernelIZZZNS0_19sigmoid_kernel_cudaERNS_18TensorIteratorBaseEENKUlvE0_clEvENKUlvE_clEvEUldE_St5arrayIPcLm2EELi4E23TrivialOffsetCalculatorILi1EjESB_NS0_6memory12LoadWithCastILi1EEENSC_13StoreWithCastILi1EEEEEviT_T0_T2_T3_T4_T5_,"",@"SHT_CUDA_INFO"
	.sectionflags	@""
	.align	4


	//----- nvinfo : EIATTR_CUDA_API_VERSION
	.align		4
        /*0000*/ 	.byte	0x04, 0x37
        /*0002*/ 	.short	(.L_2715 - .L_2714)
.L_2714:
        /*0004*/ 	.word	0x00000082


	//----- nvinfo : EIATTR_SW2861232_WAR
	.align		4
.L_2715:
        /*0008*/ 	.byte	0x01, 0x35
	.zero		2


	//----- nvinfo : EIATTR_PARAM_CBANK
	.align		4
        /*000c*/ 	.byte	0x04, 0x0a
        /*000e*/ 	.short	(.L_2717 - .L_2716)
	.align		4
.L_2716:
        /*0010*/ 	.word	index@(.nv.constant0._ZN2at6native27unrolled_elementwise_kernelIZZZNS0_19sigmoid_kernel_cudaERNS_18TensorIteratorBaseEENKUlvE0_clEvENKUlvE_clEvEUldE_St5arrayIPcLm2EELi4E23TrivialOffsetCalculatorILi1EjESB_NS0_6memory12LoadWithCastILi1EEENSC_13StoreWithCastILi1EEEEEviT_T0_T2_T3_T4_T5_)
        /*0014*/ 	.short	0x0160
        /*0016*/ 	.short	0x002c


	//----- nvinfo : EIATTR_CBANK_PARAM_SIZE
	.align		4
.L_2717:
        /*0018*/ 	.byte	0x03, 0x19
        /*001a*/ 	.short	0x002c


	//----- nvinfo : EIATTR_KPARAM_INFO
	.align		4
        /*001c*/ 	.byte	0x04, 0x17
        /*001e*/ 	.short	(.L_2719 - .L_2718)
.L_2718:
        /*0020*/ 	.word	0x00000000
        /*0024*/ 	.short	0x0006
        /*0026*/ 	.short	0x0024
        /*0028*/ 	.byte	0x00, 0xf0, 0x21, 0x00


	//----- nvinfo : EIATTR_KPARAM_INFO
	.align		4
.L_2719:
        /*002c*/ 	.byte	0x04, 0x17
        /*002e*/ 	.short	(.L_2721 - .L_2720)
.L_2720:
        /*0030*/ 	.word	0x00000000
        /*0034*/ 	.short	0x0005
        /*0036*/ 	.short	0x001c
        /*0038*/ 	.byte	0x00, 0xf0, 0x21, 0x00


	//----- nvinfo : EIATTR_KPARAM_INFO
	.align		4
.L_2721:
        /*003c*/ 	.byte	0x04, 0x17
        /*003e*/ 	.short	(.L_2723 - .L_2722)
.L_2722:
        /*0040*/ 	.word	0x00000000
        /*0044*/ 	.short	0x0004
        /*0046*/ 	.short	0x0019
        /*0048*/ 	.byte	0x00, 0xf0, 0x05, 0x00


	//----- nvinfo : EIATTR_KPARAM_INFO
	.align		4
.L_2723:
        /*004c*/ 	.byte	0x04, 0x17
        /*004e*/ 	.short	(.L_2725 - .L_2724)
.L_2724:
        /*0050*/ 	.word	0x00000000
        /*0054*/ 	.short	0x0003
        /*0056*/ 	.short	0x0018
        /*0058*/ 	.byte	0x00, 0xf0, 0x05, 0x00


	//----- nvinfo : EIATTR_KPARAM_INFO
	.align		4
.L_2725:
        /*005c*/ 	.byte	0x04, 0x17
        /*005e*/ 	.short	(.L_2727 - .L_2726)
.L_2726:
        /*0060*/ 	.word	0x00000000
        /*0064*/ 	.short	0x0002
        /*0066*/ 	.short	0x0008
        /*0068*/ 	.byte	0x00, 0xf0, 0x41, 0x00


	//----- nvinfo : EIATTR_KPARAM_INFO
	.align		4
.L_2727:
        /*006c*/ 	.byte	0x04, 0x17
        /*006e*/ 	.short	(.L_2729 - .L_2728)
.L_2728:
        /*0070*/ 	.word	0x00000000
        /*0074*/ 	.short	0x0001
        /*0076*/ 	.short	0x0004
        /*0078*/ 	.byte	0x00, 0xf0, 0x05, 0x00


	//----- nvinfo : EIATTR_KPARAM_INFO
	.align		4
.L_2729:
        /*007c*/ 	.byte	0x04, 0x17
        /*007e*/ 	.short	(.L_2731 - .L_2730)
.L_2730:
        /*0080*/ 	.word	0x00000000
        /*0084*/ 	.short	0x0000
        /*0086*/ 	.short	0x0000
        /*0088*/ 	.byte	0x00, 0xf0, 0x11, 0x00


	//----- nvinfo : EIATTR_MAXREG_COUNT
	.align		4
.L_2731:
        /*008c*/ 	.byte	0x03, 0x1b
        /*008e*/ 	.short	0x00ff


	//----- nvinfo : EIATTR_EXTERNS
	.align		4
        /*0090*/ 	.byte	0x04, 0x0f
        /*0092*/ 	.short	(.L_2733 - .L_2732)


	//   ....[0]....
	.align		4
.L_2732:
        /*0094*/ 	.word	index@(__assertfail)


	//----- nvinfo : EIATTR_MERCURY_ISA_VERSION
	.align		4
.L_2733:
        /*0098*/ 	.byte	0x03, 0x5f
        /*009a*/ 	.short	0x0000


	//----- nvinfo : EIATTR_SYSCALL_OFFSETS
	.align		4
        /*009c*/ 	.byte	0x04, 0x46
        /*009e*/ 	.short	(.L_2735 - .L_2734)


	//   ....[0]....
.L_2734:
        /*00a0*/ 	.word	0x00000f90


	//   ....[1]....
        /*00a4*/ 	.word	0x00001f40


	//   ....[2]....
        /*00a8*/ 	.word	0x00002f00


	//   ....[3]....
        /*00ac*/ 	.word	0x00003e90


	//   ....[4]....
        /*00b0*/ 	.word	0x00005ef0


	//   ....[5]....
        /*00b4*/ 	.word	0x00006f80


	//   ....[6]....
        /*00b8*/ 	.word	0x00007fd0


	//   ....[7]....
        /*00bc*/ 	.word	0x00009040


	//----- nvinfo : EIATTR_EXIT_INSTR_OFFSETS
	.align		4
.L_2735:
        /*00c0*/ 	.byte	0x04, 0x1c
        /*00c2*/ 	.short	(.L_2737 - .L_2736)


	//   ....[0]....
.L_2736:
        /*00c4*/ 	.word	0x00008070


	//   ....[1]....
        /*00c8*/ 	.word	0x00008190


	//   ....[2]....
        /*00cc*/ 	.word	0x000081d0


	//   ....[3]....
        /*00d0*/ 	.word	0x00008260


	//   ....[4]....
        /*00d4*/ 	.word	0x00008290


	//   ....[5]....
        /*00d8*/ 	.word	0x000082c0


	//   ....[6]....
        /*00dc*/ 	.word	0x00008370


	//   ....[7]....
        /*00e0*/ 	.word	0x000083d0


	//   ....[8]....
        /*00e4*/ 	.word	0x00008490


	//   ....[9]....
        /*00e8*/ 	.word	0x00008500


	//   ....[10]....
        /*00ec*/ 	.word	0x00008520


	//   ....[11]....
        /*00f0*/ 	.word	0x000085e0


	//   ....[12]....
        /*00f4*/ 	.word	0x00008610


	//   ....[13]....
        /*00f8*/ 	.word	0x000087c0


	//   ....[14]....
        /*00fc*/ 	.word	0x00008940


	//   ....[15]....
        /*0100*/ 	.word	0x000089a0


	//   ....[16]....
        /*0104*/ 	.word	0x00008a50


	//   ....[17]....
        /*0108*/ 	.word	0x00008bf0


	//   ....[18]....
        /*010c*/ 	.word	0x00008d90


	//   ....[19]....
        /*0110*/ 	.word	0x00008f10


	//   ....[20]....
        /*0114*/ 	.word	0x00009050


	//   ....[21]....
        /*0118*/ 	.word	0x00009080


	//   ....[22]....
        /*011c*/ 	.word	0x000090b0


	//----- nvinfo : EIATTR_MAX_THREADS
	.align		4
.L_2737:
        /*0120*/ 	.byte	0x04, 0x05
        /*0122*/ 	.short	(.L_2739 - .L_2738)
.L_2738:
        /*0124*/ 	.word	0x00000080
        /*0128*/ 	.word	0x00000001
        /*012c*/ 	.word	0x00000001


	//----- nvinfo : EIATTR_CRS_STACK_SIZE
	.align		4
.L_2739:
        /*0130*/ 	.byte	0x04, 0x1e
        /*0132*/ 	.short	(.L_2741 - .L_2740)
.L_2740:
        /*0134*/ 	.word	0x00000000
.L_2741:


//--------------------- .nv.info._ZN2at6native18elementwise_kernelILi128ELi2EZNS0_22gpu_kernel_impl_nocastIZZZNS0_19sigmoid_kernel_cudaERNS_18TensorIteratorBaseEENKUlvE0_clEvENKUlvE_clEvEUldE_EEvS4_RKT_EUliE_EEviT1_ --------------------------
	.section	.nv.info._ZN2at6native18elementwise_kernelILi128ELi2EZNS0_22gpu_kernel_impl_nocastIZZZNS0_19sigmoid_kernel_cudaERNS_18TensorIteratorBaseEENKUlvE0_clEvENKUlvE_clEvEUldE_EEvS4_RKT_EUliE_EEviT1_,"",@"SHT_CUDA_INFO"
	.sectionflags	@""
	.align	4


	//----- nvinfo : EIATTR_CUDA_API_VERSION
	.align		4
        /*0000*/ 	.byte	0x04, 0x37
        /*0002*/ 	.short	(.L_2743 - .L_2742)
.L_2742:
        /*0004*/ 	.word	0x00000082


	//----- nvinfo : EIATTR_SW2861232_WAR
	.align		4
.L_2743:
        /*0008*/ 	.byte	0x01, 0x35
	.zero		2


	//----- nvinfo : EIATTR_PARAM_CBANK
	.align		4
        /*000c*/ 	.byte	0x04, 0x0a
        /*000e*/ 	.short	(.L_2745 - .L_2744)
	.align		4
.L_2744:
        /*0010*/ 	.word	index@(.nv.constant0._ZN2at6native18elementwise_kernelILi128ELi2EZNS0_22gpu_kernel_impl_nocastIZZZNS0_19sigmoid_kernel_cudaERNS_18TensorIteratorBaseEENKUlvE0_clEvENKUlvE_clEvEUldE_EEvS4_RKT_EUliE_EEviT1_)
        /*0014*/ 	.short	0x0160
        /*0016*/ 	.short	0x0220


	//----- nvinfo : EIATTR_CBANK_PARAM_SIZE
	.align		4
.L_2745:
        /*0018*/ 	.byte	0x03, 0x19
        /*001a*/ 	.short	0x0220


	//----- nvinfo : EIATTR_KPARAM_INFO
	.align		4
        /*001c*/ 	.byte	0x04, 0x17
        /*001e*/ 	.short	(.L_2747 - .L_2746)
.L_2746:
        /*0020*/ 	.word	0x00000000
        /*0024*/ 	.short	0x0001
        /*0026*/ 	.short	0x0008
        /*0028*/ 	.byte	0x00, 0xf0, 0x61, 0x08


	//----- nvinfo : EIATTR_KPARAM_INFO
	.align		4
.L_2747:
        /*002c*/ 	.byte	0x04, 0x17
        /*002e*/ 	.short	(.L_2749 - .L_2748)
.L_2748:
        /*0030*/ 	.word	0x00000000
        /*0034*/ 	.short	0x0000
        /*0036*/ 	.short	0x0000
        /*0038*/ 	.byte	0x00, 0xf0, 0x11, 0x00


	//----- nvinfo : EIATTR_MAXREG_COUNT
	.align		4
.L_2749:
        /*003c*/ 	.byte	0x03, 0x1b
        /*003e*/ 	.short	0x0080


	//----- nvinfo : EIATTR_MERCURY_ISA_VERSION
	.align		4
        /*0040*/ 	.byte	0x03, 0x5f
        /*0042*/ 	.short	0x0000


	//----- nvinfo : EIATTR_EXIT_INSTR_OFFSETS
	.align		4
        /*0044*/ 	.byte	0x04, 0x1c
        /*0046*/ 	.short	(.L_2751 - .L_2750)


	//   ....[0]....
.L_2750:
        /*0048*/ 	.word	0x00001310


	//   ....[1]....
        /*004c*/ 	.word	0x00002550


	//----- nvinfo : EIATTR_MAX_THREADS
	.align		4
.L_2751:
        /*0050*/ 	.byte	0x04, 0x05
        /*0052*/ 	.short	(.L_2753 - .L_2752)
.L_2752:
        /*0054*/ 	.word	0x00000080
        /*0058*/ 	.word	0x00000001
        /*005c*/ 	.word	0x00000001


	//----- nvinfo : EIATTR_CRS_STACK_SIZE
	.align		4
.L_2753:
        /*0060*/ 	.byte	0x04, 0x1e
        /*0062*/ 	.short	(.L_2755 - .L_2754)
.L_2754:
        /*0064*/ 	.word	0x00000000
.L_2755:


//--------------------- .nv.info._ZN2at6native27unrolled_elementwise_kernelIZZZNS0_19sigmoid_kernel_cudaERNS_18TensorIteratorBaseEENKUlvE0_clEvENKUlvE_clEvEUldE_St5arrayIPcLm2EELi4E23TrivialOffsetCalculatorILi1EjESB_NS0_6memory15LoadWithoutCastENSC_16StoreWithoutCastEEEviT_T0_T2_T3_T4_T5_ --------------------------
	.section	.nv.info._ZN2at6native27unrolled_elementwise_kernelIZZZNS0_19sigmoid_kernel_cudaERNS_18TensorIteratorBaseEENKUlvE0_clEvENKUlvE_clEvEUldE_St5arrayIPcLm2EELi4E23TrivialOffsetCalculatorILi1EjESB_NS0_6memory15LoadWithoutCastENSC_16StoreWithoutCastEEEviT_T0_T2_T3_T4_T5_,"",@"SHT_CUDA_INFO"
	.sectionflags	@""
	.align	4


	//----- nvinfo : EIATTR_CUDA_API_VERSION
	.align		4
        /*0000*/ 	.byte	0x04, 0x37
        /*0002*/ 	.short	(.L_2757 - .L_2756)
.L_2756:
        /*0004*/ 	.word	0x00000082


	//----- nvinfo : EIATTR_SW2861232_WAR
	.align		4
.L_2757:
        /*0008*/ 	.byte	0x01, 0x35
	.zero		2


	//----- nvinfo : EIATTR_PARAM_CBANK
	.align		4
        /*000c*/ 	.byte	0x04, 0x0a
        /*000e*/ 	.short	(.L_2759 - .L_2758)
	.align		4
.L_2758:
        /*0010*/ 	.word	index@(.nv.constant0._ZN2at6native27unrolled_elementwise_kernelIZZZNS0_19sigmoid_kernel_cudaERNS_18TensorIteratorBaseEENKUlvE0_clEvENKUlvE_clEvEUldE_St5arrayIPcLm2EELi4E23TrivialOffsetCalculatorILi1EjESB_NS0_6memory15LoadWithoutCastENSC_16StoreWithoutCastEEEviT_T0_T2_T3_T4_T5_)
        /*0014*/ 	.short	0x0160
        /*0016*/ 	.short	0x001c


	//----- nvinfo : EIATTR_CBANK_PARAM_SIZE
	.align		4
.L_2759:
        /*0018*/ 	.byte	0x03, 0x19
        /*001a*/ 	.short	0x001c


	//----- nvinfo : EIATTR_KPARAM_INFO
	.align		4
        /*001c*/ 	.byte	0x04, 0x17
        /*001e*/ 	.short	(.L_2761 - .L_2760)
.L_2760:
        /*0020*/ 	.word	0x00000000
        /*0024*/ 	.short	0x0006
        /*0026*/ 	.short	0x001b
        /*0028*/ 	.byte	0x00, 0xf0, 0x05, 0x00


	//----- nvinfo : EIATTR_KPARAM_INFO
	.align		4
.L_2761:
        /*002c*/ 	.byte	0x04, 0x17
        /*002e*/ 	.short	(.L_2763 - .L_2762)
.L_2762:
        /*0030*/ 	.word	0x00000000
        /*0034*/ 	.short	0x0005
        /*0036*/ 	.short	0x001a
        /*0038*/ 	.byte	0x00, 0xf0, 0x05, 0x00


	//----- nvinfo : EIATTR_KPARAM_INFO
	.align		4
.L_2763:
        /*003c*/ 	.byte	0x04, 0x17
        /*003e*/ 	.short	(.L_2765 - .L_2764)
.L_2764:
        /*0040*/ 	.word	0x00000000
        /*0044*/ 	.short	0x0004
        /*0046*/ 	.short	0x0019
        /*0048*/ 	.byte	0x00, 0xf0, 0x05, 0x00


	//----- nvinfo : EIATTR_KPARAM_INFO
	.align		4
.L_2765:
        /*004c*/ 	.byte	0x04, 0x17
        /*004e*/ 	.short	(.L_2767 - .L_2766)
.L_2766:
        /*0050*/ 	.word	0x00000000
        /*0054*/ 	.short	0x0003
        /*0056*/ 	.short	0x0018
        /*0058*/ 	.byte	0x00, 0xf0, 0x05, 0x00


	//----- nvinfo : EIATTR_KPARAM_INFO
	.align		4
.L_2767:
        /*005c*/ 	.byte	0x04, 0x17
        /*005e*/ 	.short	(.L_2769 - .L_2768)
.L_2768:
        /*0060*/ 	.word	0x00000000
        /*0064*/ 	.short	0x0002
        /*0066*/ 	.short	0x0008
        /*0068*/ 	.byte	0x00, 0xf0, 0x41, 0x00


	//----- nvinfo : EIATTR_KPARAM_INFO
	.align		4
.L_2769:
        /*006c*/ 	.byte	0x04, 0x17
        /*006e*/ 	.short	(.L_2771 - .L_2770)
.L_2770:
        /*0070*/ 	.word	0x00000000
        /*0074*/ 	.short	0x0001
        /*0076*/ 	.short	0x0004
        /*0078*/ 	.byte	0x00, 0xf0, 0x05, 0x00


	//----- nvinfo : EIATTR_KPARAM_INFO
	.align		4
.L_2771:
        /*007c*/ 	.byte	0x04, 0x17
        /*007e*/ 	.short	(.L_2773 - .L_2772)
.L_2772:
        /*0080*/ 	.word	0x00000000
        /*0084*/ 	.short	0x0000
        /*0086*/ 	.short	0x0000
        /*0088*/ 	.byte	0x00, 0xf0, 0x11, 0x00


	//----- nvinfo : EIATTR_MAXREG_COUNT
	.align		4
.L_2773:
        /*008c*/ 	.byte	0x03, 0x1b
        /*008e*/ 	.short	0x00ff


	//----- nvinfo : EIATTR_MERCURY_ISA_VERSION
	.align		4
        /*0090*/ 	.byte	0x03, 0x5f
        /*0092*/ 	.short	0x0000


	//----- nvinfo : EIATTR_EXIT_INSTR_OFFSETS
	.align		4
        /*0094*/ 	.byte	0x04, 0x1c
        /*0096*/ 	.short	(.L_2775 - .L_2774)


	//   ....[0]....
.L_2774:
        /*0098*/ 	.word	0x000012a0


	//   ....[1]....
        /*009c*/ 	.word	0x000012f0


	//----- nvinfo : EIATTR_MAX_THREADS
	.align		4
.L_2775:
        /*00a0*/ 	.byte	0x04, 0x05
        /*00a2*/ 	.short	(.L_2777 - .L_2776)
.L_2776:
        /*00a4*/ 	.word	0x00000080
        /*00a8*/ 	.word	0x00000001
        /*00ac*/ 	.word	0x00000001


	//----- nvinfo : EIATTR_CRS_STACK_SIZE
	.align		4
.L_2777:
        /*00b0*/ 	.byte	0x04, 0x1e
        /*00b2*/ 	.short	(.L_2779 - .L_2778)
.L_2778:
        /*00b4*/ 	.word	0x00000000
.L_2779:


//--------------------- .nv.info._ZN2at6native29vectorized_elementwise_kernelILi2EZZZNS0_19sigmoid_kernel_cudaERNS_18TensorIteratorBaseEENKUlvE0_clEvENKUlvE_clEvEUldE_St5arrayIPcLm2EEEEviT0_T1_ --------------------------
	.section	.nv.info._ZN2at6native29vectorized_elementwise_kernelILi2EZZZNS0_19sigmoid_kernel_cudaERNS_18TensorIteratorBaseEENKUlvE0_clEvENKUlvE_clEvEUldE_St5arrayIPcLm2EEEEviT0_T1_,"",@"SHT_CUDA_INFO"
	.sectionflags	@""
	.align	4


	//----- nvinfo : EIATTR_CUDA_API_VERSION
	.align		4
        /*0000*/ 	.byte	0x04, 0x37
        /*0002*/ 	.short	(.L_2781 - .L_2780)
.L_2780:
        /*0004*/ 	.word	0x00000082


	//----- nvinfo : EIATTR_SW2861232_WAR
	.align		4
.L_2781:
        /*0008*/ 	.byte	0x01, 0x35
	.zero		2


	//----- nvinfo : EIATTR_PARAM_CBANK
	.align		4
        /*000c*/ 	.byte	0x04, 0x0a
        /*000e*/ 	.short	(.L_2783 - .L_2782)
	.align		4
.L_2782:
        /*0010*/ 	.word	index@(.nv.constant0._ZN2at6native29vectorized_elementwise_kernelILi2EZZZNS0_19sigmoid_kernel_cudaERNS_18TensorIteratorBaseEENKUlvE0_clEvENKUlvE_clEvEUldE_St5arrayIPcLm2EEEEviT0_T1_)
        /*0014*/ 	.short	0x0160
        /*0016*/ 	.short	0x0018


	//----- nvinfo : EIATTR_CBANK_PARAM_SIZE
	.align		4
.L_2783:
        /*0018*/ 	.byte	0x03, 0x19
        /*001a*/ 	.short	0x0018


	//----- nvinfo : EIATTR_KPARAM_INFO
	.align		4
        /*001c*/ 	.byte	0x04, 0x17
        /*001e*/ 	.short	(.L_2785 - .L_2784)
.L_2784:
        /*0020*/ 	.word	0x00000000
        /*0024*/ 	.short	0x0002
        /*0026*/ 	.short	0x0008
        /*0028*/ 	.byte	0x00, 0xf0, 0x41, 0x00


	//----- nvinfo : EIATTR_KPARAM_INFO
	.align		4
.L_2785:
        /*002c*/ 	.byte	0x04, 0x17
        /*002e*/ 	.short	(.L_2787 - .L_2786)
.L_2786:
        /*0030*/ 	.word	0x00000000
        /*0034*/ 	.short	0x0001
        /*0036*/ 	.short	0x0004
        /*0038*/ 	.byte	0x00, 0xf0, 0x05, 0x00


	//----- nvinfo : EIATTR_KPARAM_INFO
	.align		4
.L_2787:
        /*003c*/ 	.byte	0x04, 0x17
        /*003e*/ 	.short	(.L_2789 - .L_2788)
.L_2788:
        /*0040*/ 	.word	0x00000000
        /*0044*/ 	.short	0x0000
        /*0046*/ 	.short	0x0000
        /*0048*/ 	.byte	0x00, 0xf0, 0x11, 0x00


	//----- nvinfo : EIATTR_MAXREG_COUNT
	.align		4
.L_2789:
        /*004c*/ 	.byte	0x03, 0x1b
        /*004e*/ 	.short	0x00ff


	//----- nvinfo : EIATTR_MERCURY_ISA_VERSION
	.align		4
        /*0050*/ 	.byte	0x03, 0x5f
        /*0052*/ 	.short	0x0000


	//----- nvinfo : EIATTR_EXIT_INSTR_OFFSETS
	.align		4
        /*0054*/ 	.byte	0x04, 0x1c
        /*0056*/ 	.short	(.L_2791 - .L_2790)


	//   ....[0]....
.L_2790:
        /*0058*/ 	.word	0x00001ca0


	//   ....[1]....
        /*005c*/ 	.word	0x000042a0


	//   ....[2]....
        /*0060*/ 	.word	0x000042f0


	//----- nvinfo : EIATTR_MAX_THREADS
	.align		4
.L_2791:
        /*0064*/ 	.byte	0x04, 0x05
        /*0066*/ 	.short	(.L_2793 - .L_2792)
.L_2792:
        /*0068*/ 	.word	0x00000080
        /*006c*/ 	.word	0x00000001
        /*0070*/ 	.word	0x00000001


	//----- nvinfo : EIATTR_CRS_STACK_SIZE
	.align		4
.L_2793:
        /*0074*/ 	.byte	0x04, 0x1e
        /*0076*/ 	.short	(.L_2795 - .L_2794)
.L_2794:
        /*0078*/ 	.word	0x00000000
.L_2795:


//--------------------- .nv.info._ZN2at6native29vectorized_elementwise_kernelILi4EZZZNS0_19sigmoid_kernel_cudaERNS_18TensorIteratorBaseEENKUlvE0_clEvENKUlvE_clEvEUldE_St5arrayIPcLm2EEEEviT0_T1_ --------------------------
	.section	.nv.info._ZN2at6native29vectorized_elementwise_kernelILi4EZZZNS0_19sigmoid_kernel_cudaERNS_18TensorIteratorBaseEENKUlvE0_clEvENKUlvE_clEvEUldE_St5arrayIPcLm2EEEEviT0_T1_,"",@"SHT_CUDA_INFO"
	.sectionflags	@""
	.align	4


	//----- nvinfo : EIATTR_CUDA_API_VERSION
	.align		4
        /*0000*/ 	.byte	0x04, 0x37
        /*0002*/ 	.short	(.L_2797 - .L_2796)
.L_2796:
        /*0004*/ 	.word	0x00000082


	//----- nvinfo : EIATTR_SW2861232_WAR
	.align		4
.L_2797:
        /*0008*/ 	.byte	0x01, 0x35
	.zero		2


	//----- nvinfo : EIATTR_PARAM_CBANK
	.align		4
        /*000c*/ 	.byte	0x04, 0x0a
        /*000e*/ 	.short	(.L_2799 - .L_2798)
	.align		4
.L_2798:
        /*0010*/ 	.word	index@(.nv.constant0._ZN2at6native29vectorized_elementwise_kernelILi4EZZZNS0_19sigmoid_kernel_cudaERNS_18TensorIteratorBaseEENKUlvE0_clEvENKUlvE_clEvEUldE_St5arrayIPcLm2EEEEviT0_T1_)
        /*0014*/ 	.short	0x0160
        /*0016*/ 	.short	0x0018


	//----- nvinfo : EIATTR_CBANK_PARAM_SIZE
	.align		4
.L_2799:
        /*0018*/ 	.byte	0x03, 0x19
        /*001a*/ 	.short	0x0018


	//----- nvinfo : EIATTR_KPARAM_INFO
	.align		4
        /*001c*/ 	.byte	0x04, 0x17
        /*001e*/ 	.short	(.L_2801 - .L_2800)
.L_2800:
        /*0020*/ 	.word	0x00000000
        /*0024*/ 	.short	0x0002
        /*0026*/ 	.short	0x0008
        /*0028*/ 	.byte	0x00, 0xf0, 0x41, 0x00


	//----- nvinfo : EIATTR_KPARAM_INFO
	.align		4
.L_2801:
        /*002c*/ 	.byte	0x04, 0x17
        /*002e*/ 	.short	(.L_2803 - .L_2802)
.L_2802:
        /*0030*/ 	.word	0x00000000
        /*0034*/ 	.short	0x0001
        /*0036*/ 	.short	0x0004
        /*0038*/ 	.byte	0x00, 0xf0, 0x05, 0x00


	//----- nvinfo : EIATTR_KPARAM_INFO
	.align		4
.L_2803:
        /*003c*/ 	.byte	0x04, 0x17
        /*003e*/ 	.short	(.L_2805 - .L_2804)
.L_2804:
        /*0040*/ 	.word	0x00000000
        /*0044*/ 	.short	0x0000
        /*0046*/ 	.short	0x0000
        /*0048*/ 	.byte	0x00, 0xf0, 0x11, 0x00


	//----- nvinfo : EIATTR_MAXREG_COUNT
	.align		4
.L_2805:
        /*004c*/ 	.byte	0x03, 0x1b
        /*004e*/ 	.short	0x00ff


	//----- nvinfo : EIATTR_MERCURY_ISA_VERSION
	.align		4
        /*0050*/ 	.byte	0x03, 0x5f
        /*0052*/ 	.short	0x0000


	//----- nvinfo : EIATTR_EXIT_INSTR_OFFSETS
	.align		4
        /*0054*/ 	.byte	0x04, 0x1c
        /*0056*/ 	.short	(.L_2807 - .L_2806)


	//   ....[0]....
.L_2806:
        /*0058*/ 	.word	0x00001ca0


	//   ....[1]....
        /*005c*/ 	.word	0x000042a0


	//   ....[2]....
        /*0060*/ 	.word	0x000042f0


	//----- nvinfo : EIATTR_MAX_THREADS
	.align		4
.L_2807:
        /*0064*/ 	.byte	0x04, 0x05
        /*0066*/ 	.short	(.L_2809 - .L_2808)
.L_2808:
        /*0068*/ 	.word	0x00000080
        /*006c*/ 	.word	0x00000001
        /*0070*/ 	.word	0x00000001


	//----- nvinfo : EIATTR_CRS_STACK_SIZE
	.align		4
.L_2809:
        /*0074*/ 	.byte	0x04, 0x1e
        /*0076*/ 	.short	(.L_2811 - .L_2810)
.L_2810:
        /*0078*/ 	.word	0x00000000
.L_2811:


//--------------------- .nv.info._ZN2at6native29vectorized_elementwise_kernelILi8EZZZNS0_19sigmoid_kernel_cudaERNS_18TensorIteratorBaseEENKUlvE0_clEvENKUlvE_clEvEUldE_St5arrayIPcLm2EEEEviT0_T1_ --------------------------
	.section	.nv.info._ZN2at6native29vectorized_elementwise_kernelILi8EZZZNS0_19sigmoid_kernel_cudaERNS_18TensorIteratorBaseEENKUlvE0_clEvENKUlvE_clEvEUldE_St5arrayIPcLm2EEEEviT0_T1_,"",@"SHT_CUDA_INFO"
	.sectionflags	@""
	.align	4


	//----- nvinfo : EIATTR_CUDA_API_VERSION
	.align		4
        /*0000*/ 	.byte	0x04, 0x37
        /*0002*/ 	.short	(.L_2813 - .L_2812)
.L_2812:
        /*0004*/ 	.word	0x00000082


	//----- nvinfo : EIATTR_SW2861232_WAR
	.align		4
.L_2813:
        /*0008*/ 	.byte	0x01, 0x35
	.zero		2


	//----- nvinfo : EIATTR_PARAM_CBANK
	.align		4
        /*000c*/ 	.byte	0x04, 0x0a
        /*000e*/ 	.short	(.L_2815 - .L_2814)
	.align		4
.L_2814:
        /*0010*/ 	.word	index@(.nv.constant0._ZN2at6native29vectorized_elementwise_kernelILi8EZZZNS0_19sigmoid_kernel_cudaERNS_18TensorIteratorBaseEENKUlvE0_clEvENKUlvE_clEvEUldE_St5arrayIPcLm2EEEEviT0_T1_)
        /*0014*/ 	.short	0x0160
        /*0016*/ 	.short	0x0018


	//----- nvinfo : EIATTR_CBANK_PARAM_SIZE
	.align		4
.L_2815:
        /*0018*/ 	.byte	0x03, 0x19
        /*001a*/ 	.short	0x0018


	//----- nvinfo : EIATTR_KPARAM_INFO
	.align		4
        /*001c*/ 	.byte	0x04, 0x17
        /*001e*/ 	.short	(.L_2817 - .L_2816)
.L_2816:
        /*0020*/ 	.word	0x00000000
        /*0024*/ 	.short	0x0002
        /*0026*/ 	.short	0x0008
        /*0028*/ 	.byte	0x00, 0xf0, 0x41, 0x00


	//----- nvinfo : EIATTR_KPARAM_INFO
	.align		4
.L_2817:
        /*002c*/ 	.byte	0x04, 0x17
        /*002e*/ 	.short	(.L_2819 - .L_2818)
.L_2818:
        /*0030*/ 	.word	0x00000000
        /*0034*/ 	.short	0x0001
        /*0036*/ 	.short	0x0004
        /*0038*/ 	.byte	0x00, 0xf0, 0x05, 0x00


	//----- nvinfo : EIATTR_KPARAM_INFO
	.align		4
.L_2819:
        /*003c*/ 	.byte	0x04, 0x17
        /*003e*/ 	.short	(.L_2821 - .L_2820)
.L_2820:
        /*0040*/ 	.word	0x00000000
        /*0044*/ 	.short	0x0000
        /*0046*/ 	.short	0x0000
        /*0048*/ 	.byte	0x00, 0xf0, 0x11, 0x00


	//----- nvinfo : EIATTR_MAXREG_COUNT
	.align		4
.L_2821:
        /*004c*/ 	.byte	0x03, 0x1b
        /*004e*/ 	.short	0x00ff


	//----- nvinfo : EIATTR_MERCURY_ISA_VERSION
	.align		4
        /*0050*/ 	.byte	0x03, 0x5f
        /*0052*/ 	.short	0x0000


	//----- nvinfo : EIATTR_EXIT_INSTR_OFFSETS
	.align		4
        /*0054*/ 	.byte	0x04, 0x1c
        /*0056*/ 	.short	(.L_2823 - .L_2822)


	//   ....[0]....
.L_2822:
        /*0058*/ 	.word	0x00000010


	//----- nvinfo : EIATTR_MAX_THREADS
	.align		4
.L_2823:
        /*005c*/ 	.byte	0x04, 0x05
        /*005e*/ 	.short	(.L_2825 - .L_2824)
.L_2824:
        /*0060*/ 	.word	0x00000080
        /*0064*/ 	.word	0x00000001
        /*0068*/ 	.word	0x00000001
.L_2825:


//--------------------- .nv.callgraph             --------------------------
	.section	.nv.callgraph,"",@"SHT_CUDA_CALLGRAPH"
	.align	4
	.sectionentsize	8
	.align		4
        /*0000*/ 	.word	0x00000000
	.align		4
        /*0004*/ 	.word	0xffffffff
	.align		4
        /*0008*/ 	.word	index@(_ZN2at6native18elementwise_kernelILi128ELi4EZNS0_15gpu_kernel_implIZZZNS0_15erf_kernel_cudaERNS_18TensorIteratorBaseEENKUlvE_clEvENKUlvE2_clEvEUlN3c108BFloat16EE_EEvS4_RKT_EUliE_EEviT1_)
	.align		4
        /*000c*/ 	.word	index@(__assertfail)
	.align		4
        /*0010*/ 	.word	index@(_ZN2at6native27unrolled_elementwise_kernelIZZZNS0_15erf_kernel_cudaERNS_18TensorIteratorBaseEENKUlvE_clEvENKUlvE2_clEvEUlN3c108BFloat16EE_St5arrayIPcLm2EELi4E23TrivialOffsetCalculatorILi1EjESD_NS0_6memory12LoadWithCastILi1EEENSE_13StoreWithCastILi1EEEEEviT_T0_T2_T3_T4_T5_)
	.align		4
        /*0014*/ 	.word	index@(__assertfail)
	.align		4
        /*0018*/ 	.word	index@(_ZN2at6native18elementwise_kernelILi128ELi4EZNS0_15gpu_kernel_implIZZZNS0_15erf_kernel_cudaERNS_18TensorIteratorBaseEENKUlvE_clEvENKUlvE1_clEvEUlN3c104HalfEE_EEvS4_RKT_EUliE_EEviT1_)
	.align		4
        /*001c*/ 	.word	index@(__assertfail)
	.align		4
        /*0020*/ 	.word	index@(_ZN2at6native27unrolled_elementwise_kernelIZZZNS0_15erf_kernel_cudaERNS_18TensorIteratorBaseEENKUlvE_clEvENKUlvE1_clEvEUlN3c104HalfEE_St5arrayIPcLm2EELi4E23TrivialOffsetCalculatorILi1EjESD_NS0_6memory12LoadWithCastILi1EEENSE_13StoreWithCastILi1EEEEEviT_T0_T2_T3_T4_T5_)
	.align		4
        /*0024*/ 	.word	index@(__assertfail)
	.align		4
        /*0028*/ 	.word	index@(_ZN2at6native18elementwise_kernelILi128ELi4EZNS0_15gpu_kernel_implIZZZNS0_15erf_kernel_cudaERNS_18TensorIteratorBaseEENKUlvE_clEvENKUlvE0_clEvEUlfE_EEvS4_RKT_EUliE_EEviT1_)
	.align		4
        /*002c*/ 	.word	index@(__assertfail)
	.align		4
        /*0030*/ 	.word	index@(_ZN2at6native27unrolled_elementwise_kernelIZZZNS0_15erf_kernel_cudaERNS_18TensorIteratorBaseEENKUlvE_clEvENKUlvE0_clEvEUlfE_St5arrayIPcLm2EELi4E23TrivialOffsetCalculatorILi1EjESB_NS0_6memory12LoadWithCastILi1EEENSC_13StoreWithCastILi1EEEEEviT_T0_T2_T3_T4_T5_)
	.align		4
        /*0034*/ 	.word	index@(__assertfail)
	.align		4
        /*0038*/ 	.word	index@(_ZN2at6native18elementwise_kernelILi128ELi4EZNS0_15gpu_kernel_implIZZZNS0_15erf_kernel_cudaERNS_18TensorIteratorBaseEENKUlvE_clEvENKUlvE_clEvEUldE_EEvS4_RKT_EUliE_EEviT1_)
	.align		4
        /*003c*/ 	.word	index@(__assertfail)
	.align		4
        /*0040*/ 	.word	index@(_ZN2at6native27unrolled_elementwise_kernelIZZZNS0_15erf_kernel_cudaERNS_18TensorIteratorBaseEENKUlvE_clEvENKUlvE_clEvEUldE_St5arrayIPcLm2EELi4E23TrivialOffsetCalculatorILi1EjESB_NS0_6memory12LoadWithCastILi1EEENSC_13StoreWithCastILi1EEEEEviT_T0_T2_T3_T4_T5_)
	.align		4
        /*0044*/ 	.word	index@(__assertfail)
	.align		4
        /*0048*/ 	.word	index@(_ZN2at6native18elementwise_kernelILi128ELi4EZNS0_15gpu_kernel_implIZZZNS0_17logit_kernel_cudaERNS_18TensorIteratorBaseERKN3c106ScalarEENKUlvE_clEvENKUlvE2_clEvEUlNS5_8BFloat16EE0_EEvS4_RKT_EUliE_EEviT1_)
	.align		4
        /*004c*/ 	.word	index@(__assertfail)
	.align		4
        /*0050*/ 	.word	index@(_ZN2at6native27unrolled_elementwise_kernelIZZZNS0_17logit_kernel_cudaERNS_18TensorIteratorBaseERKN3c106ScalarEENKUlvE_clEvENKUlvE2_clEvEUlNS4_8BFloat16EE0_St5arrayIPcLm2EELi4E23TrivialOffsetCalculatorILi1EjESG_NS0_6memory12LoadWithCastILi1EEENSH_13StoreWithCastILi1EEEEEviT_T0_T2_T3_T4_T5_)
	.align		4
        /*0054*/ 	.word	index@(__assertfail)
	.align		4
        /*0058*/ 	.word	index@(_ZN2at6native18elementwise_kernelILi128ELi4EZNS0_15gpu_kernel_implIZZZNS0_17logit_kernel_cudaERNS_18TensorIteratorBaseERKN3c106ScalarEENKUlvE_clEvENKUlvE2_clEvEUlNS5_8BFloat16EE_EEvS4_RKT_EUliE_EEviT1_)
	.align		4
        /*005c*/ 	.word	index@(__assertfail)
	.align		4
        /*0060*/ 	.word	index@(_ZN2at6native27unrolled_elementwise_kernelIZZZNS0_17logit_kernel_cudaERNS_18TensorIteratorBaseERKN3c106ScalarEENKUlvE_clEvENKUlvE2_clEvEUlNS4_8BFloat16EE_St5arrayIPcLm2EELi4E23TrivialOffsetCalculatorILi1EjESG_NS0_6memory12LoadWithCastILi1EEENSH_13StoreWithCastILi1EEEEEviT_T0_T2_T3_T4_T5_)
	.align		4
        /*0064*/ 	.word	index@(__assertfail)
	.align		4
        /*0068*/ 	.word	index@(_ZN2at6native18elementwise_kernelILi128ELi4EZNS0_15gpu_kernel_implIZZZNS0_17logit_kernel_cudaERNS_18TensorIteratorBaseERKN3c106ScalarEENKUlvE_clEvENKUlvE1_clEvEUlNS5_4HalfEE0_EEvS4_RKT_EUliE_EEviT1_)
	.align		4
        /*006c*/ 	.word	index@(__assertfail)
	.align		4
        /*0070*/ 	.word	index@(_ZN2at6native27unrolled_elementwise_kernelIZZZNS0_17logit_kernel_cudaERNS_18TensorIteratorBaseERKN3c106ScalarEENKUlvE_clEvENKUlvE1_clEvEUlNS4_4HalfEE0_St5arrayIPcLm2EELi4E23TrivialOffsetCalculatorILi1EjESG_NS0_6memory12LoadWithCastILi1EEENSH_13StoreWithCastILi1EEEEEviT_T0_T2_T3_T4_T5_)
	.align		4
        /*0074*/ 	.word	index@(__assertfail)
	.align		4
        /*0078*/ 	.word	index@(_ZN2at6native18elementwise_kernelILi128ELi4EZNS0_15gpu_kernel_implIZZZNS0_17logit_kernel_cudaERNS_18TensorIteratorBaseERKN3c106ScalarEENKUlvE_clEvENKUlvE1_clEvEUlNS5_4HalfEE_EEvS4_RKT_EUliE_EEviT1_)
	.align		4
        /*007c*/ 	.word	index@(__assertfail)
	.align		4
        /*0080*/ 	.word	index@(_ZN2at6native27unrolled_elementwise_kernelIZZZNS0_17logit_kernel_cudaERNS_18TensorIteratorBaseERKN3c106ScalarEENKUlvE_clEvENKUlvE1_clEvEUlNS4_4HalfEE_St5arrayIPcLm2EELi4E23TrivialOffsetCalculatorILi1EjESG_NS0_6memory12LoadWithCastILi1EEENSH_13StoreWithCastILi1EEEEEviT_T0_T2_T3_T4_T5_)
	.align		4
        /*0084*/ 	.word	index@(__assertfail)
	.align		4
        /*0088*/ 	.word	index@(_ZN2at6native18elementwise_kernelILi128ELi4EZNS0_15gpu_kernel_implIZZZNS0_17logit_kernel_cudaERNS_18TensorIteratorBaseERKN3c106ScalarEENKUlvE_clEvENKUlvE0_clEvEUlfE0_EEvS4_RKT_EUliE_EEviT1_)
	.align		4
        /*008c*/ 	.word	index@(__assertfail)
	.align		4
        /*0090*/ 	.word	index@(_ZN2at6native27unrolled_elementwise_kernelIZZZNS0_17logit_kernel_cudaERNS_18TensorIteratorBaseERKN3c106ScalarEENKUlvE_clEvENKUlvE0_clEvEUlfE0_St5arrayIPcLm2EELi4E23TrivialOffsetCalculatorILi1EjESF_NS0_6memory12LoadWithCastILi1EEENSG_13StoreWithCastILi1EEEEEviT_T0_T2_T3_T4_T5_)
	.align		4
        /*0094*/ 	.word	index@(__assertfail)
	.align		4
        /*0098*/ 	.word	index@(_ZN2at6native18elementwise_kernelILi128ELi4EZNS0_15gpu_kernel_implIZZZNS0_17logit_kernel_cudaERNS_18TensorIteratorBaseERKN3c106ScalarEENKUlvE_clEvENKUlvE0_clEvEUlfE_EEvS4_RKT_EUliE_EEviT1_)
	.align		4
        /*009c*/ 	.word	index@(__assertfail)
	.align		4
        /*00a0*/ 	.word	index@(_ZN2at6native27unrolled_elementwise_kernelIZZZNS0_17logit_kernel_cudaERNS_18TensorIteratorBaseERKN3c106ScalarEENKUlvE_clEvENKUlvE0_clEvEUlfE_St5arrayIPcLm2EELi4E23TrivialOffsetCalculatorILi1EjESF_NS0_6memory12LoadWithCastILi1EEENSG_13StoreWithCastILi1EEEEEviT_T0_T2_T3_T4_T5_)
	.align		4
        /*00a4*/ 	.word	index@(__assertfail)
	.align		4
        /*00a8*/ 	.word	index@(_ZN2at6native18elementwise_kernelILi128ELi4EZNS0_15gpu_kernel_implIZZZNS0_17logit_kernel_cudaERNS_18TensorIteratorBaseERKN3c106ScalarEENKUlvE_clEvENKUlvE_clEvEUldE0_EEvS4_RKT_EUliE_EEviT1_)
	.align		4
        /*00ac*/ 	.word	index@(__assertfail)
	.align		4
        /*00b0*/ 	.word	index@(_ZN2at6native27unrolled_elementwise_kernelIZZZNS0_17logit_kernel_cudaERNS_18TensorIteratorBaseERKN3c106ScalarEENKUlvE_clEvENKUlvE_clEvEUldE0_St5arrayIPcLm2EELi4E23TrivialOffsetCalculatorILi1EjESF_NS0_6memory12LoadWithCastILi1EEENSG_13StoreWithCastILi1EEEEEviT_T0_T2_T3_T4_T5_)
	.align		4
        /*00b4*/ 	.word	index@(__assertfail)
	.align		4
        /*00b8*/ 	.word	index@(_ZN2at6native18elementwise_kernelILi128ELi4EZNS0_15gpu_kernel_implIZZZNS0_17logit_kernel_cudaERNS_18TensorIteratorBaseERKN3c106ScalarEENKUlvE_clEvENKUlvE_clEvEUldE_EEvS4_RKT_EUliE_EEviT1_)
	.align		4
        /*00bc*/ 	.word	index@(__assertfail)
	.align		4
        /*00c0*/ 	.word	index@(_ZN2at6native27unrolled_elementwise_kernelIZZZNS0_17logit_kernel_cudaERNS_18TensorIteratorBaseERKN3c106ScalarEENKUlvE_clEvENKUlvE_clEvEUldE_St5arrayIPcLm2EELi4E23TrivialOffsetCalculatorILi1EjESF_NS0_6memory12LoadWithCastILi1EEENSG_13StoreWithCastILi1EEEEEviT_T0_T2_T3_T4_T5_)
	.align		4
        /*00c4*/ 	.word	index@(__assertfail)
	.align		4
        /*00c8*/ 	.word	index@(_ZN2at6native18elementwise_kernelILi128ELi4EZNS0_15gpu_kernel_implIZZZNS0_19sigmoid_kernel_cudaERNS_18TensorIteratorBaseEENKUlvE0_clEvENKUlvE2_clEvEUlN3c108BFloat16EE_EEvS4_RKT_EUliE_EEviT1_)
	.align		4
        /*00cc*/ 	.word	index@(__assertfail)
	.align		4
        /*00d0*/ 	.word	index@(_ZN2at6native27unrolled_elementwise_kernelIZZZNS0_19sigmoid_kernel_cudaERNS_18TensorIteratorBaseEENKUlvE0_clEvENKUlvE2_clEvEUlN3c108BFloat16EE_St5arrayIPcLm2EELi4E23TrivialOffsetCalculatorILi1EjESD_NS0_6memory12LoadWithCastILi1EEENSE_13StoreWithCastILi1EEEEEviT_T0_T2_T3_T4_T5_)
	.align		4
        /*00d4*/ 	.word	index@(__assertfail)
	.align		4
        /*00d8*/ 	.word	index@(_ZN2at6native18elementwise_kernelILi128ELi4EZNS0_15gpu_kernel_implIZZZNS0_19sigmoid_kernel_cudaERNS_18TensorIteratorBaseEENKUlvE0_clEvENKUlvE1_clEvEUlN3c104HalfEE_EEvS4_RKT_EUliE_EEviT1_)
	.align		4
        /*00dc*/ 	.word	index@(__assertfail)
	.align		4
        /*00e0*/ 	.word	index@(_ZN2at6native27unrolled_elementwise_kernelIZZZNS0_19sigmoid_kernel_cudaERNS_18TensorIteratorBaseEENKUlvE0_clEvENKUlvE1_clEvEUlN3c104HalfEE_St5arrayIPcLm2EELi4E23TrivialOffsetCalculatorILi1EjESD_NS0_6memory12LoadWithCastILi1EEENSE_13StoreWithCastILi1EEEEEviT_T0_T2_T3_T4_T5_)
	.align		4
        /*00e4*/ 	.word	index@(__assertfail)
	.align		4
        /*00e8*/ 	.word	index@(_ZN2at6native18elementwise_kernelILi128ELi4EZNS0_15gpu_kernel_implIZZZNS0_19sigmoid_kernel_cudaERNS_18TensorIteratorBaseEENKUlvE0_clEvENKUlvE0_clEvEUlfE_EEvS4_RKT_EUliE_EEviT1_)
	.align		4
        /*00ec*/ 	.word	index@(__assertfail)
	.align		4
        /*00f0*/ 	.word	index@(_ZN2at6native27unrolled_elementwise_kernelIZZZNS0_19sigmoid_kernel_cudaERNS_18TensorIteratorBaseEENKUlvE0_clEvENKUlvE0_clEvEUlfE_St5arrayIPcLm2EELi4E23TrivialOffsetCalculatorILi1EjESB_NS0_6memory12LoadWithCastILi1EEENSC_13StoreWithCastILi1EEEEEviT_T0_T2_T3_T4_T5_)
	.align		4
        /*00f4*/ 	.word	index@(__assertfail)
	.align		4
        /*00f8*/ 	.word	index@(_ZN2at6native18elementwise_kernelILi128ELi4EZNS0_15gpu_kernel_implIZZZNS0_19sigmoid_kernel_cudaERNS_18TensorIteratorBaseEENKUlvE0_clEvENKUlvE_clEvEUldE_EEvS4_RKT_EUliE_EEviT1_)
	.align		4
        /*00fc*/ 	.word	index@(__assertfail)
	.align		4
        /*0100*/ 	.word	index@(_ZN2at6native27unrolled_elementwise_kernelIZZZNS0_19sigmoid_kernel_cudaERNS_18TensorIteratorBaseEENKUlvE0_clEvENKUlvE_clEvEUldE_St5arrayIPcLm2EELi4E23TrivialOffsetCalculatorILi1EjESB_NS0_6memory12LoadWithCastILi1EEENSC_13StoreWithCastILi1EEEEEviT_T0_T2_T3_T4_T5_)
	.align		4
        /*0104*/ 	.word	index@(__assertfail)
	.align		4
        /*0108*/ 	.word	0x00000000
	.align		4
        /*010c*/ 	.word	0xfffffffe
	.align		4
        /*0110*/ 	.word	0x00000000
	.align		4
        /*0114*/ 	.word	0xfffffffd
	.align		4
        /*0118*/ 	.word	0x00000000
	.align		4
        /*011c*/ 	.word	0xfffffffc


//--------------------- .nv.rel.action            --------------------------
	.section	.nv.rel.action,"",@"SHT_CUDA_RELOCINFO"
	.align	8
	.sectionentsize	8
        /*0000*/ 	.byte	0x73, 0x00, 0x00, 0x00, 0x00, 0x00, 0x00, 0x00, 0x00, 0x00, 0x00, 0x11, 0x25, 0x00, 0x05, 0x36


//--------------------- .nv.constant4             --------------------------
	.section	.nv.constant4,"a",@progbits
	.align	8
	.align		8
.nv.constant4:
        /*0000*/ 	.dword	__assertfail
	.align		8
        /*0008*/ 	.dword	__unnamed_1
	.align		8
        /*0010*/ 	.dword	__unnamed_2
	.align		8
        /*0018*/ 	.dword	__unnamed_3
	.align		8
        /*0020*/ 	.dword	__unnamed_4
	.align		8
        /*0028*/ 	.dword	__unnamed_5
	.align		8
        /*0030*/ 	.dword	__unnamed_6
	.align		8
        /*0038*/ 	.dword	__unnamed_7
	.align		8
        /*0040*/ 	.dword	__unnamed_8
	.align		8
        /*0048*/ 	.dword	_ZN55_INTERNAL_8753a741_24_UnarySpecialOpsKernel_cu_d43536a14cuda3std3__45__cpo5beginE
	.align		8
        /*0050*/ 	.dword	_ZN55_INTERNAL_8753a741_24_UnarySpecialOpsKernel_cu_d43536a14cuda3std3__45__cpo3endE
	.align		8
        /*0058*/ 	.dword	_ZN55_INTERNAL_8753a741_24_UnarySpecialOpsKernel_cu_d43536a14cuda3std3__45__cpo6cbeginE
	.align		8
        /*0060*/ 	.dword	_ZN55_INTERNAL_8753a741_24_UnarySpecialOpsKernel_cu_d43536a14cuda3std3__45__cpo4cendE
	.align		8
        /*0068*/ 	.dword	_ZN55_INTERNAL_8753a741_24_UnarySpecialOpsKernel_cu_d43536a14cuda3std3__45__cpo6rbeginE
	.align		8
        /*0070*/ 	.dword	_ZN55_INTERNAL_8753a741_24_UnarySpecialOpsKernel_cu_d43536a14cuda3std3__45__cpo4rendE
	.align		8
        /*0078*/ 	.dword	_ZN55_INTERNAL_8753a741_24_UnarySpecialOpsKernel_cu_d43536a14cuda3std3__45__cpo7crbeginE
	.align		8
        /*0080*/ 	.dword	_ZN55_INTERNAL_8753a741_24_UnarySpecialOpsKernel_cu_d43536a14cuda3std3__45__cpo5crendE
	.align		8
        /*0088*/ 	.dword	_ZN55_INTERNAL_8753a741_24_UnarySpecialOpsKernel_cu_d43536a14cuda3std3__457_GLOBAL__N__8753a741_24_UnarySpecialOpsKernel_cu_d43536a16ignoreE
	.align		8
        /*0090*/ 	.dword	_ZN55_INTERNAL_8753a741_24_UnarySpecialOpsKernel_cu_d43536a14cuda3std3__419piecewise_constructE
	.align		8
        /*0098*/ 	.dword	_ZN55_INTERNAL_8753a741_24_UnarySpecialOpsKernel_cu_d43536a14cuda3std3__48in_placeE
	.align		8
        /*00a0*/ 	.dword	_ZN55_INTERNAL_8753a741_24_UnarySpecialOpsKernel_cu_d43536a14cuda3std3__420unreachable_sentinelE
	.align		8
        /*00a8*/ 	.dword	_ZN55_INTERNAL_8753a741_24_UnarySpecialOpsKernel_cu_d43536a14cuda3std6ranges3__45__cpo4swapE
	.align		8
        /*00b0*/ 	.dword	_ZN55_INTERNAL_8753a741_24_UnarySpecialOpsKernel_cu_d43536a14cuda3std6ranges3__45__cpo9iter_moveE
	.align		8
        /*00b8*/ 	.dword	_ZN55_INTERNAL_8753a741_24_UnarySpecialOpsKernel_cu_d43536a14cuda3std6ranges3__45__cpo5beginE
	.align		8
        /*00c0*/ 	.dword	_ZN55_INTERNAL_8753a741_24_UnarySpecialOpsKernel_cu_d43536a14cuda3std6ranges3__45__cpo3endE
	.align		8
        /*00c8*/ 	.dword	_ZN55_INTERNAL_8753a741_24_UnarySpecialOpsKernel_cu_d43536a14cuda3std6ranges3__45__cpo6cbeginE
	.align		8
        /*00d0*/ 	.dword	_ZN55_INTERNAL_8753a741_24_UnarySpecialOpsKernel_cu_d43536a14cuda3std6ranges3__45__cpo4cendE
	.align		8
        /*00d8*/ 	.dword	_ZN55_INTERNAL_8753a741_24_UnarySpecialOpsKernel_cu_d43536a14cuda3std6ranges3__45__cpo7advanceE
	.align		8
        /*00e0*/ 	.dword	_ZN55_INTERNAL_8753a741_24_UnarySpecialOpsKernel_cu_d43536a14cuda3std6ranges3__45__cpo9iter_swapE
	.align		8
        /*00e8*/ 	.dword	_ZN55_INTERNAL_8753a741_24_UnarySpecialOpsKernel_cu_d43536a14cuda3std6ranges3__45__cpo4nextE
	.align		8
        /*00f0*/ 	.dword	_ZN55_INTERNAL_8753a741_24_UnarySpecialOpsKernel_cu_d43536a14cuda3std6ranges3__45__cpo4prevE
	.align		8
        /*00f8*/ 	.dword	_ZN55_INTERNAL_8753a741_24_UnarySpecialOpsKernel_cu_d43536a14cuda3std6ranges3__45__cpo4dataE
	.align		8
        /*0100*/ 	.dword	_ZN55_INTERNAL_8753a741_24_UnarySpecialOpsKernel_cu_d43536a14cuda3std6ranges3__45__cpo5cdataE
	.align		8
        /*0108*/ 	.dword	_ZN55_INTERNAL_8753a741_24_UnarySpecialOpsKernel_cu_d43536a14cuda3std6ranges3__45__cpo4sizeE
	.align		8
        /*0110*/ 	.dword	_ZN55_INTERNAL_8753a741_24_UnarySpecialOpsKernel_cu_d43536a14cuda3std6ranges3__45__cpo5ssizeE
	.align		8
        /*0118*/ 	.dword	_ZN55_INTERNAL_8753a741_24_UnarySpecialOpsKernel_cu_d43536a14cuda3std6ranges3__45__cpo8distanceE
	.align		8
        /*0120*/ 	.dword	_ZN55_INTERNAL_8753a741_24_UnarySpecialOpsKernel_cu_d43536a16thrust23THRUST_300001_SM_800_NS6system6detail10sequential3seqE
	.align		8
        /*0128*/ 	.dword	$str$20
	.align		8
        /*0130*/ 	.dword	$str$21


//--------------------- .nv.constant2._ZN2at6native18elementwise_kernelILi128ELi4EZNS0_15gpu_kernel_implIZZZNS0_15erf_kernel_cudaERNS_18TensorIteratorBaseEENKUlvE_clEvENKUlvE2_clEvEUlN3c108BFloat16EE_EEvS4_RKT_EUliE_EEviT1_ --------------------------
	.section	.nv.constant2._ZN2at6native18elementwise_kernelILi128ELi4EZNS0_15gpu_kernel_implIZZZNS0_15erf_kernel_cudaERNS_18TensorIteratorBaseEENKUlvE_clEvENKUlvE2_clEvEUlN3c108BFloat16EE_EEvS4_RKT_EUliE_EEviT1_,"a",@progbits
	.sectionflags	@""
	.align	4
.nv.constant2._ZN2at6native18elementwise_kernelILi128ELi4EZNS0_15gpu_kernel_implIZZZNS0_15erf_kernel_cudaERNS_18TensorIteratorBaseEENKUlvE_clEvENKUlvE2_clEvEUlN3c108BFloat16EE_EEvS4_RKT_EUliE_EEviT1_:
        /*0000*/ 	.byte	0x00, 0x00, 0x00, 0xf0, 0xff, 0xff, 0x0f, 0x38


//--------------------- .nv.constant0._ZN2at6native18elementwise_kernelILi128ELi4EZNS0_15gpu_kernel_implIZZZNS0_15erf_kernel_cudaERNS_18TensorIteratorBaseEENKUlvE_clEvENKUlvE2_clEvEUlN3c108BFloat16EE_EEvS4_RKT_EUliE_EEviT1_ --------------------------
	.section	.nv.constant0._ZN2at6native18elementwise_kernelILi128ELi4EZNS0_15gpu_kernel_implIZZZNS0_15erf_kernel_cudaERNS_18TensorIteratorBaseEENKUlvE_clEvENKUlvE2_clEvEUlN3c108BFloat16EE_EEvS4_RKT_EUliE_EEviT1_,"a",@progbits
	.sectionflags	@""
	.align	4
.nv.constant0._ZN2at6native18elementwise_kernelILi128ELi4EZNS0_15gpu_kernel_implIZZZNS0_15erf_kernel_cudaERNS_18TensorIteratorBaseEENKUlvE_clEvENKUlvE2_clEvEUlN3c108BFloat16EE_EEvS4_RKT_EUliE_EEviT1_:
	.zero		896


//--------------------- .nv.constant2._ZN2at6native27unrolled_elementwise_kernelIZZZNS0_15erf_kernel_cudaERNS_18TensorIteratorBaseEENKUlvE_clEvENKUlvE2_clEvEUlN3c108BFloat16EE_St5arrayIPcLm2EELi4E23TrivialOffsetCalculatorILi1EjESD_NS0_6memory12LoadWithCastILi1EEENSE_13StoreWithCastILi1EEEEEviT_T0_T2_T3_T4_T5_ --------------------------
	.section	.nv.constant2._ZN2at6native27unrolled_elementwise_kernelIZZZNS0_15erf_kernel_cudaERNS_18TensorIteratorBaseEENKUlvE_clEvENKUlvE2_clEvEUlN3c108BFloat16EE_St5arrayIPcLm2EELi4E23TrivialOffsetCalculatorILi1EjESD_NS0_6memory12LoadWithCastILi1EEENSE_13StoreWithCastILi1EEEEEviT_T0_T2_T3_T4_T5_,"a",@progbits
	.sectionflags	@""
	.align	4
.nv.constant2._ZN2at6native27unrolled_elementwise_kernelIZZZNS0_15erf_kernel_cudaERNS_18TensorIteratorBaseEENKUlvE_clEvENKUlvE2_clEvEUlN3c108BFloat16EE_St5arrayIPcLm2EELi4E23TrivialOffsetCalculatorILi1EjESD_NS0_6memory12LoadWithCastILi1EEENSE_13StoreWithCastILi1EEEEEviT_T0_T2_T3_T4_T5_:
        /*0000*/ 	.byte	0x00, 0x00, 0x00, 0xf0, 0xff, 0xff, 0x0f, 0x38


//--------------------- .nv.constant0._ZN2at6native27unrolled_elementwise_kernelIZZZNS0_15erf_kernel_cudaERNS_18TensorIteratorBaseEENKUlvE_clEvENKUlvE2_clEvEUlN3c108BFloat16EE_St5arrayIPcLm2EELi4E23TrivialOffsetCalculatorILi1EjESD_NS0_6memory12LoadWithCastILi1EEENSE_13StoreWithCastILi1EEEEEviT_T0_T2_T3_T4_T5_ --------------------------
	.section	.nv.constant0._ZN2at6native27unrolled_elementwise_kernelIZZZNS0_15erf_kernel_cudaERNS_18TensorIteratorBaseEENKUlvE_clEvENKUlvE2_clEvEUlN3c108BFloat16EE_St5arrayIPcLm2EELi4E23TrivialOffsetCalculatorILi1EjESD_NS0_6memory12LoadWithCastILi1EEENSE_13StoreWithCastILi1EEEEEviT_T0_T2_T3_T4_T5_,"a",@progbits
	.sectionflags	@""
	.align	4
.nv.constant0._ZN2at6native27unrolled_elementwise_kernelIZZZNS0_15erf_kernel_cudaERNS_18TensorIteratorBaseEENKUlvE_clEvENKUlvE2_clEvEUlN3c108BFloat16EE_St5arrayIPcLm2EELi4E23TrivialOffsetCalculatorILi1EjESD_NS0_6memory12LoadWithCastILi1EEENSE_13StoreWithCastILi1EEEEEviT_T0_T2_T3_T4_T5_:
	.zero		396


//--------------------- .nv.constant0._ZN2at6native18elementwise_kernelILi128ELi4EZNS0_22gpu_kernel_impl_nocastIZZZNS0_15erf_kernel_cudaERNS_18TensorIteratorBaseEENKUlvE_clEvENKUlvE2_clEvEUlN3c108BFloat16EE_EEvS4_RKT_EUliE_EEviT1_ --------------------------
	.section	.nv.constant0._ZN2at6native18elementwise_kernelILi128ELi4EZNS0_22gpu_kernel_impl_nocastIZZZNS0_15erf_kernel_cudaERNS_18TensorIteratorBaseEENKUlvE_clEvENKUlvE2_clEvEUlN3c108BFloat16EE_EEvS4_RKT_EUliE_EEviT1_,"a",@progbits
	.sectionflags	@""
	.align	4
.nv.constant0._ZN2at6native18elementwise_kernelILi128ELi4EZNS0_22gpu_kernel_impl_nocastIZZZNS0_15erf_kernel_cudaERNS_18TensorIteratorBaseEENKUlvE_clEvENKUlvE2_clEvEUlN3c108BFloat16EE_EEvS4_RKT_EUliE_EEviT1_:
	.zero		896


//--------------------- .nv.constant0._ZN2at6native27unrolled_elementwise_kernelIZZZNS0_15erf_kernel_cudaERNS_18TensorIteratorBaseEENKUlvE_clEvENKUlvE2_clEvEUlN3c108BFloat16EE_St5arrayIPcLm2EELi4E23TrivialOffsetCalculatorILi1EjESD_NS0_6memory15LoadWithoutCastENSE_16StoreWithoutCastEEEviT_T0_T2_T3_T4_T5_ --------------------------
	.section	.nv.constant0._ZN2at6native27unrolled_elementwise_kernelIZZZNS0_15erf_kernel_cudaERNS_18TensorIteratorBaseEENKUlvE_clEvENKUlvE2_clEvEUlN3c108BFloat16EE_St5arrayIPcLm2EELi4E23TrivialOffsetCalculatorILi1EjESD_NS0_6memory15LoadWithoutCastENSE_16StoreWithoutCastEEEviT_T0_T2_T3_T4_T5_,"a",@progbits
	.sectionflags	@""
	.align	4
.nv.constant0._ZN2at6native27unrolled_elementwise_kernelIZZZNS0_15erf_kernel_cudaERNS_18TensorIteratorBaseEENKUlvE_clEvENKUlvE2_clEvEUlN3c108BFloat16EE_St5arrayIPcLm2EELi4E23TrivialOffsetCalculatorILi1EjESD_NS0_6memory15LoadWithoutCastENSE_16StoreWithoutCastEEEviT_T0_T2_T3_T4_T5_:
	.zero		380


//--------------------- .nv.constant0._ZN2at6native29vectorized_elementwise_kernelILi2EZZZNS0_15erf_kernel_cudaERNS_18TensorIteratorBaseEENKUlvE_clEvENKUlvE2_clEvEUlN3c108BFloat16EE_St5arrayIPcLm2EEEEviT0_T1_ --------------------------
	.section	.nv.constant0._ZN2at6native29vectorized_elementwise_kernelILi2EZZZNS0_15erf_kernel_cudaERNS_18TensorIteratorBaseEENKUlvE_clEvENKUlvE2_clEvEUlN3c108BFloat16EE_St5arrayIPcLm2EEEEviT0_T1_,"a",@progbits
	.sectionflags	@""
	.align	4
.nv.constant0._ZN2at6native29vectorized_elementwise_kernelILi2EZZZNS0_15erf_kernel_cudaERNS_18TensorIteratorBaseEENKUlvE_clEvENKUlvE2_clEvEUlN3c108BFloat16EE_St5arrayIPcLm2EEEEviT0_T1_:
	.zero		376


//--------------------- .nv.constant0._ZN2at6native29vectorized_elementwise_kernelILi4EZZZNS0_15erf_kernel_cudaERNS_18TensorIteratorBaseEENKUlvE_clEvENKUlvE2_clEvEUlN3c108BFloat16EE_St5arrayIPcLm2EEEEviT0_T1_ --------------------------
	.section	.nv.constant0._ZN2at6native29vectorized_elementwise_kernelILi4EZZZNS0_15erf_kernel_cudaERNS_18TensorIteratorBaseEENKUlvE_clEvENKUlvE2_clEvEUlN3c108BFloat16EE_St5arrayIPcLm2EEEEviT0_T1_,"a",@progbits
	.sectionflags	@""
	.align	4
.nv.constant0._ZN2at6native29vectorized_elementwise_kernelILi4EZZZNS0_15erf_kernel_cudaERNS_18TensorIteratorBaseEENKUlvE_clEvENKUlvE2_clEvEUlN3c108BFloat16EE_St5arrayIPcLm2EEEEviT0_T1_:
	.zero		376


//--------------------- .nv.constant0._ZN2at6native29vectorized_elementwise_kernelILi8EZZZNS0_15erf_kernel_cudaERNS_18TensorIteratorBaseEENKUlvE_clEvENKUlvE2_clEvEUlN3c108BFloat16EE_St5arrayIPcLm2EEEEviT0_T1_ --------------------------
	.section	.nv.constant0._ZN2at6native29vectorized_elementwise_kernelILi8EZZZNS0_15erf_kernel_cudaERNS_18TensorIteratorBaseEENKUlvE_clEvENKUlvE2_clEvEUlN3c108BFloat16EE_St5arrayIPcLm2EEEEviT0_T1_,"a",@progbits
	.sectionflags	@""
	.align	4
.nv.constant0._ZN2at6native29vectorized_elementwise_kernelILi8EZZZNS0_15erf_kernel_cudaERNS_18TensorIteratorBaseEENKUlvE_clEvENKUlvE2_clEvEUlN3c108BFloat16EE_St5arrayIPcLm2EEEEviT0_T1_:
	.zero		376


//--------------------- .nv.constant2._ZN2at6native18elementwise_kernelILi128ELi4EZNS0_15gpu_kernel_implIZZZNS0_15erf_kernel_cudaERNS_18TensorIteratorBaseEENKUlvE_clEvENKUlvE1_clEvEUlN3c104HalfEE_EEvS4_RKT_EUliE_EEviT1_ --------------------------
	.section	.nv.constant2._ZN2at6native18elementwise_kernelILi128ELi4EZNS0_15gpu_kernel_implIZZZNS0_15erf_kernel_cudaERNS_18TensorIteratorBaseEENKUlvE_clEvENKUlvE1_clEvEUlN3c104HalfEE_EEvS4_RKT_EUliE_EEviT1_,"a",@progbits
	.sectionflags	@""
	.align	4
.nv.constant2._ZN2at6native18elementwise_kernelILi128ELi4EZNS0_15gpu_kernel_implIZZZNS0_15erf_kernel_cudaERNS_18TensorIteratorBaseEENKUlvE_clEvENKUlvE1_clEvEUlN3c104HalfEE_EEvS4_RKT_EUliE_EEviT1_:
        /*0000*/ 	.byte	0x00, 0x00, 0x00, 0xf0, 0xff, 0xff, 0x0f, 0x38


//--------------------- .nv.constant0._ZN2at6native18elementwise_kernelILi128ELi4EZNS0_15gpu_kernel_implIZZZNS0_15erf_kernel_cudaERNS_18TensorIteratorBaseEENKUlvE_clEvENKUlvE1_clEvEUlN3c104HalfEE_EEvS4_RKT_EUliE_EEviT1_ --------------------------
	.section	.nv.constant0._ZN2at6native18elementwise_kernelILi128ELi4EZNS0_15gpu_kernel_implIZZZNS0_15erf_kernel_cudaERNS_18TensorIteratorBaseEENKUlvE_clEvENKUlvE1_clEvEUlN3c104HalfEE_EEvS4_RKT_EUliE_EEviT1_,"a",@progbits
	.sectionflags	@""
	.align	4
.nv.constant0._ZN2at6native18elementwise_kernelILi128ELi4EZNS0_15gpu_kernel_implIZZZNS0_15erf_kernel_cudaERNS_18TensorIteratorBaseEENKUlvE_clEvENKUlvE1_clEvEUlN3c104HalfEE_EEvS4_RKT_EUliE_EEviT1_:
	.zero		896


//--------------------- .nv.constant2._ZN2at6native27unrolled_elementwise_kernelIZZZNS0_15erf_kernel_cudaERNS_18TensorIteratorBaseEENKUlvE_clEvENKUlvE1_clEvEUlN3c104HalfEE_St5arrayIPcLm2EELi4E23TrivialOffsetCalculatorILi1EjESD_NS0_6memory12LoadWithCastILi1EEENSE_13StoreWithCastILi1EEEEEviT_T0_T2_T3_T4_T5_ --------------------------
	.section	.nv.constant2._ZN2at6native27unrolled_elementwise_kernelIZZZNS0_15erf_kernel_cudaERNS_18TensorIteratorBaseEENKUlvE_clEvENKUlvE1_clEvEUlN3c104HalfEE_St5arrayIPcLm2EELi4E23TrivialOffsetCalculatorILi1EjESD_NS0_6memory12LoadWithCastILi1EEENSE_13StoreWithCastILi1EEEEEviT_T0_T2_T3_T4_T5_,"a",@progbits
	.sectionflags	@""
	.align	4
.nv.constant2._ZN2at6native27unrolled_elementwise_kernelIZZZNS0_15erf_kernel_cudaERNS_18TensorIteratorBaseEENKUlvE_clEvENKUlvE1_clEvEUlN3c104HalfEE_St5arrayIPcLm2EELi4E23TrivialOffsetCalculatorILi1EjESD_NS0_6memory12LoadWithCastILi1EEENSE_13StoreWithCastILi1EEEEEviT_T0_T2_T3_T4_T5_:
        /*0000*/ 	.byte	0x00, 0x00, 0x00, 0xf0, 0xff, 0xff, 0x0f, 0x38


//--------------------- .nv.constant0._ZN2at6native27unrolled_elementwise_kernelIZZZNS0_15erf_kernel_cudaERNS_18TensorIteratorBaseEENKUlvE_clEvENKUlvE1_clEvEUlN3c104HalfEE_St5arrayIPcLm2EELi4E23TrivialOffsetCalculatorILi1EjESD_NS0_6memory12LoadWithCastILi1EEENSE_13StoreWithCastILi1EEEEEviT_T0_T2_T3_T4_T5_ --------------------------
	.section	.nv.constant0._ZN2at6native27unrolled_elementwise_kernelIZZZNS0_15erf_kernel_cudaERNS_18TensorIteratorBaseEENKUlvE_clEvENKUlvE1_clEvEUlN3c104HalfEE_St5arrayIPcLm2EELi4E23TrivialOffsetCalculatorILi1EjESD_NS0_6memory12LoadWithCastILi1EEENSE_13StoreWithCastILi1EEEEEviT_T0_T2_T3_T4_T5_,"a",@progbits
	.sectionflags	@""
	.align	4
.nv.constant0._ZN2at6native27unrolled_elementwise_kernelIZZZNS0_15erf_kernel_cudaERNS_18TensorIteratorBaseEENKUlvE_clEvENKUlvE1_clEvEUlN3c104HalfEE_St5arrayIPcLm2EELi4E23TrivialOffsetCalculatorILi1EjESD_NS0_6memory12LoadWithCastILi1EEENSE_13StoreWithCastILi1EEEEEviT_T0_T2_T3_T4_T5_:
	.zero		396


//--------------------- .nv.constant0._ZN2at6native18elementwise_kernelILi128ELi4EZNS0_22gpu_kernel_impl_nocastIZZZNS0_15erf_kernel_cudaERNS_18TensorIteratorBaseEENKUlvE_clEvENKUlvE1_clEvEUlN3c104HalfEE_EEvS4_RKT_EUliE_EEviT1_ --------------------------
	.section	.nv.constant0._ZN2at6native18elementwise_kernelILi128ELi4EZNS0_22gpu_kernel_impl_nocastIZZZNS0_15erf_kernel_cudaERNS_18TensorIteratorBaseEENKUlvE_clEvENKUlvE1_clEvEUlN3c104HalfEE_EEvS4_RKT_EUliE_EEviT1_,"a",@progbits
	.sectionflags	@""
	.align	4
.nv.constant0._ZN2at6native18elementwise_kernelILi128ELi4EZNS0_22gpu_kernel_impl_nocastIZZZNS0_15erf_kernel_cudaERNS_18TensorIteratorBaseEENKUlvE_clEvENKUlvE1_clEvEUlN3c104HalfEE_EEvS4_RKT_EUliE_EEviT1_:
	.zero		896


//--------------------- .nv.constant0._ZN2at6native27unrolled_elementwise_kernelIZZZNS0_15erf_kernel_cudaERNS_18TensorIteratorBaseEENKUlvE_clEvENKUlvE1_clEvEUlN3c104HalfEE_St5arrayIPcLm2EELi4E23TrivialOffsetCalculatorILi1EjESD_NS0_6memory15LoadWithoutCastENSE_16StoreWithoutCastEEEviT_T0_T2_T3_T4_T5_ --------------------------
	.section	.nv.constant0._ZN2at6native27unrolled_elementwise_kernelIZZZNS0_15erf_kernel_cudaERNS_18TensorIteratorBaseEENKUlvE_clEvENKUlvE1_clEvEUlN3c104HalfEE_St5arrayIPcLm2EELi4E23TrivialOffsetCalculatorILi1EjESD_NS0_6memory15LoadWithoutCastENSE_16StoreWithoutCastEEEviT_T0_T2_T3_T4_T5_,"a",@progbits
	.sectionflags	@""
	.align	4
.nv.constant0._ZN2at6native27unrolled_elementwise_kernelIZZZNS0_15erf_kernel_cudaERNS_18TensorIteratorBaseEENKUlvE_clEvENKUlvE1_clEvEUlN3c104HalfEE_St5arrayIPcLm2EELi4E23TrivialOffsetCalculatorILi1EjESD_NS0_6memory15LoadWithoutCastENSE_16StoreWithoutCastEEEviT_T0_T2_T3_T4_T5_:
	.zero		380


//--------------------- .nv.constant0._ZN2at6native29vectorized_elementwise_kernelILi2EZZZNS0_15erf_kernel_cudaERNS_18TensorIteratorBaseEENKUlvE_clEvENKUlvE1_clEvEUlN3c104HalfEE_St5arrayIPcLm2EEEEviT0_T1_ --------------------------
	.section	.nv.constant0._ZN2at6native29vectorized_elementwise_kernelILi2EZZZNS0_15erf_kernel_cudaERNS_18TensorIteratorBaseEENKUlvE_clEvENKUlvE1_clEvEUlN3c104HalfEE_St5arrayIPcLm2EEEEviT0_T1_,"a",@progbits
	.sectionflags	@""
	.align	4
.nv.constant0._ZN2at6native29vectorized_elementwise_kernelILi2EZZZNS0_15erf_kernel_cudaERNS_18TensorIteratorBaseEENKUlvE_clEvENKUlvE1_clEvEUlN3c104HalfEE_St5arrayIPcLm2EEEEviT0_T1_:
	.zero		376


//--------------------- .nv.constant0._ZN2at6native29vectorized_elementwise_kernelILi4EZZZNS0_15erf_kernel_cudaERNS_18TensorIteratorBaseEENKUlvE_clEvENKUlvE1_clEvEUlN3c104HalfEE_St5arrayIPcLm2EEEEviT0_T1_ --------------------------
	.section	.nv.constant0._ZN2at6native29vectorized_elementwise_kernelILi4EZZZNS0_15erf_kernel_cudaERNS_18TensorIteratorBaseEENKUlvE_clEvENKUlvE1_clEvEUlN3c104HalfEE_St5arrayIPcLm2EEEEviT0_T1_,"a",@progbits
	.sectionflags	@""
	.align	4
.nv.constant0._ZN2at6native29vectorized_elementwise_kernelILi4EZZZNS0_15erf_kernel_cudaERNS_18TensorIteratorBaseEENKUlvE_clEvENKUlvE1_clEvEUlN3c104HalfEE_St5arrayIPcLm2EEEEviT0_T1_:
	.zero		376


//--------------------- .nv.constant0._ZN2at6native29vectorized_elementwise_kernelILi8EZZZNS0_15erf_kernel_cudaERNS_18TensorIteratorBaseEENKUlvE_clEvENKUlvE1_clEvEUlN3c104HalfEE_St5arrayIPcLm2EEEEviT0_T1_ --------------------------
	.section	.nv.constant0._ZN2at6native29vectorized_elementwise_kernelILi8EZZZNS0_15erf_kernel_cudaERNS_18TensorIteratorBaseEENKUlvE_clEvENKUlvE1_clEvEUlN3c104HalfEE_St5arrayIPcLm2EEEEviT0_T1_,"a",@progbits
	.sectionflags	@""
	.align	4
.nv.constant0._ZN2at6native29vectorized_elementwise_kernelILi8EZZZNS0_15erf_kernel_cudaERNS_18TensorIteratorBaseEENKUlvE_clEvENKUlvE1_clEvEUlN3c104HalfEE_St5arrayIPcLm2EEEEviT0_T1_:
	.zero		376


//--------------------- .nv.constant2._ZN2at6native18elementwise_kernelILi128ELi4EZNS0_15gpu_kernel_implIZZZNS0_15erf_kernel_cudaERNS_18TensorIteratorBaseEENKUlvE_clEvENKUlvE0_clEvEUlfE_EEvS4_RKT_EUliE_EEviT1_ --------------------------
	.section	.nv.constant2._ZN2at6native18elementwise_kernelILi128ELi4EZNS0_15gpu_kernel_implIZZZNS0_15erf_kernel_cudaERNS_18TensorIteratorBaseEENKUlvE_clEvENKUlvE0_clEvEUlfE_EEvS4_RKT_EUliE_EEviT1_,"a",@progbits
	.sectionflags	@""
	.align	4
.nv.constant2._ZN2at6native18elementwise_kernelILi128ELi4EZNS0_15gpu_kernel_implIZZZNS0_15erf_kernel_cudaERNS_18TensorIteratorBaseEENKUlvE_clEvENKUlvE0_clEvEUlfE_EEvS4_RKT_EUliE_EEviT1_:
        /*0000*/ 	.byte	0x00, 0x00, 0x00, 0xf0, 0xff, 0xff, 0x0f, 0x38


//--------------------- .nv.constant0._ZN2at6native18elementwise_kernelILi128ELi4EZNS0_15gpu_kernel_implIZZZNS0_15erf_kernel_cudaERNS_18TensorIteratorBaseEENKUlvE_clEvENKUlvE0_clEvEUlfE_EEvS4_RKT_EUliE_EEviT1_ --------------------------
	.section	.nv.constant0._ZN2at6native18elementwise_kernelILi128ELi4EZNS0_15gpu_kernel_implIZZZNS0_15erf_kernel_cudaERNS_18TensorIteratorBaseEENKUlvE_clEvENKUlvE0_clEvEUlfE_EEvS4_RKT_EUliE_EEviT1_,"a",@progbits
	.sectionflags	@""
	.align	4
.nv.constant0._ZN2at6native18elementwise_kernelILi128ELi4EZNS0_15gpu_kernel_implIZZZNS0_15erf_kernel_cudaERNS_18TensorIteratorBaseEENKUlvE_clEvENKUlvE0_clEvEUlfE_EEvS4_RKT_EUliE_EEviT1_:
	.zero		896


//--------------------- .nv.constant2._ZN2at6native27unrolled_elementwise_kernelIZZZNS0_15erf_kernel_cudaERNS_18TensorIteratorBaseEENKUlvE_clEvENKUlvE0_clEvEUlfE_St5arrayIPcLm2EELi4E23TrivialOffsetCalculatorILi1EjESB_NS0_6memory12LoadWithCastILi1EEENSC_13StoreWithCastILi1EEEEEviT_T0_T2_T3_T4_T5_ --------------------------
	.section	.nv.constant2._ZN2at6native27unrolled_elementwise_kernelIZZZNS0_15erf_kernel_cudaERNS_18TensorIteratorBaseEENKUlvE_clEvENKUlvE0_clEvEUlfE_St5arrayIPcLm2EELi4E23TrivialOffsetCalculatorILi1EjESB_NS0_6memory12LoadWithCastILi1EEENSC_13StoreWithCastILi1EEEEEviT_T0_T2_T3_T4_T5_,"a",@progbits
	.sectionflags	@""
	.align	4
.nv.constant2._ZN2at6native27unrolled_elementwise_kernelIZZZNS0_15erf_kernel_cudaERNS_18TensorIteratorBaseEENKUlvE_clEvENKUlvE0_clEvEUlfE_St5arrayIPcLm2EELi4E23TrivialOffsetCalculatorILi1EjESB_NS0_6memory12LoadWithCastILi1EEENSC_13StoreWithCastILi1EEEEEviT_T0_T2_T3_T4_T5_:
        /*0000*/ 	.byte	0x00, 0x00, 0x00, 0xf0, 0xff, 0xff, 0x0f, 0x38


//--------------------- .nv.constant0._ZN2at6native27unrolled_elementwise_kernelIZZZNS0_15erf_kernel_cudaERNS_18TensorIteratorBaseEENKUlvE_clEvENKUlvE0_clEvEUlfE_St5arrayIPcLm2EELi4E23TrivialOffsetCalculatorILi1EjESB_NS0_6memory12LoadWithCastILi1EEENSC_13StoreWithCastILi1EEEEEviT_T0_T2_T3_T4_T5_ --------------------------
	.section	.nv.constant0._ZN2at6native27unrolled_elementwise_kernelIZZZNS0_15erf_kernel_cudaERNS_18TensorIteratorBaseEENKUlvE_clEvENKUlvE0_clEvEUlfE_St5arrayIPcLm2EELi4E23TrivialOffsetCalculatorILi1EjESB_NS0_6memory12LoadWithCastILi1EEENSC_13StoreWithCastILi1EEEEEviT_T0_T2_T3_T4_T5_,"a",@progbits
	.sectionflags	@""
	.align	4
.nv.constant0._ZN2at6native27unrolled_elementwise_kernelIZZZNS0_15erf_kernel_cudaERNS_18TensorIteratorBaseEENKUlvE_clEvENKUlvE0_clEvEUlfE_St5arrayIPcLm2EELi4E23TrivialOffsetCalculatorILi1EjESB_NS0_6memory12LoadWithCastILi1EEENSC_13StoreWithCastILi1EEEEEviT_T0_T2_T3_T4_T5_:
	.zero		396


//--------------------- .nv.constant0._ZN2at6native18elementwise_kernelILi128ELi2EZNS0_22gpu_kernel_impl_nocastIZZZNS0_15erf_kernel_cudaERNS_18TensorIteratorBaseEENKUlvE_clEvENKUlvE0_clEvEUlfE_EEvS4_RKT_EUliE_EEviT1_ --------------------------
	.section	.nv.constant0._ZN2at6native18elementwise_kernelILi128ELi2EZNS0_22gpu_kernel_impl_nocastIZZZNS0_15erf_kernel_cudaERNS_18TensorIteratorBaseEENKUlvE_clEvENKUlvE0_clEvEUlfE_EEvS4_RKT_EUliE_EEviT1_,"a",@progbits
	.sectionflags	@""
	.align	4
.nv.constant0._ZN2at6native18elementwise_kernelILi128ELi2EZNS0_22gpu_kernel_impl_nocastIZZZNS0_15erf_kernel_cudaERNS_18TensorIteratorBaseEENKUlvE_clEvENKUlvE0_clEvEUlfE_EEvS4_RKT_EUliE_EEviT1_:
	.zero		896


//--------------------- .nv.constant0._ZN2at6native27unrolled_elementwise_kernelIZZZNS0_15erf_kernel_cudaERNS_18TensorIteratorBaseEENKUlvE_clEvENKUlvE0_clEvEUlfE_St5arrayIPcLm2EELi4E23TrivialOffsetCalculatorILi1EjESB_NS0_6memory15LoadWithoutCastENSC_16StoreWithoutCastEEEviT_T0_T2_T3_T4_T5_ --------------------------
	.section	.nv.constant0._ZN2at6native27unrolled_elementwise_kernelIZZZNS0_15erf_kernel_cudaERNS_18TensorIteratorBaseEENKUlvE_clEvENKUlvE0_clEvEUlfE_St5arrayIPcLm2EELi4E23TrivialOffsetCalculatorILi1EjESB_NS0_6memory15LoadWithoutCastENSC_16StoreWithoutCastEEEviT_T0_T2_T3_T4_T5_,"a",@progbits
	.sectionflags	@""
	.align	4
.nv.constant0._ZN2at6native27unrolled_elementwise_kernelIZZZNS0_15erf_kernel_cudaERNS_18TensorIteratorBaseEENKUlvE_clEvENKUlvE0_clEvEUlfE_St5arrayIPcLm2EELi4E23TrivialOffsetCalculatorILi1EjESB_NS0_6memory15LoadWithoutCastENSC_16StoreWithoutCastEEEviT_T0_T2_T3_T4_T5_:
	.zero		380


//--------------------- .nv.constant0._ZN2at6native29vectorized_elementwise_kernelILi2EZZZNS0_15erf_kernel_cudaERNS_18TensorIteratorBaseEENKUlvE_clEvENKUlvE0_clEvEUlfE_St5arrayIPcLm2EEEEviT0_T1_ --------------------------
	.section	.nv.constant0._ZN2at6native29vectorized_elementwise_kernelILi2EZZZNS0_15erf_kernel_cudaERNS_18TensorIteratorBaseEENKUlvE_clEvENKUlvE0_clEvEUlfE_St5arrayIPcLm2EEEEviT0_T1_,"a",@progbits
	.sectionflags	@""
	.align	4
.nv.constant0._ZN2at6native29vectorized_elementwise_kernelILi2EZZZNS0_15erf_kernel_cudaERNS_18TensorIteratorBaseEENKUlvE_clEvENKUlvE0_clEvEUlfE_St5arrayIPcLm2EEEEviT0_T1_:
	.zero		376


//--------------------- .nv.constant0._ZN2at6native29vectorized_elementwise_kernelILi4EZZZNS0_15erf_kernel_cudaERNS_18TensorIteratorBaseEENKUlvE_clEvENKUlvE0_clEvEUlfE_St5arrayIPcLm2EEEEviT0_T1_ --------------------------
	.section	.nv.constant0._ZN2at6native29vectorized_elementwise_kernelILi4EZZZNS0_15erf_kernel_cudaERNS_18TensorIteratorBaseEENKUlvE_clEvENKUlvE0_clEvEUlfE_St5arrayIPcLm2EEEEviT0_T1_,"a",@progbits
	.sectionflags	@""
	.align	4
.nv.constant0._ZN2at6native29vectorized_elementwise_kernelILi4EZZZNS0_15erf_kernel_cudaERNS_18TensorIteratorBaseEENKUlvE_clEvENKUlvE0_clEvEUlfE_St5arrayIPcLm2EEEEviT0_T1_:
	.zero		376


//--------------------- .nv.constant0._ZN2at6native29vectorized_elementwise_kernelILi8EZZZNS0_15erf_kernel_cudaERNS_18TensorIteratorBaseEENKUlvE_clEvENKUlvE0_clEvEUlfE_St5arrayIPcLm2EEEEviT0_T1_ --------------------------
	.section	.nv.constant0._ZN2at6native29vectorized_elementwise_kernelILi8EZZZNS0_15erf_kernel_cudaERNS_18TensorIteratorBaseEENKUlvE_clEvENKUlvE0_clEvEUlfE_St5arrayIPcLm2EEEEviT0_T1_,"a",@progbits
	.sectionflags	@""
	.align	4
.nv.constant0._ZN2at6native29vectorized_elementwise_kernelILi8EZZZNS0_15erf_kernel_cudaERNS_18TensorIteratorBaseEENKUlvE_clEvENKUlvE0_clEvEUlfE_St5arrayIPcLm2EEEEviT0_T1_:
	.zero		376


//--------------------- .nv.constant2._ZN2at6native18elementwise_kernelILi128ELi4EZNS0_15gpu_kernel_implIZZZNS0_15erf_kernel_cudaERNS_18TensorIteratorBaseEENKUlvE_clEvENKUlvE_clEvEUldE_EEvS4_RKT_EUliE_EEviT1_ --------------------------
	.section	.nv.constant2._ZN2at6native18elementwise_kernelILi128ELi4EZNS0_15gpu_kernel_implIZZZNS0_15erf_kernel_cudaERNS_18TensorIteratorBaseEENKUlvE_clEvENKUlvE_clEvEUldE_EEvS4_RKT_EUliE_EEviT1_,"a",@progbits
	.sectionflags	@""
	.align	4
.nv.constant2._ZN2at6native18elementwise_kernelILi128ELi4EZNS0_15gpu_kernel_implIZZZNS0_15erf_kernel_cudaERNS_18TensorIteratorBaseEENKUlvE_clEvENKUlvE_clEvEUldE_EEvS4_RKT_EUliE_EEviT1_:
        /*0000*/ 	.byte	0x5f, 0xfa, 0x46, 0xdb, 0x8f, 0x08, 0x47, 0x3d, 0xb2, 0xa9, 0x76, 0xb9, 0xf9, 0xf9, 0x8d, 0xbd
        /* <DEDUP_REMOVED lines=17> */


//--------------------- .nv.constant0._ZN2at6native18elementwise_kernelILi128ELi4EZNS0_15gpu_kernel_implIZZZNS0_15erf_kernel_cudaERNS_18TensorIteratorBaseEENKUlvE_clEvENKUlvE_clEvEUldE_EEvS4_RKT_EUliE_EEviT1_ --------------------------
	.section	.nv.constant0._ZN2at6native18elementwise_kernelILi128ELi4EZNS0_15gpu_kernel_implIZZZNS0_15erf_kernel_cudaERNS_18TensorIteratorBaseEENKUlvE_clEvENKUlvE_clEvEUldE_EEvS4_RKT_EUliE_EEviT1_,"a",@progbits
	.sectionflags	@""
	.align	4
.nv.constant0._ZN2at6native18elementwise_kernelILi128ELi4EZNS0_15gpu_kernel_implIZZZNS0_15erf_kernel_cudaERNS_18TensorIteratorBaseEENKUlvE_clEvENKUlvE_clEvEUldE_EEvS4_RKT_EUliE_EEviT1_:
	.zero		896


//--------------------- .nv.constant2._ZN2at6native27unrolled_elementwise_kernelIZZZNS0_15erf_kernel_cudaERNS_18TensorIteratorBaseEENKUlvE_clEvENKUlvE_clEvEUldE_St5arrayIPcLm2EELi4E23TrivialOffsetCalculatorILi1EjESB_NS0_6memory12LoadWithCastILi1EEENSC_13StoreWithCastILi1EEEEEviT_T0_T2_T3_T4_T5_ --------------------------
	.section	.nv.constant2._ZN2at6native27unrolled_elementwise_kernelIZZZNS0_15erf_kernel_cudaERNS_18TensorIteratorBaseEENKUlvE_clEvENKUlvE_clEvEUldE_St5arrayIPcLm2EELi4E23TrivialOffsetCalculatorILi1EjESB_NS0_6memory12LoadWithCastILi1EEENSC_13StoreWithCastILi1EEEEEviT_T0_T2_T3_T4_T5_,"a",@progbits
	.sectionflags	@""
	.align	4
.nv.constant2._ZN2at6native27unrolled_elementwise_kernelIZZZNS0_15erf_kernel_cudaERNS_18TensorIteratorBaseEENKUlvE_clEvENKUlvE_clEvEUldE_St5arrayIPcLm2EELi4E23TrivialOffsetCalculatorILi1EjESB_NS0_6memory12LoadWithCastILi1EEENSC_13StoreWithCastILi1EEEEEviT_T0_T2_T3_T4_T5_:
        /* <DEDUP_REMOVED lines=18> */


//--------------------- .nv.constant0._ZN2at6native27unrolled_elementwise_kernelIZZZNS0_15erf_kernel_cudaERNS_18TensorIteratorBaseEENKUlvE_clEvENKUlvE_clEvEUldE_St5arrayIPcLm2EELi4E23TrivialOffsetCalculatorILi1EjESB_NS0_6memory12LoadWithCastILi1EEENSC_13StoreWithCastILi1EEEEEviT_T0_T2_T3_T4_T5_ --------------------------
	.section	.nv.constant0._ZN2at6native27unrolled_elementwise_kernelIZZZNS0_15erf_kernel_cudaERNS_18TensorIteratorBaseEENKUlvE_clEvENKUlvE_clEvEUldE_St5arrayIPcLm2EELi4E23TrivialOffsetCalculatorILi1EjESB_NS0_6memory12LoadWithCastILi1EEENSC_13StoreWithCastILi1EEEEEviT_T0_T2_T3_T4_T5_,"a",@progbits
	.sectionflags	@""
	.align	4
.nv.constant0._ZN2at6native27unrolled_elementwise_kernelIZZZNS0_15erf_kernel_cudaERNS_18TensorIteratorBaseEENKUlvE_clEvENKUlvE_clEvEUldE_St5arrayIPcLm2EELi4E23TrivialOffsetCalculatorILi1EjESB_NS0_6memory12LoadWithCastILi1EEENSC_13StoreWithCastILi1EEEEEviT_T0_T2_T3_T4_T5_:
	.zero		396


//--------------------- .nv.constant2._ZN2at6native18elementwise_kernelILi128ELi2EZNS0_22gpu_kernel_impl_nocastIZZZNS0_15erf_kernel_cudaERNS_18TensorIteratorBaseEENKUlvE_clEvENKUlvE_clEvEUldE_EEvS4_RKT_EUliE_EEviT1_ --------------------------
	.section	.nv.constant2._ZN2at6native18elementwise_kernelILi128ELi2EZNS0_22gpu_kernel_impl_nocastIZZZNS0_15erf_kernel_cudaERNS_18TensorIteratorBaseEENKUlvE_clEvENKUlvE_clEvEUldE_EEvS4_RKT_EUliE_EEviT1_,"a",@progbits
	.sectionflags	@""
	.align	4
.nv.constant2._ZN2at6native18elementwise_kernelILi128ELi2EZNS0_22gpu_kernel_impl_nocastIZZZNS0_15erf_kernel_cudaERNS_18TensorIteratorBaseEENKUlvE_clEvENKUlvE_clEvEUldE_EEvS4_RKT_EUliE_EEviT1_:
        /* <DEDUP_REMOVED lines=18> */


//--------------------- .nv.constant0._ZN2at6native18elementwise_kernelILi128ELi2EZNS0_22gpu_kernel_impl_nocastIZZZNS0_15erf_kernel_cudaERNS_18TensorIteratorBaseEENKUlvE_clEvENKUlvE_clEvEUldE_EEvS4_RKT_EUliE_EEviT1_ --------------------------
	.section	.nv.constant0._ZN2at6native18elementwise_kernelILi128ELi2EZNS0_22gpu_kernel_impl_nocastIZZZNS0_15erf_kernel_cudaERNS_18TensorIteratorBaseEENKUlvE_clEvENKUlvE_clEvEUldE_EEvS4_RKT_EUliE_EEviT1_,"a",@progbits
	.sectionflags	@""
	.align	4
.nv.constant0._ZN2at6native18elementwise_kernelILi128ELi2EZNS0_22gpu_kernel_impl_nocastIZZZNS0_15erf_kernel_cudaERNS_18TensorIteratorBaseEENKUlvE_clEvENKUlvE_clEvEUldE_EEvS4_RKT_EUliE_EEviT1_:
	.zero		896


//--------------------- .nv.constant2._ZN2at6native27unrolled_elementwise_kernelIZZZNS0_15erf_kernel_cudaERNS_18TensorIteratorBaseEENKUlvE_clEvENKUlvE_clEvEUldE_St5arrayIPcLm2EELi4E23TrivialOffsetCalculatorILi1EjESB_NS0_6memory15LoadWithoutCastENSC_16StoreWithoutCastEEEviT_T0_T2_T3_T4_T5_ --------------------------
	.section	.nv.constant2._ZN2at6native27unrolled_elementwise_kernelIZZZNS0_15erf_kernel_cudaERNS_18TensorIteratorBaseEENKUlvE_clEvENKUlvE_clEvEUldE_St5arrayIPcLm2EELi4E23TrivialOffsetCalculatorILi1EjESB_NS0_6memory15LoadWithoutCastENSC_16StoreWithoutCastEEEviT_T0_T2_T3_T4_T5_,"a",@progbits
	.sectionflags	@""
	.align	4
.nv.constant2._ZN2at6native27unrolled_elementwise_kernelIZZZNS0_15erf_kernel_cudaERNS_18TensorIteratorBaseEENKUlvE_clEvENKUlvE_clEvEUldE_St5arrayIPcLm2EELi4E23TrivialOffsetCalculatorILi1EjESB_NS0_6memory15LoadWithoutCastENSC_16StoreWithoutCastEEEviT_T0_T2_T3_T4_T5_:
        /* <DEDUP_REMOVED lines=18> */


//--------------------- .nv.constant0._ZN2at6native27unrolled_elementwise_kernelIZZZNS0_15erf_kernel_cudaERNS_18TensorIteratorBaseEENKUlvE_clEvENKUlvE_clEvEUldE_St5arrayIPcLm2EELi4E23TrivialOffsetCalculatorILi1EjESB_NS0_6memory15LoadWithoutCastENSC_16StoreWithoutCastEEEviT_T0_T2_T3_T4_T5_ --------------------------
	.section	.nv.constant0._ZN2at6native27unrolled_elementwise_kernelIZZZNS0_15erf_kernel_cudaERNS_18TensorIteratorBaseEENKUlvE_clEvENKUlvE_clEvEUldE_St5arrayIPcLm2EELi4E23TrivialOffsetCalculatorILi1EjESB_NS0_6memory15LoadWithoutCastENSC_16StoreWithoutCastEEEviT_T0_T2_T3_T4_T5_,"a",@progbits
	.sectionflags	@""
	.align	4
.nv.constant0._ZN2at6native27unrolled_elementwise_kernelIZZZNS0_15erf_kernel_cudaERNS_18TensorIteratorBaseEENKUlvE_clEvENKUlvE_clEvEUldE_St5arrayIPcLm2EELi4E23TrivialOffsetCalculatorILi1EjESB_NS0_6memory15LoadWithoutCastENSC_16StoreWithoutCastEEEviT_T0_T2_T3_T4_T5_:
	.zero		380


//--------------------- .nv.constant2._ZN2at6native29vectorized_elementwise_kernelILi2EZZZNS0_15erf_kernel_cudaERNS_18TensorIteratorBaseEENKUlvE_clEvENKUlvE_clEvEUldE_St5arrayIPcLm2EEEEviT0_T1_ --------------------------
	.section	.nv.constant2._ZN2at6native29vectorized_elementwise_kernelILi2EZZZNS0_15erf_kernel_cudaERNS_18TensorIteratorBaseEENKUlvE_clEvENKUlvE_clEvEUldE_St5arrayIPcLm2EEEEviT0_T1_,"a",@progbits
	.sectionflags	@""
	.align	4
.nv.constant2._ZN2at6native29vectorized_elementwise_kernelILi2EZZZNS0_15erf_kernel_cudaERNS_18TensorIteratorBaseEENKUlvE_clEvENKUlvE_clEvEUldE_St5arrayIPcLm2EEEEviT0_T1_:
        /* <DEDUP_REMOVED lines=18> */


//--------------------- .nv.constant0._ZN2at6native29vectorized_elementwise_kernelILi2EZZZNS0_15erf_kernel_cudaERNS_18TensorIteratorBaseEENKUlvE_clEvENKUlvE_clEvEUldE_St5arrayIPcLm2EEEEviT0_T1_ --------------------------
	.section	.nv.constant0._ZN2at6native29vectorized_elementwise_kernelILi2EZZZNS0_15erf_kernel_cudaERNS_18TensorIteratorBaseEENKUlvE_clEvENKUlvE_clEvEUldE_St5arrayIPcLm2EEEEviT0_T1_,"a",@progbits
	.sectionflags	@""
	.align	4
.nv.constant0._ZN2at6native29vectorized_elementwise_kernelILi2EZZZNS0_15erf_kernel_cudaERNS_18TensorIteratorBaseEENKUlvE_clEvENKUlvE_clEvEUldE_St5arrayIPcLm2EEEEviT0_T1_:
	.zero		376


//--------------------- .nv.constant2._ZN2at6native29vectorized_elementwise_kernelILi4EZZZNS0_15erf_kernel_cudaERNS_18TensorIteratorBaseEENKUlvE_clEvENKUlvE_clEvEUldE_St5arrayIPcLm2EEEEviT0_T1_ --------------------------
	.section	.nv.constant2._ZN2at6native29vectorized_elementwise_kernelILi4EZZZNS0_15erf_kernel_cudaERNS_18TensorIteratorBaseEENKUlvE_clEvENKUlvE_clEvEUldE_St5arrayIPcLm2EEEEviT0_T1_,"a",@progbits
	.sectionflags	@""
	.align	4
.nv.constant2._ZN2at6native29vectorized_elementwise_kernelILi4EZZZNS0_15erf_kernel_cudaERNS_18TensorIteratorBaseEENKUlvE_clEvENKUlvE_clEvEUldE_St5arrayIPcLm2EEEEviT0_T1_:
        /* <DEDUP_REMOVED lines=18> */


//--------------------- .nv.constant0._ZN2at6native29vectorized_elementwise_kernelILi4EZZZNS0_15erf_kernel_cudaERNS_18TensorIteratorBaseEENKUlvE_clEvENKUlvE_clEvEUldE_St5arrayIPcLm2EEEEviT0_T1_ --------------------------
	.section	.nv.constant0._ZN2at6native29vectorized_elementwise_kernelILi4EZZZNS0_15erf_kernel_cudaERNS_18TensorIteratorBaseEENKUlvE_clEvENKUlvE_clEvEUldE_St5arrayIPcLm2EEEEviT0_T1_,"a",@progbits
	.sectionflags	@""
	.align	4
.nv.constant0._ZN2at6native29vectorized_elementwise_kernelILi4EZZZNS0_15erf_kernel_cudaERNS_18TensorIteratorBaseEENKUlvE_clEvENKUlvE_clEvEUldE_St5arrayIPcLm2EEEEviT0_T1_:
	.zero		376


//--------------------- .nv.constant0._ZN2at6native29vectorized_elementwise_kernelILi8EZZZNS0_15erf_kernel_cudaERNS_18TensorIteratorBaseEENKUlvE_clEvENKUlvE_clEvEUldE_St5arrayIPcLm2EEEEviT0_T1_ --------------------------
	.section	.nv.constant0._ZN2at6native29vectorized_elementwise_kernelILi8EZZZNS0_15erf_kernel_cudaERNS_18TensorIteratorBaseEENKUlvE_clEvENKUlvE_clEvEUldE_St5arrayIPcLm2EEEEviT0_T1_,"a",@progbits
	.sectionflags	@""
	.align	4
.nv.constant0._ZN2at6native29vectorized_elementwise_kernelILi8EZZZNS0_15erf_kernel_cudaERNS_18TensorIteratorBaseEENKUlvE_clEvENKUlvE_clEvEUldE_St5arrayIPcLm2EEEEviT0_T1_:
	.zero		376


//--------------------- .nv.constant2._ZN2at6native18elementwise_kernelILi128ELi4EZNS0_15gpu_kernel_implIZZZNS0_17logit_kernel_cudaERNS_18TensorIteratorBaseERKN3c106ScalarEENKUlvE_clEvENKUlvE2_clEvEUlNS5_8BFloat16EE0_EEvS4_RKT_EUliE_EEviT1_ --------------------------
	.section	.nv.constant2._ZN2at6native18elementwise_kernelILi128ELi4EZNS0_15gpu_kernel_implIZZZNS0_17logit_kernel_cudaERNS_18TensorIteratorBaseERKN3c106ScalarEENKUlvE_clEvENKUlvE2_clEvEUlNS5_8BFloat16EE0_EEvS4_RKT_EUliE_EEviT1_,"a",@progbits
	.sectionflags	@""
	.align	4
.nv.constant2._ZN2at6native18elementwise_kernelILi128ELi4EZNS0_15gpu_kernel_implIZZZNS0_17logit_kernel_cudaERNS_18TensorIteratorBaseERKN3c106ScalarEENKUlvE_clEvENKUlvE2_clEvEUlNS5_8BFloat16EE0_EEvS4_RKT_EUliE_EEviT1_:
        /*0000*/ 	.byte	0x00, 0x00, 0x00, 0xf0, 0xff, 0xff, 0x0f, 0x38


//--------------------- .nv.constant0._ZN2at6native18elementwise_kernelILi128ELi4EZNS0_15gpu_kernel_implIZZZNS0_17logit_kernel_cudaERNS_18TensorIteratorBaseERKN3c106ScalarEENKUlvE_clEvENKUlvE2_clEvEUlNS5_8BFloat16EE0_EEvS4_RKT_EUliE_EEviT1_ --------------------------
	.section	.nv.constant0._ZN2at6native18elementwise_kernelILi128ELi4EZNS0_15gpu_kernel_implIZZZNS0_17logit_kernel_cudaERNS_18TensorIteratorBaseERKN3c106ScalarEENKUlvE_clEvENKUlvE2_clEvEUlNS5_8BFloat16EE0_EEvS4_RKT_EUliE_EEviT1_,"a",@progbits
	.sectionflags	@""
	.align	4
.nv.constant0._ZN2at6native18elementwise_kernelILi128ELi4EZNS0_15gpu_kernel_implIZZZNS0_17logit_kernel_cudaERNS_18TensorIteratorBaseERKN3c106ScalarEENKUlvE_clEvENKUlvE2_clEvEUlNS5_8BFloat16EE0_EEvS4_RKT_EUliE_EEviT1_:
	.zero		912


//--------------------- .nv.constant2._ZN2at6native27unrolled_elementwise_kernelIZZZNS0_17logit_kernel_cudaERNS_18TensorIteratorBaseERKN3c106ScalarEENKUlvE_clEvENKUlvE2_clEvEUlNS4_8BFloat16EE0_St5arrayIPcLm2EELi4E23TrivialOffsetCalculatorILi1EjESG_NS0_6memory12LoadWithCastILi1EEENSH_13StoreWithCastILi1EEEEEviT_T0_T2_T3_T4_T5_ --------------------------
	.section	.nv.constant2._ZN2at6native27unrolled_elementwise_kernelIZZZNS0_17logit_kernel_cudaERNS_18TensorIteratorBaseERKN3c106ScalarEENKUlvE_clEvENKUlvE2_clEvEUlNS4_8BFloat16EE0_St5arrayIPcLm2EELi4E23TrivialOffsetCalculatorILi1EjESG_NS0_6memory12LoadWithCastILi1EEENSH_13StoreWithCastILi1EEEEEviT_T0_T2_T3_T4_T5_,"a",@progbits
	.sectionflags	@""
	.align	4
.nv.constant2._ZN2at6native27unrolled_elementwise_kernelIZZZNS0_17logit_kernel_cudaERNS_18TensorIteratorBaseERKN3c106ScalarEENKUlvE_clEvENKUlvE2_clEvEUlNS4_8BFloat16EE0_St5arrayIPcLm2EELi4E23TrivialOffsetCalculatorILi1EjESG_NS0_6memory12LoadWithCastILi1EEENSH_13StoreWithCastILi1EEEEEviT_T0_T2_T3_T4_T5_:
        /*0000*/ 	.byte	0x00, 0x00, 0x00, 0xf0, 0xff, 0xff, 0x0f, 0x38


//--------------------- .nv.constant0._ZN2at6native27unrolled_elementwise_kernelIZZZNS0_17logit_kernel_cudaERNS_18TensorIteratorBaseERKN3c106ScalarEENKUlvE_clEvENKUlvE2_clEvEUlNS4_8BFloat16EE0_St5arrayIPcLm2EELi4E23TrivialOffsetCalculatorILi1EjESG_NS0_6memory12LoadWithCastILi1EEENSH_13StoreWithCastILi1EEEEEviT_T0_T2_T3_T4_T5_ --------------------------
	.section	.nv.constant0._ZN2at6native27unrolled_elementwise_kernelIZZZNS0_17logit_kernel_cudaERNS_18TensorIteratorBaseERKN3c106ScalarEENKUlvE_clEvENKUlvE2_clEvEUlNS4_8BFloat16EE0_St5arrayIPcLm2EELi4E23TrivialOffsetCalculatorILi1EjESG_NS0_6memory12LoadWithCastILi1EEENSH_13StoreWithCastILi1EEEEEviT_T0_T2_T3_T4_T5_,"a",@progbits
	.sectionflags	@""
	.align	4
.nv.constant0._ZN2at6native27unrolled_elementwise_kernelIZZZNS0_17logit_kernel_cudaERNS_18TensorIteratorBaseERKN3c106ScalarEENKUlvE_clEvENKUlvE2_clEvEUlNS4_8BFloat16EE0_St5arrayIPcLm2EELi4E23TrivialOffsetCalculatorILi1EjESG_NS0_6memory12LoadWithCastILi1EEENSH_13StoreWithCastILi1EEEEEviT_T0_T2_T3_T4_T5_:
	.zero		412


//--------------------- .nv.constant0._ZN2at6native18elementwise_kernelILi128ELi4EZNS0_22gpu_kernel_impl_nocastIZZZNS0_17logit_kernel_cudaERNS_18TensorIteratorBaseERKN3c106ScalarEENKUlvE_clEvENKUlvE2_clEvEUlNS5_8BFloat16EE0_EEvS4_RKT_EUliE_EEviT1_ --------------------------
	.section	.nv.constant0._ZN2at6native18elementwise_kernelILi128ELi4EZNS0_22gpu_kernel_impl_nocastIZZZNS0_17logit_kernel_cudaERNS_18TensorIteratorBaseERKN3c106ScalarEENKUlvE_clEvENKUlvE2_clEvEUlNS5_8BFloat16EE0_EEvS4_RKT_EUliE_EEviT1_,"a",@progbits
	.sectionflags	@""
	.align	4
.nv.constant0._ZN2at6native18elementwise_kernelILi128ELi4EZNS0_22gpu_kernel_impl_nocastIZZZNS0_17logit_kernel_cudaERNS_18TensorIteratorBaseERKN3c106ScalarEENKUlvE_clEvENKUlvE2_clEvEUlNS5_8BFloat16EE0_EEvS4_RKT_EUliE_EEviT1_:
	.zero		904


//--------------------- .nv.constant0._ZN2at6native27unrolled_elementwise_kernelIZZZNS0_17logit_kernel_cudaERNS_18TensorIteratorBaseERKN3c106ScalarEENKUlvE_clEvENKUlvE2_clEvEUlNS4_8BFloat16EE0_St5arrayIPcLm2EELi4E23TrivialOffsetCalculatorILi1EjESG_NS0_6memory15LoadWithoutCastENSH_16StoreWithoutCastEEEviT_T0_T2_T3_T4_T5_ --------------------------
	.section	.nv.constant0._ZN2at6native27unrolled_elementwise_kernelIZZZNS0_17logit_kernel_cudaERNS_18TensorIteratorBaseERKN3c106ScalarEENKUlvE_clEvENKUlvE2_clEvEUlNS4_8BFloat16EE0_St5arrayIPcLm2EELi4E23TrivialOffsetCalculatorILi1EjESG_NS0_6memory15LoadWithoutCastENSH_16StoreWithoutCastEEEviT_T0_T2_T3_T4_T5_,"a",@progbits
	.sectionflags	@""
	.align	4
.nv.constant0._ZN2at6native27unrolled_elementwise_kernelIZZZNS0_17logit_kernel_cudaERNS_18TensorIteratorBaseERKN3c106ScalarEENKUlvE_clEvENKUlvE2_clEvEUlNS4_8BFloat16EE0_St5arrayIPcLm2EELi4E23TrivialOffsetCalculatorILi1EjESG_NS0_6memory15LoadWithoutCastENSH_16StoreWithoutCastEEEviT_T0_T2_T3_T4_T5_:
	.zero		396


//--------------------- .nv.constant0._ZN2at6native29vectorized_elementwise_kernelILi2EZZZNS0_17logit_kernel_cudaERNS_18TensorIteratorBaseERKN3c106ScalarEENKUlvE_clEvENKUlvE2_clEvEUlNS4_8BFloat16EE0_St5arrayIPcLm2EEEEviT0_T1_ --------------------------
	.section	.nv.constant0._ZN2at6native29vectorized_elementwise_kernelILi2EZZZNS0_17logit_kernel_cudaERNS_18TensorIteratorBaseERKN3c106ScalarEENKUlvE_clEvENKUlvE2_clEvEUlNS4_8BFloat16EE0_St5arrayIPcLm2EEEEviT0_T1_,"a",@progbits
	.sectionflags	@""
	.align	4
.nv.constant0._ZN2at6native29vectorized_elementwise_kernelILi2EZZZNS0_17logit_kernel_cudaERNS_18TensorIteratorBaseERKN3c106ScalarEENKUlvE_clEvENKUlvE2_clEvEUlNS4_8BFloat16EE0_St5arrayIPcLm2EEEEviT0_T1_:
	.zero		392


//--------------------- .nv.constant0._ZN2at6native29vectorized_elementwise_kernelILi4EZZZNS0_17logit_kernel_cudaERNS_18TensorIteratorBaseERKN3c106ScalarEENKUlvE_clEvENKUlvE2_clEvEUlNS4_8BFloat16EE0_St5arrayIPcLm2EEEEviT0_T1_ --------------------------
	.section	.nv.constant0._ZN2at6native29vectorized_elementwise_kernelILi4EZZZNS0_17logit_kernel_cudaERNS_18TensorIteratorBaseERKN3c106ScalarEENKUlvE_clEvENKUlvE2_clEvEUlNS4_8BFloat16EE0_St5arrayIPcLm2EEEEviT0_T1_,"a",@progbits
	.sectionflags	@""
	.align	4
.nv.constant0._ZN2at6native29vectorized_elementwise_kernelILi4EZZZNS0_17logit_kernel_cudaERNS_18TensorIteratorBaseERKN3c106ScalarEENKUlvE_clEvENKUlvE2_clEvEUlNS4_8BFloat16EE0_St5arrayIPcLm2EEEEviT0_T1_:
	.zero		392


//--------------------- .nv.constant0._ZN2at6native29vectorized_elementwise_kernelILi8EZZZNS0_17logit_kernel_cudaERNS_18TensorIteratorBaseERKN3c106ScalarEENKUlvE_clEvENKUlvE2_clEvEUlNS4_8BFloat16EE0_St5arrayIPcLm2EEEEviT0_T1_ --------------------------
	.section	.nv.constant0._ZN2at6native29vectorized_elementwise_kernelILi8EZZZNS0_17logit_kernel_cudaERNS_18TensorIteratorBaseERKN3c106ScalarEENKUlvE_clEvENKUlvE2_clEvEUlNS4_8BFloat16EE0_St5arrayIPcLm2EEEEviT0_T1_,"a",@progbits
	.sectionflags	@""
	.align	4
.nv.constant0._ZN2at6native29vectorized_elementwise_kernelILi8EZZZNS0_17logit_kernel_cudaERNS_18TensorIteratorBaseERKN3c106ScalarEENKUlvE_clEvENKUlvE2_clEvEUlNS4_8BFloat16EE0_St5arrayIPcLm2EEEEviT0_T1_:
	.zero		392


//--------------------- .nv.constant2._ZN2at6native18elementwise_kernelILi128ELi4EZNS0_15gpu_kernel_implIZZZNS0_17logit_kernel_cudaERNS_18TensorIteratorBaseERKN3c106ScalarEENKUlvE_clEvENKUlvE2_clEvEUlNS5_8BFloat16EE_EEvS4_RKT_EUliE_EEviT1_ --------------------------
	.section	.nv.constant2._ZN2at6native18elementwise_kernelILi128ELi4EZNS0_15gpu_kernel_implIZZZNS0_17logit_kernel_cudaERNS_18TensorIteratorBaseERKN3c106ScalarEENKUlvE_clEvENKUlvE2_clEvEUlNS5_8BFloat16EE_EEvS4_RKT_EUliE_EEviT1_,"a",@progbits
	.sectionflags	@""
	.align	4
.nv.constant2._ZN2at6native18elementwise_kernelILi128ELi4EZNS0_15gpu_kernel_implIZZZNS0_17logit_kernel_cudaERNS_18TensorIteratorBaseERKN3c106ScalarEENKUlvE_clEvENKUlvE2_clEvEUlNS5_8BFloat16EE_EEvS4_RKT_EUliE_EEviT1_:
        /*0000*/ 	.byte	0x00, 0x00, 0x00, 0xf0, 0xff, 0xff, 0x0f, 0x38


//--------------------- .nv.constant0._ZN2at6native18elementwise_kernelILi128ELi4EZNS0_15gpu_kernel_implIZZZNS0_17logit_kernel_cudaERNS_18TensorIteratorBaseERKN3c106ScalarEENKUlvE_clEvENKUlvE2_clEvEUlNS5_8BFloat16EE_EEvS4_RKT_EUliE_EEviT1_ --------------------------
	.section	.nv.constant0._ZN2at6native18elementwise_kernelILi128ELi4EZNS0_15gpu_kernel_implIZZZNS0_17logit_kernel_cudaERNS_18TensorIteratorBaseERKN3c106ScalarEENKUlvE_clEvENKUlvE2_clEvEUlNS5_8BFloat16EE_EEvS4_RKT_EUliE_EEviT1_,"a",@progbits
	.sectionflags	@""
	.align	4
.nv.constant0._ZN2at6native18elementwise_kernelILi128ELi4EZNS0_15gpu_kernel_implIZZZNS0_17logit_kernel_cudaERNS_18TensorIteratorBaseERKN3c106ScalarEENKUlvE_clEvENKUlvE2_clEvEUlNS5_8BFloat16EE_EEvS4_RKT_EUliE_EEviT1_:
	.zero		896


//--------------------- .nv.constant2._ZN2at6native27unrolled_elementwise_kernelIZZZNS0_17logit_kernel_cudaERNS_18TensorIteratorBaseERKN3c106ScalarEENKUlvE_clEvENKUlvE2_clEvEUlNS4_8BFloat16EE_St5arrayIPcLm2EELi4E23TrivialOffsetCalculatorILi1EjESG_NS0_6memory12LoadWithCastILi1EEENSH_13StoreWithCastILi1EEEEEviT_T0_T2_T3_T4_T5_ --------------------------
	.section	.nv.constant2._ZN2at6native27unrolled_elementwise_kernelIZZZNS0_17logit_kernel_cudaERNS_18TensorIteratorBaseERKN3c106ScalarEENKUlvE_clEvENKUlvE2_clEvEUlNS4_8BFloat16EE_St5arrayIPcLm2EELi4E23TrivialOffsetCalculatorILi1EjESG_NS0_6memory12LoadWithCastILi1EEENSH_13StoreWithCastILi1EEEEEviT_T0_T2_T3_T4_T5_,"a",@progbits
	.sectionflags	@""
	.align	4
.nv.constant2._ZN2at6native27unrolled_elementwise_kernelIZZZNS0_17logit_kernel_cudaERNS_18TensorIteratorBaseERKN3c106ScalarEENKUlvE_clEvENKUlvE2_clEvEUlNS4_8BFloat16EE_St5arrayIPcLm2EELi4E23TrivialOffsetCalculatorILi1EjESG_NS0_6memory12LoadWithCastILi1EEENSH_13StoreWithCastILi1EEEEEviT_T0_T2_T3_T4_T5_:
        /*0000*/ 	.byte	0x00, 0x00, 0x00, 0xf0, 0xff, 0xff, 0x0f, 0x38


//--------------------- .nv.constant0._ZN2at6native27unrolled_elementwise_kernelIZZZNS0_17logit_kernel_cudaERNS_18TensorIteratorBaseERKN3c106ScalarEENKUlvE_clEvENKUlvE2_clEvEUlNS4_8BFloat16EE_St5arrayIPcLm2EELi4E23TrivialOffsetCalculatorILi1EjESG_NS0_6memory12LoadWithCastILi1EEENSH_13StoreWithCastILi1EEEEEviT_T0_T2_T3_T4_T5_ --------------------------
	.section	.nv.constant0._ZN2at6native27unrolled_elementwise_kernelIZZZNS0_17logit_kernel_cudaERNS_18TensorIteratorBaseERKN3c106ScalarEENKUlvE_clEvENKUlvE2_clEvEUlNS4_8BFloat16EE_St5arrayIPcLm2EELi4E23TrivialOffsetCalculatorILi1EjESG_NS0_6memory12LoadWithCastILi1EEENSH_13StoreWithCastILi1EEEEEviT_T0_T2_T3_T4_T5_,"a",@progbits
	.sectionflags	@""
	.align	4
.nv.constant0._ZN2at6native27unrolled_elementwise_kernelIZZZNS0_17logit_kernel_cudaERNS_18TensorIteratorBaseERKN3c106ScalarEENKUlvE_clEvENKUlvE2_clEvEUlNS4_8BFloat16EE_St5arrayIPcLm2EELi4E23TrivialOffsetCalculatorILi1EjESG_NS0_6memory12LoadWithCastILi1EEENSH_13StoreWithCastILi1EEEEEviT_T0_T2_T3_T4_T5_:
	.zero		396


//--------------------- .nv.constant0._ZN2at6native18elementwise_kernelILi128ELi4EZNS0_22gpu_kernel_impl_nocastIZZZNS0_17logit_kernel_cudaERNS_18TensorIteratorBaseERKN3c106ScalarEENKUlvE_clEvENKUlvE2_clEvEUlNS5_8BFloat16EE_EEvS4_RKT_EUliE_EEviT1_ --------------------------
	.section	.nv.constant0._ZN2at6native18elementwise_kernelILi128ELi4EZNS0_22gpu_kernel_impl_nocastIZZZNS0_17logit_kernel_cudaERNS_18TensorIteratorBaseERKN3c106ScalarEENKUlvE_clEvENKUlvE2_clEvEUlNS5_8BFloat16EE_EEvS4_RKT_EUliE_EEviT1_,"a",@progbits
	.sectionflags	@""
	.align	4
.nv.constant0._ZN2at6native18elementwise_kernelILi128ELi4EZNS0_22gpu_kernel_impl_nocastIZZZNS0_17logit_kernel_cudaERNS_18TensorIteratorBaseERKN3c106ScalarEENKUlvE_clEvENKUlvE2_clEvEUlNS5_8BFloat16EE_EEvS4_RKT_EUliE_EEviT1_:
	.zero		896


//--------------------- .nv.constant0._ZN2at6native27unrolled_elementwise_kernelIZZZNS0_17logit_kernel_cudaERNS_18TensorIteratorBaseERKN3c106ScalarEENKUlvE_clEvENKUlvE2_clEvEUlNS4_8BFloat16EE_St5arrayIPcLm2EELi4E23TrivialOffsetCalculatorILi1EjESG_NS0_6memory15LoadWithoutCastENSH_16StoreWithoutCastEEEviT_T0_T2_T3_T4_T5_ --------------------------
	.section	.nv.constant0._ZN2at6native27unrolled_elementwise_kernelIZZZNS0_17logit_kernel_cudaERNS_18TensorIteratorBaseERKN3c106ScalarEENKUlvE_clEvENKUlvE2_clEvEUlNS4_8BFloat16EE_St5arrayIPcLm2EELi4E23TrivialOffsetCalculatorILi1EjESG_NS0_6memory15LoadWithoutCastENSH_16StoreWithoutCastEEEviT_T0_T2_T3_T4_T5_,"a",@progbits
	.sectionflags	@""
	.align	4
.nv.constant0._ZN2at6native27unrolled_elementwise_kernelIZZZNS0_17logit_kernel_cudaERNS_18TensorIteratorBaseERKN3c106ScalarEENKUlvE_clEvENKUlvE2_clEvEUlNS4_8BFloat16EE_St5arrayIPcLm2EELi4E23TrivialOffsetCalculatorILi1EjESG_NS0_6memory15LoadWithoutCastENSH_16StoreWithoutCastEEEviT_T0_T2_T3_T4_T5_:
	.zero		380


//--------------------- .nv.constant0._ZN2at6native29vectorized_elementwise_kernelILi2EZZZNS0_17logit_kernel_cudaERNS_18TensorIteratorBaseERKN3c106ScalarEENKUlvE_clEvENKUlvE2_clEvEUlNS4_8BFloat16EE_St5arrayIPcLm2EEEEviT0_T1_ --------------------------
	.section	.nv.constant0._ZN2at6native29vectorized_elementwise_kernelILi2EZZZNS0_17logit_kernel_cudaERNS_18TensorIteratorBaseERKN3c106ScalarEENKUlvE_clEvENKUlvE2_clEvEUlNS4_8BFloat16EE_St5arrayIPcLm2EEEEviT0_T1_,"a",@progbits
	.sectionflags	@""
	.align	4
.nv.constant0._ZN2at6native29vectorized_elementwise_kernelILi2EZZZNS0_17logit_kernel_cudaERNS_18TensorIteratorBaseERKN3c106ScalarEENKUlvE_clEvENKUlvE2_clEvEUlNS4_8BFloat16EE_St5arrayIPcLm2EEEEviT0_T1_:
	.zero		376


//--------------------- .nv.constant0._ZN2at6native29vectorized_elementwise_kernelILi4EZZZNS0_17logit_kernel_cudaERNS_18TensorIteratorBaseERKN3c106ScalarEENKUlvE_clEvENKUlvE2_clEvEUlNS4_8BFloat16EE_St5arrayIPcLm2EEEEviT0_T1_ --------------------------
	.section	.nv.constant0._ZN2at6native29vectorized_elementwise_kernelILi4EZZZNS0_17logit_kernel_cudaERNS_18TensorIteratorBaseERKN3c106ScalarEENKUlvE_clEvENKUlvE2_clEvEUlNS4_8BFloat16EE_St5arrayIPcLm2EEEEviT0_T1_,"a",@progbits
	.sectionflags	@""
	.align	4
.nv.constant0._ZN2at6native29vectorized_elementwise_kernelILi4EZZZNS0_17logit_kernel_cudaERNS_18TensorIteratorBaseERKN3c106ScalarEENKUlvE_clEvENKUlvE2_clEvEUlNS4_8BFloat16EE_St5arrayIPcLm2EEEEviT0_T1_:
	.zero		376


//--------------------- .nv.constant0._ZN2at6native29vectorized_elementwise_kernelILi8EZZZNS0_17logit_kernel_cudaERNS_18TensorIteratorBaseERKN3c106ScalarEENKUlvE_clEvENKUlvE2_clEvEUlNS4_8BFloat16EE_St5arrayIPcLm2EEEEviT0_T1_ --------------------------
	.section	.nv.constant0._ZN2at6native29vectorized_elementwise_kernelILi8EZZZNS0_17logit_kernel_cudaERNS_18TensorIteratorBaseERKN3c106ScalarEENKUlvE_clEvENKUlvE2_clEvEUlNS4_8BFloat16EE_St5arrayIPcLm2EEEEviT0_T1_,"a",@progbits
	.sectionflags	@""
	.align	4
.nv.constant0._ZN2at6native29vectorized_elementwise_kernelILi8EZZZNS0_17logit_kernel_cudaERNS_18TensorIteratorBaseERKN3c106ScalarEENKUlvE_clEvENKUlvE2_clEvEUlNS4_8BFloat16EE_St5arrayIPcLm2EEEEviT0_T1_:
	.zero		376


//--------------------- .nv.constant2._ZN2at6native18elementwise_kernelILi128ELi4EZNS0_15gpu_kernel_implIZZZNS0_17logit_kernel_cudaERNS_18TensorIteratorBaseERKN3c106ScalarEENKUlvE_clEvENKUlvE1_clEvEUlNS5_4HalfEE0_EEvS4_RKT_EUliE_EEviT1_ --------------------------
	.section	.nv.constant2._ZN2at6native18elementwise_kernelILi128ELi4EZNS0_15gpu_kernel_implIZZZNS0_17logit_kernel_cudaERNS_18TensorIteratorBaseERKN3c106ScalarEENKUlvE_clEvENKUlvE1_clEvEUlNS5_4HalfEE0_EEvS4_RKT_EUliE_EEviT1_,"a",@progbits
	.sectionflags	@""
	.align	4
.nv.constant2._ZN2at6native18elementwise_kernelILi128ELi4EZNS0_15gpu_kernel_implIZZZNS0_17logit_kernel_cudaERNS_18TensorIteratorBaseERKN3c106ScalarEENKUlvE_clEvENKUlvE1_clEvEUlNS5_4HalfEE0_EEvS4_RKT_EUliE_EEviT1_:
        /*0000*/ 	.byte	0x00, 0x00, 0x00, 0xf0, 0xff, 0xff, 0x0f, 0x38


//--------------------- .nv.constant0._ZN2at6native18elementwise_kernelILi128ELi4EZNS0_15gpu_kernel_implIZZZNS0_17logit_kernel_cudaERNS_18TensorIteratorBaseERKN3c106ScalarEENKUlvE_clEvENKUlvE1_clEvEUlNS5_4HalfEE0_EEvS4_RKT_EUliE_EEviT1_ --------------------------
	.section	.nv.constant0._ZN2at6native18elementwise_kernelILi128ELi4EZNS0_15gpu_kernel_implIZZZNS0_17logit_kernel_cudaERNS_18TensorIteratorBaseERKN3c106ScalarEENKUlvE_clEvENKUlvE1_clEvEUlNS5_4HalfEE0_EEvS4_RKT_EUliE_EEviT1_,"a",@progbits
	.sectionflags	@""
	.align	4
.nv.constant0._ZN2at6native18elementwise_kernelILi128ELi4EZNS0_15gpu_kernel_implIZZZNS0_17logit_kernel_cudaERNS_18TensorIteratorBaseERKN3c106ScalarEENKUlvE_clEvENKUlvE1_clEvEUlNS5_4HalfEE0_EEvS4_RKT_EUliE_EEviT1_:
	.zero		912


//--------------------- .nv.constant2._ZN2at6native27unrolled_elementwise_kernelIZZZNS0_17logit_kernel_cudaERNS_18TensorIteratorBaseERKN3c106ScalarEENKUlvE_clEvENKUlvE1_clEvEUlNS4_4HalfEE0_St5arrayIPcLm2EELi4E23TrivialOffsetCalculatorILi1EjESG_NS0_6memory12LoadWithCastILi1EEENSH_13StoreWithCastILi1EEEEEviT_T0_T2_T3_T4_T5_ --------------------------
	.section	.nv.constant2._ZN2at6native27unrolled_elementwise_kernelIZZZNS0_17logit_kernel_cudaERNS_18TensorIteratorBaseERKN3c106ScalarEENKUlvE_clEvENKUlvE1_clEvEUlNS4_4HalfEE0_St5arrayIPcLm2EELi4E23TrivialOffsetCalculatorILi1EjESG_NS0_6memory12LoadWithCastILi1EEENSH_13StoreWithCastILi1EEEEEviT_T0_T2_T3_T4_T5_,"a",@progbits
	.sectionflags	@""
	.align	4
.nv.constant2._ZN2at6native27unrolled_elementwise_kernelIZZZNS0_17logit_kernel_cudaERNS_18TensorIteratorBaseERKN3c106ScalarEENKUlvE_clEvENKUlvE1_clEvEUlNS4_4HalfEE0_St5arrayIPcLm2EELi4E23TrivialOffsetCalculatorILi1EjESG_NS0_6memory12LoadWithCastILi1EEENSH_13StoreWithCastILi1EEEEEviT_T0_T2_T3_T4_T5_:
        /*0000*/ 	.byte	0x00, 0x00, 0x00, 0xf0, 0xff, 0xff, 0x0f, 0x38


//--------------------- .nv.constant0._ZN2at6native27unrolled_elementwise_kernelIZZZNS0_17logit_kernel_cudaERNS_18TensorIteratorBaseERKN3c106ScalarEENKUlvE_clEvENKUlvE1_clEvEUlNS4_4HalfEE0_St5arrayIPcLm2EELi4E23TrivialOffsetCalculatorILi1EjESG_NS0_6memory12LoadWithCastILi1EEENSH_13StoreWithCastILi1EEEEEviT_T0_T2_T3_T4_T5_ --------------------------
	.section	.nv.constant0._ZN2at6native27unrolled_elementwise_kernelIZZZNS0_17logit_kernel_cudaERNS_18TensorIteratorBaseERKN3c106ScalarEENKUlvE_clEvENKUlvE1_clEvEUlNS4_4HalfEE0_St5arrayIPcLm2EELi4E23TrivialOffsetCalculatorILi1EjESG_NS0_6memory12LoadWithCastILi1EEENSH_13StoreWithCastILi1EEEEEviT_T0_T2_T3_T4_T5_,"a",@progbits
	.sectionflags	@""
	.align	4
.nv.constant0._ZN2at6native27unrolled_elementwise_kernelIZZZNS0_17logit_kernel_cudaERNS_18TensorIteratorBaseERKN3c106ScalarEENKUlvE_clEvENKUlvE1_clEvEUlNS4_4HalfEE0_St5arrayIPcLm2EELi4E23TrivialOffsetCalculatorILi1EjESG_NS0_6memory12LoadWithCastILi1EEENSH_13StoreWithCastILi1EEEEEviT_T0_T2_T3_T4_T5_:
	.zero		412


//--------------------- .nv.constant0._ZN2at6native18elementwise_kernelILi128ELi4EZNS0_22gpu_kernel_impl_nocastIZZZNS0_17logit_kernel_cudaERNS_18TensorIteratorBaseERKN3c106ScalarEENKUlvE_clEvENKUlvE1_clEvEUlNS5_4HalfEE0_EEvS4_RKT_EUliE_EEviT1_ --------------------------
	.section	.nv.constant0._ZN2at6native18elementwise_kernelILi128ELi4EZNS0_22gpu_kernel_impl_nocastIZZZNS0_17logit_kernel_cudaERNS_18TensorIteratorBaseERKN3c106ScalarEENKUlvE_clEvENKUlvE1_clEvEUlNS5_4HalfEE0_EEvS4_RKT_EUliE_EEviT1_,"a",@progbits
	.sectionflags	@""
	.align	4
.nv.constant0._ZN2at6native18elementwise_kernelILi128ELi4EZNS0_22gpu_kernel_impl_nocastIZZZNS0_17logit_kernel_cudaERNS_18TensorIteratorBaseERKN3c106ScalarEENKUlvE_clEvENKUlvE1_clEvEUlNS5_4HalfEE0_EEvS4_RKT_EUliE_EEviT1_:
	.zero		904


//--------------------- .nv.constant0._ZN2at6native27unrolled_elementwise_kernelIZZZNS0_17logit_kernel_cudaERNS_18TensorIteratorBaseERKN3c106ScalarEENKUlvE_clEvENKUlvE1_clEvEUlNS4_4HalfEE0_St5arrayIPcLm2EELi4E23TrivialOffsetCalculatorILi1EjESG_NS0_6memory15LoadWithoutCastENSH_16StoreWithoutCastEEEviT_T0_T2_T3_T4_T5_ --------------------------
	.section	.nv.constant0._ZN2at6native27unrolled_elementwise_kernelIZZZNS0_17logit_kernel_cudaERNS_18TensorIteratorBaseERKN3c106ScalarEENKUlvE_clEvENKUlvE1_clEvEUlNS4_4HalfEE0_St5arrayIPcLm2EELi4E23TrivialOffsetCalculatorILi1EjESG_NS0_6memory15LoadWithoutCastENSH_16StoreWithoutCastEEEviT_T0_T2_T3_T4_T5_,"a",@progbits
	.sectionflags	@""
	.align	4
.nv.constant0._ZN2at6native27unrolled_elementwise_kernelIZZZNS0_17logit_kernel_cudaERNS_18TensorIteratorBaseERKN3c106ScalarEENKUlvE_clEvENKUlvE1_clEvEUlNS4_4HalfEE0_St5arrayIPcLm2EELi4E23TrivialOffsetCalculatorILi1EjESG_NS0_6memory15LoadWithoutCastENSH_16StoreWithoutCastEEEviT_T0_T2_T3_T4_T5_:
	.zero		396


//--------------------- .nv.constant0._ZN2at6native29vectorized_elementwise_kernelILi2EZZZNS0_17logit_kernel_cudaERNS_18TensorIteratorBaseERKN3c106ScalarEENKUlvE_clEvENKUlvE1_clEvEUlNS4_4HalfEE0_St5arrayIPcLm2EEEEviT0_T1_ --------------------------
	.section	.nv.constant0._ZN2at6native29vectorized_elementwise_kernelILi2EZZZNS0_17logit_kernel_cudaERNS_18TensorIteratorBaseERKN3c106ScalarEENKUlvE_clEvENKUlvE1_clEvEUlNS4_4HalfEE0_St5arrayIPcLm2EEEEviT0_T1_,"a",@progbits
	.sectionflags	@""
	.align	4
.nv.constant0._ZN2at6native29vectorized_elementwise_kernelILi2EZZZNS0_17logit_kernel_cudaERNS_18TensorIteratorBaseERKN3c106ScalarEENKUlvE_clEvENKUlvE1_clEvEUlNS4_4HalfEE0_St5arrayIPcLm2EEEEviT0_T1_:
	.zero		392


//--------------------- .nv.constant0._ZN2at6native29vectorized_elementwise_kernelILi4EZZZNS0_17logit_kernel_cudaERNS_18TensorIteratorBaseERKN3c106ScalarEENKUlvE_clEvENKUlvE1_clEvEUlNS4_4HalfEE0_St5arrayIPcLm2EEEEviT0_T1_ --------------------------
	.section	.nv.constant0._ZN2at6native29vectorized_elementwise_kernelILi4EZZZNS0_17logit_kernel_cudaERNS_18TensorIteratorBaseERKN3c106ScalarEENKUlvE_clEvENKUlvE1_clEvEUlNS4_4HalfEE0_St5arrayIPcLm2EEEEviT0_T1_,"a",@progbits
	.sectionflags	@""
	.align	4
.nv.constant0._ZN2at6native29vectorized_elementwise_kernelILi4EZZZNS0_17logit_kernel_cudaERNS_18TensorIteratorBaseERKN3c106ScalarEENKUlvE_clEvENKUlvE1_clEvEUlNS4_4HalfEE0_St5arrayIPcLm2EEEEviT0_T1_:
	.zero		392


//--------------------- .nv.constant0._ZN2at6native29vectorized_elementwise_kernelILi8EZZZNS0_17logit_kernel_cudaERNS_18TensorIteratorBaseERKN3c106ScalarEENKUlvE_clEvENKUlvE1_clEvEUlNS4_4HalfEE0_St5arrayIPcLm2EEEEviT0_T1_ --------------------------
	.section	.nv.constant0._ZN2at6native29vectorized_elementwise_kernelILi8EZZZNS0_17logit_kernel_cudaERNS_18TensorIteratorBaseERKN3c106ScalarEENKUlvE_clEvENKUlvE1_clEvEUlNS4_4HalfEE0_St5arrayIPcLm2EEEEviT0_T1_,"a",@progbits
	.sectionflags	@""
	.align	4
.nv.constant0._ZN2at6native29vectorized_elementwise_kernelILi8EZZZNS0_17logit_kernel_cudaERNS_18TensorIteratorBaseERKN3c106ScalarEENKUlvE_clEvENKUlvE1_clEvEUlNS4_4HalfEE0_St5arrayIPcLm2EEEEviT0_T1_:
	.zero		392


//--------------------- .nv.constant2._ZN2at6native18elementwise_kernelILi128ELi4EZNS0_15gpu_kernel_implIZZZNS0_17logit_kernel_cudaERNS_18TensorIteratorBaseERKN3c106ScalarEENKUlvE_clEvENKUlvE1_clEvEUlNS5_4HalfEE_EEvS4_RKT_EUliE_EEviT1_ --------------------------
	.section	.nv.constant2._ZN2at6native18elementwise_kernelILi128ELi4EZNS0_15gpu_kernel_implIZZZNS0_17logit_kernel_cudaERNS_18TensorIteratorBaseERKN3c106ScalarEENKUlvE_clEvENKUlvE1_clEvEUlNS5_4HalfEE_EEvS4_RKT_EUliE_EEviT1_,"a",@progbits
	.sectionflags	@""
	.align	4
.nv.constant2._ZN2at6native18elementwise_kernelILi128ELi4EZNS0_15gpu_kernel_implIZZZNS0_17logit_kernel_cudaERNS_18TensorIteratorBaseERKN3c106ScalarEENKUlvE_clEvENKUlvE1_clEvEUlNS5_4HalfEE_EEvS4_RKT_EUliE_EEviT1_:
        /*0000*/ 	.byte	0x00, 0x00, 0x00, 0xf0, 0xff, 0xff, 0x0f, 0x38


//--------------------- .nv.constant0._ZN2at6native18elementwise_kernelILi128ELi4EZNS0_15gpu_kernel_implIZZZNS0_17logit_kernel_cudaERNS_18TensorIteratorBaseERKN3c106ScalarEENKUlvE_clEvENKUlvE1_clEvEUlNS5_4HalfEE_EEvS4_RKT_EUliE_EEviT1_ --------------------------
	.section	.nv.constant0._ZN2at6native18elementwise_kernelILi128ELi4EZNS0_15gpu_kernel_implIZZZNS0_17logit_kernel_cudaERNS_18TensorIteratorBaseERKN3c106ScalarEENKUlvE_clEvENKUlvE1_clEvEUlNS5_4HalfEE_EEvS4_RKT_EUliE_EEviT1_,"a",@progbits
	.sectionflags	@""
	.align	4
.nv.constant0._ZN2at6native18elementwise_kernelILi128ELi4EZNS0_15gpu_kernel_implIZZZNS0_17logit_kernel_cudaERNS_18TensorIteratorBaseERKN3c106ScalarEENKUlvE_clEvENKUlvE1_clEvEUlNS5_4HalfEE_EEvS4_RKT_EUliE_EEviT1_:
	.zero		896


//--------------------- .nv.constant2._ZN2at6native27unrolled_elementwise_kernelIZZZNS0_17logit_kernel_cudaERNS_18TensorIteratorBaseERKN3c106ScalarEENKUlvE_clEvENKUlvE1_clEvEUlNS4_4HalfEE_St5arrayIPcLm2EELi4E23TrivialOffsetCalculatorILi1EjESG_NS0_6memory12LoadWithCastILi1EEENSH_13StoreWithCastILi1EEEEEviT_T0_T2_T3_T4_T5_ --------------------------
	.section	.nv.constant2._ZN2at6native27unrolled_elementwise_kernelIZZZNS0_17logit_kernel_cudaERNS_18TensorIteratorBaseERKN3c106ScalarEENKUlvE_clEvENKUlvE1_clEvEUlNS4_4HalfEE_St5arrayIPcLm2EELi4E23TrivialOffsetCalculatorILi1EjESG_NS0_6memory12LoadWithCastILi1EEENSH_13StoreWithCastILi1EEEEEviT_T0_T2_T3_T4_T5_,"a",@progbits
	.sectionflags	@""
	.align	4
.nv.constant2._ZN2at6native27unrolled_elementwise_kernelIZZZNS0_17logit_kernel_cudaERNS_18TensorIteratorBaseERKN3c106ScalarEENKUlvE_clEvENKUlvE1_clEvEUlNS4_4HalfEE_St5arrayIPcLm2EELi4E23TrivialOffsetCalculatorILi1EjESG_NS0_6memory12LoadWithCastILi1EEENSH_13StoreWithCastILi1EEEEEviT_T0_T2_T3_T4_T5_:
        /*0000*/ 	.byte	0x00, 0x00, 0x00, 0xf0, 0xff, 0xff, 0x0f, 0x38


//--------------------- .nv.constant0._ZN2at6native27unrolled_elementwise_kernelIZZZNS0_17logit_kernel_cudaERNS_18TensorIteratorBaseERKN3c106ScalarEENKUlvE_clEvENKUlvE1_clEvEUlNS4_4HalfEE_St5arrayIPcLm2EELi4E23TrivialOffsetCalculatorILi1EjESG_NS0_6memory12LoadWithCastILi1EEENSH_13StoreWithCastILi1EEEEEviT_T0_T2_T3_T4_T5_ --------------------------
	.section	.nv.constant0._ZN2at6native27unrolled_elementwise_kernelIZZZNS0_17logit_kernel_cudaERNS_18TensorIteratorBaseERKN3c106ScalarEENKUlvE_clEvENKUlvE1_clEvEUlNS4_4HalfEE_St5arrayIPcLm2EELi4E23TrivialOffsetCalculatorILi1EjESG_NS0_6memory12LoadWithCastILi1EEENSH_13StoreWithCastILi1EEEEEviT_T0_T2_T3_T4_T5_,"a",@progbits
	.sectionflags	@""
	.align	4
.nv.constant0._ZN2at6native27unrolled_elementwise_kernelIZZZNS0_17logit_kernel_cudaERNS_18TensorIteratorBaseERKN3c106ScalarEENKUlvE_clEvENKUlvE1_clEvEUlNS4_4HalfEE_St5arrayIPcLm2EELi4E23TrivialOffsetCalculatorILi1EjESG_NS0_6memory12LoadWithCastILi1EEENSH_13StoreWithCastILi1EEEEEviT_T0_T2_T3_T4_T5_:
	.zero		396


//--------------------- .nv.constant0._ZN2at6native18elementwise_kernelILi128ELi4EZNS0_22gpu_kernel_impl_nocastIZZZNS0_17logit_kernel_cudaERNS_18TensorIteratorBaseERKN3c106ScalarEENKUlvE_clEvENKUlvE1_clEvEUlNS5_4HalfEE_EEvS4_RKT_EUliE_EEviT1_ --------------------------
	.section	.nv.constant0._ZN2at6native18elementwise_kernelILi128ELi4EZNS0_22gpu_kernel_impl_nocastIZZZNS0_17logit_kernel_cudaERNS_18TensorIteratorBaseERKN3c106ScalarEENKUlvE_clEvENKUlvE1_clEvEUlNS5_4HalfEE_EEvS4_RKT_EUliE_EEviT1_,"a",@progbits
	.sectionflags	@""
	.align	4
.nv.constant0._ZN2at6native18elementwise_kernelILi128ELi4EZNS0_22gpu_kernel_impl_nocastIZZZNS0_17logit_kernel_cudaERNS_18TensorIteratorBaseERKN3c106ScalarEENKUlvE_clEvENKUlvE1_clEvEUlNS5_4HalfEE_EEvS4_RKT_EUliE_EEviT1_:
	.zero		896


//--------------------- .nv.constant0._ZN2at6native27unrolled_elementwise_kernelIZZZNS0_17logit_kernel_cudaERNS_18TensorIteratorBaseERKN3c106ScalarEENKUlvE_clEvENKUlvE1_clEvEUlNS4_4HalfEE_St5arrayIPcLm2EELi4E23TrivialOffsetCalculatorILi1EjESG_NS0_6memory15LoadWithoutCastENSH_16StoreWithoutCastEEEviT_T0_T2_T3_T4_T5_ --------------------------
	.section	.nv.constant0._ZN2at6native27unrolled_elementwise_kernelIZZZNS0_17logit_kernel_cudaERNS_18TensorIteratorBaseERKN3c106ScalarEENKUlvE_clEvENKUlvE1_clEvEUlNS4_4HalfEE_St5arrayIPcLm2EELi4E23TrivialOffsetCalculatorILi1EjESG_NS0_6memory15LoadWithoutCastENSH_16StoreWithoutCastEEEviT_T0_T2_T3_T4_T5_,"a",@progbits
	.sectionflags	@""
	.align	4
.nv.constant0._ZN2at6native27unrolled_elementwise_kernelIZZZNS0_17logit_kernel_cudaERNS_18TensorIteratorBaseERKN3c106ScalarEENKUlvE_clEvENKUlvE1_clEvEUlNS4_4HalfEE_St5arrayIPcLm2EELi4E23TrivialOffsetCalculatorILi1EjESG_NS0_6memory15LoadWithoutCastENSH_16StoreWithoutCastEEEviT_T0_T2_T3_T4_T5_:
	.zero		380


//--------------------- .nv.constant0._ZN2at6native29vectorized_elementwise_kernelILi2EZZZNS0_17logit_kernel_cudaERNS_18TensorIteratorBaseERKN3c106ScalarEENKUlvE_clEvENKUlvE1_clEvEUlNS4_4HalfEE_St5arrayIPcLm2EEEEviT0_T1_ --------------------------
	.section	.nv.constant0._ZN2at6native29vectorized_elementwise_kernelILi2EZZZNS0_17logit_kernel_cudaERNS_18TensorIteratorBaseERKN3c106ScalarEENKUlvE_clEvENKUlvE1_clEvEUlNS4_4HalfEE_St5arrayIPcLm2EEEEviT0_T1_,"a",@progbits
	.sectionflags	@""
	.align	4
.nv.constant0._ZN2at6native29vectorized_elementwise_kernelILi2EZZZNS0_17logit_kernel_cudaERNS_18TensorIteratorBaseERKN3c106ScalarEENKUlvE_clEvENKUlvE1_clEvEUlNS4_4HalfEE_St5arrayIPcLm2EEEEviT0_T1_:
	.zero		376


//--------------------- .nv.constant0._ZN2at6native29vectorized_elementwise_kernelILi4EZZZNS0_17logit_kernel_cudaERNS_18TensorIteratorBaseERKN3c106ScalarEENKUlvE_clEvENKUlvE1_clEvEUlNS4_4HalfEE_St5arrayIPcLm2EEEEviT0_T1_ --------------------------
	.section	.nv.constant0._ZN2at6native29vectorized_elementwise_kernelILi4EZZZNS0_17logit_kernel_cudaERNS_18TensorIteratorBaseERKN3c106ScalarEENKUlvE_clEvENKUlvE1_clEvEUlNS4_4HalfEE_St5arrayIPcLm2EEEEviT0_T1_,"a",@progbits
	.sectionflags	@""
	.align	4
.nv.constant0._ZN2at6native29vectorized_elementwise_kernelILi4EZZZNS0_17logit_kernel_cudaERNS_18TensorIteratorBaseERKN3c106ScalarEENKUlvE_clEvENKUlvE1_clEvEUlNS4_4HalfEE_St5arrayIPcLm2EEEEviT0_T1_:
	.zero		376


//--------------------- .nv.constant0._ZN2at6native29vectorized_elementwise_kernelILi8EZZZNS0_17logit_kernel_cudaERNS_18TensorIteratorBaseERKN3c106ScalarEENKUlvE_clEvENKUlvE1_clEvEUlNS4_4HalfEE_St5arrayIPcLm2EEEEviT0_T1_ --------------------------
	.section	.nv.constant0._ZN2at6native29vectorized_elementwise_kernelILi8EZZZNS0_17logit_kernel_cudaERNS_18TensorIteratorBaseERKN3c106ScalarEENKUlvE_clEvENKUlvE1_clEvEUlNS4_4HalfEE_St5arrayIPcLm2EEEEviT0_T1_,"a",@progbits
	.sectionflags	@""
	.align	4
.nv.constant0._ZN2at6native29vectorized_elementwise_kernelILi8EZZZNS0_17logit_kernel_cudaERNS_18TensorIteratorBaseERKN3c106ScalarEENKUlvE_clEvENKUlvE1_clEvEUlNS4_4HalfEE_St5arrayIPcLm2EEEEviT0_T1_:
	.zero		376


//--------------------- .nv.constant2._ZN2at6native18elementwise_kernelILi128ELi4EZNS0_15gpu_kernel_implIZZZNS0_17logit_kernel_cudaERNS_18TensorIteratorBaseERKN3c106ScalarEENKUlvE_clEvENKUlvE0_clEvEUlfE0_EEvS4_RKT_EUliE_EEviT1_ --------------------------
	.section	.nv.constant2._ZN2at6native18elementwise_kernelILi128ELi4EZNS0_15gpu_kernel_implIZZZNS0_17logit_kernel_cudaERNS_18TensorIteratorBaseERKN3c106ScalarEENKUlvE_clEvENKUlvE0_clEvEUlfE0_EEvS4_RKT_EUliE_EEviT1_,"a",@progbits
	.sectionflags	@""
	.align	4
.nv.constant2._ZN2at6native18elementwise_kernelILi128ELi4EZNS0_15gpu_kernel_implIZZZNS0_17logit_kernel_cudaERNS_18TensorIteratorBaseERKN3c106ScalarEENKUlvE_clEvENKUlvE0_clEvEUlfE0_EEvS4_RKT_EUliE_EEviT1_:
        /*0000*/ 	.byte	0x00, 0x00, 0x00, 0xf0, 0xff, 0xff, 0x0f, 0x38


//--------------------- .nv.constant0._ZN2at6native18elementwise_kernelILi128ELi4EZNS0_15gpu_kernel_implIZZZNS0_17logit_kernel_cudaERNS_18TensorIteratorBaseERKN3c106ScalarEENKUlvE_clEvENKUlvE0_clEvEUlfE0_EEvS4_RKT_EUliE_EEviT1_ --------------------------
	.section	.nv.constant0._ZN2at6native18elementwise_kernelILi128ELi4EZNS0_15gpu_kernel_implIZZZNS0_17logit_kernel_cudaERNS_18TensorIteratorBaseERKN3c106ScalarEENKUlvE_clEvENKUlvE0_clEvEUlfE0_EEvS4_RKT_EUliE_EEviT1_,"a",@progbits
	.sectionflags	@""
	.align	4
.nv.constant0._ZN2at6native18elementwise_kernelILi128ELi4EZNS0_15gpu_kernel_implIZZZNS0_17logit_kernel_cudaERNS_18TensorIteratorBaseERKN3c106ScalarEENKUlvE_clEvENKUlvE0_clEvEUlfE0_EEvS4_RKT_EUliE_EEviT1_:
	.zero		912


//--------------------- .nv.constant2._ZN2at6native27unrolled_elementwise_kernelIZZZNS0_17logit_kernel_cudaERNS_18TensorIteratorBaseERKN3c106ScalarEENKUlvE_clEvENKUlvE0_clEvEUlfE0_St5arrayIPcLm2EELi4E23TrivialOffsetCalculatorILi1EjESF_NS0_6memory12LoadWithCastILi1EEENSG_13StoreWithCastILi1EEEEEviT_T0_T2_T3_T4_T5_ --------------------------
	.section	.nv.constant2._ZN2at6native27unrolled_elementwise_kernelIZZZNS0_17logit_kernel_cudaERNS_18TensorIteratorBaseERKN3c106ScalarEENKUlvE_clEvENKUlvE0_clEvEUlfE0_St5arrayIPcLm2EELi4E23TrivialOffsetCalculatorILi1EjESF_NS0_6memory12LoadWithCastILi1EEENSG_13StoreWithCastILi1EEEEEviT_T0_T2_T3_T4_T5_,"a",@progbits
	.sectionflags	@""
	.align	4
.nv.constant2._ZN2at6native27unrolled_elementwise_kernelIZZZNS0_17logit_kernel_cudaERNS_18TensorIteratorBaseERKN3c106ScalarEENKUlvE_clEvENKUlvE0_clEvEUlfE0_St5arrayIPcLm2EELi4E23TrivialOffsetCalculatorILi1EjESF_NS0_6memory12LoadWithCastILi1EEENSG_13StoreWithCastILi1EEEEEviT_T0_T2_T3_T4_T5_:
        /*0000*/ 	.byte	0x00, 0x00, 0x00, 0xf0, 0xff, 0xff, 0x0f, 0x38


//--------------------- .nv.constant0._ZN2at6native27unrolled_elementwise_kernelIZZZNS0_17logit_kernel_cudaERNS_18TensorIteratorBaseERKN3c106ScalarEENKUlvE_clEvENKUlvE0_clEvEUlfE0_St5arrayIPcLm2EELi4E23TrivialOffsetCalculatorILi1EjESF_NS0_6memory12LoadWithCastILi1EEENSG_13StoreWithCastILi1EEEEEviT_T0_T2_T3_T4_T5_ --------------------------
	.section	.nv.constant0._ZN2at6native27unrolled_elementwise_kernelIZZZNS0_17logit_kernel_cudaERNS_18TensorIteratorBaseERKN3c106ScalarEENKUlvE_clEvENKUlvE0_clEvEUlfE0_St5arrayIPcLm2EELi4E23TrivialOffsetCalculatorILi1EjESF_NS0_6memory12LoadWithCastILi1EEENSG_13StoreWithCastILi1EEEEEviT_T0_T2_T3_T4_T5_,"a",@progbits
	.sectionflags	@""
	.align	4
.nv.constant0._ZN2at6native27unrolled_elementwise_kernelIZZZNS0_17logit_kernel_cudaERNS_18TensorIteratorBaseERKN3c106ScalarEENKUlvE_clEvENKUlvE0_clEvEUlfE0_St5arrayIPcLm2EELi4E23TrivialOffsetCalculatorILi1EjESF_NS0_6memory12LoadWithCastILi1EEENSG_13StoreWithCastILi1EEEEEviT_T0_T2_T3_T4_T5_:
	.zero		412


//--------------------- .nv.constant0._ZN2at6native18elementwise_kernelILi128ELi2EZNS0_22gpu_kernel_impl_nocastIZZZNS0_17logit_kernel_cudaERNS_18TensorIteratorBaseERKN3c106ScalarEENKUlvE_clEvENKUlvE0_clEvEUlfE0_EEvS4_RKT_EUliE_EEviT1_ --------------------------
	.section	.nv.constant0._ZN2at6native18elementwise_kernelILi128ELi2EZNS0_22gpu_kernel_impl_nocastIZZZNS0_17logit_kernel_cudaERNS_18TensorIteratorBaseERKN3c106ScalarEENKUlvE_clEvENKUlvE0_clEvEUlfE0_EEvS4_RKT_EUliE_EEviT1_,"a",@progbits
	.sectionflags	@""
	.align	4
.nv.constant0._ZN2at6native18elementwise_kernelILi128ELi2EZNS0_22gpu_kernel_impl_nocastIZZZNS0_17logit_kernel_cudaERNS_18TensorIteratorBaseERKN3c106ScalarEENKUlvE_clEvENKUlvE0_clEvEUlfE0_EEvS4_RKT_EUliE_EEviT1_:
	.zero		904


//--------------------- .nv.constant0._ZN2at6native27unrolled_elementwise_kernelIZZZNS0_17logit_kernel_cudaERNS_18TensorIteratorBaseERKN3c106ScalarEENKUlvE_clEvENKUlvE0_clEvEUlfE0_St5arrayIPcLm2EELi4E23TrivialOffsetCalculatorILi1EjESF_NS0_6memory15LoadWithoutCastENSG_16StoreWithoutCastEEEviT_T0_T2_T3_T4_T5_ --------------------------
	.section	.nv.constant0._ZN2at6native27unrolled_elementwise_kernelIZZZNS0_17logit_kernel_cudaERNS_18TensorIteratorBaseERKN3c106ScalarEENKUlvE_clEvENKUlvE0_clEvEUlfE0_St5arrayIPcLm2EELi4E23TrivialOffsetCalculatorILi1EjESF_NS0_6memory15LoadWithoutCastENSG_16StoreWithoutCastEEEviT_T0_T2_T3_T4_T5_,"a",@progbits
	.sectionflags	@""
	.align	4
.nv.constant0._ZN2at6native27unrolled_elementwise_kernelIZZZNS0_17logit_kernel_cudaERNS_18TensorIteratorBaseERKN3c106ScalarEENKUlvE_clEvENKUlvE0_clEvEUlfE0_St5arrayIPcLm2EELi4E23TrivialOffsetCalculatorILi1EjESF_NS0_6memory15LoadWithoutCastENSG_16StoreWithoutCastEEEviT_T0_T2_T3_T4_T5_:
	.zero		396


//--------------------- .nv.constant0._ZN2at6native29vectorized_elementwise_kernelILi2EZZZNS0_17logit_kernel_cudaERNS_18TensorIteratorBaseERKN3c106ScalarEENKUlvE_clEvENKUlvE0_clEvEUlfE0_St5arrayIPcLm2EEEEviT0_T1_ --------------------------
	.section	.nv.constant0._ZN2at6native29vectorized_elementwise_kernelILi2EZZZNS0_17logit_kernel_cudaERNS_18TensorIteratorBaseERKN3c106ScalarEENKUlvE_clEvENKUlvE0_clEvEUlfE0_St5arrayIPcLm2EEEEviT0_T1_,"a",@progbits
	.sectionflags	@""
	.align	4
.nv.constant0._ZN2at6native29vectorized_elementwise_kernelILi2EZZZNS0_17logit_kernel_cudaERNS_18TensorIteratorBaseERKN3c106ScalarEENKUlvE_clEvENKUlvE0_clEvEUlfE0_St5arrayIPcLm2EEEEviT0_T1_:
	.zero		392


//--------------------- .nv.constant0._ZN2at6native29vectorized_elementwise_kernelILi4EZZZNS0_17logit_kernel_cudaERNS_18TensorIteratorBaseERKN3c106ScalarEENKUlvE_clEvENKUlvE0_clEvEUlfE0_St5arrayIPcLm2EEEEviT0_T1_ --------------------------
	.section	.nv.constant0._ZN2at6native29vectorized_elementwise_kernelILi4EZZZNS0_17logit_kernel_cudaERNS_18TensorIteratorBaseERKN3c106ScalarEENKUlvE_clEvENKUlvE0_clEvEUlfE0_St5arrayIPcLm2EEEEviT0_T1_,"a",@progbits
	.sectionflags	@""
	.align	4
.nv.constant0._ZN2at6native29vectorized_elementwise_kernelILi4EZZZNS0_17logit_kernel_cudaERNS_18TensorIteratorBaseERKN3c106ScalarEENKUlvE_clEvENKUlvE0_clEvEUlfE0_St5arrayIPcLm2EEEEviT0_T1_:
	.zero		392


//--------------------- .nv.constant0._ZN2at6native29vectorized_elementwise_kernelILi8EZZZNS0_17logit_kernel_cudaERNS_18TensorIteratorBaseERKN3c106ScalarEENKUlvE_clEvENKUlvE0_clEvEUlfE0_St5arrayIPcLm2EEEEviT0_T1_ --------------------------
	.section	.nv.constant0._ZN2at6native29vectorized_elementwise_kernelILi8EZZZNS0_17logit_kernel_cudaERNS_18TensorIteratorBaseERKN3c106ScalarEENKUlvE_clEvENKUlvE0_clEvEUlfE0_St5arrayIPcLm2EEEEviT0_T1_,"a",@progbits
	.sectionflags	@""
	.align	4
.nv.constant0._ZN2at6native29vectorized_elementwise_kernelILi8EZZZNS0_17logit_kernel_cudaERNS_18TensorIteratorBaseERKN3c106ScalarEENKUlvE_clEvENKUlvE0_clEvEUlfE0_St5arrayIPcLm2EEEEviT0_T1_:
	.zero		392


//--------------------- .nv.constant2._ZN2at6native18elementwise_kernelILi128ELi4EZNS0_15gpu_kernel_implIZZZNS0_17logit_kernel_cudaERNS_18TensorIteratorBaseERKN3c106ScalarEENKUlvE_clEvENKUlvE0_clEvEUlfE_EEvS4_RKT_EUliE_EEviT1_ --------------------------
	.section	.nv.constant2._ZN2at6native18elementwise_kernelILi128ELi4EZNS0_15gpu_kernel_implIZZZNS0_17logit_kernel_cudaERNS_18TensorIteratorBaseERKN3c106ScalarEENKUlvE_clEvENKUlvE0_clEvEUlfE_EEvS4_RKT_EUliE_EEviT1_,"a",@progbits
	.sectionflags	@""
	.align	4
.nv.constant2._ZN2at6native18elementwise_kernelILi128ELi4EZNS0_15gpu_kernel_implIZZZNS0_17logit_kernel_cudaERNS_18TensorIteratorBaseERKN3c106ScalarEENKUlvE_clEvENKUlvE0_clEvEUlfE_EEvS4_RKT_EUliE_EEviT1_:
        /*0000*/ 	.byte	0x00, 0x00, 0x00, 0xf0, 0xff, 0xff, 0x0f, 0x38


//--------------------- .nv.constant0._ZN2at6native18elementwise_kernelILi128ELi4EZNS0_15gpu_kernel_implIZZZNS0_17logit_kernel_cudaERNS_18TensorIteratorBaseERKN3c106ScalarEENKUlvE_clEvENKUlvE0_clEvEUlfE_EEvS4_RKT_EUliE_EEviT1_ --------------------------
	.section	.nv.constant0._ZN2at6native18elementwise_kernelILi128ELi4EZNS0_15gpu_kernel_implIZZZNS0_17logit_kernel_cudaERNS_18TensorIteratorBaseERKN3c106ScalarEENKUlvE_clEvENKUlvE0_clEvEUlfE_EEvS4_RKT_EUliE_EEviT1_,"a",@progbits
	.sectionflags	@""
	.align	4
.nv.constant0._ZN2at6native18elementwise_kernelILi128ELi4EZNS0_15gpu_kernel_implIZZZNS0_17logit_kernel_cudaERNS_18TensorIteratorBaseERKN3c106ScalarEENKUlvE_clEvENKUlvE0_clEvEUlfE_EEvS4_RKT_EUliE_EEviT1_:
	.zero		896


//--------------------- .nv.constant2._ZN2at6native27unrolled_elementwise_kernelIZZZNS0_17logit_kernel_cudaERNS_18TensorIteratorBaseERKN3c106ScalarEENKUlvE_clEvENKUlvE0_clEvEUlfE_St5arrayIPcLm2EELi4E23TrivialOffsetCalculatorILi1EjESF_NS0_6memory12LoadWithCastILi1EEENSG_13StoreWithCastILi1EEEEEviT_T0_T2_T3_T4_T5_ --------------------------
	.section	.nv.constant2._ZN2at6native27unrolled_elementwise_kernelIZZZNS0_17logit_kernel_cudaERNS_18TensorIteratorBaseERKN3c106ScalarEENKUlvE_clEvENKUlvE0_clEvEUlfE_St5arrayIPcLm2EELi4E23TrivialOffsetCalculatorILi1EjESF_NS0_6memory12LoadWithCastILi1EEENSG_13StoreWithCastILi1EEEEEviT_T0_T2_T3_T4_T5_,"a",@progbits
	.sectionflags	@""
	.align	4
.nv.constant2._ZN2at6native27unrolled_elementwise_kernelIZZZNS0_17logit_kernel_cudaERNS_18TensorIteratorBaseERKN3c106ScalarEENKUlvE_clEvENKUlvE0_clEvEUlfE_St5arrayIPcLm2EELi4E23TrivialOffsetCalculatorILi1EjESF_NS0_6memory12LoadWithCastILi1EEENSG_13StoreWithCastILi1EEEEEviT_T0_T2_T3_T4_T5_:
        /*0000*/ 	.byte	0x00, 0x00, 0x00, 0xf0, 0xff, 0xff, 0x0f, 0x38


//--------------------- .nv.constant0._ZN2at6native27unrolled_elementwise_kernelIZZZNS0_17logit_kernel_cudaERNS_18TensorIteratorBaseERKN3c106ScalarEENKUlvE_clEvENKUlvE0_clEvEUlfE_St5arrayIPcLm2EELi4E23TrivialOffsetCalculatorILi1EjESF_NS0_6memory12LoadWithCastILi1EEENSG_13StoreWithCastILi1EEEEEviT_T0_T2_T3_T4_T5_ --------------------------
	.section	.nv.constant0._ZN2at6native27unrolled_elementwise_kernelIZZZNS0_17logit_kernel_cudaERNS_18TensorIteratorBaseERKN3c106ScalarEENKUlvE_clEvENKUlvE0_clEvEUlfE_St5arrayIPcLm2EELi4E23TrivialOffsetCalculatorILi1EjESF_NS0_6memory12LoadWithCastILi1EEENSG_13StoreWithCastILi1EEEEEviT_T0_T2_T3_T4_T5_,"a",@progbits
	.sectionflags	@""
	.align	4
.nv.constant0._ZN2at6native27unrolled_elementwise_kernelIZZZNS0_17logit_kernel_cudaERNS_18TensorIteratorBaseERKN3c106ScalarEENKUlvE_clEvENKUlvE0_clEvEUlfE_St5arrayIPcLm2EELi4E23TrivialOffsetCalculatorILi1EjESF_NS0_6memory12LoadWithCastILi1EEENSG_13StoreWithCastILi1EEEEEviT_T0_T2_T3_T4_T5_:
	.zero		396


//--------------------- .nv.constant0._ZN2at6native18elementwise_kernelILi128ELi2EZNS0_22gpu_kernel_impl_nocastIZZZNS0_17logit_kernel_cudaERNS_18TensorIteratorBaseERKN3c106ScalarEENKUlvE_clEvENKUlvE0_clEvEUlfE_EEvS4_RKT_EUliE_EEviT1_ --------------------------
	.section	.nv.constant0._ZN2at6native18elementwise_kernelILi128ELi2EZNS0_22gpu_kernel_impl_nocastIZZZNS0_17logit_kernel_cudaERNS_18TensorIteratorBaseERKN3c106ScalarEENKUlvE_clEvENKUlvE0_clEvEUlfE_EEvS4_RKT_EUliE_EEviT1_,"a",@progbits
	.sectionflags	@""
	.align	4
.nv.constant0._ZN2at6native18elementwise_kernelILi128ELi2EZNS0_22gpu_kernel_impl_nocastIZZZNS0_17logit_kernel_cudaERNS_18TensorIteratorBaseERKN3c106ScalarEENKUlvE_clEvENKUlvE0_clEvEUlfE_EEvS4_RKT_EUliE_EEviT1_:
	.zero		896


//--------------------- .nv.constant0._ZN2at6native27unrolled_elementwise_kernelIZZZNS0_17logit_kernel_cudaERNS_18TensorIteratorBaseERKN3c106ScalarEENKUlvE_clEvENKUlvE0_clEvEUlfE_St5arrayIPcLm2EELi4E23TrivialOffsetCalculatorILi1EjESF_NS0_6memory15LoadWithoutCastENSG_16StoreWithoutCastEEEviT_T0_T2_T3_T4_T5_ --------------------------
	.section	.nv.constant0._ZN2at6native27unrolled_elementwise_kernelIZZZNS0_17logit_kernel_cudaERNS_18TensorIteratorBaseERKN3c106ScalarEENKUlvE_clEvENKUlvE0_clEvEUlfE_St5arrayIPcLm2EELi4E23TrivialOffsetCalculatorILi1EjESF_NS0_6memory15LoadWithoutCastENSG_16StoreWithoutCastEEEviT_T0_T2_T3_T4_T5_,"a",@progbits
	.sectionflags	@""
	.align	4
.nv.constant0._ZN2at6native27unrolled_elementwise_kernelIZZZNS0_17logit_kernel_cudaERNS_18TensorIteratorBaseERKN3c106ScalarEENKUlvE_clEvENKUlvE0_clEvEUlfE_St5arrayIPcLm2EELi4E23TrivialOffsetCalculatorILi1EjESF_NS0_6memory15LoadWithoutCastENSG_16StoreWithoutCastEEEviT_T0_T2_T3_T4_T5_:
	.zero		380


//--------------------- .nv.constant0._ZN2at6native29vectorized_elementwise_kernelILi2EZZZNS0_17logit_kernel_cudaERNS_18TensorIteratorBaseERKN3c106ScalarEENKUlvE_clEvENKUlvE0_clEvEUlfE_St5arrayIPcLm2EEEEviT0_T1_ --------------------------
	.section	.nv.constant0._ZN2at6native29vectorized_elementwise_kernelILi2EZZZNS0_17logit_kernel_cudaERNS_18TensorIteratorBaseERKN3c106ScalarEENKUlvE_clEvENKUlvE0_clEvEUlfE_St5arrayIPcLm2EEEEviT0_T1_,"a",@progbits
	.sectionflags	@""
	.align	4
.nv.constant0._ZN2at6native29vectorized_elementwise_kernelILi2EZZZNS0_17logit_kernel_cudaERNS_18TensorIteratorBaseERKN3c106ScalarEENKUlvE_clEvENKUlvE0_clEvEUlfE_St5arrayIPcLm2EEEEviT0_T1_:
	.zero		376


//--------------------- .nv.constant0._ZN2at6native29vectorized_elementwise_kernelILi4EZZZNS0_17logit_kernel_cudaERNS_18TensorIteratorBaseERKN3c106ScalarEENKUlvE_clEvENKUlvE0_clEvEUlfE_St5arrayIPcLm2EEEEviT0_T1_ --------------------------
	.section	.nv.constant0._ZN2at6native29vectorized_elementwise_kernelILi4EZZZNS0_17logit_kernel_cudaERNS_18TensorIteratorBaseERKN3c106ScalarEENKUlvE_clEvENKUlvE0_clEvEUlfE_St5arrayIPcLm2EEEEviT0_T1_,"a",@progbits
	.sectionflags	@""
	.align	4
.nv.constant0._ZN2at6native29vectorized_elementwise_kernelILi4EZZZNS0_17logit_kernel_cudaERNS_18TensorIteratorBaseERKN3c106ScalarEENKUlvE_clEvENKUlvE0_clEvEUlfE_St5arrayIPcLm2EEEEviT0_T1_:
	.zero		376


//--------------------- .nv.constant0._ZN2at6native29vectorized_elementwise_kernelILi8EZZZNS0_17logit_kernel_cudaERNS_18TensorIteratorBaseERKN3c106ScalarEENKUlvE_clEvENKUlvE0_clEvEUlfE_St5arrayIPcLm2EEEEviT0_T1_ --------------------------
	.section	.nv.constant0._ZN2at6native29vectorized_elementwise_kernelILi8EZZZNS0_17logit_kernel_cudaERNS_18TensorIteratorBaseERKN3c106ScalarEENKUlvE_clEvENKUlvE0_clEvEUlfE_St5arrayIPcLm2EEEEviT0_T1_,"a",@progbits
	.sectionflags	@""
	.align	4
.nv.constant0._ZN2at6native29vectorized_elementwise_kernelILi8EZZZNS0_17logit_kernel_cudaERNS_18TensorIteratorBaseERKN3c106ScalarEENKUlvE_clEvENKUlvE0_clEvEUlfE_St5arrayIPcLm2EEEEviT0_T1_:
	.zero		376


//--------------------- .nv.constant2._ZN2at6native18elementwise_kernelILi128ELi4EZNS0_15gpu_kernel_implIZZZNS0_17logit_kernel_cudaERNS_18TensorIteratorBaseERKN3c106ScalarEENKUlvE_clEvENKUlvE_clEvEUldE0_EEvS4_RKT_EUliE_EEviT1_ --------------------------
	.section	.nv.constant2._ZN2at6native18elementwise_kernelILi128ELi4EZNS0_15gpu_kernel_implIZZZNS0_17logit_kernel_cudaERNS_18TensorIteratorBaseERKN3c106ScalarEENKUlvE_clEvENKUlvE_clEvEUldE0_EEvS4_RKT_EUliE_EEviT1_,"a",@progbits
	.sectionflags	@""
	.align	4
.nv.constant2._ZN2at6native18elementwise_kernelILi128ELi4EZNS0_15gpu_kernel_implIZZZNS0_17logit_kernel_cudaERNS_18TensorIteratorBaseERKN3c106ScalarEENKUlvE_clEvENKUlvE_clEvEUldE0_EEvS4_RKT_EUliE_EEviT1_:
        /*0000*/ 	.byte	0x04, 0x8b, 0x7a, 0x8b, 0x25, 0xee, 0xd0, 0x3e, 0x6f, 0x67, 0x02, 0x9f, 0x66, 0xb2, 0xf3, 0x3e
        /*0010*/ 	.byte	0x56, 0x09, 0xab, 0xa9, 0xcb, 0x45, 0x17, 0x3f, 0x54, 0x51, 0x1b, 0x2d, 0xc7, 0x71, 0x3c, 0x3f
        /*0020*/ 	.byte	0x2d, 0xe7, 0x3b, 0x92, 0x24, 0x49, 0x62, 0x3f, 0xc4, 0xa3, 0x99, 0x99, 0x99, 0x99, 0x89, 0x3f
        /*0030*/ 	.byte	0x54, 0x55, 0x55, 0x55, 0x55, 0x55, 0xb5, 0x3f, 0x00, 0x00, 0x00, 0x80, 0x00, 0x00, 0x30, 0xc3
        /*0040*/ 	.byte	0xef, 0x39, 0xfa, 0xfe, 0x42, 0x2e, 0xe6, 0x3f, 0x3f, 0x80, 0x39, 0x3b, 0x9e, 0xbc, 0x7a, 0x3c
        /*0050*/ 	.byte	0x00, 0x00, 0x00, 0xf0, 0xff, 0xff, 0x0f, 0x38


//--------------------- .nv.constant0._ZN2at6native18elementwise_kernelILi128ELi4EZNS0_15gpu_kernel_implIZZZNS0_17logit_kernel_cudaERNS_18TensorIteratorBaseERKN3c106ScalarEENKUlvE_clEvENKUlvE_clEvEUldE0_EEvS4_RKT_EUliE_EEviT1_ --------------------------
	.section	.nv.constant0._ZN2at6native18elementwise_kernelILi128ELi4EZNS0_15gpu_kernel_implIZZZNS0_17logit_kernel_cudaERNS_18TensorIteratorBaseERKN3c106ScalarEENKUlvE_clEvENKUlvE_clEvEUldE0_EEvS4_RKT_EUliE_EEviT1_,"a",@progbits
	.sectionflags	@""
	.align	4
.nv.constant0._ZN2at6native18elementwise_kernelILi128ELi4EZNS0_15gpu_kernel_implIZZZNS0_17logit_kernel_cudaERNS_18TensorIteratorBaseERKN3c106ScalarEENKUlvE_clEvENKUlvE_clEvEUldE0_EEvS4_RKT_EUliE_EEviT1_:
	.zero		920


//--------------------- .nv.constant2._ZN2at6native27unrolled_elementwise_kernelIZZZNS0_17logit_kernel_cudaERNS_18TensorIteratorBaseERKN3c106ScalarEENKUlvE_clEvENKUlvE_clEvEUldE0_St5arrayIPcLm2EELi4E23TrivialOffsetCalculatorILi1EjESF_NS0_6memory12LoadWithCastILi1EEENSG_13StoreWithCastILi1EEEEEviT_T0_T2_T3_T4_T5_ --------------------------
	.section	.nv.constant2._ZN2at6native27unrolled_elementwise_kernelIZZZNS0_17logit_kernel_cudaERNS_18TensorIteratorBaseERKN3c106ScalarEENKUlvE_clEvENKUlvE_clEvEUldE0_St5arrayIPcLm2EELi4E23TrivialOffsetCalculatorILi1EjESF_NS0_6memory12LoadWithCastILi1EEENSG_13StoreWithCastILi1EEEEEviT_T0_T2_T3_T4_T5_,"a",@progbits
	.sectionflags	@""
	.align	4
.nv.constant2._ZN2at6native27unrolled_elementwise_kernelIZZZNS0_17logit_kernel_cudaERNS_18TensorIteratorBaseERKN3c106ScalarEENKUlvE_clEvENKUlvE_clEvEUldE0_St5arrayIPcLm2EELi4E23TrivialOffsetCalculatorILi1EjESF_NS0_6memory12LoadWithCastILi1EEENSG_13StoreWithCastILi1EEEEEviT_T0_T2_T3_T4_T5_:
        /*0000*/ 	.byte	0x04, 0x8b, 0x7a, 0x8b, 0x25, 0xee, 0xd0, 0x3e, 0x6f, 0x67, 0x02, 0x9f, 0x66, 0xb2, 0xf3, 0x3e
        /*0010*/ 	.byte	0x56, 0x09, 0xab, 0xa9, 0xcb, 0x45, 0x17, 0x3f, 0x54, 0x51, 0x1b, 0x2d, 0xc7, 0x71, 0x3c, 0x3f
        /*0020*/ 	.byte	0x2d, 0xe7, 0x3b, 0x92, 0x24, 0x49, 0x62, 0x3f, 0xc4, 0xa3, 0x99, 0x99, 0x99, 0x99, 0x89, 0x3f
        /*0030*/ 	.byte	0x54, 0x55, 0x55, 0x55, 0x55, 0x55, 0xb5, 0x3f, 0x00, 0x00, 0x00, 0x80, 0x00, 0x00, 0x30, 0xc3
        /*0040*/ 	.byte	0xef, 0x39, 0xfa, 0xfe, 0x42, 0x2e, 0xe6, 0x3f, 0x3f, 0x80, 0x39, 0x3b, 0x9e, 0xbc, 0x7a, 0x3c
        /*0050*/ 	.byte	0x00, 0x00, 0x00, 0xf0, 0xff, 0xff, 0x0f, 0x38


//--------------------- .nv.constant0._ZN2at6native27unrolled_elementwise_kernelIZZZNS0_17logit_kernel_cudaERNS_18TensorIteratorBaseERKN3c106ScalarEENKUlvE_clEvENKUlvE_clEvEUldE0_St5arrayIPcLm2EELi4E23TrivialOffsetCalculatorILi1EjESF_NS0_6memory12LoadWithCastILi1EEENSG_13StoreWithCastILi1EEEEEviT_T0_T2_T3_T4_T5_ --------------------------
	.section	.nv.constant0._ZN2at6native27unrolled_elementwise_kernelIZZZNS0_17logit_kernel_cudaERNS_18TensorIteratorBaseERKN3c106ScalarEENKUlvE_clEvENKUlvE_clEvEUldE0_St5arrayIPcLm2EELi4E23TrivialOffsetCalculatorILi1EjESF_NS0_6memory12LoadWithCastILi1EEENSG_13StoreWithCastILi1EEEEEviT_T0_T2_T3_T4_T5_,"a",@progbits
	.sectionflags	@""
	.align	4
.nv.constant0._ZN2at6native27unrolled_elementwise_kernelIZZZNS0_17logit_kernel_cudaERNS_18TensorIteratorBaseERKN3c106ScalarEENKUlvE_clEvENKUlvE_clEvEUldE0_St5arrayIPcLm2EELi4E23TrivialOffsetCalculatorILi1EjESF_NS0_6memory12LoadWithCastILi1EEENSG_13StoreWithCastILi1EEEEEviT_T0_T2_T3_T4_T5_:
	.zero		420


//--------------------- .nv.constant2._ZN2at6native18elementwise_kernelILi128ELi2EZNS0_22gpu_kernel_impl_nocastIZZZNS0_17logit_kernel_cudaERNS_18TensorIteratorBaseERKN3c106ScalarEENKUlvE_clEvENKUlvE_clEvEUldE0_EEvS4_RKT_EUliE_EEviT1_ --------------------------
	.section	.nv.constant2._ZN2at6native18elementwise_kernelILi128ELi2EZNS0_22gpu_kernel_impl_nocastIZZZNS0_17logit_kernel_cudaERNS_18TensorIteratorBaseERKN3c106ScalarEENKUlvE_clEvENKUlvE_clEvEUldE0_EEvS4_RKT_EUliE_EEviT1_,"a",@progbits
	.sectionflags	@""
	.align	4
.nv.constant2._ZN2at6native18elementwise_kernelILi128ELi2EZNS0_22gpu_kernel_impl_nocastIZZZNS0_17logit_kernel_cudaERNS_18TensorIteratorBaseERKN3c106ScalarEENKUlvE_clEvENKUlvE_clEvEUldE0_EEvS4_RKT_EUliE_EEviT1_:
        /*0000*/ 	.byte	0x04, 0x8b, 0x7a, 0x8b, 0x25, 0xee, 0xd0, 0x3e, 0x6f, 0x67, 0x02, 0x9f, 0x66, 0xb2, 0xf3, 0x3e
        /*0010*/ 	.byte	0x56, 0x09, 0xab, 0xa9, 0xcb, 0x45, 0x17, 0x3f, 0x54, 0x51, 0x1b, 0x2d, 0xc7, 0x71, 0x3c, 0x3f
        /*0020*/ 	.byte	0x2d, 0xe7, 0x3b, 0x92, 0x24, 0x49, 0x62, 0x3f, 0xc4, 0xa3, 0x99, 0x99, 0x99, 0x99, 0x89, 0x3f
        /*0030*/ 	.byte	0x54, 0x55, 0x55, 0x55, 0x55, 0x55, 0xb5, 0x3f, 0x00, 0x00, 0x00, 0x80, 0x00, 0x00, 0x30, 0xc3
        /*0040*/ 	.byte	0xef, 0x39, 0xfa, 0xfe, 0x42, 0x2e, 0xe6, 0x3f, 0x3f, 0x80, 0x39, 0x3b, 0x9e, 0xbc, 0x7a, 0x3c


//--------------------- .nv.constant0._ZN2at6native18elementwise_kernelILi128ELi2EZNS0_22gpu_kernel_impl_nocastIZZZNS0_17logit_kernel_cudaERNS_18TensorIteratorBaseERKN3c106ScalarEENKUlvE_clEvENKUlvE_clEvEUldE0_EEvS4_RKT_EUliE_EEviT1_ --------------------------
	.section	.nv.constant0._ZN2at6native18elementwise_kernelILi128ELi2EZNS0_22gpu_kernel_impl_nocastIZZZNS0_17logit_kernel_cudaERNS_18TensorIteratorBaseERKN3c106ScalarEENKUlvE_clEvENKUlvE_clEvEUldE0_EEvS4_RKT_EUliE_EEviT1_,"a",@progbits
	.sectionflags	@""
	.align	4
.nv.constant0._ZN2at6native18elementwise_kernelILi128ELi2EZNS0_22gpu_kernel_impl_nocastIZZZNS0_17logit_kernel_cudaERNS_18TensorIteratorBaseERKN3c106ScalarEENKUlvE_clEvENKUlvE_clEvEUldE0_EEvS4_RKT_EUliE_EEviT1_:
	.zero		912


//--------------------- .nv.constant2._ZN2at6native27unrolled_elementwise_kernelIZZZNS0_17logit_kernel_cudaERNS_18TensorIteratorBaseERKN3c106ScalarEENKUlvE_clEvENKUlvE_clEvEUldE0_St5arrayIPcLm2EELi4E23TrivialOffsetCalculatorILi1EjESF_NS0_6memory15LoadWithoutCastENSG_16StoreWithoutCastEEEviT_T0_T2_T3_T4_T5_ --------------------------
	.section	.nv.constant2._ZN2at6native27unrolled_elementwise_kernelIZZZNS0_17logit_kernel_cudaERNS_18TensorIteratorBaseERKN3c106ScalarEENKUlvE_clEvENKUlvE_clEvEUldE0_St5arrayIPcLm2EELi4E23TrivialOffsetCalculatorILi1EjESF_NS0_6memory15LoadWithoutCastENSG_16StoreWithoutCastEEEviT_T0_T2_T3_T4_T5_,"a",@progbits
	.sectionflags	@""
	.align	4
.nv.constant2._ZN2at6native27unrolled_elementwise_kernelIZZZNS0_17logit_kernel_cudaERNS_18TensorIteratorBaseERKN3c106ScalarEENKUlvE_clEvENKUlvE_clEvEUldE0_St5arrayIPcLm2EELi4E23TrivialOffsetCalculatorILi1EjESF_NS0_6memory15LoadWithoutCastENSG_16StoreWithoutCastEEEviT_T0_T2_T3_T4_T5_:
        /*0000*/ 	.byte	0x04, 0x8b, 0x7a, 0x8b, 0x25, 0xee, 0xd0, 0x3e, 0x6f, 0x67, 0x02, 0x9f, 0x66, 0xb2, 0xf3, 0x3e
        /*0010*/ 	.byte	0x56, 0x09, 0xab, 0xa9, 0xcb, 0x45, 0x17, 0x3f, 0x54, 0x51, 0x1b, 0x2d, 0xc7, 0x71, 0x3c, 0x3f
        /*0020*/ 	.byte	0x2d, 0xe7, 0x3b, 0x92, 0x24, 0x49, 0x62, 0x3f, 0xc4, 0xa3, 0x99, 0x99, 0x99, 0x99, 0x89, 0x3f
        /*0030*/ 	.byte	0x54, 0x55, 0x55, 0x55, 0x55, 0x55, 0xb5, 0x3f, 0x00, 0x00, 0x00, 0x80, 0x00, 0x00, 0x30, 0xc3
        /*0040*/ 	.byte	0xef, 0x39, 0xfa, 0xfe, 0x42, 0x2e, 0xe6, 0x3f, 0x3f, 0x80, 0x39, 0x3b, 0x9e, 0xbc, 0x7a, 0x3c


//--------------------- .nv.constant0._ZN2at6native27unrolled_elementwise_kernelIZZZNS0_17logit_kernel_cudaERNS_18TensorIteratorBaseERKN3c106ScalarEENKUlvE_clEvENKUlvE_clEvEUldE0_St5arrayIPcLm2EELi4E23TrivialOffsetCalculatorILi1EjESF_NS0_6memory15LoadWithoutCastENSG_16StoreWithoutCastEEEviT_T0_T2_T3_T4_T5_ --------------------------
	.section	.nv.constant0._ZN2at6native27unrolled_elementwise_kernelIZZZNS0_17logit_kernel_cudaERNS_18TensorIteratorBaseERKN3c106ScalarEENKUlvE_clEvENKUlvE_clEvEUldE0_St5arrayIPcLm2EELi4E23TrivialOffsetCalculatorILi1EjESF_NS0_6memory15LoadWithoutCastENSG_16StoreWithoutCastEEEviT_T0_T2_T3_T4_T5_,"a",@progbits
	.sectionflags	@""
	.align	4
.nv.constant0._ZN2at6native27unrolled_elementwise_kernelIZZZNS0_17logit_kernel_cudaERNS_18TensorIteratorBaseERKN3c106ScalarEENKUlvE_clEvENKUlvE_clEvEUldE0_St5arrayIPcLm2EELi4E23TrivialOffsetCalculatorILi1EjESF_NS0_6memory15LoadWithoutCastENSG_16StoreWithoutCastEEEviT_T0_T2_T3_T4_T5_:
	.zero		404


//--------------------- .nv.constant2._ZN2at6native29vectorized_elementwise_kernelILi2EZZZNS0_17logit_kernel_cudaERNS_18TensorIteratorBaseERKN3c106ScalarEENKUlvE_clEvENKUlvE_clEvEUldE0_St5arrayIPcLm2EEEEviT0_T1_ --------------------------
	.section	.nv.constant2._ZN2at6native29vectorized_elementwise_kernelILi2EZZZNS0_17logit_kernel_cudaERNS_18TensorIteratorBaseERKN3c106ScalarEENKUlvE_clEvENKUlvE_clEvEUldE0_St5arrayIPcLm2EEEEviT0_T1_,"a",@progbits
	.sectionflags	@""
	.align	4
.nv.constant2._ZN2at6native29vectorized_elementwise_kernelILi2EZZZNS0_17logit_kernel_cudaERNS_18TensorIteratorBaseERKN3c106ScalarEENKUlvE_clEvENKUlvE_clEvEUldE0_St5arrayIPcLm2EEEEviT0_T1_:
        /*0000*/ 	.byte	0x04, 0x8b, 0x7a, 0x8b, 0x25, 0xee, 0xd0, 0x3e, 0x6f, 0x67, 0x02, 0x9f, 0x66, 0xb2, 0xf3, 0x3e
        /*0010*/ 	.byte	0x56, 0x09, 0xab, 0xa9, 0xcb, 0x45, 0x17, 0x3f, 0x54, 0x51, 0x1b, 0x2d, 0xc7, 0x71, 0x3c, 0x3f
        /*0020*/ 	.byte	0x2d, 0xe7, 0x3b, 0x92, 0x24, 0x49, 0x62, 0x3f, 0xc4, 0xa3, 0x99, 0x99, 0x99, 0x99, 0x89, 0x3f
        /*0030*/ 	.byte	0x54, 0x55, 0x55, 0x55, 0x55, 0x55, 0xb5, 0x3f, 0x00, 0x00, 0x00, 0x80, 0x00, 0x00, 0x30, 0xc3
        /*0040*/ 	.byte	0xef, 0x39, 0xfa, 0xfe, 0x42, 0x2e, 0xe6, 0x3f, 0x3f, 0x80, 0x39, 0x3b, 0x9e, 0xbc, 0x7a, 0x3c


//--------------------- .nv.constant0._ZN2at6native29vectorized_elementwise_kernelILi2EZZZNS0_17logit_kernel_cudaERNS_18TensorIteratorBaseERKN3c106ScalarEENKUlvE_clEvENKUlvE_clEvEUldE0_St5arrayIPcLm2EEEEviT0_T1_ --------------------------
	.section	.nv.constant0._ZN2at6native29vectorized_elementwise_kernelILi2EZZZNS0_17logit_kernel_cudaERNS_18TensorIteratorBaseERKN3c106ScalarEENKUlvE_clEvENKUlvE_clEvEUldE0_St5arrayIPcLm2EEEEviT0_T1_,"a",@progbits
	.sectionflags	@""
	.align	4
.nv.constant0._ZN2at6native29vectorized_elementwise_kernelILi2EZZZNS0_17logit_kernel_cudaERNS_18TensorIteratorBaseERKN3c106ScalarEENKUlvE_clEvENKUlvE_clEvEUldE0_St5arrayIPcLm2EEEEviT0_T1_:
	.zero		400


//--------------------- .nv.constant2._ZN2at6native29vectorized_elementwise_kernelILi4EZZZNS0_17logit_kernel_cudaERNS_18TensorIteratorBaseERKN3c106ScalarEENKUlvE_clEvENKUlvE_clEvEUldE0_St5arrayIPcLm2EEEEviT0_T1_ --------------------------
	.section	.nv.constant2._ZN2at6native29vectorized_elementwise_kernelILi4EZZZNS0_17logit_kernel_cudaERNS_18TensorIteratorBaseERKN3c106ScalarEENKUlvE_clEvENKUlvE_clEvEUldE0_St5arrayIPcLm2EEEEviT0_T1_,"a",@progbits
	.sectionflags	@""
	.align	4
.nv.constant2._ZN2at6native29vectorized_elementwise_kernelILi4EZZZNS0_17logit_kernel_cudaERNS_18TensorIteratorBaseERKN3c106ScalarEENKUlvE_clEvENKUlvE_clEvEUldE0_St5arrayIPcLm2EEEEviT0_T1_:
        /*0000*/ 	.byte	0x04, 0x8b, 0x7a, 0x8b, 0x25, 0xee, 0xd0, 0x3e, 0x6f, 0x67, 0x02, 0x9f, 0x66, 0xb2, 0xf3, 0x3e
        /*0010*/ 	.byte	0x56, 0x09, 0xab, 0xa9, 0xcb, 0x45, 0x17, 0x3f, 0x54, 0x51, 0x1b, 0x2d, 0xc7, 0x71, 0x3c, 0x3f
        /*0020*/ 	.byte	0x2d, 0xe7, 0x3b, 0x92, 0x24, 0x49, 0x62, 0x3f, 0xc4, 0xa3, 0x99, 0x99, 0x99, 0x99, 0x89, 0x3f
        /*0030*/ 	.byte	0x54, 0x55, 0x55, 0x55, 0x55, 0x55, 0xb5, 0x3f, 0x00, 0x00, 0x00, 0x80, 0x00, 0x00, 0x30, 0xc3
        /*0040*/ 	.byte	0xef, 0x39, 0xfa, 0xfe, 0x42, 0x2e, 0xe6, 0x3f, 0x3f, 0x80, 0x39, 0x3b, 0x9e, 0xbc, 0x7a, 0x3c


//--------------------- .nv.constant0._ZN2at6native29vectorized_elementwise_kernelILi4EZZZNS0_17logit_kernel_cudaERNS_18TensorIteratorBaseERKN3c106ScalarEENKUlvE_clEvENKUlvE_clEvEUldE0_St5arrayIPcLm2EEEEviT0_T1_ --------------------------
	.section	.nv.constant0._ZN2at6native29vectorized_elementwise_kernelILi4EZZZNS0_17logit_kernel_cudaERNS_18TensorIteratorBaseERKN3c106ScalarEENKUlvE_clEvENKUlvE_clEvEUldE0_St5arrayIPcLm2EEEEviT0_T1_,"a",@progbits
	.sectionflags	@""
	.align	4
.nv.constant0._ZN2at6native29vectorized_elementwise_kernelILi4EZZZNS0_17logit_kernel_cudaERNS_18TensorIteratorBaseERKN3c106ScalarEENKUlvE_clEvENKUlvE_clEvEUldE0_St5arrayIPcLm2EEEEviT0_T1_:
	.zero		400


//--------------------- .nv.constant0._ZN2at6native29vectorized_elementwise_kernelILi8EZZZNS0_17logit_kernel_cudaERNS_18TensorIteratorBaseERKN3c106ScalarEENKUlvE_clEvENKUlvE_clEvEUldE0_St5arrayIPcLm2EEEEviT0_T1_ --------------------------
	.section	.nv.constant0._ZN2at6native29vectorized_elementwise_kernelILi8EZZZNS0_17logit_kernel_cudaERNS_18TensorIteratorBaseERKN3c106ScalarEENKUlvE_clEvENKUlvE_clEvEUldE0_St5arrayIPcLm2EEEEviT0_T1_,"a",@progbits
	.sectionflags	@""
	.align	4
.nv.constant0._ZN2at6native29vectorized_elementwise_kernelILi8EZZZNS0_17logit_kernel_cudaERNS_18TensorIteratorBaseERKN3c106ScalarEENKUlvE_clEvENKUlvE_clEvEUldE0_St5arrayIPcLm2EEEEviT0_T1_:
	.zero		400


//--------------------- .nv.constant2._ZN2at6native18elementwise_kernelILi128ELi4EZNS0_15gpu_kernel_implIZZZNS0_17logit_kernel_cudaERNS_18TensorIteratorBaseERKN3c106ScalarEENKUlvE_clEvENKUlvE_clEvEUldE_EEvS4_RKT_EUliE_EEviT1_ --------------------------
	.section	.nv.constant2._ZN2at6native18elementwise_kernelILi128ELi4EZNS0_15gpu_kernel_implIZZZNS0_17logit_kernel_cudaERNS_18TensorIteratorBaseERKN3c106ScalarEENKUlvE_clEvENKUlvE_clEvEUldE_EEvS4_RKT_EUliE_EEviT1_,"a",@progbits
	.sectionflags	@""
	.align	4
.nv.constant2._ZN2at6native18elementwise_kernelILi128ELi4EZNS0_15gpu_kernel_implIZZZNS0_17logit_kernel_cudaERNS_18TensorIteratorBaseERKN3c106ScalarEENKUlvE_clEvENKUlvE_clEvEUldE_EEvS4_RKT_EUliE_EEviT1_:
        /*0000*/ 	.byte	0x04, 0x8b, 0x7a, 0x8b, 0x25, 0xee, 0xd0, 0x3e, 0x6f, 0x67, 0x02, 0x9f, 0x66, 0xb2, 0xf3, 0x3e
        /*0010*/ 	.byte	0x56, 0x09, 0xab, 0xa9, 0xcb, 0x45, 0x17, 0x3f, 0x54, 0x51, 0x1b, 0x2d, 0xc7, 0x71, 0x3c, 0x3f
        /*0020*/ 	.byte	0x2d, 0xe7, 0x3b, 0x92, 0x24, 0x49, 0x62, 0x3f, 0xc4, 0xa3, 0x99, 0x99, 0x99, 0x99, 0x89, 0x3f
        /*0030*/ 	.byte	0x54, 0x55, 0x55, 0x55, 0x55, 0x55, 0xb5, 0x3f, 0x00, 0x00, 0x00, 0x80, 0x00, 0x00, 0x30, 0xc3
        /*0040*/ 	.byte	0xef, 0x39, 0xfa, 0xfe, 0x42, 0x2e, 0xe6, 0x3f, 0x3f, 0x80, 0x39, 0x3b, 0x9e, 0xbc, 0x7a, 0x3c
        /*0050*/ 	.byte	0x00, 0x00, 0x00, 0xf0, 0xff, 0xff, 0x0f, 0x38


//--------------------- .nv.constant0._ZN2at6native18elementwise_kernelILi128ELi4EZNS0_15gpu_kernel_implIZZZNS0_17logit_kernel_cudaERNS_18TensorIteratorBaseERKN3c106ScalarEENKUlvE_clEvENKUlvE_clEvEUldE_EEvS4_RKT_EUliE_EEviT1_ --------------------------
	.section	.nv.constant0._ZN2at6native18elementwise_kernelILi128ELi4EZNS0_15gpu_kernel_implIZZZNS0_17logit_kernel_cudaERNS_18TensorIteratorBaseERKN3c106ScalarEENKUlvE_clEvENKUlvE_clEvEUldE_EEvS4_RKT_EUliE_EEviT1_,"a",@progbits
	.sectionflags	@""
	.align	4
.nv.constant0._ZN2at6native18elementwise_kernelILi128ELi4EZNS0_15gpu_kernel_implIZZZNS0_17logit_kernel_cudaERNS_18TensorIteratorBaseERKN3c106ScalarEENKUlvE_clEvENKUlvE_clEvEUldE_EEvS4_RKT_EUliE_EEviT1_:
	.zero		896


//--------------------- .nv.constant2._ZN2at6native27unrolled_elementwise_kernelIZZZNS0_17logit_kernel_cudaERNS_18TensorIteratorBaseERKN3c106ScalarEENKUlvE_clEvENKUlvE_clEvEUldE_St5arrayIPcLm2EELi4E23TrivialOffsetCalculatorILi1EjESF_NS0_6memory12LoadWithCastILi1EEENSG_13StoreWithCastILi1EEEEEviT_T0_T2_T3_T4_T5_ --------------------------
	.section	.nv.constant2._ZN2at6native27unrolled_elementwise_kernelIZZZNS0_17logit_kernel_cudaERNS_18TensorIteratorBaseERKN3c106ScalarEENKUlvE_clEvENKUlvE_clEvEUldE_St5arrayIPcLm2EELi4E23TrivialOffsetCalculatorILi1EjESF_NS0_6memory12LoadWithCastILi1EEENSG_13StoreWithCastILi1EEEEEviT_T0_T2_T3_T4_T5_,"a",@progbits
	.sectionflags	@""
	.align	4
.nv.constant2._ZN2at6native27unrolled_elementwise_kernelIZZZNS0_17logit_kernel_cudaERNS_18TensorIteratorBaseERKN3c106ScalarEENKUlvE_clEvENKUlvE_clEvEUldE_St5arrayIPcLm2EELi4E23TrivialOffsetCalculatorILi1EjESF_NS0_6memory12LoadWithCastILi1EEENSG_13StoreWithCastILi1EEEEEviT_T0_T2_T3_T4_T5_:
        /*0000*/ 	.byte	0x04, 0x8b, 0x7a, 0x8b, 0x25, 0xee, 0xd0, 0x3e, 0x6f, 0x67, 0x02, 0x9f, 0x66, 0xb2, 0xf3, 0x3e
        /*0010*/ 	.byte	0x56, 0x09, 0xab, 0xa9, 0xcb, 0x45, 0x17, 0x3f, 0x54, 0x51, 0x1b, 0x2d, 0xc7, 0x71, 0x3c, 0x3f
        /*0020*/ 	.byte	0x2d, 0xe7, 0x3b, 0x92, 0x24, 0x49, 0x62, 0x3f, 0xc4, 0xa3, 0x99, 0x99, 0x99, 0x99, 0x89, 0x3f
        /*0030*/ 	.byte	0x54, 0x55, 0x55, 0x55, 0x55, 0x55, 0xb5, 0x3f, 0x00, 0x00, 0x00, 0x80, 0x00, 0x00, 0x30, 0xc3
        /*0040*/ 	.byte	0xef, 0x39, 0xfa, 0xfe, 0x42, 0x2e, 0xe6, 0x3f, 0x3f, 0x80, 0x39, 0x3b, 0x9e, 0xbc, 0x7a, 0x3c
        /*0050*/ 	.byte	0x00, 0x00, 0x00, 0xf0, 0xff, 0xff, 0x0f, 0x38


//--------------------- .nv.constant0._ZN2at6native27unrolled_elementwise_kernelIZZZNS0_17logit_kernel_cudaERNS_18TensorIteratorBaseERKN3c106ScalarEENKUlvE_clEvENKUlvE_clEvEUldE_St5arrayIPcLm2EELi4E23TrivialOffsetCalculatorILi1EjESF_NS0_6memory12LoadWithCastILi1EEENSG_13StoreWithCastILi1EEEEEviT_T0_T2_T3_T4_T5_ --------------------------
	.section	.nv.constant0._ZN2at6native27unrolled_elementwise_kernelIZZZNS0_17logit_kernel_cudaERNS_18TensorIteratorBaseERKN3c106ScalarEENKUlvE_clEvENKUlvE_clEvEUldE_St5arrayIPcLm2EELi4E23TrivialOffsetCalculatorILi1EjESF_NS0_6memory12LoadWithCastILi1EEENSG_13StoreWithCastILi1EEEEEviT_T0_T2_T3_T4_T5_,"a",@progbits
	.sectionflags	@""
	.align	4
.nv.constant0._ZN2at6native27unrolled_elementwise_kernelIZZZNS0_17logit_kernel_cudaERNS_18TensorIteratorBaseERKN3c106ScalarEENKUlvE_clEvENKUlvE_clEvEUldE_St5arrayIPcLm2EELi4E23TrivialOffsetCalculatorILi1EjESF_NS0_6memory12LoadWithCastILi1EEENSG_13StoreWithCastILi1EEEEEviT_T0_T2_T3_T4_T5_:
	.zero		396


//--------------------- .nv.constant2._ZN2at6native18elementwise_kernelILi128ELi2EZNS0_22gpu_kernel_impl_nocastIZZZNS0_17logit_kernel_cudaERNS_18TensorIteratorBaseERKN3c106ScalarEENKUlvE_clEvENKUlvE_clEvEUldE_EEvS4_RKT_EUliE_EEviT1_ --------------------------
	.section	.nv.constant2._ZN2at6native18elementwise_kernelILi128ELi2EZNS0_22gpu_kernel_impl_nocastIZZZNS0_17logit_kernel_cudaERNS_18TensorIteratorBaseERKN3c106ScalarEENKUlvE_clEvENKUlvE_clEvEUldE_EEvS4_RKT_EUliE_EEviT1_,"a",@progbits
	.sectionflags	@""
	.align	4
.nv.constant2._ZN2at6native18elementwise_kernelILi128ELi2EZNS0_22gpu_kernel_impl_nocastIZZZNS0_17logit_kernel_cudaERNS_18TensorIteratorBaseERKN3c106ScalarEENKUlvE_clEvENKUlvE_clEvEUldE_EEvS4_RKT_EUliE_EEviT1_:
        /*0000*/ 	.byte	0x04, 0x8b, 0x7a, 0x8b, 0x25, 0xee, 0xd0, 0x3e, 0x6f, 0x67, 0x02, 0x9f, 0x66, 0xb2, 0xf3, 0x3e
        /*0010*/ 	.byte	0x56, 0x09, 0xab, 0xa9, 0xcb, 0x45, 0x17, 0x3f, 0x54, 0x51, 0x1b, 0x2d, 0xc7, 0x71, 0x3c, 0x3f
        /*0020*/ 	.byte	0x2d, 0xe7, 0x3b, 0x92, 0x24, 0x49, 0x62, 0x3f, 0xc4, 0xa3, 0x99, 0x99, 0x99, 0x99, 0x89, 0x3f
        /*0030*/ 	.byte	0x54, 0x55, 0x55, 0x55, 0x55, 0x55, 0xb5, 0x3f, 0x00, 0x00, 0x00, 0x80, 0x00, 0x00, 0x30, 0xc3
        /*0040*/ 	.byte	0xef, 0x39, 0xfa, 0xfe, 0x42, 0x2e, 0xe6, 0x3f, 0x3f, 0x80, 0x39, 0x3b, 0x9e, 0xbc, 0x7a, 0x3c


//--------------------- .nv.constant0._ZN2at6native18elementwise_kernelILi128ELi2EZNS0_22gpu_kernel_impl_nocastIZZZNS0_17logit_kernel_cudaERNS_18TensorIteratorBaseERKN3c106ScalarEENKUlvE_clEvENKUlvE_clEvEUldE_EEvS4_RKT_EUliE_EEviT1_ --------------------------
	.section	.nv.constant0._ZN2at6native18elementwise_kernelILi128ELi2EZNS0_22gpu_kernel_impl_nocastIZZZNS0_17logit_kernel_cudaERNS_18TensorIteratorBaseERKN3c106ScalarEENKUlvE_clEvENKUlvE_clEvEUldE_EEvS4_RKT_EUliE_EEviT1_,"a",@progbits
	.sectionflags	@""
	.align	4
.nv.constant0._ZN2at6native18elementwise_kernelILi128ELi2EZNS0_22gpu_kernel_impl_nocastIZZZNS0_17logit_kernel_cudaERNS_18TensorIteratorBaseERKN3c106ScalarEENKUlvE_clEvENKUlvE_clEvEUldE_EEvS4_RKT_EUliE_EEviT1_:
	.zero		896


//--------------------- .nv.constant2._ZN2at6native27unrolled_elementwise_kernelIZZZNS0_17logit_kernel_cudaERNS_18TensorIteratorBaseERKN3c106ScalarEENKUlvE_clEvENKUlvE_clEvEUldE_St5arrayIPcLm2EELi4E23TrivialOffsetCalculatorILi1EjESF_NS0_6memory15LoadWithoutCastENSG_16StoreWithoutCastEEEviT_T0_T2_T3_T4_T5_ --------------------------
	.section	.nv.constant2._ZN2at6native27unrolled_elementwise_kernelIZZZNS0_17logit_kernel_cudaERNS_18TensorIteratorBaseERKN3c106ScalarEENKUlvE_clEvENKUlvE_clEvEUldE_St5arrayIPcLm2EELi4E23TrivialOffsetCalculatorILi1EjESF_NS0_6memory15LoadWithoutCastENSG_16StoreWithoutCastEEEviT_T0_T2_T3_T4_T5_,"a",@progbits
	.sectionflags	@""
	.align	4
.nv.constant2._ZN2at6native27unrolled_elementwise_kernelIZZZNS0_17logit_kernel_cudaERNS_18TensorIteratorBaseERKN3c106ScalarEENKUlvE_clEvENKUlvE_clEvEUldE_St5arrayIPcLm2EELi4E23TrivialOffsetCalculatorILi1EjESF_NS0_6memory15LoadWithoutCastENSG_16StoreWithoutCastEEEviT_T0_T2_T3_T4_T5_:
        /*0000*/ 	.byte	0x04, 0x8b, 0x7a, 0x8b, 0x25, 0xee, 0xd0, 0x3e, 0x6f, 0x67, 0x02, 0x9f, 0x66, 0xb2, 0xf3, 0x3e
        /*0010*/ 	.byte	0x56, 0x09, 0xab, 0xa9, 0xcb, 0x45, 0x17, 0x3f, 0x54, 0x51, 0x1b, 0x2d, 0xc7, 0x71, 0x3c, 0x3f
        /*0020*/ 	.byte	0x2d, 0xe7, 0x3b, 0x92, 0x24, 0x49, 0x62, 0x3f, 0xc4, 0xa3, 0x99, 0x99, 0x99, 0x99, 0x89, 0x3f
        /*0030*/ 	.byte	0x54, 0x55, 0x55, 0x55, 0x55, 0x55, 0xb5, 0x3f, 0x00, 0x00, 0x00, 0x80, 0x00, 0x00, 0x30, 0xc3
        /*0040*/ 	.byte	0xef, 0x39, 0xfa, 0xfe, 0x42, 0x2e, 0xe6, 0x3f, 0x3f, 0x80, 0x39, 0x3b, 0x9e, 0xbc, 0x7a, 0x3c


//--------------------- .nv.constant0._ZN2at6native27unrolled_elementwise_kernelIZZZNS0_17logit_kernel_cudaERNS_18TensorIteratorBaseERKN3c106ScalarEENKUlvE_clEvENKUlvE_clEvEUldE_St5arrayIPcLm2EELi4E23TrivialOffsetCalculatorILi1EjESF_NS0_6memory15LoadWithoutCastENSG_16StoreWithoutCastEEEviT_T0_T2_T3_T4_T5_ --------------------------
	.section	.nv.constant0._ZN2at6native27unrolled_elementwise_kernelIZZZNS0_17logit_kernel_cudaERNS_18TensorIteratorBaseERKN3c106ScalarEENKUlvE_clEvENKUlvE_clEvEUldE_St5arrayIPcLm2EELi4E23TrivialOffsetCalculatorILi1EjESF_NS0_6memory15LoadWithoutCastENSG_16StoreWithoutCastEEEviT_T0_T2_T3_T4_T5_,"a",@progbits
	.sectionflags	@""
	.align	4
.nv.constant0._ZN2at6native27unrolled_elementwise_kernelIZZZNS0_17logit_kernel_cudaERNS_18TensorIteratorBaseERKN3c106ScalarEENKUlvE_clEvENKUlvE_clEvEUldE_St5arrayIPcLm2EELi4E23TrivialOffsetCalculatorILi1EjESF_NS0_6memory15LoadWithoutCastENSG_16StoreWithoutCastEEEviT_T0_T2_T3_T4_T5_:
	.zero		380


//--------------------- .nv.constant2._ZN2at6native29vectorized_elementwise_kernelILi2EZZZNS0_17logit_kernel_cudaERNS_18TensorIteratorBaseERKN3c106ScalarEENKUlvE_clEvENKUlvE_clEvEUldE_St5arrayIPcLm2EEEEviT0_T1_ --------------------------
	.section	.nv.constant2._ZN2at6native29vectorized_elementwise_kernelILi2EZZZNS0_17logit_kernel_cudaERNS_18TensorIteratorBaseERKN3c106ScalarEENKUlvE_clEvENKUlvE_clEvEUldE_St5arrayIPcLm2EEEEviT0_T1_,"a",@progbits
	.sectionflags	@""
	.align	4
.nv.constant2._ZN2at6native29vectorized_elementwise_kernelILi2EZZZNS0_17logit_kernel_cudaERNS_18TensorIteratorBaseERKN3c106ScalarEENKUlvE_clEvENKUlvE_clEvEUldE_St5arrayIPcLm2EEEEviT0_T1_:
        /*0000*/ 	.byte	0x04, 0x8b, 0x7a, 0x8b, 0x25, 0xee, 0xd0, 0x3e, 0x6f, 0x67, 0x02, 0x9f, 0x66, 0xb2, 0xf3, 0x3e
        /*0010*/ 	.byte	0x56, 0x09, 0xab, 0xa9, 0xcb, 0x45, 0x17, 0x3f, 0x54, 0x51, 0x1b, 0x2d, 0xc7, 0x71, 0x3c, 0x3f
        /*0020*/ 	.byte	0x2d, 0xe7, 0x3b, 0x92, 0x24, 0x49, 0x62, 0x3f, 0xc4, 0xa3, 0x99, 0x99, 0x99, 0x99, 0x89, 0x3f
        /*0030*/ 	.byte	0x54, 0x55, 0x55, 0x55, 0x55, 0x55, 0xb5, 0x3f, 0x00, 0x00, 0x00, 0x80, 0x00, 0x00, 0x30, 0xc3
        /*0040*/ 	.byte	0xef, 0x39, 0xfa, 0xfe, 0x42, 0x2e, 0xe6, 0x3f, 0x3f, 0x80, 0x39, 0x3b, 0x9e, 0xbc, 0x7a, 0x3c


//--------------------- .nv.constant0._ZN2at6native29vectorized_elementwise_kernelILi2EZZZNS0_17logit_kernel_cudaERNS_18TensorIteratorBaseERKN3c106ScalarEENKUlvE_clEvENKUlvE_clEvEUldE_St5arrayIPcLm2EEEEviT0_T1_ --------------------------
	.section	.nv.constant0._ZN2at6native29vectorized_elementwise_kernelILi2EZZZNS0_17logit_kernel_cudaERNS_18TensorIteratorBaseERKN3c106ScalarEENKUlvE_clEvENKUlvE_clEvEUldE_St5arrayIPcLm2EEEEviT0_T1_,"a",@progbits
	.sectionflags	@""
	.align	4
.nv.constant0._ZN2at6native29vectorized_elementwise_kernelILi2EZZZNS0_17logit_kernel_cudaERNS_18TensorIteratorBaseERKN3c106ScalarEENKUlvE_clEvENKUlvE_clEvEUldE_St5arrayIPcLm2EEEEviT0_T1_:
	.zero		376


//--------------------- .nv.constant2._ZN2at6native29vectorized_elementwise_kernelILi4EZZZNS0_17logit_kernel_cudaERNS_18TensorIteratorBaseERKN3c106ScalarEENKUlvE_clEvENKUlvE_clEvEUldE_St5arrayIPcLm2EEEEviT0_T1_ --------------------------
	.section	.nv.constant2._ZN2at6native29vectorized_elementwise_kernelILi4EZZZNS0_17logit_kernel_cudaERNS_18TensorIteratorBaseERKN3c106ScalarEENKUlvE_clEvENKUlvE_clEvEUldE_St5arrayIPcLm2EEEEviT0_T1_,"a",@progbits
	.sectionflags	@""
	.align	4
.nv.constant2._ZN2at6native29vectorized_elementwise_kernelILi4EZZZNS0_17logit_kernel_cudaERNS_18TensorIteratorBaseERKN3c106ScalarEENKUlvE_clEvENKUlvE_clEvEUldE_St5arrayIPcLm2EEEEviT0_T1_:
        /*0000*/ 	.byte	0x04, 0x8b, 0x7a, 0x8b, 0x25, 0xee, 0xd0, 0x3e, 0x6f, 0x67, 0x02, 0x9f, 0x66, 0xb2, 0xf3, 0x3e
        /*0010*/ 	.byte	0x56, 0x09, 0xab, 0xa9, 0xcb, 0x45, 0x17, 0x3f, 0x54, 0x51, 0x1b, 0x2d, 0xc7, 0x71, 0x3c, 0x3f
        /*0020*/ 	.byte	0x2d, 0xe7, 0x3b, 0x92, 0x24, 0x49, 0x62, 0x3f, 0xc4, 0xa3, 0x99, 0x99, 0x99, 0x99, 0x89, 0x3f
        /*0030*/ 	.byte	0x54, 0x55, 0x55, 0x55, 0x55, 0x55, 0xb5, 0x3f, 0x00, 0x00, 0x00, 0x80, 0x00, 0x00, 0x30, 0xc3
        /*0040*/ 	.byte	0xef, 0x39, 0xfa, 0xfe, 0x42, 0x2e, 0xe6, 0x3f, 0x3f, 0x80, 0x39, 0x3b, 0x9e, 0xbc, 0x7a, 0x3c


//--------------------- .nv.constant0._ZN2at6native29vectorized_elementwise_kernelILi4EZZZNS0_17logit_kernel_cudaERNS_18TensorIteratorBaseERKN3c106ScalarEENKUlvE_clEvENKUlvE_clEvEUldE_St5arrayIPcLm2EEEEviT0_T1_ --------------------------
	.section	.nv.constant0._ZN2at6native29vectorized_elementwise_kernelILi4EZZZNS0_17logit_kernel_cudaERNS_18TensorIteratorBaseERKN3c106ScalarEENKUlvE_clEvENKUlvE_clEvEUldE_St5arrayIPcLm2EEEEviT0_T1_,"a",@progbits
	.sectionflags	@""
	.align	4
.nv.constant0._ZN2at6native29vectorized_elementwise_kernelILi4EZZZNS0_17logit_kernel_cudaERNS_18TensorIteratorBaseERKN3c106ScalarEENKUlvE_clEvENKUlvE_clEvEUldE_St5arrayIPcLm2EEEEviT0_T1_:
	.zero		376


//--------------------- .nv.constant0._ZN2at6native29vectorized_elementwise_kernelILi8EZZZNS0_17logit_kernel_cudaERNS_18TensorIteratorBaseERKN3c106ScalarEENKUlvE_clEvENKUlvE_clEvEUldE_St5arrayIPcLm2EEEEviT0_T1_ --------------------------
	.section	.nv.constant0._ZN2at6native29vectorized_elementwise_kernelILi8EZZZNS0_17logit_kernel_cudaERNS_18TensorIteratorBaseERKN3c106ScalarEENKUlvE_clEvENKUlvE_clEvEUldE_St5arrayIPcLm2EEEEviT0_T1_,"a",@progbits
	.sectionflags	@""
	.align	4
.nv.constant0._ZN2at6native29vectorized_elementwise_kernelILi8EZZZNS0_17logit_kernel_cudaERNS_18TensorIteratorBaseERKN3c106ScalarEENKUlvE_clEvENKUlvE_clEvEUldE_St5arrayIPcLm2EEEEviT0_T1_:
	.zero		376


//--------------------- .nv.constant2._ZN2at6native18elementwise_kernelILi128ELi4EZNS0_15gpu_kernel_implIZZZNS0_19sigmoid_kernel_cudaERNS_18TensorIteratorBaseEENKUlvE0_clEvENKUlvE2_clEvEUlN3c108BFloat16EE_EEvS4_RKT_EUliE_EEviT1_ --------------------------
	.section	.nv.constant2._ZN2at6native18elementwise_kernelILi128ELi4EZNS0_15gpu_kernel_implIZZZNS0_19sigmoid_kernel_cudaERNS_18TensorIteratorBaseEENKUlvE0_clEvENKUlvE2_clEvEUlN3c108BFloat16EE_EEvS4_RKT_EUliE_EEviT1_,"a",@progbits
	.sectionflags	@""
	.align	4
.nv.constant2._ZN2at6native18elementwise_kernelILi128ELi4EZNS0_15gpu_kernel_implIZZZNS0_19sigmoid_kernel_cudaERNS_18TensorIteratorBaseEENKUlvE0_clEvENKUlvE2_clEvEUlN3c108BFloat16EE_EEvS4_RKT_EUliE_EEviT1_:
        /*0000*/ 	.byte	0x00, 0x00, 0x00, 0xf0, 0xff, 0xff, 0x0f, 0x38


//--------------------- .nv.constant0._ZN2at6native18elementwise_kernelILi128ELi4EZNS0_15gpu_kernel_implIZZZNS0_19sigmoid_kernel_cudaERNS_18TensorIteratorBaseEENKUlvE0_clEvENKUlvE2_clEvEUlN3c108BFloat16EE_EEvS4_RKT_EUliE_EEviT1_ --------------------------
	.section	.nv.constant0._ZN2at6native18elementwise_kernelILi128ELi4EZNS0_15gpu_kernel_implIZZZNS0_19sigmoid_kernel_cudaERNS_18TensorIteratorBaseEENKUlvE0_clEvENKUlvE2_clEvEUlN3c108BFloat16EE_EEvS4_RKT_EUliE_EEviT1_,"a",@progbits
	.sectionflags	@""
	.align	4
.nv.constant0._ZN2at6native18elementwise_kernelILi128ELi4EZNS0_15gpu_kernel_implIZZZNS0_19sigmoid_kernel_cudaERNS_18TensorIteratorBaseEENKUlvE0_clEvENKUlvE2_clEvEUlN3c108BFloat16EE_EEvS4_RKT_EUliE_EEviT1_:
	.zero		896


//--------------------- .nv.constant2._ZN2at6native27unrolled_elementwise_kernelIZZZNS0_19sigmoid_kernel_cudaERNS_18TensorIteratorBaseEENKUlvE0_clEvENKUlvE2_clEvEUlN3c108BFloat16EE_St5arrayIPcLm2EELi4E23TrivialOffsetCalculatorILi1EjESD_NS0_6memory12LoadWithCastILi1EEENSE_13StoreWithCastILi1EEEEEviT_T0_T2_T3_T4_T5_ --------------------------
	.section	.nv.constant2._ZN2at6native27unrolled_elementwise_kernelIZZZNS0_19sigmoid_kernel_cudaERNS_18TensorIteratorBaseEENKUlvE0_clEvENKUlvE2_clEvEUlN3c108BFloat16EE_St5arrayIPcLm2EELi4E23TrivialOffsetCalculatorILi1EjESD_NS0_6memory12LoadWithCastILi1EEENSE_13StoreWithCastILi1EEEEEviT_T0_T2_T3_T4_T5_,"a",@progbits
	.sectionflags	@""
	.align	4
.nv.constant2._ZN2at6native27unrolled_elementwise_kernelIZZZNS0_19sigmoid_kernel_cudaERNS_18TensorIteratorBaseEENKUlvE0_clEvENKUlvE2_clEvEUlN3c108BFloat16EE_St5arrayIPcLm2EELi4E23TrivialOffsetCalculatorILi1EjESD_NS0_6memory12LoadWithCastILi1EEENSE_13StoreWithCastILi1EEEEEviT_T0_T2_T3_T4_T5_:
        /*0000*/ 	.byte	0x00, 0x00, 0x00, 0xf0, 0xff, 0xff, 0x0f, 0x38


//--------------------- .nv.constant0._ZN2at6native27unrolled_elementwise_kernelIZZZNS0_19sigmoid_kernel_cudaERNS_18TensorIteratorBaseEENKUlvE0_clEvENKUlvE2_clEvEUlN3c108BFloat16EE_St5arrayIPcLm2EELi4E23TrivialOffsetCalculatorILi1EjESD_NS0_6memory12LoadWithCastILi1EEENSE_13StoreWithCastILi1EEEEEviT_T0_T2_T3_T4_T5_ --------------------------
	.section	.nv.constant0._ZN2at6native27unrolled_elementwise_kernelIZZZNS0_19sigmoid_kernel_cudaERNS_18TensorIteratorBaseEENKUlvE0_clEvENKUlvE2_clEvEUlN3c108BFloat16EE_St5arrayIPcLm2EELi4E23TrivialOffsetCalculatorILi1EjESD_NS0_6memory12LoadWithCastILi1EEENSE_13StoreWithCastILi1EEEEEviT_T0_T2_T3_T4_T5_,"a",@progbits
	.sectionflags	@""
	.align	4
.nv.constant0._ZN2at6native27unrolled_elementwise_kernelIZZZNS0_19sigmoid_kernel_cudaERNS_18TensorIteratorBaseEENKUlvE0_clEvENKUlvE2_clEvEUlN3c108BFloat16EE_St5arrayIPcLm2EELi4E23TrivialOffsetCalculatorILi1EjESD_NS0_6memory12LoadWithCastILi1EEENSE_13StoreWithCastILi1EEEEEviT_T0_T2_T3_T4_T5_:
	.zero		396


//--------------------- .nv.constant0._ZN2at6native18elementwise_kernelILi128ELi4EZNS0_22gpu_kernel_impl_nocastIZZZNS0_19sigmoid_kernel_cudaERNS_18TensorIteratorBaseEENKUlvE0_clEvENKUlvE2_clEvEUlN3c108BFloat16EE_EEvS4_RKT_EUliE_EEviT1_ --------------------------
	.section	.nv.constant0._ZN2at6native18elementwise_kernelILi128ELi4EZNS0_22gpu_kernel_impl_nocastIZZZNS0_19sigmoid_kernel_cudaERNS_18TensorIteratorBaseEENKUlvE0_clEvENKUlvE2_clEvEUlN3c108BFloat16EE_EEvS4_RKT_EUliE_EEviT1_,"a",@progbits
	.sectionflags	@""
	.align	4
.nv.constant0._ZN2at6native18elementwise_kernelILi128ELi4EZNS0_22gpu_kernel_impl_nocastIZZZNS0_19sigmoid_kernel_cudaERNS_18TensorIteratorBaseEENKUlvE0_clEvENKUlvE2_clEvEUlN3c108BFloat16EE_EEvS4_RKT_EUliE_EEviT1_:
	.zero		896


//--------------------- .nv.constant0._ZN2at6native27unrolled_elementwise_kernelIZZZNS0_19sigmoid_kernel_cudaERNS_18TensorIteratorBaseEENKUlvE0_clEvENKUlvE2_clEvEUlN3c108BFloat16EE_St5arrayIPcLm2EELi4E23TrivialOffsetCalculatorILi1EjESD_NS0_6memory15LoadWithoutCastENSE_16StoreWithoutCastEEEviT_T0_T2_T3_T4_T5_ --------------------------
	.section	.nv.constant0._ZN2at6native27unrolled_elementwise_kernelIZZZNS0_19sigmoid_kernel_cudaERNS_18TensorIteratorBaseEENKUlvE0_clEvENKUlvE2_clEvEUlN3c108BFloat16EE_St5arrayIPcLm2EELi4E23TrivialOffsetCalculatorILi1EjESD_NS0_6memory15LoadWithoutCastENSE_16StoreWithoutCastEEEviT_T0_T2_T3_T4_T5_,"a",@progbits
	.sectionflags	@""
	.align	4
.nv.constant0._ZN2at6native27unrolled_elementwise_kernelIZZZNS0_19sigmoid_kernel_cudaERNS_18TensorIteratorBaseEENKUlvE0_clEvENKUlvE2_clEvEUlN3c108BFloat16EE_St5arrayIPcLm2EELi4E23TrivialOffsetCalculatorILi1EjESD_NS0_6memory15LoadWithoutCastENSE_16StoreWithoutCastEEEviT_T0_T2_T3_T4_T5_:
	.zero		380


//--------------------- .nv.constant0._ZN2at6native29vectorized_elementwise_kernelILi2EZZZNS0_19sigmoid_kernel_cudaERNS_18TensorIteratorBaseEENKUlvE0_clEvENKUlvE2_clEvEUlN3c108BFloat16EE_St5arrayIPcLm2EEEEviT0_T1_ --------------------------
	.section	.nv.constant0._ZN2at6native29vectorized_elementwise_kernelILi2EZZZNS0_19sigmoid_kernel_cudaERNS_18TensorIteratorBaseEENKUlvE0_clEvENKUlvE2_clEvEUlN3c108BFloat16EE_St5arrayIPcLm2EEEEviT0_T1_,"a",@progbits
	.sectionflags	@""
	.align	4
.nv.constant0._ZN2at6native29vectorized_elementwise_kernelILi2EZZZNS0_19sigmoid_kernel_cudaERNS_18TensorIteratorBaseEENKUlvE0_clEvENKUlvE2_clEvEUlN3c108BFloat16EE_St5arrayIPcLm2EEEEviT0_T1_:
	.zero		376


//--------------------- .nv.constant0._ZN2at6native29vectorized_elementwise_kernelILi4EZZZNS0_19sigmoid_kernel_cudaERNS_18TensorIteratorBaseEENKUlvE0_clEvENKUlvE2_clEvEUlN3c108BFloat16EE_St5arrayIPcLm2EEEEviT0_T1_ --------------------------
	.section	.nv.constant0._ZN2at6native29vectorized_elementwise_kernelILi4EZZZNS0_19sigmoid_kernel_cudaERNS_18TensorIteratorBaseEENKUlvE0_clEvENKUlvE2_clEvEUlN3c108BFloat16EE_St5arrayIPcLm2EEEEviT0_T1_,"a",@progbits
	.sectionflags	@""
	.align	4
.nv.constant0._ZN2at6native29vectorized_elementwise_kernelILi4EZZZNS0_19sigmoid_kernel_cudaERNS_18TensorIteratorBaseEENKUlvE0_clEvENKUlvE2_clEvEUlN3c108BFloat16EE_St5arrayIPcLm2EEEEviT0_T1_:
	.zero		376


//--------------------- .nv.constant0._ZN2at6native29vectorized_elementwise_kernelILi8EZZZNS0_19sigmoid_kernel_cudaERNS_18TensorIteratorBaseEENKUlvE0_clEvENKUlvE2_clEvEUlN3c108BFloat16EE_St5arrayIPcLm2EEEEviT0_T1_ --------------------------
	.section	.nv.constant0._ZN2at6native29vectorized_elementwise_kernelILi8EZZZNS0_19sigmoid_kernel_cudaERNS_18TensorIteratorBaseEENKUlvE0_clEvENKUlvE2_clEvEUlN3c108BFloat16EE_St5arrayIPcLm2EEEEviT0_T1_,"a",@progbits
	.sectionflags	@""
	.align	4
.nv.constant0._ZN2at6native29vectorized_elementwise_kernelILi8EZZZNS0_19sigmoid_kernel_cudaERNS_18TensorIteratorBaseEENKUlvE0_clEvENKUlvE2_clEvEUlN3c108BFloat16EE_St5arrayIPcLm2EEEEviT0_T1_:
	.zero		376


//--------------------- .nv.constant2._ZN2at6native18elementwise_kernelILi128ELi4EZNS0_15gpu_kernel_implIZZZNS0_19sigmoid_kernel_cudaERNS_18TensorIteratorBaseEENKUlvE0_clEvENKUlvE1_clEvEUlN3c104HalfEE_EEvS4_RKT_EUliE_EEviT1_ --------------------------
	.section	.nv.constant2._ZN2at6native18elementwise_kernelILi128ELi4EZNS0_15gpu_kernel_implIZZZNS0_19sigmoid_kernel_cudaERNS_18TensorIteratorBaseEENKUlvE0_clEvENKUlvE1_clEvEUlN3c104HalfEE_EEvS4_RKT_EUliE_EEviT1_,"a",@progbits
	.sectionflags	@""
	.align	4
.nv.constant2._ZN2at6native18elementwise_kernelILi128ELi4EZNS0_15gpu_kernel_implIZZZNS0_19sigmoid_kernel_cudaERNS_18TensorIteratorBaseEENKUlvE0_clEvENKUlvE1_clEvEUlN3c104HalfEE_EEvS4_RKT_EUliE_EEviT1_:
        /*0000*/ 	.byte	0x00, 0x00, 0x00, 0xf0, 0xff, 0xff, 0x0f, 0x38


//--------------------- .nv.constant0._ZN2at6native18elementwise_kernelILi128ELi4EZNS0_15gpu_kernel_implIZZZNS0_19sigmoid_kernel_cudaERNS_18TensorIteratorBaseEENKUlvE0_clEvENKUlvE1_clEvEUlN3c104HalfEE_EEvS4_RKT_EUliE_EEviT1_ --------------------------
	.section	.nv.constant0._ZN2at6native18elementwise_kernelILi128ELi4EZNS0_15gpu_kernel_implIZZZNS0_19sigmoid_kernel_cudaERNS_18TensorIteratorBaseEENKUlvE0_clEvENKUlvE1_clEvEUlN3c104HalfEE_EEvS4_RKT_EUliE_EEviT1_,"a",@progbits
	.sectionflags	@""
	.align	4
.nv.constant0._ZN2at6native18elementwise_kernelILi128ELi4EZNS0_15gpu_kernel_implIZZZNS0_19sigmoid_kernel_cudaERNS_18TensorIteratorBaseEENKUlvE0_clEvENKUlvE1_clEvEUlN3c104HalfEE_EEvS4_RKT_EUliE_EEviT1_:
	.zero		896


//--------------------- .nv.constant2._ZN2at6native27unrolled_elementwise_kernelIZZZNS0_19sigmoid_kernel_cudaERNS_18TensorIteratorBaseEENKUlvE0_clEvENKUlvE1_clEvEUlN3c104HalfEE_St5arrayIPcLm2EELi4E23TrivialOffsetCalculatorILi1EjESD_NS0_6memory12LoadWithCastILi1EEENSE_13StoreWithCastILi1EEEEEviT_T0_T2_T3_T4_T5_ --------------------------
	.section	.nv.constant2._ZN2at6native27unrolled_elementwise_kernelIZZZNS0_19sigmoid_kernel_cudaERNS_18TensorIteratorBaseEENKUlvE0_clEvENKUlvE1_clEvEUlN3c104HalfEE_St5arrayIPcLm2EELi4E23TrivialOffsetCalculatorILi1EjESD_NS0_6memory12LoadWithCastILi1EEENSE_13StoreWithCastILi1EEEEEviT_T0_T2_T3_T4_T5_,"a",@progbits
	.sectionflags	@""
	.align	4
.nv.constant2._ZN2at6native27unrolled_elementwise_kernelIZZZNS0_19sigmoid_kernel_cudaERNS_18TensorIteratorBaseEENKUlvE0_clEvENKUlvE1_clEvEUlN3c104HalfEE_St5arrayIPcLm2EELi4E23TrivialOffsetCalculatorILi1EjESD_NS0_6memory12LoadWithCastILi1EEENSE_13StoreWithCastILi1EEEEEviT_T0_T2_T3_T4_T5_:
        /*0000*/ 	.byte	0x00, 0x00, 0x00, 0xf0, 0xff, 0xff, 0x0f, 0x38


//--------------------- .nv.constant0._ZN2at6native27unrolled_elementwise_kernelIZZZNS0_19sigmoid_kernel_cudaERNS_18TensorIteratorBaseEENKUlvE0_clEvENKUlvE1_clEvEUlN3c104HalfEE_St5arrayIPcLm2EELi4E23TrivialOffsetCalculatorILi1EjESD_NS0_6memory12LoadWithCastILi1EEENSE_13StoreWithCastILi1EEEEEviT_T0_T2_T3_T4_T5_ --------------------------
	.section	.nv.constant0._ZN2at6native27unrolled_elementwise_kernelIZZZNS0_19sigmoid_kernel_cudaERNS_18TensorIteratorBaseEENKUlvE0_clEvENKUlvE1_clEvEUlN3c104HalfEE_St5arrayIPcLm2EELi4E23TrivialOffsetCalculatorILi1EjESD_NS0_6memory12LoadWithCastILi1EEENSE_13StoreWithCastILi1EEEEEviT_T0_T2_T3_T4_T5_,"a",@progbits
	.sectionflags	@""
	.align	4
.nv.constant0._ZN2at6native27unrolled_elementwise_kernelIZZZNS0_19sigmoid_kernel_cudaERNS_18TensorIteratorBaseEENKUlvE0_clEvENKUlvE1_clEvEUlN3c104HalfEE_St5arrayIPcLm2EELi4E23TrivialOffsetCalculatorILi1EjESD_NS0_6memory12LoadWithCastILi1EEENSE_13StoreWithCastILi1EEEEEviT_T0_T2_T3_T4_T5_:
	.zero		396


//--------------------- .nv.constant0._ZN2at6native18elementwise_kernelILi128ELi4EZNS0_22gpu_kernel_impl_nocastIZZZNS0_19sigmoid_kernel_cudaERNS_18TensorIteratorBaseEENKUlvE0_clEvENKUlvE1_clEvEUlN3c104HalfEE_EEvS4_RKT_EUliE_EEviT1_ --------------------------
	.section	.nv.constant0._ZN2at6native18elementwise_kernelILi128ELi4EZNS0_22gpu_kernel_impl_nocastIZZZNS0_19sigmoid_kernel_cudaERNS_18TensorIteratorBaseEENKUlvE0_clEvENKUlvE1_clEvEUlN3c104HalfEE_EEvS4_RKT_EUliE_EEviT1_,"a",@progbits
	.sectionflags	@""
	.align	4
.nv.constant0._ZN2at6native18elementwise_kernelILi128ELi4EZNS0_22gpu_kernel_impl_nocastIZZZNS0_19sigmoid_kernel_cudaERNS_18TensorIteratorBaseEENKUlvE0_clEvENKUlvE1_clEvEUlN3c104HalfEE_EEvS4_RKT_EUliE_EEviT1_:
	.zero		896


//--------------------- .nv.constant0._ZN2at6native27unrolled_elementwise_kernelIZZZNS0_19sigmoid_kernel_cudaERNS_18TensorIteratorBaseEENKUlvE0_clEvENKUlvE1_clEvEUlN3c104HalfEE_St5arrayIPcLm2EELi4E23TrivialOffsetCalculatorILi1EjESD_NS0_6memory15LoadWithoutCastENSE_16StoreWithoutCastEEEviT_T0_T2_T3_T4_T5_ --------------------------
	.section	.nv.constant0._ZN2at6native27unrolled_elementwise_kernelIZZZNS0_19sigmoid_kernel_cudaERNS_18TensorIteratorBaseEENKUlvE0_clEvENKUlvE1_clEvEUlN3c104HalfEE_St5arrayIPcLm2EELi4E23TrivialOffsetCalculatorILi1EjESD_NS0_6memory15LoadWithoutCastENSE_16StoreWithoutCastEEEviT_T0_T2_T3_T4_T5_,"a",@progbits
	.sectionflags	@""
	.align	4
.nv.constant0._ZN2at6native27unrolled_elementwise_kernelIZZZNS0_19sigmoid_kernel_cudaERNS_18TensorIteratorBaseEENKUlvE0_clEvENKUlvE1_clEvEUlN3c104HalfEE_St5arrayIPcLm2EELi4E23TrivialOffsetCalculatorILi1EjESD_NS0_6memory15LoadWithoutCastENSE_16StoreWithoutCastEEEviT_T0_T2_T3_T4_T5_:
	.zero		380


//--------------------- .nv.constant0._ZN2at6native29vectorized_elementwise_kernelILi2EZZZNS0_19sigmoid_kernel_cudaERNS_18TensorIteratorBaseEENKUlvE0_clEvENKUlvE1_clEvEUlN3c104HalfEE_St5arrayIPcLm2EEEEviT0_T1_ --------------------------
	.section	.nv.constant0._ZN2at6native29vectorized_elementwise_kernelILi2EZZZNS0_19sigmoid_kernel_cudaERNS_18TensorIteratorBaseEENKUlvE0_clEvENKUlvE1_clEvEUlN3c104HalfEE_St5arrayIPcLm2EEEEviT0_T1_,"a",@progbits
	.sectionflags	@""
	.align	4
.nv.constant0._ZN2at6native29vectorized_elementwise_kernelILi2EZZZNS0_19sigmoid_kernel_cudaERNS_18TensorIteratorBaseEENKUlvE0_clEvENKUlvE1_clEvEUlN3c104HalfEE_St5arrayIPcLm2EEEEviT0_T1_:
	.zero		376


//--------------------- .nv.constant0._ZN2at6native29vectorized_elementwise_kernelILi4EZZZNS0_19sigmoid_kernel_cudaERNS_18TensorIteratorBaseEENKUlvE0_clEvENKUlvE1_clEvEUlN3c104HalfEE_St5arrayIPcLm2EEEEviT0_T1_ --------------------------
	.section	.nv.constant0._ZN2at6native29vectorized_elementwise_kernelILi4EZZZNS0_19sigmoid_kernel_cudaERNS_18TensorIteratorBaseEENKUlvE0_clEvENKUlvE1_clEvEUlN3c104HalfEE_St5arrayIPcLm2EEEEviT0_T1_,"a",@progbits
	.sectionflags	@""
	.align	4
.nv.constant0._ZN2at6native29vectorized_elementwise_kernelILi4EZZZNS0_19sigmoid_kernel_cudaERNS_18TensorIteratorBaseEENKUlvE0_clEvENKUlvE1_clEvEUlN3c104HalfEE_St5arrayIPcLm2EEEEviT0_T1_:
	.zero		376


//--------------------- .nv.constant0._ZN2at6native29vectorized_elementwise_kernelILi8EZZZNS0_19sigmoid_kernel_cudaERNS_18TensorIteratorBaseEENKUlvE0_clEvENKUlvE1_clEvEUlN3c104HalfEE_St5arrayIPcLm2EEEEviT0_T1_ --------------------------
	.section	.nv.constant0._ZN2at6native29vectorized_elementwise_kernelILi8EZZZNS0_19sigmoid_kernel_cudaERNS_18TensorIteratorBaseEENKUlvE0_clEvENKUlvE1_clEvEUlN3c104HalfEE_St5arrayIPcLm2EEEEviT0_T1_,"a",@progbits
	.sectionflags	@""
	.align	4
.nv.constant0._ZN2at6native29vectorized_elementwise_kernelILi8EZZZNS0_19sigmoid_kernel_cudaERNS_18TensorIteratorBaseEENKUlvE0_clEvENKUlvE1_clEvEUlN3c104HalfEE_St5arrayIPcLm2EEEEviT0_T1_:
	.zero		376


//--------------------- .nv.constant2._ZN2at6native18elementwise_kernelILi128ELi4EZNS0_15gpu_kernel_implIZZZNS0_19sigmoid_kernel_cudaERNS_18TensorIteratorBaseEENKUlvE0_clEvENKUlvE0_clEvEUlfE_EEvS4_RKT_EUliE_EEviT1_ --------------------------
	.section	.nv.constant2._ZN2at6native18elementwise_kernelILi128ELi4EZNS0_15gpu_kernel_implIZZZNS0_19sigmoid_kernel_cudaERNS_18TensorIteratorBaseEENKUlvE0_clEvENKUlvE0_clEvEUlfE_EEvS4_RKT_EUliE_EEviT1_,"a",@progbits
	.sectionflags	@""
	.align	4
.nv.constant2._ZN2at6native18elementwise_kernelILi128ELi4EZNS0_15gpu_kernel_implIZZZNS0_19sigmoid_kernel_cudaERNS_18TensorIteratorBaseEENKUlvE0_clEvENKUlvE0_clEvEUlfE_EEvS4_RKT_EUliE_EEviT1_:
        /*0000*/ 	.byte	0x00, 0x00, 0x00, 0xf0, 0xff, 0xff, 0x0f, 0x38


//--------------------- .nv.constant0._ZN2at6native18elementwise_kernelILi128ELi4EZNS0_15gpu_kernel_implIZZZNS0_19sigmoid_kernel_cudaERNS_18TensorIteratorBaseEENKUlvE0_clEvENKUlvE0_clEvEUlfE_EEvS4_RKT_EUliE_EEviT1_ --------------------------
	.section	.nv.constant0._ZN2at6native18elementwise_kernelILi128ELi4EZNS0_15gpu_kernel_implIZZZNS0_19sigmoid_kernel_cudaERNS_18TensorIteratorBaseEENKUlvE0_clEvENKUlvE0_clEvEUlfE_EEvS4_RKT_EUliE_EEviT1_,"a",@progbits
	.sectionflags	@""
	.align	4
.nv.constant0._ZN2at6native18elementwise_kernelILi128ELi4EZNS0_15gpu_kernel_implIZZZNS0_19sigmoid_kernel_cudaERNS_18TensorIteratorBaseEENKUlvE0_clEvENKUlvE0_clEvEUlfE_EEvS4_RKT_EUliE_EEviT1_:
	.zero		896


//--------------------- .nv.constant2._ZN2at6native27unrolled_elementwise_kernelIZZZNS0_19sigmoid_kernel_cudaERNS_18TensorIteratorBaseEENKUlvE0_clEvENKUlvE0_clEvEUlfE_St5arrayIPcLm2EELi4E23TrivialOffsetCalculatorILi1EjESB_NS0_6memory12LoadWithCastILi1EEENSC_13StoreWithCastILi1EEEEEviT_T0_T2_T3_T4_T5_ --------------------------
	.section	.nv.constant2._ZN2at6native27unrolled_elementwise_kernelIZZZNS0_19sigmoid_kernel_cudaERNS_18TensorIteratorBaseEENKUlvE0_clEvENKUlvE0_clEvEUlfE_St5arrayIPcLm2EELi4E23TrivialOffsetCalculatorILi1EjESB_NS0_6memory12LoadWithCastILi1EEENSC_13StoreWithCastILi1EEEEEviT_T0_T2_T3_T4_T5_,"a",@progbits
	.sectionflags	@""
	.align	4
.nv.constant2._ZN2at6native27unrolled_elementwise_kernelIZZZNS0_19sigmoid_kernel_cudaERNS_18TensorIteratorBaseEENKUlvE0_clEvENKUlvE0_clEvEUlfE_St5arrayIPcLm2EELi4E23TrivialOffsetCalculatorILi1EjESB_NS0_6memory12LoadWithCastILi1EEENSC_13StoreWithCastILi1EEEEEviT_T0_T2_T3_T4_T5_:
        /*0000*/ 	.byte	0x00, 0x00, 0x00, 0xf0, 0xff, 0xff, 0x0f, 0x38


//--------------------- .nv.constant0._ZN2at6native27unrolled_elementwise_kernelIZZZNS0_19sigmoid_kernel_cudaERNS_18TensorIteratorBaseEENKUlvE0_clEvENKUlvE0_clEvEUlfE_St5arrayIPcLm2EELi4E23TrivialOffsetCalculatorILi1EjESB_NS0_6memory12LoadWithCastILi1EEENSC_13StoreWithCastILi1EEEEEviT_T0_T2_T3_T4_T5_ --------------------------
	.section	.nv.constant0._ZN2at6native27unrolled_elementwise_kernelIZZZNS0_19sigmoid_kernel_cudaERNS_18TensorIteratorBaseEENKUlvE0_clEvENKUlvE0_clEvEUlfE_St5arrayIPcLm2EELi4E23TrivialOffsetCalculatorILi1EjESB_NS0_6memory12LoadWithCastILi1EEENSC_13StoreWithCastILi1EEEEEviT_T0_T2_T3_T4_T5_,"a",@progbits
	.sectionflags	@""
	.align	4
.nv.constant0._ZN2at6native27unrolled_elementwise_kernelIZZZNS0_19sigmoid_kernel_cudaERNS_18TensorIteratorBaseEENKUlvE0_clEvENKUlvE0_clEvEUlfE_St5arrayIPcLm2EELi4E23TrivialOffsetCalculatorILi1EjESB_NS0_6memory12LoadWithCastILi1EEENSC_13StoreWithCastILi1EEEEEviT_T0_T2_T3_T4_T5_:
	.zero		396


//--------------------- .nv.constant0._ZN2at6native18elementwise_kernelILi128ELi2EZNS0_22gpu_kernel_impl_nocastIZZZNS0_19sigmoid_kernel_cudaERNS_18TensorIteratorBaseEENKUlvE0_clEvENKUlvE0_clEvEUlfE_EEvS4_RKT_EUliE_EEviT1_ --------------------------
	.section	.nv.constant0._ZN2at6native18elementwise_kernelILi128ELi2EZNS0_22gpu_kernel_impl_nocastIZZZNS0_19sigmoid_kernel_cudaERNS_18TensorIteratorBaseEENKUlvE0_clEvENKUlvE0_clEvEUlfE_EEvS4_RKT_EUliE_EEviT1_,"a",@progbits
	.sectionflags	@""
	.align	4
.nv.constant0._ZN2at6native18elementwise_kernelILi128ELi2EZNS0_22gpu_kernel_impl_nocastIZZZNS0_19sigmoid_kernel_cudaERNS_18TensorIteratorBaseEENKUlvE0_clEvENKUlvE0_clEvEUlfE_EEvS4_RKT_EUliE_EEviT1_:
	.zero		896


//--------------------- .nv.constant0._ZN2at6native27unrolled_elementwise_kernelIZZZNS0_19sigmoid_kernel_cudaERNS_18TensorIteratorBaseEENKUlvE0_clEvENKUlvE0_clEvEUlfE_St5arrayIPcLm2EELi4E23TrivialOffsetCalculatorILi1EjESB_NS0_6memory15LoadWithoutCastENSC_16StoreWithoutCastEEEviT_T0_T2_T3_T4_T5_ --------------------------
	.section	.nv.constant0._ZN2at6native27unrolled_elementwise_kernelIZZZNS0_19sigmoid_kernel_cudaERNS_18TensorIteratorBaseEENKUlvE0_clEvENKUlvE0_clEvEUlfE_St5arrayIPcLm2EELi4E23TrivialOffsetCalculatorILi1EjESB_NS0_6memory15LoadWithoutCastENSC_16StoreWithoutCastEEEviT_T0_T2_T3_T4_T5_,"a",@progbits
	.sectionflags	@""
	.align	4
.nv.constant0._ZN2at6native27unrolled_elementwise_kernelIZZZNS0_19sigmoid_kernel_cudaERNS_18TensorIteratorBaseEENKUlvE0_clEvENKUlvE0_clEvEUlfE_St5arrayIPcLm2EELi4E23TrivialOffsetCalculatorILi1EjESB_NS0_6memory15LoadWithoutCastENSC_16StoreWithoutCastEEEviT_T0_T2_T3_T4_T5_:
	.zero		380


//--------------------- .nv.constant0._ZN2at6native29vectorized_elementwise_kernelILi2EZZZNS0_19sigmoid_kernel_cudaERNS_18TensorIteratorBaseEENKUlvE0_clEvENKUlvE0_clEvEUlfE_St5arrayIPcLm2EEEEviT0_T1_ --------------------------
	.section	.nv.constant0._ZN2at6native29vectorized_elementwise_kernelILi2EZZZNS0_19sigmoid_kernel_cudaERNS_18TensorIteratorBaseEENKUlvE0_clEvENKUlvE0_clEvEUlfE_St5arrayIPcLm2EEEEviT0_T1_,"a",@progbits
	.sectionflags	@""
	.align	4
.nv.constant0._ZN2at6native29vectorized_elementwise_kernelILi2EZZZNS0_19sigmoid_kernel_cudaERNS_18TensorIteratorBaseEENKUlvE0_clEvENKUlvE0_clEvEUlfE_St5arrayIPcLm2EEEEviT0_T1_:
	.zero		376


//--------------------- .nv.constant0._ZN2at6native29vectorized_elementwise_kernelILi4EZZZNS0_19sigmoid_kernel_cudaERNS_18TensorIteratorBaseEENKUlvE0_clEvENKUlvE0_clEvEUlfE_St5arrayIPcLm2EEEEviT0_T1_ --------------------------
	.section	.nv.constant0._ZN2at6native29vectorized_elementwise_kernelILi4EZZZNS0_19sigmoid_kernel_cudaERNS_18TensorIteratorBaseEENKUlvE0_clEvENKUlvE0_clEvEUlfE_St5arrayIPcLm2EEEEviT0_T1_,"a",@progbits
	.sectionflags	@""
	.align	4
.nv.constant0._ZN2at6native29vectorized_elementwise_kernelILi4EZZZNS0_19sigmoid_kernel_cudaERNS_18TensorIteratorBaseEENKUlvE0_clEvENKUlvE0_clEvEUlfE_St5arrayIPcLm2EEEEviT0_T1_:
	.zero		376


//--------------------- .nv.constant0._ZN2at6native29vectorized_elementwise_kernelILi8EZZZNS0_19sigmoid_kernel_cudaERNS_18TensorIteratorBaseEENKUlvE0_clEvENKUlvE0_clEvEUlfE_St5arrayIPcLm2EEEEviT0_T1_ --------------------------
	.section	.nv.constant0._ZN2at6native29vectorized_elementwise_kernelILi8EZZZNS0_19sigmoid_kernel_cudaERNS_18TensorIteratorBaseEENKUlvE0_clEvENKUlvE0_clEvEUlfE_St5arrayIPcLm2EEEEviT0_T1_,"a",@progbits
	.sectionflags	@""
	.align	4
.nv.constant0._ZN2at6native29vectorized_elementwise_kernelILi8EZZZNS0_19sigmoid_kernel_cudaERNS_18TensorIteratorBaseEENKUlvE0_clEvENKUlvE0_clEvEUlfE_St5arrayIPcLm2EEEEviT0_T1_:
	.zero		376


//--------------------- .nv.constant2._ZN2at6native18elementwise_kernelILi128ELi4EZNS0_15gpu_kernel_implIZZZNS0_19sigmoid_kernel_cudaERNS_18TensorIteratorBaseEENKUlvE0_clEvENKUlvE_clEvEUldE_EEvS4_RKT_EUliE_EEviT1_ --------------------------
	.section	.nv.constant2._ZN2at6native18elementwise_kernelILi128ELi4EZNS0_15gpu_kernel_implIZZZNS0_19sigmoid_kernel_cudaERNS_18TensorIteratorBaseEENKUlvE0_clEvENKUlvE_clEvEUldE_EEvS4_RKT_EUliE_EEviT1_,"a",@progbits
	.sectionflags	@""
	.align	4
.nv.constant2._ZN2at6native18elementwise_kernelILi128ELi4EZNS0_15gpu_kernel_implIZZZNS0_19sigmoid_kernel_cudaERNS_18TensorIteratorBaseEENKUlvE0_clEvENKUlvE_clEvEUldE_EEvS4_RKT_EUliE_EEviT1_:
        /*0000*/ 	.byte	0xef, 0x39, 0xfa, 0xfe, 0x42, 0x2e, 0xe6, 0xbf, 0x3f, 0x80, 0x39, 0x3b, 0x9e, 0xbc, 0x7a, 0xbc
        /*0010*/ 	.byte	0xea, 0x13, 0xa2, 0xfc, 0xf3, 0x8a, 0x92, 0x3e, 0x15, 0x13, 0x40, 0x62, 0xee, 0x1d, 0xc7, 0x3e
        /*0020*/ 	.byte	0x71, 0xeb, 0x89, 0x7c, 0x99, 0x01, 0xfa, 0x3e, 0x65, 0x1f, 0x76, 0x14, 0xa0, 0x01, 0x2a, 0x3f
        /*0030*/ 	.byte	0xaf, 0xb7, 0x52, 0x18, 0x6c, 0xc1, 0x56, 0x3f, 0x22, 0x23, 0x12, 0x11, 0x11, 0x11, 0x81, 0x3f
        /*0040*/ 	.byte	0xa1, 0x02, 0x55, 0x55, 0x55, 0x55, 0xa5, 0x3f, 0x11, 0x55, 0x55, 0x55, 0x55, 0x55, 0xc5, 0x3f
        /*0050*/ 	.byte	0x0b, 0x00, 0x00, 0x00, 0x00, 0x00, 0xe0, 0x3f, 0x00, 0x00, 0x00, 0xf0, 0xff, 0xff, 0x0f, 0x38


//--------------------- .nv.constant0._ZN2at6native18elementwise_kernelILi128ELi4EZNS0_15gpu_kernel_implIZZZNS0_19sigmoid_kernel_cudaERNS_18TensorIteratorBaseEENKUlvE0_clEvENKUlvE_clEvEUldE_EEvS4_RKT_EUliE_EEviT1_ --------------------------
	.section	.nv.constant0._ZN2at6native18elementwise_kernelILi128ELi4EZNS0_15gpu_kernel_implIZZZNS0_19sigmoid_kernel_cudaERNS_18TensorIteratorBaseEENKUlvE0_clEvENKUlvE_clEvEUldE_EEvS4_RKT_EUliE_EEviT1_,"a",@progbits
	.sectionflags	@""
	.align	4
.nv.constant0._ZN2at6native18elementwise_kernelILi128ELi4EZNS0_15gpu_kernel_implIZZZNS0_19sigmoid_kernel_cudaERNS_18TensorIteratorBaseEENKUlvE0_clEvENKUlvE_clEvEUldE_EEvS4_RKT_EUliE_EEviT1_:
	.zero		896


//--------------------- .nv.constant2._ZN2at6native27unrolled_elementwise_kernelIZZZNS0_19sigmoid_kernel_cudaERNS_18TensorIteratorBaseEENKUlvE0_clEvENKUlvE_clEvEUldE_St5arrayIPcLm2EELi4E23TrivialOffsetCalculatorILi1EjESB_NS0_6memory12LoadWithCastILi1EEENSC_13StoreWithCastILi1EEEEEviT_T0_T2_T3_T4_T5_ --------------------------
	.section	.nv.constant2._ZN2at6native27unrolled_elementwise_kernelIZZZNS0_19sigmoid_kernel_cudaERNS_18TensorIteratorBaseEENKUlvE0_clEvENKUlvE_clEvEUldE_St5arrayIPcLm2EELi4E23TrivialOffsetCalculatorILi1EjESB_NS0_6memory12LoadWithCastILi1EEENSC_13StoreWithCastILi1EEEEEviT_T0_T2_T3_T4_T5_,"a",@progbits
	.sectionflags	@""
	.align	4
.nv.constant2._ZN2at6native27unrolled_elementwise_kernelIZZZNS0_19sigmoid_kernel_cudaERNS_18TensorIteratorBaseEENKUlvE0_clEvENKUlvE_clEvEUldE_St5arrayIPcLm2EELi4E23TrivialOffsetCalculatorILi1EjESB_NS0_6memory12LoadWithCastILi1EEENSC_13StoreWithCastILi1EEEEEviT_T0_T2_T3_T4_T5_:
        /*0000*/ 	.byte	0xef, 0x39, 0xfa, 0xfe, 0x42, 0x2e, 0xe6, 0xbf, 0x3f, 0x80, 0x39, 0x3b, 0x9e, 0xbc, 0x7a, 0xbc
        /*0010*/ 	.byte	0xea, 0x13, 0xa2, 0xfc, 0xf3, 0x8a, 0x92, 0x3e, 0x15, 0x13, 0x40, 0x62, 0xee, 0x1d, 0xc7, 0x3e
        /*0020*/ 	.byte	0x71, 0xeb, 0x89, 0x7c, 0x99, 0x01, 0xfa, 0x3e, 0x65, 0x1f, 0x76, 0x14, 0xa0, 0x01, 0x2a, 0x3f
        /*0030*/ 	.byte	0xaf, 0xb7, 0x52, 0x18, 0x6c, 0xc1, 0x56, 0x3f, 0x22, 0x23, 0x12, 0x11, 0x11, 0x11, 0x81, 0x3f
        /*0040*/ 	.byte	0xa1, 0x02, 0x55, 0x55, 0x55, 0x55, 0xa5, 0x3f, 0x11, 0x55, 0x55, 0x55, 0x55, 0x55, 0xc5, 0x3f
        /*0050*/ 	.byte	0x0b, 0x00, 0x00, 0x00, 0x00, 0x00, 0xe0, 0x3f, 0x00, 0x00, 0x00, 0xf0, 0xff, 0xff, 0x0f, 0x38


//--------------------- .nv.constant0._ZN2at6native27unrolled_elementwise_kernelIZZZNS0_19sigmoid_kernel_cudaERNS_18TensorIteratorBaseEENKUlvE0_clEvENKUlvE_clEvEUldE_St5arrayIPcLm2EELi4E23TrivialOffsetCalculatorILi1EjESB_NS0_6memory12LoadWithCastILi1EEENSC_13StoreWithCastILi1EEEEEviT_T0_T2_T3_T4_T5_ --------------------------
	.section	.nv.constant0._ZN2at6native27unrolled_elementwise_kernelIZZZNS0_19sigmoid_kernel_cudaERNS_18TensorIteratorBaseEENKUlvE0_clEvENKUlvE_clEvEUldE_St5arrayIPcLm2EELi4E23TrivialOffsetCalculatorILi1EjESB_NS0_6memory12LoadWithCastILi1EEENSC_13StoreWithCastILi1EEEEEviT_T0_T2_T3_T4_T5_,"a",@progbits
	.sectionflags	@""
	.align	4
.nv.constant0._ZN2at6native27unrolled_elementwise_kernelIZZZNS0_19sigmoid_kernel_cudaERNS_18TensorIteratorBaseEENKUlvE0_clEvENKUlvE_clEvEUldE_St5arrayIPcLm2EELi4E23TrivialOffsetCalculatorILi1EjESB_NS0_6memory12LoadWithCastILi1EEENSC_13StoreWithCastILi1EEEEEviT_T0_T2_T3_T4_T5_:
	.zero		396


//--------------------- .nv.constant2._ZN2at6native18elementwise_kernelILi128ELi2EZNS0_22gpu_kernel_impl_nocastIZZZNS0_19sigmoid_kernel_cudaERNS_18TensorIteratorBaseEENKUlvE0_clEvENKUlvE_clEvEUldE_EEvS4_RKT_EUliE_EEviT1_ --------------------------
	.section	.nv.constant2._ZN2at6native18elementwise_kernelILi128ELi2EZNS0_22gpu_kernel_impl_nocastIZZZNS0_19sigmoid_kernel_cudaERNS_18TensorIteratorBaseEENKUlvE0_clEvENKUlvE_clEvEUldE_EEvS4_RKT_EUliE_EEviT1_,"a",@progbits
	.sectionflags	@""
	.align	4
.nv.constant2._ZN2at6native18elementwise_kernelILi128ELi2EZNS0_22gpu_kernel_impl_nocastIZZZNS0_19sigmoid_kernel_cudaERNS_18TensorIteratorBaseEENKUlvE0_clEvENKUlvE_clEvEUldE_EEvS4_RKT_EUliE_EEviT1_:
        /*0000*/ 	.byte	0xef, 0x39, 0xfa, 0xfe, 0x42, 0x2e, 0xe6, 0xbf, 0x3f, 0x80, 0x39, 0x3b, 0x9e, 0xbc, 0x7a, 0xbc
        /*0010*/ 	.byte	0xea, 0x13, 0xa2, 0xfc, 0xf3, 0x8a, 0x92, 0x3e, 0x15, 0x13, 0x40, 0x62, 0xee, 0x1d, 0xc7, 0x3e
        /*0020*/ 	.byte	0x71, 0xeb, 0x89, 0x7c, 0x99, 0x01, 0xfa, 0x3e, 0x65, 0x1f, 0x76, 0x14, 0xa0, 0x01, 0x2a, 0x3f
        /*0030*/ 	.byte	0xaf, 0xb7, 0x52, 0x18, 0x6c, 0xc1, 0x56, 0x3f, 0x22, 0x23, 0x12, 0x11, 0x11, 0x11, 0x81, 0x3f
        /*0040*/ 	.byte	0xa1, 0x02, 0x55, 0x55, 0x55, 0x55, 0xa5, 0x3f, 0x11, 0x55, 0x55, 0x55, 0x55, 0x55, 0xc5, 0x3f
        /*0050*/ 	.byte	0x0b, 0x00, 0x00, 0x00, 0x00, 0x00, 0xe0, 0x3f


//--------------------- .nv.constant0._ZN2at6native18elementwise_kernelILi128ELi2EZNS0_22gpu_kernel_impl_nocastIZZZNS0_19sigmoid_kernel_cudaERNS_18TensorIteratorBaseEENKUlvE0_clEvENKUlvE_clEvEUldE_EEvS4_RKT_EUliE_EEviT1_ --------------------------
	.section	.nv.constant0._ZN2at6native18elementwise_kernelILi128ELi2EZNS0_22gpu_kernel_impl_nocastIZZZNS0_19sigmoid_kernel_cudaERNS_18TensorIteratorBaseEENKUlvE0_clEvENKUlvE_clEvEUldE_EEvS4_RKT_EUliE_EEviT1_,"a",@progbits
	.sectionflags	@""
	.align	4
.nv.constant0._ZN2at6native18elementwise_kernelILi128ELi2EZNS0_22gpu_kernel_impl_nocastIZZZNS0_19sigmoid_kernel_cudaERNS_18TensorIteratorBaseEENKUlvE0_clEvENKUlvE_clEvEUldE_EEvS4_RKT_EUliE_EEviT1_:
	.zero		896


//--------------------- .nv.constant2._ZN2at6native27unrolled_elementwise_kernelIZZZNS0_19sigmoid_kernel_cudaERNS_18TensorIteratorBaseEENKUlvE0_clEvENKUlvE_clEvEUldE_St5arrayIPcLm2EELi4E23TrivialOffsetCalculatorILi1EjESB_NS0_6memory15LoadWithoutCastENSC_16StoreWithoutCastEEEviT_T0_T2_T3_T4_T5_ --------------------------
	.section	.nv.constant2._ZN2at6native27unrolled_elementwise_kernelIZZZNS0_19sigmoid_kernel_cudaERNS_18TensorIteratorBaseEENKUlvE0_clEvENKUlvE_clEvEUldE_St5arrayIPcLm2EELi4E23TrivialOffsetCalculatorILi1EjESB_NS0_6memory15LoadWithoutCastENSC_16StoreWithoutCastEEEviT_T0_T2_T3_T4_T5_,"a",@progbits
	.sectionflags	@""
	.align	4
.nv.constant2._ZN2at6native27unrolled_elementwise_kernelIZZZNS0_19sigmoid_kernel_cudaERNS_18TensorIteratorBaseEENKUlvE0_clEvENKUlvE_clEvEUldE_St5arrayIPcLm2EELi4E23TrivialOffsetCalculatorILi1EjESB_NS0_6memory15LoadWithoutCastENSC_16StoreWithoutCastEEEviT_T0_T2_T3_T4_T5_:
        /*0000*/ 	.byte	0xef, 0x39, 0xfa, 0xfe, 0x42, 0x2e, 0xe6, 0xbf, 0x3f, 0x80, 0x39, 0x3b, 0x9e, 0xbc, 0x7a, 0xbc
        /*0010*/ 	.byte	0xea, 0x13, 0xa2, 0xfc, 0xf3, 0x8a, 0x92, 0x3e, 0x15, 0x13, 0x40, 0x62, 0xee, 0x1d, 0xc7, 0x3e
        /*0020*/ 	.byte	0x71, 0xeb, 0x89, 0x7c, 0x99, 0x01, 0xfa, 0x3e, 0x65, 0x1f, 0x76, 0x14, 0xa0, 0x01, 0x2a, 0x3f
        /*0030*/ 	.byte	0xaf, 0xb7, 0x52, 0x18, 0x6c, 0xc1, 0x56, 0x3f, 0x22, 0x23, 0x12, 0x11, 0x11, 0x11, 0x81, 0x3f
        /*0040*/ 	.byte	0xa1, 0x02, 0x55, 0x55, 0x55, 0x55, 0xa5, 0x3f, 0x11, 0x55, 0x55, 0x55, 0x55, 0x55, 0xc5, 0x3f
        /*0050*/ 	.byte	0x0b, 0x00, 0x00, 0x00, 0x00, 0x00, 0xe0, 0x3f


//--------------------- .nv.constant0._ZN2at6native27unrolled_elementwise_kernelIZZZNS0_19sigmoid_kernel_cudaERNS_18TensorIteratorBaseEENKUlvE0_clEvENKUlvE_clEvEUldE_St5arrayIPcLm2EELi4E23TrivialOffsetCalculatorILi1EjESB_NS0_6memory15LoadWithoutCastENSC_16StoreWithoutCastEEEviT_T0_T2_T3_T4_T5_ --------------------------
	.section	.nv.constant0._ZN2at6native27unrolled_elementwise_kernelIZZZNS0_19sigmoid_kernel_cudaERNS_18TensorIteratorBaseEENKUlvE0_clEvENKUlvE_clEvEUldE_St5arrayIPcLm2EELi4E23TrivialOffsetCalculatorILi1EjESB_NS0_6memory15LoadWithoutCastENSC_16StoreWithoutCastEEEviT_T0_T2_T3_T4_T5_,"a",@progbits
	.sectionflags	@""
	.align	4
.nv.constant0._ZN2at6native27unrolled_elementwise_kernelIZZZNS0_19sigmoid_kernel_cudaERNS_18TensorIteratorBaseEENKUlvE0_clEvENKUlvE_clEvEUldE_St5arrayIPcLm2EELi4E23TrivialOffsetCalculatorILi1EjESB_NS0_6memory15LoadWithoutCastENSC_16StoreWithoutCastEEEviT_T0_T2_T3_T4_T5_:
	.zero		380


//--------------------- .nv.constant2._ZN2at6native29vectorized_elementwise_kernelILi2EZZZNS0_19sigmoid_kernel_cudaERNS_18TensorIteratorBaseEENKUlvE0_clEvENKUlvE_clEvEUldE_St5arrayIPcLm2EEEEviT0_T1_ --------------------------
	.section	.nv.constant2._ZN2at6native29vectorized_elementwise_kernelILi2EZZZNS0_19sigmoid_kernel_cudaERNS_18TensorIteratorBaseEENKUlvE0_clEvENKUlvE_clEvEUldE_St5arrayIPcLm2EEEEviT0_T1_,"a",@progbits
	.sectionflags	@""
	.align	4
.nv.constant2._ZN2at6native29vectorized_elementwise_kernelILi2EZZZNS0_19sigmoid_kernel_cudaERNS_18TensorIteratorBaseEENKUlvE0_clEvENKUlvE_clEvEUldE_St5arrayIPcLm2EEEEviT0_T1_:
        /*0000*/ 	.byte	0xef, 0x39, 0xfa, 0xfe, 0x42, 0x2e, 0xe6, 0xbf, 0x3f, 0x80, 0x39, 0x3b, 0x9e, 0xbc, 0x7a, 0xbc
        /*0010*/ 	.byte	0xea, 0x13, 0xa2, 0xfc, 0xf3, 0x8a, 0x92, 0x3e, 0x15, 0x13, 0x40, 0x62, 0xee, 0x1d, 0xc7, 0x3e
        /*0020*/ 	.byte	0x71, 0xeb, 0x89, 0x7c, 0x99, 0x01, 0xfa, 0x3e, 0x65, 0x1f, 0x76, 0x14, 0xa0, 0x01, 0x2a, 0x3f
        /*0030*/ 	.byte	0xaf, 0xb7, 0x52, 0x18, 0x6c, 0xc1, 0x56, 0x3f, 0x22, 0x23, 0x12, 0x11, 0x11, 0x11, 0x81, 0x3f
        /*0040*/ 	.byte	0xa1, 0x02, 0x55, 0x55, 0x55, 0x55, 0xa5, 0x3f, 0x11, 0x55, 0x55, 0x55, 0x55, 0x55, 0xc5, 0x3f
        /*0050*/ 	.byte	0x0b, 0x00, 0x00, 0x00, 0x00, 0x00, 0xe0, 0x3f


//--------------------- .nv.constant0._ZN2at6native29vectorized_elementwise_kernelILi2EZZZNS0_19sigmoid_kernel_cudaERNS_18TensorIteratorBaseEENKUlvE0_clEvENKUlvE_clEvEUldE_St5arrayIPcLm2EEEEviT0_T1_ --------------------------
	.section	.nv.constant0._ZN2at6native29vectorized_elementwise_kernelILi2EZZZNS0_19sigmoid_kernel_cudaERNS_18TensorIteratorBaseEENKUlvE0_clEvENKUlvE_clEvEUldE_St5arrayIPcLm2EEEEviT0_T1_,"a",@progbits
	.sectionflags	@""
	.align	4
.nv.constant0._ZN2at6native29vectorized_elementwise_kernelILi2EZZZNS0_19sigmoid_kernel_cudaERNS_18TensorIteratorBaseEENKUlvE0_clEvENKUlvE_clEvEUldE_St5arrayIPcLm2EEEEviT0_T1_:
	.zero		376


//--------------------- .nv.constant2._ZN2at6native29vectorized_elementwise_kernelILi4EZZZNS0_19sigmoid_kernel_cudaERNS_18TensorIteratorBaseEENKUlvE0_clEvENKUlvE_clEvEUldE_St5arrayIPcLm2EEEEviT0_T1_ --------------------------
	.section	.nv.constant2._ZN2at6native29vectorized_elementwise_kernelILi4EZZZNS0_19sigmoid_kernel_cudaERNS_18TensorIteratorBaseEENKUlvE0_clEvENKUlvE_clEvEUldE_St5arrayIPcLm2EEEEviT0_T1_,"a",@progbits
	.sectionflags	@""
	.align	4
.nv.constant2._ZN2at6native29vectorized_elementwise_kernelILi4EZZZNS0_19sigmoid_kernel_cudaERNS_18TensorIteratorBaseEENKUlvE0_clEvENKUlvE_clEvEUldE_St5arrayIPcLm2EEEEviT0_T1_:
        /*0000*/ 	.byte	0xef, 0x39, 0xfa, 0xfe, 0x42, 0x2e, 0xe6, 0xbf, 0x3f, 0x80, 0x39, 0x3b, 0x9e, 0xbc, 0x7a, 0xbc
        /*0010*/ 	.byte	0xea, 0x13, 0xa2, 0xfc, 0xf3, 0x8a, 0x92, 0x3e, 0x15, 0x13, 0x40, 0x62, 0xee, 0x1d, 0xc7, 0x3e
        /*0020*/ 	.byte	0x71, 0xeb, 0x89, 0x7c, 0x99, 0x01, 0xfa, 0x3e, 0x65, 0x1f, 0x76, 0x14, 0xa0, 0x01, 0x2a, 0x3f
        /*0030*/ 	.byte	0xaf, 0xb7, 0x52, 0x18, 0x6c, 0xc1, 0x56, 0x3f, 0x22, 0x23, 0x12, 0x11, 0x11, 0x11, 0x81, 0x3f
        /*0040*/ 	.byte	0xa1, 0x02, 0x55, 0x55, 0x55, 0x55, 0xa5, 0x3f, 0x11, 0x55, 0x55, 0x55, 0x55, 0x55, 0xc5, 0x3f
        /*0050*/ 	.byte	0x0b, 0x00, 0x00, 0x00, 0x00, 0x00, 0xe0, 0x3f


//--------------------- .nv.constant0._ZN2at6native29vectorized_elementwise_kernelILi4EZZZNS0_19sigmoid_kernel_cudaERNS_18TensorIteratorBaseEENKUlvE0_clEvENKUlvE_clEvEUldE_St5arrayIPcLm2EEEEviT0_T1_ --------------------------
	.section	.nv.constant0._ZN2at6native29vectorized_elementwise_kernelILi4EZZZNS0_19sigmoid_kernel_cudaERNS_18TensorIteratorBaseEENKUlvE0_clEvENKUlvE_clEvEUldE_St5arrayIPcLm2EEEEviT0_T1_,"a",@progbits
	.sectionflags	@""
	.align	4
.nv.constant0._ZN2at6native29vectorized_elementwise_kernelILi4EZZZNS0_19sigmoid_kernel_cudaERNS_18TensorIteratorBaseEENKUlvE0_clEvENKUlvE_clEvEUldE_St5arrayIPcLm2EEEEviT0_T1_:
	.zero		376


//--------------------- .nv.constant0._ZN2at6native29vectorized_elementwise_kernelILi8EZZZNS0_19sigmoid_kernel_cudaERNS_18TensorIteratorBaseEENKUlvE0_clEvENKUlvE_clEvEUldE_St5arrayIPcLm2EEEEviT0_T1_ --------------------------
	.section	.nv.constant0._ZN2at6native29vectorized_elementwise_kernelILi8EZZZNS0_19sigmoid_kernel_cudaERNS_18TensorIteratorBaseEENKUlvE0_clEvENKUlvE_clEvEUldE_St5arrayIPcLm2EEEEviT0_T1_,"a",@progbits
	.sectionflags	@""
	.align	4
.nv.constant0._ZN2at6native29vectorized_elementwise_kernelILi8EZZZNS0_19sigmoid_kernel_cudaERNS_18TensorIteratorBaseEENKUlvE0_clEvENKUlvE_clEvEUldE_St5arrayIPcLm2EEEEviT0_T1_:
	.zero		376


//--------------------- .text._ZN2at6native18elementwise_kernelILi128ELi4EZNS0_15gpu_kernel_implIZZZNS0_15erf_kernel_cudaERNS_18TensorIteratorBaseEENKUlvE_clEvENKUlvE2_clEvEUlN3c108BFloat16EE_EEvS4_RKT_EUliE_EEviT1_ --------------------------
	.section	.text._ZN2at6native18elementwise_kernelILi128ELi4EZNS0_15gpu_kernel_implIZZZNS0_15erf_kernel_cudaERNS_18TensorIteratorBaseEENKUlvE_clEvENKUlvE2_clEvEUlN3c108BFloat16EE_EEvS4_RKT_EUliE_EEviT1_,"ax",@progbits
	.sectioninfo	@"SHI_REGISTERS=26"
	.align	128
        .global         _ZN2at6native18elementwise_kernelILi128ELi4EZNS0_15gpu_kernel_implIZZZNS0_15erf_kernel_cudaERNS_18TensorIteratorBaseEENKUlvE_clEvENKUlvE2_clEvEUlN3c108BFloat16EE_EEvS4_RKT_EUliE_EEviT1_
        .type           _ZN2at6native18elementwise_kernelILi128ELi4EZNS0_15gpu_kernel_implIZZZNS0_15erf_kernel_cudaERNS_18TensorIteratorBaseEENKUlvE_clEvENKUlvE2_clEvEUlN3c108BFloat16EE_EEvS4_RKT_EUliE_EEviT1_,@function
        .size           _ZN2at6native18elementwise_kernelILi128ELi4EZNS0_15gpu_kernel_implIZZZNS0_15erf_kernel_cudaERNS_18TensorIteratorBaseEENKUlvE_clEvENKUlvE2_clEvEUlN3c108BFloat16EE_EEvS4_RKT_EUliE_EEviT1_,(.L_x_10280 - _ZN2at6native18elementwise_kernelILi128ELi4EZNS0_15gpu_kernel_implIZZZNS0_15erf_kernel_cudaERNS_18TensorIteratorBaseEENKUlvE_clEvENKUlvE2_clEvEUlN3c108BFloat16EE_EEvS4_RKT_EUliE_EEviT1_)
        .other          _ZN2at6native18elementwise_kernelILi128ELi4EZNS0_15gpu_kernel_implIZZZNS0_15erf_kernel_cudaERNS_18TensorIteratorBaseEENKUlvE_clEvENKUlvE2_clEvEUlN3c108BFloat16EE_EEvS4_RKT_EUliE_EEviT1_,@"STO_CUDA_ENTRY STV_DEFAULT"
_ZN2at6native18elementwise_kernelILi128ELi4EZNS0_15gpu_kernel_implIZZZNS0_15erf_kernel_cudaERNS_18TensorIteratorBaseEENKUlvE_clEvENKUlvE2_clEvEUlN3c108BFloat16EE_EEvS4_RKT_EUliE_EEviT1_:
.text._ZN2at6native18elementwise_kernelILi128ELi4EZNS0_15gpu_kernel_implIZZZNS0_15erf_kernel_cudaERNS_18TensorIteratorBaseEENKUlvE_clEvENKUlvE2_clEvEUlN3c108BFloat16EE_EEvS4_RKT_EUliE_EEviT1_:
[----:B------:R-:W-:Y:S02]  /*0000*/  IMAD.MOV.U32 R1, RZ, RZ, c[0x0][0x28] ;  /* 0x00000a00ff017624 */ /* 0x000fe400078e00ff */
[----:B------:R-:W0:Y:S01]  /*0010*/  S2R R18, SR_CTAID.X ;  /* 0x0000000000127919 */ /* 0x000e220000002500 */
[----:B------:R-:W-:Y:S01]  /*0020*/  ULDC.64 UR36, c[0x0][0x118] ;  /* 0x0000460000247ab9 */ /* 0x000fe20000000a00 */
[----:B------:R-:W-:Y:S02]  /*0030*/  BSSY B6, `(.L_x_0) ;  /* 0x0000300000067945 */ /* 0x000fe40003800000 */
[----:B------:R-:W0:Y:S02]  /*0040*/  S2R R23, SR_TID.X ;  /* 0x0000000000177919 */ /* 0x000e240000002100 */
[----:B0-----:R-:W-:-:S05]  /*0050*/  IMAD R19, R18, 0x200, R23 ;  /* 0x0000020012137824 */ /* 0x001fca00078e0217 */
[----:B------:R-:W-:-:S13]  /*0060*/  ISETP.GE.AND P0, PT, R19, c[0x0][0x160], PT ;  /* 0x0000580013007a0c */ /* 0x000fda0003f06270 */
[----:B------:R-:W-:Y:S05]  /*0070*/  @P0 BRA `(.L_x_1) ;  /* 0x00002fb000000947 */ /* 0x000fea0003800000 */
[----:B------:R-:W-:Y:S01]  /*0080*/  ISETP.NE.AND P0, PT, RZ, c[0x0][0x168], PT ;  /* 0x00005a00ff007a0c */ /* 0x000fe20003f05270 */
[----:B------:R-:W-:Y:S02]  /*0090*/  IMAD.MOV.U32 R0, RZ, RZ, RZ ;  /* 0x000000ffff007224 */ /* 0x000fe400078e00ff */
[----:B------:R-:W-:-:S10]  /*00a0*/  IMAD.MOV.U32 R16, RZ, RZ, RZ ;  /* 0x000000ffff107224 */ /* 0x000fd400078e00ff */
[----:B------:R-:W-:Y:S05]  /*00b0*/  @!P0 BRA `(.L_x_2) ;  /* 0x00000e2000008947 */ /* 0x000fea0003800000 */
[----:B------:R-:W-:Y:S02]  /*00c0*/  IMAD.MOV.U32 R2, RZ, RZ, RZ ;  /* 0x000000ffff027224 */ /* 0x000fe400078e00ff */
[----:B------:R-:W-:Y:S02]  /*00d0*/  IMAD.MOV.U32 R3, RZ, RZ, R19 ;  /* 0x000000ffff037224 */ /* 0x000fe400078e0013 */
[----:B------:R-:W-:Y:S02]  /*00e0*/  IMAD.MOV.U32 R6, RZ, RZ, c[0x0][0x168] ;  /* 0x00005a00ff067624 */ /* 0x000fe400078e00ff */
[----:B------:R-:W-:-:S03]  /*00f0*/  IMAD.HI.U32 R4, R19, c[0x0][0x170], R2 ;  /* 0x00005c0013047a27 */ /* 0x000fc600078e0002 */
[----:B------:R-:W-:Y:S02]  /*0100*/  ISETP.NE.AND P0, PT, R6, 0x1, PT ;  /* 0x000000010600780c */ /* 0x000fe40003f05270 */
[----:B------:R-:W-:-:S05]  /*0110*/  SHF.R.U32.HI R5, RZ, c[0x0][0x174], R4 ;  /* 0x00005d00ff057a19 */ /* 0x000fca0000011604 */
[----:B------:R-:W-:-:S04]  /*0120*/  IMAD.MOV R0, RZ, RZ, -R5 ;  /* 0x000000ffff007224 */ /* 0x000fc800078e0a05 */
[----:B------:R-:W-:-:S04]  /*0130*/  IMAD R19, R0, c[0x0][0x16c], R19 ;  /* 0x00005b0000137a24 */ /* 0x000fc800078e0213 */
[C---:B------:R-:W-:Y:S02]  /*0140*/  IMAD R16, R19.reuse, c[0x0][0x298], RZ ;  /* 0x0000a60013107a24 */ /* 0x040fe400078e02ff */
[----:B------:R-:W-:Y:S01]  /*0150*/  IMAD R0, R19, c[0x0][0x29c], RZ ;  /* 0x0000a70013007a24 */ /* 0x000fe200078e02ff */
[----:B------:R-:W-:Y:S05]  /*0160*/  @!P0 BRA `(.L_x_2) ;  /* 0x00000d7000008947 */ /* 0x000fea0003800000 */
[----:B------:R-:W-:Y:S01]  /*0170*/  IMAD.MOV.U32 R4, RZ, RZ, RZ ;  /* 0x000000ffff047224 */ /* 0x000fe200078e00ff */
[----:B------:R-:W-:-:S03]  /*0180*/  ISETP.NE.AND P0, PT, R6, 0x2, PT ;  /* 0x000000020600780c */ /* 0x000fc60003f05270 */
[----:B------:R-:W-:-:S05]  /*0190*/  IMAD.HI.U32 R2, R5, c[0x0][0x17c], R4 ;  /* 0x00005f0005027a27 */ /* 0x000fca00078e0004 */
[----:B------:R-:W-:-:S05]  /*01a0*/  SHF.R.U32.HI R3, RZ, c[0x0][0x180], R2 ;  /* 0x00006000ff037a19 */ /* 0x000fca0000011602 */
[----:B------:R-:W-:-:S04]  /*01b0*/  IMAD.MOV R4, RZ, RZ, -R3 ;  /* 0x000000ffff047224 */ /* 0x000fc800078e0a03 */
[----:B------:R-:W-:-:S04]  /*01c0*/  IMAD R4, R4, c[0x0][0x178], R5 ;  /* 0x00005e0004047a24 */ /* 0x000fc800078e0205 */
[C---:B------:R-:W-:Y:S02]  /*01d0*/  IMAD R16, R4.reuse, c[0x0][0x2a0], RZ ;  /* 0x0000a80004107a24 */ /* 0x040fe400078e02ff */
[----:B------:R-:W-:Y:S02]  /*01e0*/  IMAD R0, R4, c[0x0][0x2a4], RZ ;  /* 0x0000a90004007a24 */ /* 0x000fe400078e02ff */
[C---:B------:R-:W-:Y:S02]  /*01f0*/  IMAD R16, R19.reuse, c[0x0][0x298], R16 ;  /* 0x0000a60013107a24 */ /* 0x040fe400078e0210 */
[----:B------:R-:W-:Y:S01]  /*0200*/  IMAD R0, R19, c[0x0][0x29c], R0 ;  /* 0x0000a70013007a24 */ /* 0x000fe200078e0200 */
[----:B------:R-:W-:Y:S05]  /*0210*/  @!P0 BRA `(.L_x_2) ;  /* 0x00000cc000008947 */ /* 0x000fea0003800000 */
[----:B------:R-:W-:Y:S01]  /*0220*/  IMAD.MOV.U32 R2, RZ, RZ, RZ ;  /* 0x000000ffff027224 */ /* 0x000fe200078e00ff */
[----:B------:R-:W-:-:S03]  /*0230*/  ISETP.NE.AND P0, PT, R6, 0x3, PT ;  /* 0x000000030600780c */ /* 0x000fc60003f05270 */
[----:B------:R-:W-:-:S05]  /*0240*/  IMAD.HI.U32 R4, R3, c[0x0][0x188], R2 ;  /* 0x0000620003047a27 */ /* 0x000fca00078e0002 */
[----:B------:R-:W-:-:S05]  /*0250*/  SHF.R.U32.HI R5, RZ, c[0x0][0x18c], R4 ;  /* 0x00006300ff057a19 */ /* 0x000fca0000011604 */
[----:B------:R-:W-:-:S04]  /*0260*/  IMAD.MOV R2, RZ, RZ, -R5 ;  /* 0x000000ffff027224 */ /* 0x000fc800078e0a05 */
[----:B------:R-:W-:-:S04]  /*0270*/  IMAD R3, R2, c[0x0][0x184], R3 ;  /* 0x0000610002037a24 */ /* 0x000fc800078e0203 */
        /* <DEDUP_REMOVED lines=183> */
[----:B------:R-:W-:Y:S01]  /*0df0*/  ISETP.NE.AND P0, PT, R6, 0x18, PT ;  /* 0x000000180600780c */ /* 0x000fe20003f05270 */
[----:B------:R-:W-:-:S04]  /*0e00*/  IMAD.MOV.U32 R4, RZ, RZ, RZ ;  /* 0x000000ffff047224 */ /* 0x000fc800078e00ff */
[----:B------:R-:W-:-:S05]  /*0e10*/  IMAD.HI.U32 R2, R5, c[0x0][0x284], R4 ;  /* 0x0000a10005027a27 */ /* 0x000fca00078e0004 */
[----:B------:R-:W-:-:S03]  /*0e20*/  SHF.R.U32.HI R3, RZ, c[0x0][0x288], R2 ;  /* 0x0000a200ff037a19 */ /* 0x000fc60000011602 */
[----:B------:R-:W-:Y:S02]  /*0e30*/  @P0 IMAD.MOV.U32 R2, RZ, RZ, RZ ;  /* 0x000000ffff020224 */ /* 0x000fe400078e00ff */
[--C-:B------:R-:W-:Y:S02]  /*0e40*/  IMAD.MOV R4, RZ, RZ, -R3.reuse ;  /* 0x000000ffff047224 */ /* 0x100fe400078e0a03 */
[----:B------:R-:W-:-:S04]  /*0e50*/  @P0 IMAD.HI.U32 R2, R3, c[0x0][0x290], R2 ;  /* 0x0000a40003020a27 */ /* 0x000fc800078e0002 */
[----:B------:R-:W-:Y:S01]  /*0e60*/  IMAD R5, R4, c[0x0][0x280], R5 ;  /* 0x0000a00004057a24 */ /* 0x000fe200078e0205 */
[----:B------:R-:W-:-:S03]  /*0e70*/  @P0 SHF.R.U32.HI R2, RZ, c[0x0][0x294], R2 ;  /* 0x0000a500ff020a19 */ /* 0x000fc60000011602 */
[C---:B------:R-:W-:Y:S02]  /*0e80*/  IMAD R16, R5.reuse, c[0x0][0x350], R16 ;  /* 0x0000d40005107a24 */ /* 0x040fe400078e0210 */
[----:B------:R-:W-:Y:S02]  /*0e90*/  @P0 IMAD.MOV R2, RZ, RZ, -R2 ;  /* 0x000000ffff020224 */ /* 0x000fe400078e0a02 */
[----:B------:R-:W-:Y:S02]  /*0ea0*/  IMAD R0, R5, c[0x0][0x354], R0 ;  /* 0x0000d50005007a24 */ /* 0x000fe400078e0200 */
[----:B------:R-:W-:-:S04]  /*0eb0*/  @P0 IMAD R3, R2, c[0x0][0x28c], R3 ;  /* 0x0000a30002030a24 */ /* 0x000fc800078e0203 */
[C---:B------:R-:W-:Y:S02]  /*0ec0*/  @P0 IMAD R16, R3.reuse, c[0x0][0x358], R16 ;  /* 0x0000d60003100a24 */ /* 0x040fe400078e0210 */
[----:B------:R-:W-:Y:S02]  /*0ed0*/  @P0 IMAD R0, R3, c[0x0][0x35c], R0 ;  /* 0x0000d70003000a24 */ /* 0x000fe400078e0200 */
.L_x_2:
[----:B------:R-:W0:Y:S01]  /*0ee0*/  LDC.U8 R5, c[0x0][0x372] ;  /* 0x0000dc80ff057b82 */ /* 0x000e220000000000 */
[----:B------:R-:W-:Y:S02]  /*0ef0*/  IADD3 R16, P1, R16, c[0x0][0x360], RZ ;  /* 0x0000d80010107a10 */ /* 0x000fe40007f3e0ff */
[----:B------:R-:W-:-:S03]  /*0f00*/  IADD3 R2, P2, R0, c[0x0][0x368], RZ ;  /* 0x0000da0000027a10 */ /* 0x000fc60007f5e0ff */
[----:B------:R-:W-:Y:S02]  /*0f10*/  IMAD.X R17, RZ, RZ, c[0x0][0x364], P1 ;  /* 0x0000d900ff117624 */ /* 0x000fe400008e06ff */
[----:B------:R-:W-:Y:S01]  /*0f20*/  IMAD.X R3, RZ, RZ, c[0x0][0x36c], P2 ;  /* 0x0000db00ff037624 */ /* 0x000fe200010e06ff */
[----:B0-----:R-:W-:-:S04]  /*0f30*/  PRMT R4, R5, 0x9910, RZ ;  /* 0x0000991005047816 */ /* 0x001fc800000000ff */
[----:B------:R-:W-:-:S13]  /*0f40*/  ISETP.GT.AND P0, PT, R4, 0x9, PT ;  /* 0x000000090400780c */ /* 0x000fda0003f04270 */
[----:B------:R-:W-:Y:S05]  /*0f50*/  @P0 BRA `(.L_x_3) ;  /* 0x0000042000000947 */ /* 0x000fea0003800000 */
[----:B------:R-:W-:-:S13]  /*0f60*/  ISETP.GT.AND P0, PT, R4, 0x4, PT ;  /* 0x000000040400780c */ /* 0x000fda0003f04270 */
[----:B------:R-:W-:Y:S05]  /*0f70*/  @P0 BRA `(.L_x_4) ;  /* 0x0000020000000947 */ /* 0x000fea0003800000 */
[----:B------:R-:W-:-:S13]  /*0f80*/  ISETP.GT.AND P0, PT, R4, 0x1, PT ;  /* 0x000000010400780c */ /* 0x000fda0003f04270 */
[----:B------:R-:W-:Y:S05]  /*0f90*/  @P0 BRA `(.L_x_5) ;  /* 0x000000c000000947 */ /* 0x000fea0003800000 */
[----:B------:R-:W-:-:S13]  /*0fa0*/  ISETP.NE.AND P0, PT, R5, RZ, PT ;  /* 0x000000ff0500720c */ /* 0x000fda0003f05270 */
[----:B------:R-:W-:Y:S05]  /*0fb0*/  @!P0 BRA `(.L_x_6) ;  /* 0x0000006000008947 */ /* 0x000fea0003800000 */
[----:B------:R-:W-:-:S13]  /*0fc0*/  ISETP.NE.AND P0, PT, R4, 0x1, PT ;  /* 0x000000010400780c */ /* 0x000fda0003f05270 */
[----:B------:R-:W-:Y:S05]  /*0fd0*/  @P0 BRA `(.L_x_7) ;  /* 0x00000cf000000947 */ /* 0x000fea0003800000 */
[----:B------:R-:W2:Y:S02]  /*0fe0*/  LDG.E.S8 R2, [R2.64] ;  /* 0x0000002402027981 */ /* 0x000ea4000c1e1300 */
[----:B--2---:R-:W0:Y:S02]  /*0ff0*/  I2F.S16 R0, R2 ;  /* 0x0000000200007306 */ /* 0x004e240000101400 */
[----:B0-----:R-:W-:Y:S01]  /*1000*/  F2FP.BF16.PACK_AB R0, RZ, R0 ;  /* 0x00000000ff00723e */ /* 0x001fe200000010ff */
[----:B------:R-:W-:Y:S05]  /*1010*/  BRA `(.L_x_8) ;  /* 0x00000e7000007947 */ /* 0x000fea0003800000 */
.L_x_6:
[----:B------:R-:W2:Y:S02]  /*1020*/  LDG.E.U8 R2, [R2.64] ;  /* 0x0000002402027981 */ /* 0x000ea4000c1e1100 */
[----:B--2---:R-:W0:Y:S02]  /*1030*/  I2F.U16 R0, R2 ;  /* 0x0000000200007306 */ /* 0x004e240000101000 */
[----:B0-----:R-:W-:Y:S01]  /*1040*/  F2FP.BF16.PACK_AB R0, RZ, R0 ;  /* 0x00000000ff00723e */ /* 0x001fe200000010ff */
[----:B------:R-:W-:Y:S05]  /*1050*/  BRA `(.L_x_8) ;  /* 0x00000e3000007947 */ /* 0x000fea0003800000 */
.L_x_5:
[----:B------:R-:W-:-:S13]  /*1060*/  ISETP.NE.AND P0, PT, R4, 0x2, PT ;  /* 0x000000020400780c */ /* 0x000fda0003f05270 */
[----:B------:R-:W-:Y:S05]  /*1070*/  @!P0 BRA `(.L_x_9) ;  /* 0x000000c000008947 */ /* 0x000fea0003800000 */
[----:B------:R-:W-:-:S13]  /*1080*/  ISETP.NE.AND P0, PT, R4, 0x3, PT ;  /* 0x000000030400780c */ /* 0x000fda0003f05270 */
[----:B------:R-:W-:Y:S05]  /*1090*/  @!P0 BRA `(.L_x_10) ;  /* 0x0000006000008947 */ /* 0x000fea0003800000 */
[----:B------:R-:W-:-:S13]  /*10a0*/  ISETP.NE.AND P0, PT, R4, 0x4, PT ;  /* 0x000000040400780c */ /* 0x000fda0003f05270 */
[----:B------:R-:W-:Y:S05]  /*10b0*/  @P0 BRA `(.L_x_7) ;  /* 0x00000c1000000947 */ /* 0x000fea0003800000 */
[----:B------:R-:W2:Y:S02]  /*10c0*/  LDG.E.64 R2, [R2.64] ;  /* 0x0000002402027981 */ /* 0x000ea4000c1e1b00 */
[----:B--2---:R-:W0:Y:S02]  /*10d0*/  I2F.S64 R0, R2 ;  /* 0x0000000200007312 */ /* 0x004e240000301400 */
[----:B0-----:R-:W-:Y:S01]  /*10e0*/  F2FP.BF16.PACK_AB R0, RZ, R0 ;  /* 0x00000000ff00723e */ /* 0x001fe200000010ff */
[----:B------:R-:W-:Y:S05]  /*10f0*/  BRA `(.L_x_8) ;  /* 0x00000d9000007947 */ /* 0x000fea0003800000 */
.L_x_10:
[----:B------:R-:W2:Y:S02]  /*1100*/  LDG.E R2, [R2.64] ;  /* 0x0000002402027981 */ /* 0x000ea4000c1e1900 */
[----:B--2---:R-:W0:Y:S02]  /*1110*/  I2F R0, R2 ;  /* 0x0000000200007306 */ /* 0x004e240000201400 */
[----:B0-----:R-:W-:Y:S01]  /*1120*/  F2FP.BF16.PACK_AB R0, RZ, R0 ;  /* 0x00000000ff00723e */ /* 0x001fe200000010ff */
[----:B------:R-:W-:Y:S05]  /*1130*/  BRA `(.L_x_8) ;  /* 0x00000d5000007947 */ /* 0x000fea0003800000 */
.L_x_9:
[----:B------:R-:W2:Y:S02]  /*1140*/  LDG.E.U16 R2, [R2.64] ;  /* 0x0000002402027981 */ /* 0x000ea4000c1e1500 */
[----:B--2---:R-:W0:Y:S02]  /*1150*/  I2F.S16 R0, R2 ;  /* 0x0000000200007306 */ /* 0x004e240000101400 */
[----:B0-----:R-:W-:Y:S01]  /*1160*/  F2FP.BF16.PACK_AB R0, RZ, R0 ;  /* 0x00000000ff00723e */ /* 0x001fe200000010ff */
[----:B------:R-:W-:Y:S05]  /*1170*/  BRA `(.L_x_8) ;  /* 0x00000d1000007947 */ /* 0x000fea0003800000 */
.L_x_4:
[----:B------:R-:W-:-:S13]  /*1180*/  ISETP.GT.AND P0, PT, R4, 0x6, PT ;  /* 0x000000060400780c */ /* 0x000fda0003f04270 */
[----:B------:R-:W-:Y:S05]  /*1190*/  @P0 BRA `(.L_x_11) ;  /* 0x000000b000000947 */ /* 0x000fea0003800000 */
[----:B------:R-:W-:-:S13]  /*11a0*/  ISETP.NE.AND P0, PT, R4, 0x5, PT ;  /* 0x000000050400780c */ /* 0x000fda0003f05270 */
[----:B------:R-:W-:Y:S05]  /*11b0*/  @!P0 BRA `(.L_x_12) ;  /* 0x0000005000008947 */ /* 0x000fea0003800000 */
[----:B------:R-:W-:-:S13]  /*11c0*/  ISETP.NE.AND P0, PT, R4, 0x6, PT ;  /* 0x000000060400780c */ /* 0x000fda0003f05270 */
[----:B------:R-:W-:Y:S05]  /*11d0*/  @P0 BRA `(.L_x_7) ;  /* 0x00000af000000947 */ /* 0x000fea0003800000 */
[----:B------:R-:W2:Y:S02]  /*11e0*/  LDG.E R2, [R2.64] ;  /* 0x0000002402027981 */ /* 0x000ea4000c1e1900 */
[----:B--2---:R-:W-:Y:S01]  /*11f0*/  F2FP.BF16.PACK_AB R0, RZ, R2 ;  /* 0x00000002ff00723e */ /* 0x004fe200000010ff */
[----:B------:R-:W-:Y:S05]  /*1200*/  BRA `(.L_x_8) ;  /* 0x00000c8000007947 */ /* 0x000fea0003800000 */
.L_x_12:
[----:B------:R-:W2:Y:S02]  /*1210*/  LDG.E.U16 R0, [R2.64] ;  /* 0x0000002402007981 */ /* 0x000ea4000c1e1500 */
[----:B--2---:R-:W-:-:S05]  /*1220*/  HADD2.F32 R0, -RZ, R0.H0_H0 ;  /* 0x20000000ff007230 */ /* 0x004fca0000004100 */
[----:B------:R-:W-:Y:S01]  /*1230*/  F2FP.BF16.PACK_AB R0, RZ, R0 ;  /* 0x00000000ff00723e */ /* 0x000fe200000010ff */
[----:B------:R-:W-:Y:S05]  /*1240*/  BRA `(.L_x_8) ;  /* 0x00000c4000007947 */ /* 0x000fea0003800000 */
.L_x_11:
[----:B------:R-:W-:-:S13]  /*1250*/  ISETP.NE.AND P0, PT, R4, 0x7, PT ;  /* 0x000000070400780c */ /* 0x000fda0003f05270 */
[----:B------:R-:W-:Y:S05]  /*1260*/  @!P0 BRA `(.L_x_13) ;  /* 0x000000b000008947 */ /* 0x000fea0003800000 */
[----:B------:R-:W-:-:S13]  /*1270*/  ISETP.NE.AND P0, PT, R4, 0x8, PT ;  /* 0x000000080400780c */ /* 0x000fda0003f05270 */
[----:B------:R-:W-:Y:S05]  /*1280*/  @!P0 BRA `(.L_x_14) ;  /* 0x0000005000008947 */ /* 0x000fea0003800000 */
[----:B------:R-:W-:-:S13]  /*1290*/  ISETP.NE.AND P0, PT, R4, 0x9, PT ;  /* 0x000000090400780c */ /* 0x000fda0003f05270 */
[----:B------:R-:W-:Y:S05]  /*12a0*/  @P0 BRA `(.L_x_7) ;  /* 0x00000a2000000947 */ /* 0x000fea0003800000 */
[----:B------:R-:W2:Y:S02]  /*12b0*/  LDG.E R2, [R2.64] ;  /* 0x0000002402027981 */ /* 0x000ea4000c1e1900 */
[----:B--2---:R-:W-:Y:S01]  /*12c0*/  F2FP.BF16.PACK_AB R0, RZ, R2 ;  /* 0x00000002ff00723e */ /* 0x004fe200000010ff */
[----:B------:R-:W-:Y:S05]  /*12d0*/  BRA `(.L_x_8) ;  /* 0x00000bb000007947 */ /* 0x000fea0003800000 */
.L_x_14:
[----:B------:R-:W2:Y:S02]  /*12e0*/  LDG.E.U16 R2, [R2.64] ;  /* 0x0000002402027981 */ /* 0x000ea4000c1e1500 */
[----:B--2---:R-:W-:-:S05]  /*12f0*/  HADD2.F32 R0, -RZ, R2.H0_H0 ;  /* 0x20000002ff007230 */ /* 0x004fca0000004100 */
[----:B------:R-:W-:Y:S01]  /*1300*/  F2FP.BF16.PACK_AB R0, RZ, R0 ;  /* 0x00000000ff00723e */ /* 0x000fe200000010ff */
[----:B------:R-:W-:Y:S05]  /*1310*/  BRA `(.L_x_8) ;  /* 0x00000b7000007947 */ /* 0x000fea0003800000 */
.L_x_13:
[----:B------:R-:W2:Y:S02]  /*1320*/  LDG.E.64 R2, [R2.64] ;  /* 0x0000002402027981 */ /* 0x000ea4000c1e1b00 */
[----:B--2---:R-:W0:Y:S01]  /*1330*/  F2F.F32.F64 R0, R2 ;  /* 0x0000000200007310 */ /* 0x004e220000301000 */
[----:B------:R-:W0:-:S14]  /*1340*/  DSETP.GEU.AND P0, PT, |R2|, c[0x2][0x0], PT ;  /* 0x008000000200762a */ /* 0x000e1c0003f0e200 */
[----:B0-----:R-:W-:-:S05]  /*1350*/  @!P0 FMUL R0, R0, 1.175494350822287508e-38 ;  /* 0x0080000000008820 */ /* 0x001fca0000400000 */
[----:B------:R-:W-:Y:S01]  /*1360*/  F2FP.BF16.PACK_AB R0, RZ, R0 ;  /* 0x00000000ff00723e */ /* 0x000fe200000010ff */
[----:B------:R-:W-:Y:S05]  /*1370*/  BRA `(.L_x_8) ;  /* 0x00000b1000007947 */ /* 0x000fea0003800000 */
.L_x_3:
[----:B------:R-:W-:-:S13]  /*1380*/  ISETP.GT.AND P0, PT, R4, 0x18, PT ;  /* 0x000000180400780c */ /* 0x000fda0003f04270 */
[----:B------:R-:W-:Y:S05]  /*1390*/  @P0 BRA `(.L_x_15) ;  /* 0x000003e000000947 */ /* 0x000fea0003800000 */
[----:B------:R-:W-:-:S13]  /*13a0*/  ISETP.GT.AND P0, PT, R4, 0xe, PT ;  /* 0x0000000e0400780c */ /* 0x000fda0003f04270 */
[----:B------:R-:W-:Y:S05]  /*13b0*/  @P0 BRA `(.L_x_16) ;  /* 0x000000f000000947 */ /* 0x000fea0003800000 */
[----:B------:R-:W-:-:S13]  /*13c0*/  ISETP.NE.AND P0, PT, R4, 0xa, PT ;  /* 0x0000000a0400780c */ /* 0x000fda0003f05270 */
[----:B------:R-:W-:Y:S05]  /*13d0*/  @!P0 BRA `(.L_x_17) ;  /* 0x0000007000008947 */ /* 0x000fea0003800000 */
[----:B------:R-:W-:-:S13]  /*13e0*/  ISETP.NE.AND P0, PT, R4, 0xb, PT ;  /* 0x0000000b0400780c */ /* 0x000fda0003f05270 */
[----:B------:R-:W-:Y:S05]  /*13f0*/  @P0 BRA `(.L_x_7) ;  /* 0x000008d000000947 */ /* 0x000fea0003800000 */
[----:B------:R-:W2:Y:S02]  /*1400*/  LDG.E.U8 R2, [R2.64] ;  /* 0x0000002402027981 */ /* 0x000ea4000c1e1100 */
[----:B--2---:R-:W-:-:S04]  /*1410*/  ISETP.NE.AND P0, PT, R2, RZ, PT ;  /* 0x000000ff0200720c */ /* 0x004fc80003f05270 */
[----:B------:R-:W-:-:S04]  /*1420*/  FSEL R0, RZ, 1, !P0 ;  /* 0x3f800000ff007808 */ /* 0x000fc80004000000 */
[----:B------:R-:W-:Y:S01]  /*1430*/  F2FP.BF16.PACK_AB R0, RZ, R0 ;  /* 0x00000000ff00723e */ /* 0x000fe200000010ff */
[----:B------:R-:W-:Y:S05]  /*1440*/  BRA `(.L_x_8) ;  /* 0x00000a4000007947 */ /* 0x000fea0003800000 */
.L_x_17:
[----:B------:R-:W2:Y:S02]  /*1450*/  LDG.E.64 R2, [R2.64] ;  /* 0x0000002402027981 */ /* 0x000ea4000c1e1b00 */
[----:B--2---:R-:W0:Y:S01]  /*1460*/  F2F.F32.F64 R0, R2 ;  /* 0x0000000200007310 */ /* 0x004e220000301000 */
[----:B------:R-:W0:-:S14]  /*1470*/  DSETP.GEU.AND P0, PT, |R2|, c[0x2][0x0], PT ;  /* 0x008000000200762a */ /* 0x000e1c0003f0e200 */
[----:B0-----:R-:W-:-:S05]  /*1480*/  @!P0 FMUL R0, R0, 1.175494350822287508e-38 ;  /* 0x0080000000008820 */ /* 0x001fca0000400000 */
[----:B------:R-:W-:Y:S01]  /*1490*/  F2FP.BF16.PACK_AB R0, RZ, R0 ;  /* 0x00000000ff00723e */ /* 0x000fe200000010ff */
[----:B------:R-:W-:Y:S05]  /*14a0*/  BRA `(.L_x_8) ;  /* 0x000009e000007947 */ /* 0x000fea0003800000 */
.L_x_16:
[----:B------:R-:W-:-:S13]  /*14b0*/  ISETP.NE.AND P0, PT, R4, 0xf, PT ;  /* 0x0000000f0400780c */ /* 0x000fda0003f05270 */
[----:B------:R-:W-:Y:S05]  /*14c0*/  @!P0 BRA `(.L_x_18) ;  /* 0x0000029000008947 */ /* 0x000fea0003800000 */
[----:B------:R-:W-:-:S13]  /*14d0*/  ISETP.NE.AND P0, PT, R4, 0x17, PT ;  /* 0x000000170400780c */ /* 0x000fda0003f05270 */
[----:B------:R-:W-:Y:S05]  /*14e0*/  @!P0 BRA `(.L_x_19) ;  /* 0x0000018000008947 */ /* 0x000fea0003800000 */
[----:B------:R-:W-:-:S13]  /*14f0*/  ISETP.NE.AND P0, PT, R4, 0x18, PT ;  /* 0x000000180400780c */ /* 0x000fda0003f05270 */
[----:B------:R-:W-:Y:S05]  /*1500*/  @P0 BRA `(.L_x_7) ;  /* 0x000007c000000947 */ /* 0x000fea0003800000 */
[----:B------:R-:W2:Y:S01]  /*1510*/  LDG.E.U8 R0, [R2.64] ;  /* 0x0000002402007981 */ /* 0x000ea2000c1e1100 */
[----:B------:R-:W-:Y:S02]  /*1520*/  IMAD.MOV.U32 R8, RZ, RZ, -0x800000 ;  /* 0xff800000ff087424 */ /* 0x000fe400078e00ff */
[----:B--2---:R-:W-:-:S05]  /*1530*/  IMAD.SHL.U32 R0, R0, 0x1000000, RZ ;  /* 0x0100000000007824 */ /* 0x004fca00078e00ff */
[----:B------:R-:W-:-:S04]  /*1540*/  LOP3.LUT R4, R0, 0x7f000000, RZ, 0xc0, !PT ;  /* 0x7f00000000047812 */ /* 0x000fc800078ec0ff */
[----:B------:R-:W0:Y:S01]  /*1550*/  FLO.U32 R5, R4 ;  /* 0x0000000400057300 */ /* 0x000e2200000e0000 */
[C---:B------:R-:W-:Y:S02]  /*1560*/  IADD3 R6, R4.reuse, 0x1000000, RZ ;  /* 0x0100000004067810 */ /* 0x040fe40007ffe0ff */
[----:B------:R-:W-:Y:S02]  /*1570*/  IADD3 R2, R4, -0x1, RZ ;  /* 0xffffffff04027810 */ /* 0x000fe40007ffe0ff */
[----:B------:R-:W-:Y:S02]  /*1580*/  SHF.R.S32.HI R6, RZ, 0x8, R6 ;  /* 0x00000008ff067819 */ /* 0x000fe40000011406 */
[----:B------:R-:W-:Y:S02]  /*1590*/  SHF.R.S32.HI R2, RZ, 0x1f, R2 ;  /* 0x0000001fff027819 */ /* 0x000fe40000011402 */
[----:B0-----:R-:W-:-:S04]  /*15a0*/  IADD3 R5, -R5, 0x1f, RZ ;  /* 0x0000001f05057810 */ /* 0x001fc80007ffe1ff */
[C---:B------:R-:W-:Y:S02]  /*15b0*/  ISETP.GT.U32.AND P0, PT, R5.reuse, 0x4, PT ;  /* 0x000000040500780c */ /* 0x040fe40003f04070 */
[----:B------:R-:W-:-:S04]  /*15c0*/  IADD3 R5, R5, -0x4, RZ ;  /* 0xfffffffc05057810 */ /* 0x000fc80007ffe0ff */
[----:B------:R-:W-:-:S05]  /*15d0*/  SEL R5, R5, RZ, P0 ;  /* 0x000000ff05057207 */ /* 0x000fca0000000000 */
[----:B------:R-:W-:Y:S01]  /*15e0*/  IMAD R8, R5, R8, 0x3c000000 ;  /* 0x3c00000005087424 */ /* 0x000fe200078e0208 */
[----:B------:R-:W-:-:S04]  /*15f0*/  SHF.L.U32 R5, R4, R5, RZ ;  /* 0x0000000504057219 */ /* 0x000fc800000006ff */
[----:B------:R-:W-:-:S04]  /*1600*/  LEA.HI R5, R5, R8, RZ, 0x1c ;  /* 0x0000000805057211 */ /* 0x000fc800078fe0ff */
[----:B------:R-:W-:-:S04]  /*1610*/  LOP3.LUT R5, R5, 0x7f800000, R6, 0xf8, !PT ;  /* 0x7f80000005057812 */ /* 0x000fc800078ef806 */
[----:B------:R-:W-:-:S04]  /*1620*/  LOP3.LUT R5, R5, R2, RZ, 0x30, !PT ;  /* 0x0000000205057212 */ /* 0x000fc800078e30ff */
[----:B------:R-:W-:-:S04]  /*1630*/  LOP3.LUT R5, R5, 0x80000000, R0, 0xf8, !PT ;  /* 0x8000000005057812 */ /* 0x000fc800078ef800 */
[----:B------:R-:W-:-:S04]  /*1640*/  F2FP.BF16.PACK_AB R5, RZ, R5 ;  /* 0x00000005ff05723e */ /* 0x000fc800000010ff */
[----:B------:R-:W-:Y:S01]  /*1650*/  PRMT R0, R5, 0x7610, R0 ;  /* 0x0000761005007816 */ /* 0x000fe20000000000 */
[----:B------:R-:W-:Y:S05]  /*1660*/  BRA `(.L_x_8) ;  /* 0x0000082000007947 */ /* 0x000fea0003800000 */
.L_x_19:
[----:B------:R-:W2:Y:S02]  /*1670*/  LDG.E.U8 R2, [R2.64] ;  /* 0x0000002402027981 */ /* 0x000ea4000c1e1100 */
[C---:B--2---:R-:W-:Y:S02]  /*1680*/  IMAD.SHL.U32 R0, R2.reuse, 0x2000000, RZ ;  /* 0x0200000002007824 */ /* 0x044fe400078e00ff */
[----:B------:R-:W-:-:S03]  /*1690*/  IMAD.SHL.U32 R5, R2, 0x1000000, RZ ;  /* 0x0100000002057824 */ /* 0x000fc600078e00ff */
[----:B------:R-:W-:-:S13]  /*16a0*/  ISETP.GE.U32.AND P0, PT, R0, 0x8000000, PT ;  /* 0x080000000000780c */ /* 0x000fda0003f06070 */
[C---:B------:R-:W-:Y:S02]  /*16b0*/  @!P0 IMAD.SHL.U32 R0, R2.reuse, 0x100, RZ ;  /* 0x0000010002008824 */ /* 0x040fe400078e00ff */
[----:B------:R-:W-:-:S03]  /*16c0*/  @P0 IMAD.SHL.U32 R4, R2, 0x200000, RZ ;  /* 0x0020000002040824 */ /* 0x000fc600078e00ff */
[----:B------:R-:W-:Y:S02]  /*16d0*/  @!P0 LOP3.LUT R0, R0, 0x7f00, RZ, 0xc0, !PT ;  /* 0x00007f0000008812 */ /* 0x000fe400078ec0ff */
[----:B------:R-:W-:Y:S02]  /*16e0*/  @P0 LOP3.LUT R4, R4, 0x70000000, RZ, 0xfc, !PT ;  /* 0x7000000004040812 */ /* 0x000fe400078efcff */
[----:B------:R-:W-:-:S03]  /*16f0*/  @!P0 LOP3.LUT R0, R0, 0x3f000000, RZ, 0xfc, !PT ;  /* 0x3f00000000008812 */ /* 0x000fc600078efcff */
[----:B------:R-:W-:Y:S02]  /*1700*/  @P0 FMUL.FTZ R4, R4, 1.9259299443872358531e-34 ;  /* 0x0780000004040820 */ /* 0x000fe40000410000 */
[----:B------:R-:W-:-:S05]  /*1710*/  @!P0 FADD.FTZ R4, R0, -0.5 ;  /* 0xbf00000000048421 */ /* 0x000fca0000010000 */
[----:B------:R-:W-:-:S04]  /*1720*/  LOP3.LUT R4, R4, 0x80000000, R5, 0xf8, !PT ;  /* 0x8000000004047812 */ /* 0x000fc800078ef805 */
[----:B------:R-:W-:-:S04]  /*1730*/  F2FP.BF16.PACK_AB R4, RZ, R4 ;  /* 0x00000004ff04723e */ /* 0x000fc800000010ff */
[----:B------:R-:W-:Y:S01]  /*1740*/  PRMT R0, R4, 0x7610, R0 ;  /* 0x0000761004007816 */ /* 0x000fe20000000000 */
[----:B------:R-:W-:Y:S05]  /*1750*/  BRA `(.L_x_8) ;  /* 0x0000073000007947 */ /* 0x000fea0003800000 */
.L_x_18:
[----:B------:R0:W5:Y:S01]  /*1760*/  LDG.E.U16 R0, [R2.64] ;  /* 0x0000002402007981 */ /* 0x000162000c1e1500 */
[----:B------:R-:W-:Y:S05]  /*1770*/  BRA `(.L_x_8) ;  /* 0x0000071000007947 */ /* 0x000fea0003800000 */
.L_x_15:
[----:B------:R-:W-:-:S13]  /*1780*/  ISETP.GT.AND P0, PT, R4, 0x1b, PT ;  /* 0x0000001b0400780c */ /* 0x000fda0003f04270 */
[----:B------:R-:W-:Y:S05]  /*1790*/  @P0 BRA `(.L_x_20) ;  /* 0x0000042000000947 */ /* 0x000fea0003800000 */
[----:B------:R-:W-:-:S13]  /*17a0*/  ISETP.NE.AND P0, PT, R4, 0x19, PT ;  /* 0x000000190400780c */ /* 0x000fda0003f05270 */
[----:B------:R-:W-:Y:S05]  /*17b0*/  @!P0 BRA `(.L_x_21) ;  /* 0x0000024000008947 */ /* 0x000fea0003800000 */
[----:B------:R-:W-:-:S13]  /*17c0*/  ISETP.NE.AND P0, PT, R4, 0x1a, PT ;  /* 0x0000001a0400780c */ /* 0x000fda0003f05270 */
[----:B------:R-:W-:Y:S05]  /*17d0*/  @!P0 BRA `(.L_x_22) ;  /* 0x0000006000008947 */ /* 0x000fea0003800000 */
[----:B------:R-:W-:-:S13]  /*17e0*/  ISETP.NE.AND P0, PT, R4, 0x1b, PT ;  /* 0x0000001b0400780c */ /* 0x000fda0003f05270 */
[----:B------:R-:W-:Y:S05]  /*17f0*/  @P0 BRA `(.L_x_7) ;  /* 0x000004d000000947 */ /* 0x000fea0003800000 */
[----:B------:R-:W2:Y:S02]  /*1800*/  LDG.E.U16 R2, [R2.64] ;  /* 0x0000002402027981 */ /* 0x000ea4000c1e1500 */
[----:B--2---:R-:W0:Y:S02]  /*1810*/  I2F.U16 R0, R2 ;  /* 0x0000000200007306 */ /* 0x004e240000101000 */
[----:B0-----:R-:W-:Y:S01]  /*1820*/  F2FP.BF16.PACK_AB R0, RZ, R0 ;  /* 0x00000000ff00723e */ /* 0x001fe200000010ff */
[----:B------:R-:W-:Y:S05]  /*1830*/  BRA `(.L_x_8) ;  /* 0x0000065000007947 */ /* 0x000fea0003800000 */
.L_x_22:
[----:B------:R-:W2:Y:S01]  /*1840*/  LDG.E.U8 R2, [R2.64] ;  /* 0x0000002402027981 */ /* 0x000ea2000c1e1100 */
[----:B------:R-:W-:Y:S01]  /*1850*/  BSSY B0, `(.L_x_23) ;  /* 0x0000018000007945 */ /* 0x000fe20003800000 */
[----:B------:R-:W-:Y:S01]  /*1860*/  IMAD.MOV.U32 R0, RZ, RZ, RZ ;  /* 0x000000ffff007224 */ /* 0x000fe200078e00ff */
[----:B--2---:R-:W-:-:S13]  /*1870*/  ISETP.NE.AND P0, PT, R2, RZ, PT ;  /* 0x000000ff0200720c */ /* 0x004fda0003f05270 */
[----:B------:R-:W-:Y:S05]  /*1880*/  @!P0 BRA `(.L_x_24) ;  /* 0x0000014000008947 */ /* 0x000fea0003800000 */
[----:B------:R-:W-:-:S13]  /*1890*/  ISETP.NE.AND P0, PT, R2, 0x80, PT ;  /* 0x000000800200780c */ /* 0x000fda0003f05270 */
[----:B------:R-:W-:Y:S01]  /*18a0*/  @!P0 IMAD.MOV.U32 R0, RZ, RZ, 0x7f800001 ;  /* 0x7f800001ff008424 */ /* 0x000fe200078e00ff */
[----:B------:R-:W-:Y:S05]  /*18b0*/  @!P0 BRA `(.L_x_24) ;  /* 0x0000011000008947 */ /* 0x000fea0003800000 */
[C---:B------:R-:W-:Y:S01]  /*18c0*/  LOP3.LUT P0, R0, R2.reuse, 0x78, RZ, 0xc0, !PT ;  /* 0x0000007802007812 */ /* 0x040fe2000780c0ff */
[----:B------:R-:W-:Y:S01]  /*18d0*/  BSSY B1, `(.L_x_25) ;  /* 0x000000c000017945 */ /* 0x000fe20003800000 */
[----:B------:R-:W-:Y:S02]  /*18e0*/  SHF.R.U32.HI R3, RZ, 0x7, R2 ;  /* 0x00000007ff037819 */ /* 0x000fe40000011602 */
[----:B------:R-:W-:Y:S02]  /*18f0*/  LOP3.LUT R2, R2, 0x7, RZ, 0xc0, !PT ;  /* 0x0000000702027812 */ /* 0x000fe400078ec0ff */
[----:B------:R-:W-:Y:S01]  /*1900*/  SHF.R.U32.HI R0, RZ, 0x3, R0 ;  /* 0x00000003ff007819 */ /* 0x000fe20000011600 */
[----:B------:R-:W-:-:S06]  /*1910*/  IMAD.U32 R4, R3, -0x80000000, RZ ;  /* 0x8000000003047824 */ /* 0x000fcc00078e00ff */
[----:B------:R-:W-:Y:S05]  /*1920*/  @P0 BRA `(.L_x_26) ;  /* 0x0000006000000947 */ /* 0x000fea0003800000 */
[----:B------:R-:W0:Y:S02]  /*1930*/  FLO.U32 R3, R2 ;  /* 0x0000000200037300 */ /* 0x000e2400000e0000 */
[----:B0-----:R-:W-:-:S04]  /*1940*/  IADD3 R3, -R3, 0x1f, RZ ;  /* 0x0000001f03037810 */ /* 0x001fc80007ffe1ff */
[----:B------:R-:W-:Y:S02]  /*1950*/  IADD3 R5, R3, -0x1c, RZ ;  /* 0xffffffe403057810 */ /* 0x000fe40007ffe0ff */
[----:B------:R-:W-:Y:S02]  /*1960*/  IADD3 R0, R0, 0x1d, -R3 ;  /* 0x0000001d00007810 */ /* 0x000fe40007ffe803 */
[----:B------:R-:W-:-:S04]  /*1970*/  SHF.L.U32 R5, R2, R5, RZ ;  /* 0x0000000502057219 */ /* 0x000fc800000006ff */
[----:B------:R-:W-:Y:S02]  /*1980*/  LOP3.LUT R2, R5, 0x7, RZ, 0xc0, !PT ;  /* 0x0000000705027812 */ /* 0x000fe400078ec0ff */
.L_x_26:
[----:B------:R-:W-:Y:S05]  /*1990*/  BSYNC B1 ;  /* 0x0000000000017941 */ /* 0x000fea0003800000 */
.L_x_25:
[----:B------:R-:W-:Y:S01]  /*19a0*/  LEA R3, R0, 0x3b800000, 0x17 ;  /* 0x3b80000000037811 */ /* 0x000fe200078eb8ff */
[----:B------:R-:W-:-:S05]  /*19b0*/  IMAD.SHL.U32 R0, R2, 0x100000, RZ ;  /* 0x0010000002007824 */ /* 0x000fca00078e00ff */
[----:B------:R-:W-:Y:S02]  /*19c0*/  LOP3.LUT R0, R3, R0, R4, 0xfe, !PT ;  /* 0x0000000003007212 */ /* 0x000fe400078efe04 */
.L_x_24:
[----:B------:R-:W-:Y:S05]  /*19d0*/  BSYNC B0 ;  /* 0x0000000000007941 */ /* 0x000fea0003800000 */
.L_x_23:
[----:B------:R-:W-:Y:S01]  /*19e0*/  F2FP.BF16.PACK_AB R0, RZ, R0 ;  /* 0x00000000ff00723e */ /* 0x000fe200000010ff */
[----:B------:R-:W-:Y:S05]  /*19f0*/  BRA `(.L_x_8) ;  /* 0x0000049000007947 */ /* 0x000fea0003800000 */
.L_x_21:
        /* <DEDUP_REMOVED lines=21> */
.L_x_30:
[----:B------:R-:W-:Y:S05]  /*1b50*/  BSYNC B1 ;  /* 0x0000000000017941 */ /* 0x000fea0003800000 */
.L_x_29:
[----:B------:R-:W-:Y:S01]  /*1b60*/  LEA R3, R0, 0x37800000, 0x17 ;  /* 0x3780000000037811 */ /* 0x000fe200078eb8ff */
[----:B------:R-:W-:-:S05]  /*1b70*/  IMAD.SHL.U32 R0, R2, 0x200000, RZ ;  /* 0x0020000002007824 */ /* 0x000fca00078e00ff */
[----:B------:R-:W-:Y:S02]  /*1b80*/  LOP3.LUT R0, R3, R0, R4, 0xfe, !PT ;  /* 0x0000000003007212 */ /* 0x000fe400078efe04 */
.L_x_28:
[----:B------:R-:W-:Y:S05]  /*1b90*/  BSYNC B0 ;  /* 0x0000000000007941 */ /* 0x000fea0003800000 */
.L_x_27:
[----:B------:R-:W-:Y:S01]  /*1ba0*/  F2FP.BF16.PACK_AB R0, RZ, R0 ;  /* 0x00000000ff00723e */ /* 0x000fe200000010ff */
[----:B------:R-:W-:Y:S05]  /*1bb0*/  BRA `(.L_x_8) ;  /* 0x000002d000007947 */ /* 0x000fea0003800000 */
.L_x_20:
[----:B------:R-:W-:-:S13]  /*1bc0*/  ISETP.NE.AND P0, PT, R4, 0x1c, PT ;  /* 0x0000001c0400780c */ /* 0x000fda0003f05270 */
[----:B------:R-:W-:Y:S05]  /*1bd0*/  @!P0 BRA `(.L_x_31) ;  /* 0x0000028000008947 */ /* 0x000fea0003800000 */
[----:B------:R-:W-:-:S13]  /*1be0*/  ISETP.NE.AND P0, PT, R4, 0x1d, PT ;  /* 0x0000001d0400780c */ /* 0x000fda0003f05270 */
[----:B------:R-:W-:Y:S05]  /*1bf0*/  @!P0 BRA `(.L_x_32) ;  /* 0x0000022000008947 */ /* 0x000fea0003800000 */
[----:B------:R-:W-:-:S13]  /*1c00*/  ISETP.NE.AND P0, PT, R4, 0x2c, PT ;  /* 0x0000002c0400780c */ /* 0x000fda0003f05270 */
[----:B------:R-:W-:Y:S05]  /*1c10*/  @P0 BRA `(.L_x_7) ;  /* 0x000000b000000947 */ /* 0x000fea0003800000 */
[----:B------:R-:W2:Y:S01]  /*1c20*/  LDG.E.U8 R2, [R2.64] ;  /* 0x0000002402027981 */ /* 0x000ea2000c1e1100 */
[----:B------:R-:W-:Y:S01]  /*1c30*/  BSSY B0, `(.L_x_33) ;  /* 0x0000007000007945 */ /* 0x000fe20003800000 */
[----:B------:R-:W-:Y:S01]  /*1c40*/  IMAD.MOV.U32 R0, RZ, RZ, 0x400000 ;  /* 0x00400000ff007424 */ /* 0x000fe200078e00ff */
[----:B--2---:R-:W-:-:S13]  /*1c50*/  ISETP.NE.AND P0, PT, R2, RZ, PT ;  /* 0x000000ff0200720c */ /* 0x004fda0003f05270 */
[----:B------:R-:W-:Y:S05]  /*1c60*/  @!P0 BRA `(.L_x_34) ;  /* 0x0000003000008947 */ /* 0x000fea0003800000 */
[----:B------:R-:W-:-:S13]  /*1c70*/  ISETP.NE.AND P0, PT, R2, 0xff, PT ;  /* 0x000000ff0200780c */ /* 0x000fda0003f05270 */
[----:B------:R-:W-:Y:S02]  /*1c80*/  @!P0 IMAD.MOV.U32 R0, RZ, RZ, 0x7f800001 ;  /* 0x7f800001ff008424 */ /* 0x000fe400078e00ff */
[----:B------:R-:W-:Y:S02]  /*1c90*/  @P0 IMAD.SHL.U32 R0, R2, 0x800000, RZ ;  /* 0x0080000002000824 */ /* 0x000fe400078e00ff */
.L_x_34:
[----:B------:R-:W-:Y:S05]  /*1ca0*/  BSYNC B0 ;  /* 0x0000000000007941 */ /* 0x000fea0003800000 */
.L_x_33:
[----:B------:R-:W-:Y:S01]  /*1cb0*/  F2FP.BF16.PACK_AB R0, RZ, R0 ;  /* 0x00000000ff00723e */ /* 0x000fe200000010ff */
[----:B------:R-:W-:Y:S05]  /*1cc0*/  BRA `(.L_x_8) ;  /* 0x000001c000007947 */ /* 0x000fea0003800000 */
.L_x_7:
[----:B------:R-:W-:Y:S01]  /*1cd0*/  MOV R2, 0x0 ;  /* 0x0000000000027802 */ /* 0x000fe20000000f00 */
[----:B------:R-:W-:Y:S02]  /*1ce0*/  IMAD.MOV.U32 R4, RZ, RZ, c[0x4][0x128] ;  /* 0x01004a00ff047624 */ /* 0x000fe400078e00ff */
[----:B------:R-:W-:Y:S02]  /*1cf0*/  IMAD.MOV.U32 R5, RZ, RZ, c[0x4][0x12c] ;  /* 0x01004b00ff057624 */ /* 0x000fe400078e00ff */
[----:B------:R-:W-:Y:S01]  /*1d00*/  IMAD.MOV.U32 R6, RZ, RZ, c[0x4][0x130] ;  /* 0x01004c00ff067624 */ /* 0x000fe200078e00ff */
[----:B------:R-:W0:Y:S01]  /*1d10*/  LDC.64 R2, c[0x4][R2] ;  /* 0x0100000002027b82 */ /* 0x000e220000000a00 */
[----:B------:R-:W-:-:S02]  /*1d20*/  IMAD.MOV.U32 R7, RZ, RZ, c[0x4][0x134] ;  /* 0x01004d00ff077624 */ /* 0x000fc400078e00ff */
[----:B------:R-:W-:Y:S02]  /*1d30*/  IMAD.MOV.U32 R8, RZ, RZ, 0x4e ;  /* 0x0000004eff087424 */ /* 0x000fe400078e00ff */
[----:B------:R-:W-:Y:S02]  /*1d40*/  IMAD.MOV.U32 R10, RZ, RZ, c[0x4][0x38] ;  /* 0x01000e00ff0a7624 */ /* 0x000fe400078e00ff */
[----:B------:R-:W-:Y:S02]  /*1d50*/  IMAD.MOV.U32 R11, RZ, RZ, c[0x4][0x3c] ;  /* 0x01000f00ff0b7624 */ /* 0x000fe400078e00ff */
[----:B------:R-:W-:Y:S02]  /*1d60*/  IMAD.MOV.U32 R12, RZ, RZ, 0x1 ;  /* 0x00000001ff0c7424 */ /* 0x000fe400078e00ff */
[----:B------:R-:W-:Y:S02]  /*1d70*/  IMAD.MOV.U32 R13, RZ, RZ, RZ ;  /* 0x000000ffff0d7224 */ /* 0x000fe400078e00ff */
[----:B------:R-:W-:Y:S01]  /*1d80*/  LEPC R14 ;  /* 0x00000000000e734e */ /* 0x000fe20000000000 */
[----:B------:R-:W-:Y:S02]  /*1d90*/  MOV R9, 0x1e00 ;  /* 0x00001e0000097802 */ /* 0x000fe40000000f00 */
[----:B------:R-:W-:-:S02]  /*1da0*/  MOV R20, 0x1d80 ;  /* 0x00001d8000147802 */ /* 0x000fc40000000f00 */
[----:B------:R-:W-:Y:S02]  /*1db0*/  MOV R21, 0x0 ;  /* 0x0000000000157802 */ /* 0x000fe40000000f00 */
[----:B------:R-:W-:Y:S02]  /*1dc0*/  MOV R0, 0x0 ;  /* 0x0000000000007802 */ /* 0x000fe40000000f00 */
[----:B------:R-:W-:-:S04]  /*1dd0*/  IADD3 R20, P0, P1, -R20, R9, R14 ;  /* 0x0000000914147210 */ /* 0x000fc8000791e10e */
[----:B------:R-:W-:-:S04]  /*1de0*/  IADD3.X R21, ~R0, R21, R15, P0, P1 ;  /* 0x0000001500157210 */ /* 0x000fc800007e250f */
[----:B0-----:R-:W-:Y:S05]  /*1df0*/  CALL.ABS.NOINC R2 ;  /* 0x0000000002007343 */ /* 0x001fea0003c00000 */
[----:B------:R-:W-:Y:S01]  /*1e00*/  PRMT R0, RZ, 0x7610, R0 ;  /* 0x00007610ff007816 */ /* 0x000fe20000000000 */
[----:B------:R-:W-:Y:S05]  /*1e10*/  BRA `(.L_x_8) ;  /* 0x0000007000007947 */ /* 0x000fea0003800000 */
.L_x_32:
[----:B------:R-:W2:Y:S02]  /*1e20*/  LDG.E.64 R2, [R2.64] ;  /* 0x0000002402027981 */ /* 0x000ea4000c1e1b00 */
[----:B--2---:R-:W0:Y:S02]  /*1e30*/  I2F.U64 R0, R2 ;  /* 0x0000000200007312 */ /* 0x004e240000301000 */
[----:B0-----:R-:W-:Y:S01]  /*1e40*/  F2FP.BF16.PACK_AB R0, RZ, R0 ;  /* 0x00000000ff00723e */ /* 0x001fe200000010ff */
[----:B------:R-:W-:Y:S05]  /*1e50*/  BRA `(.L_x_8) ;  /* 0x0000003000007947 */ /* 0x000fea0003800000 */
.L_x_31:
[----:B------:R-:W2:Y:S02]  /*1e60*/  LDG.E R2, [R2.64] ;  /* 0x0000002402027981 */ /* 0x000ea4000c1e1900 */
[----:B--2---:R-:W0:Y:S02]  /*1e70*/  I2F.U32 R0, R2 ;  /* 0x0000000200007306 */ /* 0x004e240000201000 */
[----:B0-----:R-:W-:-:S06]  /*1e80*/  F2FP.BF16.PACK_AB R0, RZ, R0 ;  /* 0x00000000ff00723e */ /* 0x001fcc00000010ff */
.L_x_8:
[----:B-----5:R-:W-:Y:S01]  /*1e90*/  PRMT R0, RZ, 0x5410, R0 ;  /* 0x00005410ff007816 */ /* 0x020fe20000000000 */
[----:B------:R-:W-:-:S02]  /*1ea0*/  IMAD.MOV.U32 R4, RZ, RZ, 0x38eb4c3a ;  /* 0x38eb4c3aff047424 */ /* 0x000fc400078e00ff */
[----:B------:R-:W-:Y:S01]  /*1eb0*/  IMAD.MOV.U32 R5, RZ, RZ, 0x3aae005b ;  /* 0x3aae005bff057424 */ /* 0x000fe200078e00ff */
[C---:B------:R-:W-:Y:S01]  /*1ec0*/  FSETP.GE.FTZ.AND P0, PT, |R0|.reuse, 1.0029599666595458984, PT ;  /* 0x3f8060fe0000780b */ /* 0x040fe20003f16200 */
[C---:B0-----:R-:W-:Y:S02]  /*1ed0*/  FADD.FTZ R2, |R0|.reuse, -RZ ;  /* 0x800000ff00027221 */ /* 0x041fe40000010200 */
[----:B------:R-:W-:Y:S01]  /*1ee0*/  FMUL.FTZ R3, R0, R0 ;  /* 0x0000000000037220 */ /* 0x000fe20000410000 */
[----:B------:R-:W-:Y:S01]  /*1ef0*/  FSEL R4, R4, 8.4834944573231041431e-05, P0 ;  /* 0x38b1e96a04047808 */ /* 0x000fe20000000000 */
[----:B------:R-:W-:Y:S01]  /*1f00*/  IMAD.MOV.U32 R6, RZ, RZ, 0x3c09919f ;  /* 0x3c09919fff067424 */ /* 0x000fe200078e00ff */
[----:B------:R-:W-:Y:S01]  /*1f10*/  FSEL R5, -R5, -0.00082130916416645050049, P0 ;  /* 0xba574d2005057808 */ /* 0x000fe20000000100 */
[----:B------:R-:W-:Y:S01]  /*1f20*/  IMAD.MOV.U32 R7, RZ, RZ, 0x3d24d99a ;  /* 0x3d24d99aff077424 */ /* 0x000fe200078e00ff */
[----:B------:R-:W-:Y:S01]  /*1f30*/  FSEL R3, R2, R3, P0 ;  /* 0x0000000302037208 */ /* 0x000fe20000000000 */
[----:B------:R-:W-:Y:S01]  /*1f40*/  IMAD.MOV.U32 R8, RZ, RZ, 0x3e235519 ;  /* 0x3e235519ff087424 */ /* 0x000fe200078e00ff */
[----:B------:R-:W-:-:S03]  /*1f50*/  FSEL R6, R6, 0.0052134888246655464172, P0 ;  /* 0x3baad5ea06067808 */ /* 0x000fc60000000000 */
[----:B------:R-:W-:Y:S01]  /*1f60*/  FFMA.FTZ R4, R3, R4, R5 ;  /* 0x0000000403047223 */ /* 0x000fe20000010005 */
[----:B------:R-:W-:Y:S01]  /*1f70*/  FSEL R5, -R7, -0.026868773624300956726, P0 ;  /* 0xbcdc1be707057808 */ /* 0x000fe20000000100 */
[----:B------:R-:W-:Y:S02]  /*1f80*/  IMAD.MOV.U32 R7, RZ, RZ, 0x3f69b4f9 ;  /* 0x3f69b4f9ff077424 */ /* 0x000fe400078e00ff */
[C---:B------:R-:W-:Y:S01]  /*1f90*/  FFMA.FTZ R4, R3.reuse, R4, R6 ;  /* 0x0000000403047223 */ /* 0x040fe20000010006 */
[----:B------:R-:W-:Y:S01]  /*1fa0*/  FSEL R6, R8, 0.11284004896879196167, P0 ;  /* 0x3de718af08067808 */ /* 0x000fe20000000000 */
[----:B------:R-:W-:Y:S02]  /*1fb0*/  IMAD.MOV.U32 R8, RZ, RZ, 0x3f210a14 ;  /* 0x3f210a14ff087424 */ /* 0x000fe400078e00ff */
[----:B------:R-:W-:Y:S01]  /*1fc0*/  FFMA.FTZ R4, R3, R4, R5 ;  /* 0x0000000403047223 */ /* 0x000fe20000010005 */
[----:B------:R-:W-:Y:S01]  /*1fd0*/  FSEL R5, R7, -0.37612664699554443359, P0 ;  /* 0xbec093ac07057808 */ /* 0x000fe20000000000 */
[----:B------:R-:W-:Y:S01]  /*1fe0*/  FADD.FTZ R7, -R2, -RZ ;  /* 0x800000ff02077221 */ /* 0x000fe20000010100 */
[----:B------:R-:W-:Y:S01]  /*1ff0*/  FSEL R2, R8, 0.12837915122509002686, P0 ;  /* 0x3e0375d308027808 */ /* 0x000fe20000000000 */
[----:B------:R-:W-:-:S02]  /*2000*/  FFMA.FTZ R4, R3, R4, R6 ;  /* 0x0000000403047223 */ /* 0x000fc40000010006 */
[----:B------:R-:W0:Y:S01]  /*2010*/  LDC.U8 R6, c[0x0][0x371] ;  /* 0x0000dc40ff067b82 */ /* 0x000e220000000000 */
[----:B------:R-:W-:Y:S01]  /*2020*/  FSEL R7, R7, R0, P0 ;  /* 0x0000000007077208 */ /* 0x000fe20000000000 */
[----:B------:R-:W-:-:S04]  /*2030*/  FFMA.FTZ R4, R3, R4, R5 ;  /* 0x0000000403047223 */ /* 0x000fc80000010005 */
[----:B------:R-:W-:-:S04]  /*2040*/  FFMA.FTZ R2, R3, R4, R2 ;  /* 0x0000000403027223 */ /* 0x000fc80000010002 */
[----:B------:R-:W-:-:S04]  /*2050*/  FFMA.FTZ R2, R2, R7, R7 ;  /* 0x0000000702027223 */ /* 0x000fc80000010007 */
[----:B------:R-:W1:Y:S01]  /*2060*/  @P0 MUFU.EX2 R3, R2 ;  /* 0x0000000200030308 */ /* 0x000e620000000800 */
[----:B0-----:R-:W-:-:S04]  /*2070*/  PRMT R4, R6, 0x9910, RZ ;  /* 0x0000991006047816 */ /* 0x001fc800000000ff */
[----:B------:R-:W-:Y:S01]  /*2080*/  ISETP.GT.AND P1, PT, R4, 0x9, PT ;  /* 0x000000090400780c */ /* 0x000fe20003f24270 */
[----:B-1----:R-:W-:-:S05]  /*2090*/  @P0 FADD.FTZ R3, -R3, 1 ;  /* 0x3f80000003030421 */ /* 0x002fca0000010100 */
[----:B------:R-:W-:-:S04]  /*20a0*/  @P0 LOP3.LUT R2, R3, 0x80000000, R0, 0xb8, !PT ;  /* 0x8000000003020812 */ /* 0x000fc800078eb800 */
[----:B------:R-:W-:-:S03]  /*20b0*/  F2FP.BF16.PACK_AB R0, RZ, R2 ;  /* 0x00000002ff00723e */ /* 0x000fc600000010ff */
        /* <DEDUP_REMOVED lines=9> */
[----:B------:R-:W-:-:S04]  /*2150*/  PRMT R0, RZ, 0x5410, R0 ;  /* 0x00005410ff007816 */ /* 0x000fc80000000000 */
[----:B------:R-:W0:Y:S02]  /*2160*/  F2I.FTZ.TRUNC.NTZ R3, R0 ;  /* 0x0000000000037305 */ /* 0x000e24000021f100 */
[----:B0-----:R0:W-:Y:S01]  /*2170*/  STG.E.U8 [R16.64], R3 ;  /* 0x0000000310007986 */ /* 0x0011e2000c101124 */
[----:B------:R-:W-:Y:S05]  /*2180*/  BRA `(.L_x_40) ;  /* 0x00000e8000007947 */ /* 0x000fea0003800000 */
.L_x_38:
[----:B------:R-:W-:-:S06]  /*2190*/  PRMT R3, RZ, 0x5410, R0 ;  /* 0x00005410ff037816 */ /* 0x000fcc0000000000 */
[----:B------:R-:W0:Y:S02]  /*21a0*/  F2I.S64.TRUNC R2, R3 ;  /* 0x0000000300027311 */ /* 0x000e24000020d900 */
[----:B0-----:R0:W-:Y:S01]  /*21b0*/  STG.E.U8 [R16.64], R2 ;  /* 0x0000000210007986 */ /* 0x0011e2000c101124 */
[----:B------:R-:W-:Y:S05]  /*21c0*/  BRA `(.L_x_40) ;  /* 0x00000e4000007947 */ /* 0x000fea0003800000 */
.L_x_37:
[----:B------:R-:W-:-:S13]  /*21d0*/  ISETP.NE.AND P0, PT, R4, 0x2, PT ;  /* 0x000000020400780c */ /* 0x000fda0003f05270 */
[----:B------:R-:W-:Y:S05]  /*21e0*/  @!P0 BRA `(.L_x_41) ;  /* 0x000000c000008947 */ /* 0x000fea0003800000 */
[----:B------:R-:W-:-:S13]  /*21f0*/  ISETP.NE.AND P0, PT, R4, 0x3, PT ;  /* 0x000000030400780c */ /* 0x000fda0003f05270 */
[----:B------:R-:W-:Y:S05]  /*2200*/  @!P0 BRA `(.L_x_42) ;  /* 0x0000006000008947 */ /* 0x000fea0003800000 */
[----:B------:R-:W-:-:S13]  /*2210*/  ISETP.NE.AND P0, PT, R4, 0x4, PT ;  /* 0x000000040400780c */ /* 0x000fda0003f05270 */
[----:B------:R-:W-:Y:S05]  /*2220*/  @P0 BRA `(.L_x_39) ;  /* 0x00000c3000000947 */ /* 0x000fea0003800000 */
[----:B------:R-:W-:-:S06]  /*2230*/  PRMT R2, RZ, 0x5410, R0 ;  /* 0x00005410ff027816 */ /* 0x000fcc0000000000 */
[----:B------:R-:W0:Y:S02]  /*2240*/  F2I.S64.TRUNC R2, R2 ;  /* 0x0000000200027311 */ /* 0x000e24000020d900 */
[----:B0-----:R0:W-:Y:S01]  /*2250*/  STG.E.64 [R16.64], R2 ;  /* 0x0000000210007986 */ /* 0x0011e2000c101b24 */
[----:B------:R-:W-:Y:S05]  /*2260*/  BRA `(.L_x_40) ;  /* 0x00000da000007947 */ /* 0x000fea0003800000 */
.L_x_42:
[----:B------:R-:W-:-:S04]  /*2270*/  PRMT R0, RZ, 0x5410, R0 ;  /* 0x00005410ff007816 */ /* 0x000fc80000000000 */
[----:B------:R-:W0:Y:S02]  /*2280*/  F2I.FTZ.TRUNC.NTZ R3, R0 ;  /* 0x0000000000037305 */ /* 0x000e24000021f100 */
[----:B0-----:R0:W-:Y:S01]  /*2290*/  STG.E [R16.64], R3 ;  /* 0x0000000310007986 */ /* 0x0011e2000c101924 */
[----:B------:R-:W-:Y:S05]  /*22a0*/  BRA `(.L_x_40) ;  /* 0x00000d6000007947 */ /* 0x000fea0003800000 */
.L_x_41:
[----:B------:R-:W-:-:S04]  /*22b0*/  PRMT R0, RZ, 0x5410, R0 ;  /* 0x00005410ff007816 */ /* 0x000fc80000000000 */
[----:B------:R-:W0:Y:S02]  /*22c0*/  F2I.FTZ.TRUNC.NTZ R3, R0 ;  /* 0x0000000000037305 */ /* 0x000e24000021f100 */
[----:B0-----:R0:W-:Y:S01]  /*22d0*/  STG.E.U16 [R16.64], R3 ;  /* 0x0000000310007986 */ /* 0x0011e2000c101524 */
[----:B------:R-:W-:Y:S05]  /*22e0*/  BRA `(.L_x_40) ;  /* 0x00000d2000007947 */ /* 0x000fea0003800000 */
.L_x_36:
[----:B------:R-:W-:-:S13]  /*22f0*/  ISETP.GT.AND P0, PT, R4, 0x6, PT ;  /* 0x000000060400780c */ /* 0x000fda0003f04270 */
[----:B------:R-:W-:Y:S05]  /*2300*/  @P0 BRA `(.L_x_43) ;  /* 0x000000b000000947 */ /* 0x000fea0003800000 */
[----:B------:R-:W-:-:S13]  /*2310*/  ISETP.NE.AND P0, PT, R4, 0x5, PT ;  /* 0x000000050400780c */ /* 0x000fda0003f05270 */
[----:B------:R-:W-:Y:S05]  /*2320*/  @!P0 BRA `(.L_x_44) ;  /* 0x0000005000008947 */ /* 0x000fea0003800000 */
[----:B------:R-:W-:-:S13]  /*2330*/  ISETP.NE.AND P0, PT, R4, 0x6, PT ;  /* 0x000000060400780c */ /* 0x000fda0003f05270 */
[----:B------:R-:W-:Y:S05]  /*2340*/  @P0 BRA `(.L_x_39) ;  /* 0x00000b1000000947 */ /* 0x000fea0003800000 */
[----:B------:R-:W-:-:S05]  /*2350*/  PRMT R3, RZ, 0x5410, R0 ;  /* 0x00005410ff037816 */ /* 0x000fca0000000000 */
[----:B------:R0:W-:Y:S01]  /*2360*/  STG.E [R16.64], R3 ;  /* 0x0000000310007986 */ /* 0x0001e2000c101924 */
[----:B------:R-:W-:Y:S05]  /*2370*/  BRA `(.L_x_40) ;  /* 0x00000c9000007947 */ /* 0x000fea0003800000 */
.L_x_44:
[----:B------:R-:W-:-:S04]  /*2380*/  PRMT R0, RZ, 0x5410, R0 ;  /* 0x00005410ff007816 */ /* 0x000fc80000000000 */
[----:B------:R-:W-:-:S05]  /*2390*/  F2FP.PACK_AB R0, RZ, R0 ;  /* 0x00000000ff00723e */ /* 0x000fca00000000ff */
[----:B------:R0:W-:Y:S01]  /*23a0*/  STG.E.U16 [R16.64], R0 ;  /* 0x0000000010007986 */ /* 0x0001e2000c101524 */
[----:B------:R-:W-:Y:S05]  /*23b0*/  BRA `(.L_x_40) ;  /* 0x00000c5000007947 */ /* 0x000fea0003800000 */
.L_x_43:
[----:B------:R-:W-:-:S13]  /*23c0*/  ISETP.NE.AND P0, PT, R4, 0x7, PT ;  /* 0x000000070400780c */ /* 0x000fda0003f05270 */
[----:B------:R-:W-:Y:S05]  /*23d0*/  @!P0 BRA `(.L_x_45) ;  /* 0x000000d000008947 */ /* 0x000fea0003800000 */
[----:B------:R-:W-:-:S13]  /*23e0*/  ISETP.NE.AND P0, PT, R4, 0x8, PT ;  /* 0x000000080400780c */ /* 0x000fda0003f05270 */
[----:B------:R-:W-:Y:S05]  /*23f0*/  @!P0 BRA `(.L_x_46) ;  /* 0x0000006000008947 */ /* 0x000fea0003800000 */
[----:B------:R-:W-:-:S13]  /*2400*/  ISETP.NE.AND P0, PT, R4, 0x9, PT ;  /* 0x000000090400780c */ /* 0x000fda0003f05270 */
[----:B------:R-:W-:Y:S05]  /*2410*/  @P0 BRA `(.L_x_39) ;  /* 0x00000a4000000947 */ /* 0x000fea0003800000 */
[----:B------:R-:W-:Y:S01]  /*2420*/  IMAD.MOV.U32 R3, RZ, RZ, RZ ;  /* 0x000000ffff037224 */ /* 0x000fe200078e00ff */
[----:B------:R-:W-:-:S05]  /*2430*/  PRMT R2, RZ, 0x5410, R0 ;  /* 0x00005410ff027816 */ /* 0x000fca0000000000 */
[----:B------:R0:W-:Y:S01]  /*2440*/  STG.E.64 [R16.64], R2 ;  /* 0x0000000210007986 */ /* 0x0001e2000c101b24 */
[----:B------:R-:W-:Y:S05]  /*2450*/  BRA `(.L_x_40) ;  /* 0x00000bb000007947 */ /* 0x000fea0003800000 */
.L_x_46:
[----:B------:R-:W-:-:S04]  /*2460*/  PRMT R0, RZ, 0x5410, R0 ;  /* 0x00005410ff007816 */ /* 0x000fc80000000000 */
[----:B------:R-:W-:-:S04]  /*2470*/  F2FP.PACK_AB R3, RZ, R0 ;  /* 0x00000000ff03723e */ /* 0x000fc800000000ff */
[----:B------:R-:W-:-:S05]  /*2480*/  PRMT R3, R3, 0x5410, RZ ;  /* 0x0000541003037816 */ /* 0x000fca00000000ff */
[----:B------:R0:W-:Y:S01]  /*2490*/  STG.E [R16.64], R3 ;  /* 0x0000000310007986 */ /* 0x0001e2000c101924 */
[----:B------:R-:W-:Y:S05]  /*24a0*/  BRA `(.L_x_40) ;  /* 0x00000b6000007947 */ /* 0x000fea0003800000 */
.L_x_45:
[----:B------:R-:W-:-:S05]  /*24b0*/  PRMT R2, RZ, 0x5410, R0 ;  /* 0x00005410ff027816 */ /* 0x000fca0000000000 */
[----:B------:R-:W-:-:S06]  /*24c0*/  FMUL.FTZ R2, R2, 1 ;  /* 0x3f80000002027820 */ /* 0x000fcc0000410000 */
[----:B------:R-:W0:Y:S02]  /*24d0*/  F2F.F64.F32 R2, R2 ;  /* 0x0000000200027310 */ /* 0x000e240000201800 */
[----:B0-----:R0:W-:Y:S01]  /*24e0*/  STG.E.64 [R16.64], R2 ;  /* 0x0000000210007986 */ /* 0x0011e2000c101b24 */
[----:B------:R-:W-:Y:S05]  /*24f0*/  BRA `(.L_x_40) ;  /* 0x00000b1000007947 */ /* 0x000fea0003800000 */
.L_x_35:
        /* <DEDUP_REMOVED lines=8> */
[----:B------:R-:W-:-:S04]  /*2580*/  PRMT R0, RZ, 0x5410, R0 ;  /* 0x00005410ff007816 */ /* 0x000fc80000000000 */
[----:B------:R-:W-:-:S04]  /*2590*/  FSETP.NEU.FTZ.AND P0, PT, R0, RZ, PT ;  /* 0x000000ff0000720b */ /* 0x000fc80003f1d000 */
[----:B------:R-:W-:-:S05]  /*25a0*/  SEL R3, RZ, 0x1, !P0 ;  /* 0x00000001ff037807 */ /* 0x000fca0004000000 */
[----:B------:R0:W-:Y:S01]  /*25b0*/  STG.E.U8 [R16.64], R3 ;  /* 0x0000000310007986 */ /* 0x0001e2000c101124 */
[----:B------:R-:W-:Y:S05]  /*25c0*/  BRA `(.L_x_40) ;  /* 0x00000a4000007947 */ /* 0x000fea0003800000 */
.L_x_49:
[----:B------:R-:W-:Y:S01]  /*25d0*/  PRMT R0, RZ, 0x5410, R0 ;  /* 0x00005410ff007816 */ /* 0x000fe20000000000 */
[----:B------:R-:W-:-:S04]  /*25e0*/  CS2R R6, SRZ ;  /* 0x0000000000067805 */ /* 0x000fc8000001ff00 */
[----:B------:R-:W-:-:S04]  /*25f0*/  FMUL.FTZ R0, R0, 1 ;  /* 0x3f80000000007820 */ /* 0x000fc80000410000 */
[----:B------:R-:W0:Y:S02]  /*2600*/  F2F.F64.F32 R4, R0 ;  /* 0x0000000000047310 */ /* 0x000e240000201800 */
[----:B0-----:R0:W-:Y:S01]  /*2610*/  STG.E.128 [R16.64], R4 ;  /* 0x0000000410007986 */ /* 0x0011e2000c101d24 */
[----:B------:R-:W-:Y:S05]  /*2620*/  BRA `(.L_x_40) ;  /* 0x000009e000007947 */ /* 0x000fea0003800000 */
.L_x_48:
[----:B------:R-:W-:-:S13]  /*2630*/  ISETP.NE.AND P0, PT, R4, 0xf, PT ;  /* 0x0000000f0400780c */ /* 0x000fda0003f05270 */
[----:B------:R-:W-:Y:S05]  /*2640*/  @!P0 BRA `(.L_x_50) ;  /* 0x000002d000008947 */ /* 0x000fea0003800000 */
[----:B------:R-:W-:-:S13]  /*2650*/  ISETP.NE.AND P0, PT, R4, 0x17, PT ;  /* 0x000000170400780c */ /* 0x000fda0003f05270 */
[----:B------:R-:W-:Y:S05]  /*2660*/  @!P0 BRA `(.L_x_51) ;  /* 0x0000015000008947 */ /* 0x000fea0003800000 */
[----:B------:R-:W-:-:S13]  /*2670*/  ISETP.NE.AND P0, PT, R4, 0x18, PT ;  /* 0x000000180400780c */ /* 0x000fda0003f05270 */
[----:B------:R-:W-:Y:S05]  /*2680*/  @P0 BRA `(.L_x_39) ;  /* 0x000007d000000947 */ /* 0x000fea0003800000 */
[----:B------:R-:W-:Y:S01]  /*2690*/  PRMT R5, RZ, 0x5410, R0 ;  /* 0x00005410ff057816 */ /* 0x000fe20000000000 */
[----:B------:R-:W-:Y:S03]  /*26a0*/  BSSY B0, `(.L_x_52) ;  /* 0x000000e000007945 */ /* 0x000fe60003800000 */
[C---:B------:R-:W-:Y:S02]  /*26b0*/  LOP3.LUT R2, R5.reuse, 0x7fffffff, RZ, 0xc0, !PT ;  /* 0x7fffffff05027812 */ /* 0x040fe400078ec0ff */
[----:B------:R-:W-:Y:S02]  /*26c0*/  LOP3.LUT R0, R5, 0x80000000, RZ, 0xc0, !PT ;  /* 0x8000000005007812 */ /* 0x000fe400078ec0ff */
[----:B------:R-:W-:Y:S02]  /*26d0*/  ISETP.GT.U32.AND P0, PT, R2, 0x43efffff, PT ;  /* 0x43efffff0200780c */ /* 0x000fe40003f04070 */
[----:B------:R-:W-:Y:S01]  /*26e0*/  SHF.R.U32.HI R3, RZ, 0x18, R0 ;  /* 0x00000018ff037819 */ /* 0x000fe20000011600 */
[----:B------:R-:W-:-:S10]  /*26f0*/  IMAD.MOV.U32 R0, RZ, RZ, 0x7f ;  /* 0x0000007fff007424 */ /* 0x000fd400078e00ff */
[----:B------:R-:W-:Y:S05]  /*2700*/  @P0 BRA `(.L_x_53) ;  /* 0x0000007000000947 */ /* 0x000fea0003800000 */
[----:B------:R-:W-:-:S13]  /*2710*/  ISETP.GE.U32.AND P0, PT, R2, 0x3c800000, PT ;  /* 0x3c8000000200780c */ /* 0x000fda0003f06070 */
[----:B------:R-:W-:Y:S01]  /*2720*/  @P0 SHF.R.U32.HI R0, RZ, 0x14, R5 ;  /* 0x00000014ff000819 */ /* 0x000fe20000011605 */
[----:B------:R-:W-:-:S03]  /*2730*/  @!P0 FADD.FTZ R2, R2, 16384 ;  /* 0x4680000002028421 */ /* 0x000fc60000010000 */
[----:B------:R-:W-:-:S04]  /*2740*/  @P0 LOP3.LUT R0, R0, 0x1, RZ, 0xc0, !PT ;  /* 0x0000000100000812 */ /* 0x000fc800078ec0ff */
[----:B------:R-:W-:-:S04]  /*2750*/  @P0 IADD3 R0, R5, 0x407ffff, R0 ;  /* 0x0407ffff05000810 */ /* 0x000fc80007ffe000 */
[----:B------:R-:W-:Y:S02]  /*2760*/  @P0 SHF.R.U32.HI R0, RZ, 0x14, R0 ;  /* 0x00000014ff000819 */ /* 0x000fe40000011600 */
[----:B------:R-:W-:Y:S02]  /*2770*/  @!P0 IADD3 R0, R2, -0x46800000, RZ ;  /* 0xb980000002008810 */ /* 0x000fe40007ffe0ff */
.L_x_53:
[----:B------:R-:W-:Y:S05]  /*2780*/  BSYNC B0 ;  /* 0x0000000000007941 */ /* 0x000fea0003800000 */
.L_x_52:
[----:B------:R-:W-:-:S05]  /*2790*/  LOP3.LUT R3, R0, R3, RZ, 0xfc, !PT ;  /* 0x0000000300037212 */ /* 0x000fca00078efcff */
[----:B------:R0:W-:Y:S01]  /*27a0*/  STG.E.U8 [R16.64], R3 ;  /* 0x0000000310007986 */ /* 0x0001e2000c101124 */
[----:B------:R-:W-:Y:S05]  /*27b0*/  BRA `(.L_x_40) ;  /* 0x0000085000007947 */ /* 0x000fea0003800000 */
.L_x_51:
[----:B------:R-:W-:Y:S01]  /*27c0*/  PRMT R3, RZ, 0x5410, R0 ;  /* 0x00005410ff037816 */ /* 0x000fe20000000000 */
[----:B------:R-:W-:Y:S03]  /*27d0*/  BSSY B0, `(.L_x_54) ;  /* 0x000000f000007945 */ /* 0x000fe60003800000 */
[----:B------:R-:W-:-:S04]  /*27e0*/  LOP3.LUT R2, R3, 0x7fffffff, RZ, 0xc0, !PT ;  /* 0x7fffffff03027812 */ /* 0x000fc800078ec0ff */
[----:B------:R-:W-:-:S13]  /*27f0*/  ISETP.GT.U32.AND P0, PT, R2, 0x477fffff, PT ;  /* 0x477fffff0200780c */ /* 0x000fda0003f04070 */
[----:B------:R-:W-:Y:S05]  /*2800*/  @P0 BRA `(.L_x_55) ;  /* 0x0000008000000947 */ /* 0x000fea0003800000 */
[----:B------:R-:W-:-:S13]  /*2810*/  ISETP.GE.U32.AND P0, PT, R2, 0x38800000, PT ;  /* 0x388000000200780c */ /* 0x000fda0003f06070 */
[----:B------:R-:W-:Y:S01]  /*2820*/  @P0 SHF.R.U32.HI R0, RZ, 0x15, R3 ;  /* 0x00000015ff000819 */ /* 0x000fe20000011603 */
[----:B------:R-:W-:-:S03]  /*2830*/  @!P0 FADD.FTZ R2, R2, 128 ;  /* 0x4300000002028421 */ /* 0x000fc60000010000 */
[----:B------:R-:W-:-:S04]  /*2840*/  @P0 LOP3.LUT R0, R0, 0x1, RZ, 0xc0, !PT ;  /* 0x0000000100000812 */ /* 0x000fc800078ec0ff */
[----:B------:R-:W-:-:S04]  /*2850*/  @P0 IADD3 R0, R3, 0x80fffff, R0 ;  /* 0x080fffff03000810 */ /* 0x000fc80007ffe000 */
[----:B------:R-:W-:Y:S02]  /*2860*/  @P0 SHF.R.U32.HI R0, RZ, 0x15, R0 ;  /* 0x00000015ff000819 */ /* 0x000fe40000011600 */
[----:B------:R-:W-:Y:S01]  /*2870*/  @!P0 IADD3 R0, R2, -0x43000000, RZ ;  /* 0xbd00000002008810 */ /* 0x000fe20007ffe0ff */
[----:B------:R-:W-:Y:S05]  /*2880*/  BRA `(.L_x_56) ;  /* 0x0000003000007947 */ /* 0x000fea0003800000 */
.L_x_55:
[----:B------:R-:W-:Y:S01]  /*2890*/  IMAD.MOV.U32 R0, RZ, RZ, 0x7f ;  /* 0x0000007fff007424 */ /* 0x000fe200078e00ff */
[----:B------:R-:W-:-:S04]  /*28a0*/  ISETP.GT.U32.AND P0, PT, R2, 0x7f800000, PT ;  /* 0x7f8000000200780c */ /* 0x000fc80003f04070 */
[----:B------:R-:W-:-:S04]  /*28b0*/  SEL R0, R0, 0x7c, P0 ;  /* 0x0000007c00007807 */ /* 0x000fc80000000000 */
.L_x_56:
[----:B------:R-:W-:Y:S05]  /*28c0*/  BSYNC B0 ;  /* 0x0000000000007941 */ /* 0x000fea0003800000 */
.L_x_54:
[----:B------:R-:W-:-:S04]  /*28d0*/  LOP3.LUT R2, R3, 0x80000000, RZ, 0xc0, !PT ;  /* 0x8000000003027812 */ /* 0x000fc800078ec0ff */
[----:B------:R-:W-:-:S04]  /*28e0*/  SHF.R.U32.HI R3, RZ, 0x18, R2 ;  /* 0x00000018ff037819 */ /* 0x000fc80000011602 */
[----:B------:R-:W-:-:S05]  /*28f0*/  LOP3.LUT R3, R0, R3, RZ, 0xfc, !PT ;  /* 0x0000000300037212 */ /* 0x000fca00078efcff */
[----:B------:R0:W-:Y:S01]  /*2900*/  STG.E.U8 [R16.64], R3 ;  /* 0x0000000310007986 */ /* 0x0001e2000c101124 */
[----:B------:R-:W-:Y:S05]  /*2910*/  BRA `(.L_x_40) ;  /* 0x000006f000007947 */ /* 0x000fea0003800000 */
.L_x_50:
[----:B------:R0:W-:Y:S01]  /*2920*/  STG.E.U16 [R16.64], R0 ;  /* 0x0000000010007986 */ /* 0x0001e2000c101524 */
[----:B------:R-:W-:Y:S05]  /*2930*/  BRA `(.L_x_40) ;  /* 0x000006d000007947 */ /* 0x000fea0003800000 */
.L_x_47:
        /* <DEDUP_REMOVED lines=8> */
[----:B------:R-:W-:-:S06]  /*29c0*/  PRMT R3, RZ, 0x5410, R0 ;  /* 0x00005410ff037816 */ /* 0x000fcc0000000000 */
[----:B------:R-:W0:Y:S02]  /*29d0*/  F2I.FTZ.U32.TRUNC.NTZ R3, R3 ;  /* 0x0000000300037305 */ /* 0x000e24000021f000 */
[----:B0-----:R0:W-:Y:S01]  /*29e0*/  STG.E.U16 [R16.64], R3 ;  /* 0x0000000310007986 */ /* 0x0011e2000c101524 */
[----:B------:R-:W-:Y:S05]  /*29f0*/  BRA `(.L_x_40) ;  /* 0x0000061000007947 */ /* 0x000fea0003800000 */
.L_x_59:
[----:B------:R-:W-:Y:S01]  /*2a00*/  PRMT R3, RZ, 0x5410, R0 ;  /* 0x00005410ff037816 */ /* 0x000fe20000000000 */
[----:B------:R-:W-:Y:S01]  /*2a10*/  BSSY B0, `(.L_x_60) ;  /* 0x0000014000007945 */ /* 0x000fe20003800000 */
[----:B------:R-:W-:Y:S02]  /*2a20*/  IMAD.MOV.U32 R8, RZ, RZ, 0x80 ;  /* 0x00000080ff087424 */ /* 0x000fe400078e00ff */
[----:B------:R-:W-:-:S04]  /*2a30*/  LOP3.LUT R2, R3, 0x7fffffff, RZ, 0xc0, !PT ;  /* 0x7fffffff03027812 */ /* 0x000fc800078ec0ff */
[----:B------:R-:W-:-:S13]  /*2a40*/  ISETP.GT.U32.AND P0, PT, R2, 0x437fffff, PT ;  /* 0x437fffff0200780c */ /* 0x000fda0003f04070 */
[----:B------:R-:W-:Y:S05]  /*2a50*/  @P0 BRA `(.L_x_61) ;  /* 0x000000f000000947 */ /* 0x000fea0003800000 */
[----:B------:R-:W-:-:S13]  /*2a60*/  ISETP.GE.U32.AND P0, PT, R2, 0x3c000000, PT ;  /* 0x3c0000000200780c */ /* 0x000fda0003f06070 */
[----:B------:R-:W-:-:S04]  /*2a70*/  @P0 SHF.R.U32.HI R0, RZ, 0x14, R3 ;  /* 0x00000014ff000819 */ /* 0x000fc80000011603 */
[----:B------:R-:W-:-:S04]  /*2a80*/  @P0 LOP3.LUT R0, R0, 0x1, RZ, 0xc0, !PT ;  /* 0x0000000100000812 */ /* 0x000fc800078ec0ff */
[----:B------:R-:W-:-:S04]  /*2a90*/  @P0 IADD3 R0, R3, 0x487ffff, R0 ;  /* 0x0487ffff03000810 */ /* 0x000fc80007ffe000 */
[----:B------:R-:W-:-:S04]  /*2aa0*/  @P0 SHF.R.U32.HI R0, RZ, 0x14, R0 ;  /* 0x00000014ff000819 */ /* 0x000fc80000011600 */
[----:B------:R-:W-:Y:S01]  /*2ab0*/  @P0 LOP3.LUT R0, R0, 0xff, RZ, 0xc0, !PT ;  /* 0x000000ff00000812 */ /* 0x000fe200078ec0ff */
[----:B------:R-:W-:Y:S05]  /*2ac0*/  @P0 BRA `(.L_x_62) ;  /* 0x0000004000000947 */ /* 0x000fea0003800000 */
[----:B------:R-:W-:Y:S01]  /*2ad0*/  FADD.FTZ R0, R2, 8192 ;  /* 0x4600000002007421 */ /* 0x000fe20000010000 */
[----:B------:R-:W-:-:S04]  /*2ae0*/  PRMT R8, RZ, 0x7610, R8 ;  /* 0x00007610ff087816 */ /* 0x000fc80000000008 */
[----:B------:R-:W-:-:S13]  /*2af0*/  LOP3.LUT P0, R0, R0, 0xff, RZ, 0xc0, !PT ;  /* 0x000000ff00007812 */ /* 0x000fda000780c0ff */
[----:B------:R-:W-:Y:S05]  /*2b00*/  @!P0 BRA `(.L_x_61) ;  /* 0x0000004000008947 */ /* 0x000fea0003800000 */
.L_x_62:
[----:B------:R-:W-:-:S04]  /*2b10*/  LOP3.LUT R2, R3, 0x80000000, RZ, 0xc0, !PT ;  /* 0x8000000003027812 */ /* 0x000fc800078ec0ff */
[----:B------:R-:W-:-:S04]  /*2b20*/  SHF.R.U32.HI R3, RZ, 0x18, R2 ;  /* 0x00000018ff037819 */ /* 0x000fc80000011602 */
[----:B------:R-:W-:-:S04]  /*2b30*/  LOP3.LUT R0, R0, R3, RZ, 0xfc, !PT ;  /* 0x0000000300007212 */ /* 0x000fc800078efcff */
[----:B------:R-:W-:Y:S02]  /*2b40*/  PRMT R8, R0, 0x7610, R8 ;  /* 0x0000761000087816 */ /* 0x000fe40000000008 */
.L_x_61:
[----:B------:R-:W-:Y:S05]  /*2b50*/  BSYNC B0 ;  /* 0x0000000000007941 */ /* 0x000fea0003800000 */
.L_x_60:
[----:B------:R0:W-:Y:S01]  /*2b60*/  STG.E.U8 [R16.64], R8 ;  /* 0x0000000810007986 */ /* 0x0001e2000c101124 */
[----:B------:R-:W-:Y:S05]  /*2b70*/  BRA `(.L_x_40) ;  /* 0x0000049000007947 */ /* 0x000fea0003800000 */
.L_x_58:
        /* <DEDUP_REMOVED lines=17> */
.L_x_65:
[----:B------:R-:W-:-:S04]  /*2c90*/  LOP3.LUT R2, R3, 0x80000000, RZ, 0xc0, !PT ;  /* 0x8000000003027812 */ /* 0x000fc800078ec0ff */
[----:B------:R-:W-:-:S04]  /*2ca0*/  SHF.R.U32.HI R3, RZ, 0x18, R2 ;  /* 0x00000018ff037819 */ /* 0x000fc80000011602 */
[----:B------:R-:W-:-:S04]  /*2cb0*/  LOP3.LUT R0, R0, R3, RZ, 0xfc, !PT ;  /* 0x0000000300007212 */ /* 0x000fc800078efcff */
[----:B------:R-:W-:Y:S02]  /*2cc0*/  PRMT R8, R0, 0x7610, R8 ;  /* 0x0000761000087816 */ /* 0x000fe40000000008 */
.L_x_64:
[----:B------:R-:W-:Y:S05]  /*2cd0*/  BSYNC B0 ;  /* 0x0000000000007941 */ /* 0x000fea0003800000 */
.L_x_63:
[----:B------:R0:W-:Y:S01]  /*2ce0*/  STG.E.U8 [R16.64], R8 ;  /* 0x0000000810007986 */ /* 0x0001e2000c101124 */
[----:B------:R-:W-:Y:S05]  /*2cf0*/  BRA `(.L_x_40) ;  /* 0x0000031000007947 */ /* 0x000fea0003800000 */
.L_x_57:
[----:B------:R-:W-:-:S13]  /*2d00*/  ISETP.NE.AND P0, PT, R4, 0x1c, PT ;  /* 0x0000001c0400780c */ /* 0x000fda0003f05270 */
[----:B------:R-:W-:Y:S05]  /*2d10*/  @!P0 BRA `(.L_x_66) ;  /* 0x000002c000008947 */ /* 0x000fea0003800000 */
[----:B------:R-:W-:-:S13]  /*2d20*/  ISETP.NE.AND P0, PT, R4, 0x1d, PT ;  /* 0x0000001d0400780c */ /* 0x000fda0003f05270 */
[----:B------:R-:W-:Y:S05]  /*2d30*/  @!P0 BRA `(.L_x_67) ;  /* 0x0000026000008947 */ /* 0x000fea0003800000 */
[----:B------:R-:W-:-:S13]  /*2d40*/  ISETP.NE.AND P0, PT, R4, 0x2c, PT ;  /* 0x0000002c0400780c */ /* 0x000fda0003f05270 */
[----:B------:R-:W-:Y:S05]  /*2d50*/  @P0 BRA `(.L_x_39) ;  /* 0x0000010000000947 */ /* 0x000fea0003800000 */
[----:B------:R-:W-:Y:S02]  /*2d60*/  PRMT R3, RZ, 0x5410, R0 ;  /* 0x00005410ff037816 */ /* 0x000fe40000000000 */
[----:B------:R-:W-:Y:S02]  /*2d70*/  PLOP3.LUT P0, PT, PT, PT, PT, 0x80, 0x0 ;  /* 0x000000000000781c */ /* 0x000fe40003f0f070 */
[----:B------:R-:W-:-:S04]  /*2d80*/  SHF.R.U32.HI R4, RZ, 0x17, R3 ;  /* 0x00000017ff047819 */ /* 0x000fc80000011603 */
[----:B------:R-:W-:-:S04]  /*2d90*/  LOP3.LUT R2, R4, 0xff, RZ, 0xc0, !PT ;  /* 0x000000ff04027812 */ /* 0x000fc800078ec0ff */
[----:B------:R-:W-:-:S13]  /*2da0*/  ISETP.NE.AND P2, PT, R2, 0xff, PT ;  /* 0x000000ff0200780c */ /* 0x000fda0003f45270 */
[--C-:B------:R-:W-:Y:S02]  /*2db0*/  @P2 SHF.R.U32.HI R0, RZ, 0x16, R3.reuse ;  /* 0x00000016ff002819 */ /* 0x100fe40000011603 */
[----:B------:R-:W-:Y:S01]  /*2dc0*/  @P2 LOP3.LUT P1, RZ, R2, 0x3fffff, R3, 0xf8, !PT ;  /* 0x003fffff02ff2812 */ /* 0x000fe2000782f803 */
[----:B------:R-:W-:Y:S01]  /*2dd0*/  IMAD.MOV.U32 R3, RZ, RZ, 0xff ;  /* 0x000000ffff037424 */ /* 0x000fe200078e00ff */
[----:B------:R-:W-:-:S04]  /*2de0*/  @P2 LOP3.LUT R0, R0, 0x1, RZ, 0xc0, !PT ;  /* 0x0000000100002812 */ /* 0x000fc800078ec0ff */
[----:B------:R-:W-:Y:S02]  /*2df0*/  @P2 ISETP.EQ.U32.AND P1, PT, R0, 0x1, P1 ;  /* 0x000000010000280c */ /* 0x000fe40000f22070 */
[----:B------:R-:W-:Y:S02]  /*2e00*/  @P2 IADD3 R0, R4, 0x1, RZ ;  /* 0x0000000104002810 */ /* 0x000fe40007ffe0ff */
[----:B------:R-:W-:-:S13]  /*2e10*/  @P2 PLOP3.LUT P0, PT, P1, PT, PT, 0x80, 0x0 ;  /* 0x000000000000281c */ /* 0x000fda0000f0f070 */
[----:B------:R-:W-:-:S04]  /*2e20*/  @!P0 IMAD.MOV R0, RZ, RZ, R4 ;  /* 0x000000ffff008224 */ /* 0x000fc800078e0204 */
[----:B------:R-:W-:-:S05]  /*2e30*/  @P2 IMAD.MOV.U32 R3, RZ, RZ, R0 ;  /* 0x000000ffff032224 */ /* 0x000fca00078e0000 */
[----:B------:R0:W-:Y:S01]  /*2e40*/  STG.E.U8 [R16.64], R3 ;  /* 0x0000000310007986 */ /* 0x0001e2000c101124 */
[----:B------:R-:W-:Y:S05]  /*2e50*/  BRA `(.L_x_40) ;  /* 0x000001b000007947 */ /* 0x000fea0003800000 */
.L_x_39:
[----:B------:R-:W-:Y:S01]  /*2e60*/  MOV R2, 0x0 ;  /* 0x0000000000027802 */ /* 0x000fe20000000f00 */
[----:B------:R-:W-:Y:S02]  /*2e70*/  IMAD.MOV.U32 R4, RZ, RZ, c[0x4][0x128] ;  /* 0x01004a00ff047624 */ /* 0x000fe400078e00ff */
[----:B------:R-:W-:Y:S02]  /*2e80*/  IMAD.MOV.U32 R5, RZ, RZ, c[0x4][0x12c] ;  /* 0x01004b00ff057624 */ /* 0x000fe400078e00ff */
[----:B------:R-:W-:Y:S01]  /*2e90*/  IMAD.MOV.U32 R6, RZ, RZ, c[0x4][0x130] ;  /* 0x01004c00ff067624 */ /* 0x000fe200078e00ff */
[----:B------:R-:W0:Y:S01]  /*2ea0*/  LDC.64 R2, c[0x4][R2] ;  /* 0x0100000002027b82 */ /* 0x000e220000000a00 */
[----:B------:R-:W-:Y:S02]  /*2eb0*/  IMAD.MOV.U32 R7, RZ, RZ, c[0x4][0x134] ;  /* 0x01004d00ff077624 */ /* 0x000fe400078e00ff */
[----:B------:R-:W-:-:S02]  /*2ec0*/  IMAD.MOV.U32 R8, RZ, RZ, 0x65 ;  /* 0x00000065ff087424 */ /* 0x000fc400078e00ff */
[----:B------:R-:W-:Y:S02]  /*2ed0*/  IMAD.MOV.U32 R10, RZ, RZ, c[0x4][0x40] ;  /* 0x01001000ff0a7624 */ /* 0x000fe400078e00ff */
[----:B------:R-:W-:Y:S02]  /*2ee0*/  IMAD.MOV.U32 R11, RZ, RZ, c[0x4][0x44] ;  /* 0x01001100ff0b7624 */ /* 0x000fe400078e00ff */
[----:B------:R-:W-:Y:S02]  /*2ef0*/  IMAD.MOV.U32 R12, RZ, RZ, 0x1 ;  /* 0x00000001ff0c7424 */ /* 0x000fe400078e00ff */
[----:B------:R-:W-:Y:S02]  /*2f00*/  IMAD.MOV.U32 R13, RZ, RZ, RZ ;  /* 0x000000ffff0d7224 */ /* 0x000fe400078e00ff */
[----:B------:R-:W-:Y:S01]  /*2f10*/  LEPC R14 ;  /* 0x00000000000e734e */ /* 0x000fe20000000000 */
[----:B------:R-:W-:Y:S02]  /*2f20*/  MOV R9, 0x2f90 ;  /* 0x00002f9000097802 */ /* 0x000fe40000000f00 */
[----:B------:R-:W-:Y:S02]  /*2f30*/  MOV R20, 0x2f10 ;  /* 0x00002f1000147802 */ /* 0x000fe40000000f00 */
[----:B------:R-:W-:-:S02]  /*2f40*/  MOV R21, 0x0 ;  /* 0x0000000000157802 */ /* 0x000fc40000000f00 */
[----:B------:R-:W-:Y:S02]  /*2f50*/  MOV R0, 0x0 ;  /* 0x0000000000007802 */ /* 0x000fe40000000f00 */
[----:B------:R-:W-:-:S04]  /*2f60*/  IADD3 R20, P0, P1, -R20, R9, R14 ;  /* 0x0000000914147210 */ /* 0x000fc8000791e10e */
[----:B------:R-:W-:-:S04]  /*2f70*/  IADD3.X R21, ~R0, R21, R15, P0, P1 ;  /* 0x0000001500157210 */ /* 0x000fc800007e250f */
[----:B0-----:R-:W-:Y:S05]  /*2f80*/  CALL.ABS.NOINC R2 ;  /* 0x0000000002007343 */ /* 0x001fea0003c00000 */
[----:B------:R-:W-:Y:S05]  /*2f90*/  BRA `(.L_x_40) ;  /* 0x0000007000007947 */ /* 0x000fea0003800000 */
.L_x_67:
[----:B------:R-:W-:-:S06]  /*2fa0*/  PRMT R2, RZ, 0x5410, R0 ;  /* 0x00005410ff027816 */ /* 0x000fcc0000000000 */
[----:B------:R-:W0:Y:S02]  /*2fb0*/  F2I.U64.TRUNC R2, R2 ;  /* 0x0000000200027311 */ /* 0x000e24000020d800 */
[----:B0-----:R0:W-:Y:S01]  /*2fc0*/  STG.E.64 [R16.64], R2 ;  /* 0x0000000210007986 */ /* 0x0011e2000c101b24 */
[----:B------:R-:W-:Y:S05]  /*2fd0*/  BRA `(.L_x_40) ;  /* 0x0000003000007947 */ /* 0x000fea0003800000 */
.L_x_66:
[----:B------:R-:W-:-:S04]  /*2fe0*/  PRMT R0, RZ, 0x5410, R0 ;  /* 0x00005410ff007816 */ /* 0x000fc80000000000 */
[----:B------:R-:W0:Y:S02]  /*2ff0*/  F2I.FTZ.U32.TRUNC.NTZ R3, R0 ;  /* 0x0000000000037305 */ /* 0x000e24000021f000 */
[----:B0-----:R0:W-:Y:S02]  /*3000*/  STG.E [R16.64], R3 ;  /* 0x0000000310007986 */ /* 0x0011e4000c101924 */
.L_x_40:
[----:B------:R-:W-:-:S05]  /*3010*/  IMAD R18, R18, 0x200, R23 ;  /* 0x0000020012127824 */ /* 0x000fca00078e0217 */
[----:B------:R-:W-:Y:S02]  /*3020*/  IADD3 R19, R18, 0x80, RZ ;  /* 0x0000008012137810 */ /* 0x000fe40007ffe0ff */
.L_x_1:
[----:B------:R-:W-:Y:S05]  /*3030*/  BSYNC B6 ;  /* 0x0000000000067941 */ /* 0x000fea0003800000 */
.L_x_0:
[----:B------:R-:W-:Y:S01]  /*3040*/  ISETP.GE.AND P0, PT, R19, c[0x0][0x160], PT ;  /* 0x0000580013007a0c */ /* 0x000fe20003f06270 */
[----:B------:R-:W-:-:S12]  /*3050*/  BSSY B6, `(.L_x_68) ;  /* 0x00005f4000067945 */ /* 0x000fd80003800000 */
[----:B------:R-:W-:Y:S05]  /*3060*/  @P0 BRA `(.L_x_69) ;  /* 0x00005f2000000947 */ /* 0x000fea0003800000 */
[----:B------:R-:W-:Y:S01]  /*3070*/  ISETP.NE.AND P0, PT, RZ, c[0x0][0x168], PT ;  /* 0x00005a00ff007a0c */ /* 0x000fe20003f05270 */
[----:B0-----:R-:W-:Y:S02]  /*3080*/  IMAD.MOV.U32 R0, RZ, RZ, RZ ;  /* 0x000000ffff007224 */ /* 0x001fe400078e00ff */
[----:B------:R-:W-:-:S10]  /*3090*/  IMAD.MOV.U32 R16, RZ, RZ, RZ ;  /* 0x000000ffff107224 */ /* 0x000fd400078e00ff */
[----:B------:R-:W-:Y:S05]  /*30a0*/  @!P0 BRA `(.L_x_70) ;  /* 0x00000e0000008947 */ /* 0x000fea0003800000 */
[----:B------:R-:W-:Y:S02]  /*30b0*/  IMAD.MOV.U32 R18, RZ, RZ, RZ ;  /* 0x000000ffff127224 */ /* 0x000fe400078e00ff */
[----:B------:R-:W-:Y:S02]  /*30c0*/  IMAD.MOV.U32 R4, RZ, RZ, 0x1 ;  /* 0x00000001ff047424 */ /* 0x000fe400078e00ff */
[----:B------:R-:W-:-:S03]  /*30d0*/  IMAD.HI.U32 R2, R19, c[0x0][0x170], R18 ;  /* 0x00005c0013027a27 */ /* 0x000fc600078e0012 */
[----:B------:R-:W-:Y:S02]  /*30e0*/  ISETP.NE.AND P0, PT, R4, c[0x0][0x168], PT ;  /* 0x00005a0004007a0c */ /* 0x000fe40003f05270 */
[----:B------:R-:W-:-:S05]  /*30f0*/  SHF.R.U32.HI R3, RZ, c[0x0][0x174], R2 ;  /* 0x00005d00ff037a19 */ /* 0x000fca0000011602 */
[----:B------:R-:W-:-:S04]  /*3100*/  IMAD.MOV R0, RZ, RZ, -R3 ;  /* 0x000000ffff007224 */ /* 0x000fc800078e0a03 */
[----:B------:R-:W-:-:S04]  /*3110*/  IMAD R0, R0, c[0x0][0x16c], R19 ;  /* 0x00005b0000007a24 */ /* 0x000fc800078e0213 */
[C---:B------:R-:W-:Y:S02]  /*3120*/  IMAD R16, R0.reuse, c[0x0][0x298], RZ ;  /* 0x0000a60000107a24 */ /* 0x040fe400078e02ff */
[----:B------:R-:W-:Y:S01]  /*3130*/  IMAD R0, R0, c[0x0][0x29c], RZ ;  /* 0x0000a70000007a24 */ /* 0x000fe200078e02ff */
[----:B------:R-:W-:Y:S05]  /*3140*/  @!P0 BRA `(.L_x_70) ;  /* 0x00000d6000008947 */ /* 0x000fea0003800000 */
[----:B------:R-:W-:Y:S02]  /*3150*/  IMAD.MOV.U32 R2, RZ, RZ, RZ ;  /* 0x000000ffff027224 */ /* 0x000fe400078e00ff */
[----:B------:R-:W-:Y:S02]  /*3160*/  IMAD.MOV.U32 R6, RZ, RZ, c[0x0][0x168] ;  /* 0x00005a00ff067624 */ /* 0x000fe400078e00ff */
[----:B------:R-:W-:-:S03]  /*3170*/  IMAD.HI.U32 R4, R3, c[0x0][0x17c], R2 ;  /* 0x00005f0003047a27 */ /* 0x000fc600078e0002 */
[----:B------:R-:W-:Y:S02]  /*3180*/  ISETP.NE.AND P0, PT, R6, 0x2, PT ;  /* 0x000000020600780c */ /* 0x000fe40003f05270 */
        /* <DEDUP_REMOVED lines=210> */
.L_x_70:
        /* <DEDUP_REMOVED lines=20> */
.L_x_74:
[----:B------:R-:W2:Y:S02]  /*3ff0*/  LDG.E.U8 R2, [R2.64] ;  /* 0x0000002402027981 */ /* 0x000ea4000c1e1100 */
[----:B--2---:R-:W0:Y:S02]  /*4000*/  I2F.U16 R0, R2 ;  /* 0x0000000200007306 */ /* 0x004e240000101000 */
[----:B0-----:R-:W-:Y:S01]  /*4010*/  F2FP.BF16.PACK_AB R0, RZ, R0 ;  /* 0x00000000ff00723e */ /* 0x001fe200000010ff */
[----:B------:R-:W-:Y:S05]  /*4020*/  BRA `(.L_x_76) ;  /* 0x00000e3000007947 */ /* 0x000fea0003800000 */
.L_x_73:
        /* <DEDUP_REMOVED lines=10> */
.L_x_78:
[----:B------:R-:W2:Y:S02]  /*40d0*/  LDG.E R2, [R2.64] ;  /* 0x0000002402027981 */ /* 0x000ea4000c1e1900 */
[----:B--2---:R-:W0:Y:S02]  /*40e0*/  I2F R0, R2 ;  /* 0x0000000200007306 */ /* 0x004e240000201400 */
[----:B0-----:R-:W-:Y:S01]  /*40f0*/  F2FP.BF16.PACK_AB R0, RZ, R0 ;  /* 0x00000000ff00723e */ /* 0x001fe200000010ff */
[----:B------:R-:W-:Y:S05]  /*4100*/  BRA `(.L_x_76) ;  /* 0x00000d5000007947 */ /* 0x000fea0003800000 */
.L_x_77:
[----:B------:R-:W2:Y:S02]  /*4110*/  LDG.E.U16 R2, [R2.64] ;  /* 0x0000002402027981 */ /* 0x000ea4000c1e1500 */
[----:B--2---:R-:W0:Y:S02]  /*4120*/  I2F.S16 R0, R2 ;  /* 0x0000000200007306 */ /* 0x004e240000101400 */
[----:B0-----:R-:W-:Y:S01]  /*4130*/  F2FP.BF16.PACK_AB R0, RZ, R0 ;  /* 0x00000000ff00723e */ /* 0x001fe200000010ff */
[----:B------:R-:W-:Y:S05]  /*4140*/  BRA `(.L_x_76) ;  /* 0x00000d1000007947 */ /* 0x000fea0003800000 */
.L_x_72:
        /* <DEDUP_REMOVED lines=9> */
.L_x_80:
[----:B------:R-:W2:Y:S02]  /*41e0*/  LDG.E.U16 R0, [R2.64] ;  /* 0x0000002402007981 */ /* 0x000ea4000c1e1500 */
[----:B--2---:R-:W-:-:S05]  /*41f0*/  HADD2.F32 R0, -RZ, R0.H0_H0 ;  /* 0x20000000ff007230 */ /* 0x004fca0000004100 */
[----:B------:R-:W-:Y:S01]  /*4200*/  F2FP.BF16.PACK_AB R0, RZ, R0 ;  /* 0x00000000ff00723e */ /* 0x000fe200000010ff */
[----:B------:R-:W-:Y:S05]  /*4210*/  BRA `(.L_x_76) ;  /* 0x00000c4000007947 */ /* 0x000fea0003800000 */
.L_x_79:
        /* <DEDUP_REMOVED lines=9> */
.L_x_82:
[----:B------:R-:W2:Y:S02]  /*42b0*/  LDG.E.U16 R2, [R2.64] ;  /* 0x0000002402027981 */ /* 0x000ea4000c1e1500 */
[----:B--2---:R-:W-:-:S05]  /*42c0*/  HADD2.F32 R0, -RZ, R2.H0_H0 ;  /* 0x20000002ff007230 */ /* 0x004fca0000004100 */
[----:B------:R-:W-:Y:S01]  /*42d0*/  F2FP.BF16.PACK_AB R0, RZ, R0 ;  /* 0x00000000ff00723e */ /* 0x000fe200000010ff */
[----:B------:R-:W-:Y:S05]  /*42e0*/  BRA `(.L_x_76) ;  /* 0x00000b7000007947 */ /* 0x000fea0003800000 */
.L_x_81:
[----:B------:R-:W2:Y:S02]  /*42f0*/  LDG.E.64 R2, [R2.64] ;  /* 0x0000002402027981 */ /* 0x000ea4000c1e1b00 */
[----:B--2---:R-:W0:Y:S01]  /*4300*/  F2F.F32.F64 R0, R2 ;  /* 0x0000000200007310 */ /* 0x004e220000301000 */
[----:B------:R-:W0:-:S14]  /*4310*/  DSETP.GEU.AND P0, PT, |R2|, c[0x2][0x0], PT ;  /* 0x008000000200762a */ /* 0x000e1c0003f0e200 */
[----:B0-----:R-:W-:-:S05]  /*4320*/  @!P0 FMUL R0, R0, 1.175494350822287508e-38 ;  /* 0x0080000000008820 */ /* 0x001fca0000400000 */
[----:B------:R-:W-:Y:S01]  /*4330*/  F2FP.BF16.PACK_AB R0, RZ, R0 ;  /* 0x00000000ff00723e */ /* 0x000fe200000010ff */
[----:B------:R-:W-:Y:S05]  /*4340*/  BRA `(.L_x_76) ;  /* 0x00000b1000007947 */ /* 0x000fea0003800000 */
.L_x_71:
        /* <DEDUP_REMOVED lines=13> */
.L_x_85:
[----:B------:R-:W2:Y:S02]  /*4420*/  LDG.E.64 R2, [R2.64] ;  /* 0x0000002402027981 */ /* 0x000ea4000c1e1b00 */
[----:B--2---:R-:W0:Y:S01]  /*4430*/  F2F.F32.F64 R0, R2 ;  /* 0x0000000200007310 */ /* 0x004e220000301000 */
[----:B------:R-:W0:-:S14]  /*4440*/  DSETP.GEU.AND P0, PT, |R2|, c[0x2][0x0], PT ;  /* 0x008000000200762a */ /* 0x000e1c0003f0e200 */
[----:B0-----:R-:W-:-:S05]  /*4450*/  @!P0 FMUL R0, R0, 1.175494350822287508e-38 ;  /* 0x0080000000008820 */ /* 0x001fca0000400000 */
[----:B------:R-:W-:Y:S01]  /*4460*/  F2FP.BF16.PACK_AB R0, RZ, R0 ;  /* 0x00000000ff00723e */ /* 0x000fe200000010ff */
[----:B------:R-:W-:Y:S05]  /*4470*/  BRA `(.L_x_76) ;  /* 0x000009e000007947 */ /* 0x000fea0003800000 */
.L_x_84:
        /* <DEDUP_REMOVED lines=28> */
.L_x_87:
        /* <DEDUP_REMOVED lines=15> */
.L_x_86:
[----:B------:R0:W5:Y:S01]  /*4730*/  LDG.E.U16 R0, [R2.64] ;  /* 0x0000002402007981 */ /* 0x000162000c1e1500 */
[----:B------:R-:W-:Y:S05]  /*4740*/  BRA `(.L_x_76) ;  /* 0x0000071000007947 */ /* 0x000fea0003800000 */
.L_x_83:
        /* <DEDUP_REMOVED lines=12> */
.L_x_90:
        /* <DEDUP_REMOVED lines=21> */
.L_x_94:
[----:B------:R-:W-:Y:S05]  /*4960*/  BSYNC B1 ;  /* 0x0000000000017941 */ /* 0x000fea0003800000 */
.L_x_93:
[----:B------:R-:W-:Y:S01]  /*4970*/  LEA R3, R0, 0x3b800000, 0x17 ;  /* 0x3b80000000037811 */ /* 0x000fe200078eb8ff */
[----:B------:R-:W-:-:S05]  /*4980*/  IMAD.SHL.U32 R0, R2, 0x100000, RZ ;  /* 0x0010000002007824 */ /* 0x000fca00078e00ff */
[----:B------:R-:W-:Y:S02]  /*4990*/  LOP3.LUT R0, R3, R0, R4, 0xfe, !PT ;  /* 0x0000000003007212 */ /* 0x000fe400078efe04 */
.L_x_92:
[----:B------:R-:W-:Y:S05]  /*49a0*/  BSYNC B0 ;  /* 0x0000000000007941 */ /* 0x000fea0003800000 */
.L_x_91:
[----:B------:R-:W-:Y:S01]  /*49b0*/  F2FP.BF16.PACK_AB R0, RZ, R0 ;  /* 0x00000000ff00723e */ /* 0x000fe200000010ff */
[----:B------:R-:W-:Y:S05]  /*49c0*/  BRA `(.L_x_76) ;  /* 0x0000049000007947 */ /* 0x000fea0003800000 */
.L_x_89:
        /* <DEDUP_REMOVED lines=21> */
.L_x_98:
[----:B------:R-:W-:Y:S05]  /*4b20*/  BSYNC B1 ;  /* 0x0000000000017941 */ /* 0x000fea0003800000 */
.L_x_97:
[----:B------:R-:W-:Y:S01]  /*4b30*/  LEA R3, R0, 0x37800000, 0x17 ;  /* 0x3780000000037811 */ /* 0x000fe200078eb8ff */
[----:B------:R-:W-:-:S05]  /*4b40*/  IMAD.SHL.U32 R0, R2, 0x200000, RZ ;  /* 0x0020000002007824 */ /* 0x000fca00078e00ff */
[----:B------:R-:W-:Y:S02]  /*4b50*/  LOP3.LUT R0, R3, R0, R4, 0xfe, !PT ;  /* 0x0000000003007212 */ /* 0x000fe400078efe04 */
.L_x_96:
[----:B------:R-:W-:Y:S05]  /*4b60*/  BSYNC B0 ;  /* 0x0000000000007941 */ /* 0x000fea0003800000 */
.L_x_95:
[----:B------:R-:W-:Y:S01]  /*4b70*/  F2FP.BF16.PACK_AB R0, RZ, R0 ;  /* 0x00000000ff00723e */ /* 0x000fe200000010ff */
[----:B------:R-:W-:Y:S05]  /*4b80*/  BRA `(.L_x_76) ;  /* 0x000002d000007947 */ /* 0x000fea0003800000 */
.L_x_88:
        /* <DEDUP_REMOVED lines=14> */
.L_x_102:
[----:B------:R-:W-:Y:S05]  /*4c70*/  BSYNC B0 ;  /* 0x0000000000007941 */ /* 0x000fea0003800000 */
.L_x_101:
[----:B------:R-:W-:Y:S01]  /*4c80*/  F2FP.BF16.PACK_AB R0, RZ, R0 ;  /* 0x00000000ff00723e */ /* 0x000fe200000010ff */
[----:B------:R-:W-:Y:S05]  /*4c90*/  BRA `(.L_x_76) ;  /* 0x000001c000007947 */ /* 0x000fea0003800000 */
.L_x_75:
        /* <DEDUP_REMOVED lines=21> */
.L_x_100:
[----:B------:R-:W2:Y:S02]  /*4df0*/  LDG.E.64 R2, [R2.64] ;  /* 0x0000002402027981 */ /* 0x000ea4000c1e1b00 */
[----:B--2---:R-:W0:Y:S02]  /*4e00*/  I2F.U64 R0, R2 ;  /* 0x0000000200007312 */ /* 0x004e240000301000 */
[----:B0-----:R-:W-:Y:S01]  /*4e10*/  F2FP.BF16.PACK_AB R0, RZ, R0 ;  /* 0x00000000ff00723e */ /* 0x001fe200000010ff */
[----:B------:R-:W-:Y:S05]  /*4e20*/  BRA `(.L_x_76) ;  /* 0x0000003000007947 */ /* 0x000fea0003800000 */
.L_x_99:
[----:B------:R-:W2:Y:S02]  /*4e30*/  LDG.E R2, [R2.64] ;  /* 0x0000002402027981 */ /* 0x000ea4000c1e1900 */
[----:B--2---:R-:W0:Y:S02]  /*4e40*/  I2F.U32 R0, R2 ;  /* 0x0000000200007306 */ /* 0x004e240000201000 */
[----:B0-----:R-:W-:-:S06]  /*4e50*/  F2FP.BF16.PACK_AB R0, RZ, R0 ;  /* 0x00000000ff00723e */ /* 0x001fcc00000010ff */
.L_x_76:
        /* <DEDUP_REMOVED lines=48> */
.L_x_106:
[----:B------:R-:W-:-:S06]  /*5160*/  PRMT R3, RZ, 0x5410, R0 ;  /* 0x00005410ff037816 */ /* 0x000fcc0000000000 */
[----:B------:R-:W0:Y:S02]  /*5170*/  F2I.S64.TRUNC R2, R3 ;  /* 0x0000000300027311 */ /* 0x000e24000020d900 */
[----:B0-----:R0:W-:Y:S01]  /*5180*/  STG.E.U8 [R16.64], R2 ;  /* 0x0000000210007986 */ /* 0x0011e2000c101124 */
[----:B------:R-:W-:Y:S05]  /*5190*/  BRA `(.L_x_108) ;  /* 0x00000e4000007947 */ /* 0x000fea0003800000 */
.L_x_105:
        /* <DEDUP_REMOVED lines=10> */
.L_x_110:
[----:B------:R-:W-:-:S04]  /*5240*/  PRMT R0, RZ, 0x5410, R0 ;  /* 0x00005410ff007816 */ /* 0x000fc80000000000 */
[----:B------:R-:W0:Y:S02]  /*5250*/  F2I.FTZ.TRUNC.NTZ R3, R0 ;  /* 0x0000000000037305 */ /* 0x000e24000021f100 */
[----:B0-----:R0:W-:Y:S01]  /*5260*/  STG.E [R16.64], R3 ;  /* 0x0000000310007986 */ /* 0x0011e2000c101924 */
[----:B------:R-:W-:Y:S05]  /*5270*/  BRA `(.L_x_108) ;  /* 0x00000d6000007947 */ /* 0x000fea0003800000 */
.L_x_109:
[----:B------:R-:W-:-:S04]  /*5280*/  PRMT R0, RZ, 0x5410, R0 ;  /* 0x00005410ff007816 */ /* 0x000fc80000000000 */
[----:B------:R-:W0:Y:S02]  /*5290*/  F2I.FTZ.TRUNC.NTZ R3, R0 ;  /* 0x0000000000037305 */ /* 0x000e24000021f100 */
[----:B0-----:R0:W-:Y:S01]  /*52a0*/  STG.E.U16 [R16.64], R3 ;  /* 0x0000000310007986 */ /* 0x0011e2000c101524 */
[----:B------:R-:W-:Y:S05]  /*52b0*/  BRA `(.L_x_108) ;  /* 0x00000d2000007947 */ /* 0x000fea0003800000 */
.L_x_104:
        /* <DEDUP_REMOVED lines=9> */
.L_x_112:
[----:B------:R-:W-:-:S04]  /*5350*/  PRMT R0, RZ, 0x5410, R0 ;  /* 0x00005410ff007816 */ /* 0x000fc80000000000 */
[----:B------:R-:W-:-:S05]  /*5360*/  F2FP.PACK_AB R0, RZ, R0 ;  /* 0x00000000ff00723e */ /* 0x000fca00000000ff */
[----:B------:R0:W-:Y:S01]  /*5370*/  STG.E.U16 [R16.64], R0 ;  /* 0x0000000010007986 */ /* 0x0001e2000c101524 */
[----:B------:R-:W-:Y:S05]  /*5380*/  BRA `(.L_x_108) ;  /* 0x00000c5000007947 */ /* 0x000fea0003800000 */
.L_x_111:
        /* <DEDUP_REMOVED lines=10> */
.L_x_114:
[----:B------:R-:W-:-:S04]  /*5430*/  PRMT R0, RZ, 0x5410, R0 ;  /* 0x00005410ff007816 */ /* 0x000fc80000000000 */
[----:B------:R-:W-:-:S04]  /*5440*/  F2FP.PACK_AB R3, RZ, R0 ;  /* 0x00000000ff03723e */ /* 0x000fc800000000ff */
[----:B------:R-:W-:-:S05]  /*5450*/  PRMT R3, R3, 0x5410, RZ ;  /* 0x0000541003037816 */ /* 0x000fca00000000ff */
[----:B------:R0:W-:Y:S01]  /*5460*/  STG.E [R16.64], R3 ;  /* 0x0000000310007986 */ /* 0x0001e2000c101924 */
[----:B------:R-:W-:Y:S05]  /*5470*/  BRA `(.L_x_108) ;  /* 0x00000b6000007947 */ /* 0x000fea0003800000 */
.L_x_113:
[----:B------:R-:W-:-:S05]  /*5480*/  PRMT R2, RZ, 0x5410, R0 ;  /* 0x00005410ff027816 */ /* 0x000fca0000000000 */
[----:B------:R-:W-:-:S06]  /*5490*/  FMUL.FTZ R2, R2, 1 ;  /* 0x3f80000002027820 */ /* 0x000fcc0000410000 */
[----:B------:R-:W0:Y:S02]  /*54a0*/  F2F.F64.F32 R2, R2 ;  /* 0x0000000200027310 */ /* 0x000e240000201800 */
[----:B0-----:R0:W-:Y:S01]  /*54b0*/  STG.E.64 [R16.64], R2 ;  /* 0x0000000210007986 */ /* 0x0011e2000c101b24 */
[----:B------:R-:W-:Y:S05]  /*54c0*/  BRA `(.L_x_108) ;  /* 0x00000b1000007947 */ /* 0x000fea0003800000 */
.L_x_103:
        /* <DEDUP_REMOVED lines=13> */
.L_x_117:
[----:B------:R-:W-:Y:S01]  /*55a0*/  PRMT R0, RZ, 0x5410, R0 ;  /* 0x00005410ff007816 */ /* 0x000fe20000000000 */
[----:B------:R-:W-:-:S04]  /*55b0*/  CS2R R6, SRZ ;  /* 0x0000000000067805 */ /* 0x000fc8000001ff00 */
[----:B------:R-:W-:-:S04]  /*55c0*/  FMUL.FTZ R0, R0, 1 ;  /* 0x3f80000000007820 */ /* 0x000fc80000410000 */
[----:B------:R-:W0:Y:S02]  /*55d0*/  F2F.F64.F32 R4, R0 ;  /* 0x0000000000047310 */ /* 0x000e240000201800 */
[----:B0-----:R0:W-:Y:S01]  /*55e0*/  STG.E.128 [R16.64], R4 ;  /* 0x0000000410007986 */ /* 0x0011e2000c101d24 */
[----:B------:R-:W-:Y:S05]  /*55f0*/  BRA `(.L_x_108) ;  /* 0x000009e000007947 */ /* 0x000fea0003800000 */
.L_x_116:
        /* <DEDUP_REMOVED lines=21> */
.L_x_121:
[----:B------:R-:W-:Y:S05]  /*5750*/  BSYNC B0 ;  /* 0x0000000000007941 */ /* 0x000fea0003800000 */
.L_x_120:
[----:B------:R-:W-:-:S05]  /*5760*/  LOP3.LUT R3, R0, R3, RZ, 0xfc, !PT ;  /* 0x0000000300037212 */ /* 0x000fca00078efcff */
[----:B------:R0:W-:Y:S01]  /*5770*/  STG.E.U8 [R16.64], R3 ;  /* 0x0000000310007986 */ /* 0x0001e2000c101124 */
[----:B------:R-:W-:Y:S05]  /*5780*/  BRA `(.L_x_108) ;  /* 0x0000085000007947 */ /* 0x000fea0003800000 */
.L_x_119:
        /* <DEDUP_REMOVED lines=13> */
.L_x_123:
[----:B------:R-:W-:Y:S01]  /*5860*/  IMAD.MOV.U32 R0, RZ, RZ, 0x7f ;  /* 0x0000007fff007424 */ /* 0x000fe200078e00ff */
[----:B------:R-:W-:-:S04]  /*5870*/  ISETP.GT.U32.AND P0, PT, R2, 0x7f800000, PT ;  /* 0x7f8000000200780c */ /* 0x000fc80003f04070 */
[----:B------:R-:W-:-:S04]  /*5880*/  SEL R0, R0, 0x7c, P0 ;  /* 0x0000007c00007807 */ /* 0x000fc80000000000 */
.L_x_124:
[----:B------:R-:W-:Y:S05]  /*5890*/  BSYNC B0 ;  /* 0x0000000000007941 */ /* 0x000fea0003800000 */
.L_x_122:
[----:B------:R-:W-:-:S04]  /*58a0*/  LOP3.LUT R2, R3, 0x80000000, RZ, 0xc0, !PT ;  /* 0x8000000003027812 */ /* 0x000fc800078ec0ff */
[----:B------:R-:W-:-:S04]  /*58b0*/  SHF.R.U32.HI R3, RZ, 0x18, R2 ;  /* 0x00000018ff037819 */ /* 0x000fc80000011602 */
[----:B------:R-:W-:-:S05]  /*58c0*/  LOP3.LUT R3, R0, R3, RZ, 0xfc, !PT ;  /* 0x0000000300037212 */ /* 0x000fca00078efcff */
[----:B------:R0:W-:Y:S01]  /*58d0*/  STG.E.U8 [R16.64], R3 ;  /* 0x0000000310007986 */ /* 0x0001e2000c101124 */
[----:B------:R-:W-:Y:S05]  /*58e0*/  BRA `(.L_x_108) ;  /* 0x000006f000007947 */ /* 0x000fea0003800000 */
.L_x_118:
[----:B------:R0:W-:Y:S01]  /*58f0*/  STG.E.U16 [R16.64], R0 ;  /* 0x0000000010007986 */ /* 0x0001e2000c101524 */
[----:B------:R-:W-:Y:S05]  /*5900*/  BRA `(.L_x_108) ;  /* 0x000006d000007947 */ /* 0x000fea0003800000 */
.L_x_115:
        /* <DEDUP_REMOVED lines=12> */
.L_x_127:
        /* <DEDUP_REMOVED lines=17> */
.L_x_130:
[----:B------:R-:W-:-:S04]  /*5ae0*/  LOP3.LUT R2, R3, 0x80000000, RZ, 0xc0, !PT ;  /* 0x8000000003027812 */ /* 0x000fc800078ec0ff */
[----:B------:R-:W-:-:S04]  /*5af0*/  SHF.R.U32.HI R3, RZ, 0x18, R2 ;  /* 0x00000018ff037819 */ /* 0x000fc80000011602 */
[----:B------:R-:W-:-:S04]  /*5b00*/  LOP3.LUT R0, R0, R3, RZ, 0xfc, !PT ;  /* 0x0000000300007212 */ /* 0x000fc800078efcff */
[----:B------:R-:W-:Y:S02]  /*5b10*/  PRMT R8, R0, 0x7610, R8 ;  /* 0x0000761000087816 */ /* 0x000fe40000000008 */
.L_x_129:
[----:B------:R-:W-:Y:S05]  /*5b20*/  BSYNC B0 ;  /* 0x0000000000007941 */ /* 0x000fea0003800000 */
.L_x_128:
[----:B------:R0:W-:Y:S01]  /*5b30*/  STG.E.U8 [R16.64], R8 ;  /* 0x0000000810007986 */ /* 0x0001e2000c101124 */
[----:B------:R-:W-:Y:S05]  /*5b40*/  BRA `(.L_x_108) ;  /* 0x0000049000007947 */ /* 0x000fea0003800000 */
.L_x_126:
        /* <DEDUP_REMOVED lines=17> */
.L_x_133:
[----:B------:R-:W-:-:S04]  /*5c60*/  LOP3.LUT R2, R3, 0x80000000, RZ, 0xc0, !PT ;  /* 0x8000000003027812 */ /* 0x000fc800078ec0ff */
[----:B------:R-:W-:-:S04]  /*5c70*/  SHF.R.U32.HI R3, RZ, 0x18, R2 ;  /* 0x00000018ff037819 */ /* 0x000fc80000011602 */
[----:B------:R-:W-:-:S04]  /*5c80*/  LOP3.LUT R0, R0, R3, RZ, 0xfc, !PT ;  /* 0x0000000300007212 */ /* 0x000fc800078efcff */
[----:B------:R-:W-:Y:S02]  /*5c90*/  PRMT R8, R0, 0x7610, R8 ;  /* 0x0000761000087816 */ /* 0x000fe40000000008 */
.L_x_132:
[----:B------:R-:W-:Y:S05]  /*5ca0*/  BSYNC B0 ;  /* 0x0000000000007941 */ /* 0x000fea0003800000 */
.L_x_131:
[----:B------:R0:W-:Y:S01]  /*5cb0*/  STG.E.U8 [R16.64], R8 ;  /* 0x0000000810007986 */ /* 0x0001e2000c101124 */
[----:B------:R-:W-:Y:S05]  /*5cc0*/  BRA `(.L_x_108) ;  /* 0x0000031000007947 */ /* 0x000fea0003800000 */
.L_x_125:
        /* <DEDUP_REMOVED lines=22> */
.L_x_107:
        /* <DEDUP_REMOVED lines=20> */
.L_x_135:
[----:B------:R-:W-:-:S06]  /*5f70*/  PRMT R2, RZ, 0x5410, R0 ;  /* 0x00005410ff027816 */ /* 0x000fcc0000000000 */
[----:B------:R-:W0:Y:S02]  /*5f80*/  F2I.U64.TRUNC R2, R2 ;  /* 0x0000000200027311 */ /* 0x000e24000020d800 */
[----:B0-----:R0:W-:Y:S01]  /*5f90*/  STG.E.64 [R16.64], R2 ;  /* 0x0000000210007986 */ /* 0x0011e2000c101b24 */
[----:B------:R-:W-:Y:S05]  /*5fa0*/  BRA `(.L_x_108) ;  /* 0x0000003000007947 */ /* 0x000fea0003800000 */
.L_x_134:
[----:B------:R-:W-:-:S04]  /*5fb0*/  PRMT R0, RZ, 0x5410, R0 ;  /* 0x00005410ff007816 */ /* 0x000fc80000000000 */
[----:B------:R-:W0:Y:S02]  /*5fc0*/  F2I.FTZ.U32.TRUNC.NTZ R3, R0 ;  /* 0x0000000000037305 */ /* 0x000e24000021f000 */
[----:B0-----:R0:W-:Y:S02]  /*5fd0*/  STG.E [R16.64], R3 ;  /* 0x0000000310007986 */ /* 0x0011e4000c101924 */
.L_x_108:
[----:B------:R-:W-:-:S04]  /*5fe0*/  IADD3 R19, R19, 0x80, RZ ;  /* 0x0000008013137810 */ /* 0x000fc80007ffe0ff */
[----:B------:R-:W-:-:S13]  /*5ff0*/  ISETP.GE.AND P0, PT, R19, c[0x0][0x160], PT ;  /* 0x0000580013007a0c */ /* 0x000fda0003f06270 */
        /* <DEDUP_REMOVED lines=229> */
.L_x_136:
        /* <DEDUP_REMOVED lines=20> */
.L_x_140:
[----:B------:R-:W2:Y:S02]  /*6f90*/  LDG.E.U8 R2, [R2.64] ;  /* 0x0000002402027981 */ /* 0x000ea4000c1e1100 */
[----:B--2---:R-:W0:Y:S02]  /*6fa0*/  I2F.U16 R0, R2 ;  /* 0x0000000200007306 */ /* 0x004e240000101000 */
[----:B0-----:R-:W-:Y:S01]  /*6fb0*/  F2FP.BF16.PACK_AB R0, RZ, R0 ;  /* 0x00000000ff00723e */ /* 0x001fe200000010ff */
[----:B------:R-:W-:Y:S05]  /*6fc0*/  BRA `(.L_x_142) ;  /* 0x00000e3000007947 */ /* 0x000fea0003800000 */
.L_x_139:
        /* <DEDUP_REMOVED lines=10> */
.L_x_144:
[----:B------:R-:W2:Y:S02]  /*7070*/  LDG.E R2, [R2.64] ;  /* 0x0000002402027981 */ /* 0x000ea4000c1e1900 */
[----:B--2---:R-:W0:Y:S02]  /*7080*/  I2F R0, R2 ;  /* 0x0000000200007306 */ /* 0x004e240000201400 */
[----:B0-----:R-:W-:Y:S01]  /*7090*/  F2FP.BF16.PACK_AB R0, RZ, R0 ;  /* 0x00000000ff00723e */ /* 0x001fe200000010ff */
[----:B------:R-:W-:Y:S05]  /*70a0*/  BRA `(.L_x_142) ;  /* 0x00000d5000007947 */ /* 0x000fea0003800000 */
.L_x_143:
[----:B------:R-:W2:Y:S02]  /*70b0*/  LDG.E.U16 R2, [R2.64] ;  /* 0x0000002402027981 */ /* 0x000ea4000c1e1500 */
[----:B--2---:R-:W0:Y:S02]  /*70c0*/  I2F.S16 R0, R2 ;  /* 0x0000000200007306 */ /* 0x004e240000101400 */
[----:B0-----:R-:W-:Y:S01]  /*70d0*/  F2FP.BF16.PACK_AB R0, RZ, R0 ;  /* 0x00000000ff00723e */ /* 0x001fe200000010ff */
[----:B------:R-:W-:Y:S05]  /*70e0*/  BRA `(.L_x_142) ;  /* 0x00000d1000007947 */ /* 0x000fea0003800000 */
.L_x_138:
        /* <DEDUP_REMOVED lines=9> */
.L_x_146:
[----:B------:R-:W2:Y:S02]  /*7180*/  LDG.E.U16 R0, [R2.64] ;  /* 0x0000002402007981 */ /* 0x000ea4000c1e1500 */
[----:B--2---:R-:W-:-:S05]  /*7190*/  HADD2.F32 R0, -RZ, R0.H0_H0 ;  /* 0x20000000ff007230 */ /* 0x004fca0000004100 */
[----:B------:R-:W-:Y:S01]  /*71a0*/  F2FP.BF16.PACK_AB R0, RZ, R0 ;  /* 0x00000000ff00723e */ /* 0x000fe200000010ff */
[----:B------:R-:W-:Y:S05]  /*71b0*/  BRA `(.L_x_142) ;  /* 0x00000c4000007947 */ /* 0x000fea0003800000 */
.L_x_145:
        /* <DEDUP_REMOVED lines=9> */
.L_x_148:
[----:B------:R-:W2:Y:S02]  /*7250*/  LDG.E.U16 R2, [R2.64] ;  /* 0x0000002402027981 */ /* 0x000ea4000c1e1500 */
[----:B--2---:R-:W-:-:S05]  /*7260*/  HADD2.F32 R0, -RZ, R2.H0_H0 ;  /* 0x20000002ff007230 */ /* 0x004fca0000004100 */
[----:B------:R-:W-:Y:S01]  /*7270*/  F2FP.BF16.PACK_AB R0, RZ, R0 ;  /* 0x00000000ff00723e */ /* 0x000fe200000010ff */
[----:B------:R-:W-:Y:S05]  /*7280*/  BRA `(.L_x_142) ;  /* 0x00000b7000007947 */ /* 0x000fea0003800000 */
.L_x_147:
[----:B------:R-:W2:Y:S02]  /*7290*/  LDG.E.64 R2, [R2.64] ;  /* 0x0000002402027981 */ /* 0x000ea4000c1e1b00 */
[----:B--2---:R-:W0:Y:S01]  /*72a0*/  F2F.F32.F64 R0, R2 ;  /* 0x0000000200007310 */ /* 0x004e220000301000 */
[----:B------:R-:W0:-:S14]  /*72b0*/  DSETP.GEU.AND P0, PT, |R2|, c[0x2][0x0], PT ;  /* 0x008000000200762a */ /* 0x000e1c0003f0e200 */
[----:B0-----:R-:W-:-:S05]  /*72c0*/  @!P0 FMUL R0, R0, 1.175494350822287508e-38 ;  /* 0x0080000000008820 */ /* 0x001fca0000400000 */
[----:B------:R-:W-:Y:S01]  /*72d0*/  F2FP.BF16.PACK_AB R0, RZ, R0 ;  /* 0x00000000ff00723e */ /* 0x000fe200000010ff */
[----:B------:R-:W-:Y:S05]  /*72e0*/  BRA `(.L_x_142) ;  /* 0x00000b1000007947 */ /* 0x000fea0003800000 */
.L_x_137:
        /* <DEDUP_REMOVED lines=13> */
.L_x_151:
[----:B------:R-:W2:Y:S02]  /*73c0*/  LDG.E.64 R2, [R2.64] ;  /* 0x0000002402027981 */ /* 0x000ea4000c1e1b00 */
[----:B--2---:R-:W0:Y:S01]  /*73d0*/  F2F.F32.F64 R0, R2 ;  /* 0x0000000200007310 */ /* 0x004e220000301000 */
[----:B------:R-:W0:-:S14]  /*73e0*/  DSETP.GEU.AND P0, PT, |R2|, c[0x2][0x0], PT ;  /* 0x008000000200762a */ /* 0x000e1c0003f0e200 */
[----:B0-----:R-:W-:-:S05]  /*73f0*/  @!P0 FMUL R0, R0, 1.175494350822287508e-38 ;  /* 0x0080000000008820 */ /* 0x001fca0000400000 */
[----:B------:R-:W-:Y:S01]  /*7400*/  F2FP.BF16.PACK_AB R0, RZ, R0 ;  /* 0x00000000ff00723e */ /* 0x000fe200000010ff */
[----:B------:R-:W-:Y:S05]  /*7410*/  BRA `(.L_x_142) ;  /* 0x000009e000007947 */ /* 0x000fea0003800000 */
.L_x_150:
        /* <DEDUP_REMOVED lines=28> */
.L_x_153:
        /* <DEDUP_REMOVED lines=15> */
.L_x_152:
[----:B------:R0:W5:Y:S01]  /*76d0*/  LDG.E.U16 R0, [R2.64] ;  /* 0x0000002402007981 */ /* 0x000162000c1e1500 */
[----:B------:R-:W-:Y:S05]  /*76e0*/  BRA `(.L_x_142) ;  /* 0x0000071000007947 */ /* 0x000fea0003800000 */
.L_x_149:
        /* <DEDUP_REMOVED lines=12> */
.L_x_156:
        /* <DEDUP_REMOVED lines=21> */
.L_x_160:
[----:B------:R-:W-:Y:S05]  /*7900*/  BSYNC B1 ;  /* 0x0000000000017941 */ /* 0x000fea0003800000 */
.L_x_159:
[----:B------:R-:W-:Y:S01]  /*7910*/  LEA R3, R0, 0x3b800000, 0x17 ;  /* 0x3b80000000037811 */ /* 0x000fe200078eb8ff */
[----:B------:R-:W-:-:S05]  /*7920*/  IMAD.SHL.U32 R0, R2, 0x100000, RZ ;  /* 0x0010000002007824 */ /* 0x000fca00078e00ff */
[----:B------:R-:W-:Y:S02]  /*7930*/  LOP3.LUT R0, R3, R0, R4, 0xfe, !PT ;  /* 0x0000000003007212 */ /* 0x000fe400078efe04 */
.L_x_158:
[----:B------:R-:W-:Y:S05]  /*7940*/  BSYNC B0 ;  /* 0x0000000000007941 */ /* 0x000fea0003800000 */
.L_x_157:
[----:B------:R-:W-:Y:S01]  /*7950*/  F2FP.BF16.PACK_AB R0, RZ, R0 ;  /* 0x00000000ff00723e */ /* 0x000fe200000010ff */
[----:B------:R-:W-:Y:S05]  /*7960*/  BRA `(.L_x_142) ;  /* 0x0000049000007947 */ /* 0x000fea0003800000 */
.L_x_155:
        /* <DEDUP_REMOVED lines=21> */
.L_x_164:
[----:B------:R-:W-:Y:S05]  /*7ac0*/  BSYNC B1 ;  /* 0x0000000000017941 */ /* 0x000fea0003800000 */
.L_x_163:
[----:B------:R-:W-:Y:S01]  /*7ad0*/  LEA R3, R0, 0x37800000, 0x17 ;  /* 0x3780000000037811 */ /* 0x000fe200078eb8ff */
[----:B------:R-:W-:-:S05]  /*7ae0*/  IMAD.SHL.U32 R0, R2, 0x200000, RZ ;  /* 0x0020000002007824 */ /* 0x000fca00078e00ff */
[----:B------:R-:W-:Y:S02]  /*7af0*/  LOP3.LUT R0, R3, R0, R4, 0xfe, !PT ;  /* 0x0000000003007212 */ /* 0x000fe400078efe04 */
.L_x_162:
[----:B------:R-:W-:Y:S05]  /*7b00*/  BSYNC B0 ;  /* 0x0000000000007941 */ /* 0x000fea0003800000 */
.L_x_161:
[----:B------:R-:W-:Y:S01]  /*7b10*/  F2FP.BF16.PACK_AB R0, RZ, R0 ;  /* 0x00000000ff00723e */ /* 0x000fe200000010ff */
[----:B------:R-:W-:Y:S05]  /*7b20*/  BRA `(.L_x_142) ;  /* 0x000002d000007947 */ /* 0x000fea0003800000 */
.L_x_154:
        /* <DEDUP_REMOVED lines=14> */
.L_x_168:
[----:B------:R-:W-:Y:S05]  /*7c10*/  BSYNC B0 ;  /* 0x0000000000007941 */ /* 0x000fea0003800000 */
.L_x_167:
[----:B------:R-:W-:Y:S01]  /*7c20*/  F2FP.BF16.PACK_AB R0, RZ, R0 ;  /* 0x00000000ff00723e */ /* 0x000fe200000010ff */
[----:B------:R-:W-:Y:S05]  /*7c30*/  BRA `(.L_x_142) ;  /* 0x000001c000007947 */ /* 0x000fea0003800000 */
.L_x_141:
        /* <DEDUP_REMOVED lines=21> */
.L_x_166:
[----:B------:R-:W2:Y:S02]  /*7d90*/  LDG.E.64 R2, [R2.64] ;  /* 0x0000002402027981 */ /* 0x000ea4000c1e1b00 */
[----:B--2---:R-:W0:Y:S02]  /*7da0*/  I2F.U64 R0, R2 ;  /* 0x0000000200007312 */ /* 0x004e240000301000 */
[----:B0-----:R-:W-:Y:S01]  /*7db0*/  F2FP.BF16.PACK_AB R0, RZ, R0 ;  /* 0x00000000ff00723e */ /* 0x001fe200000010ff */
[----:B------:R-:W-:Y:S05]  /*7dc0*/  BRA `(.L_x_142) ;  /* 0x0000003000007947 */ /* 0x000fea0003800000 */
.L_x_165:
[----:B------:R-:W2:Y:S02]  /*7dd0*/  LDG.E R2, [R2.64] ;  /* 0x0000002402027981 */ /* 0x000ea4000c1e1900 */
[----:B--2---:R-:W0:Y:S02]  /*7de0*/  I2F.U32 R0, R2 ;  /* 0x0000000200007306 */ /* 0x004e240000201000 */
[----:B0-----:R-:W-:-:S06]  /*7df0*/  F2FP.BF16.PACK_AB R0, RZ, R0 ;  /* 0x00000000ff00723e */ /* 0x001fcc00000010ff */
.L_x_142:
        /* <DEDUP_REMOVED lines=48> */
.L_x_172:
[----:B------:R-:W-:-:S06]  /*8100*/  PRMT R3, RZ, 0x5410, R0 ;  /* 0x00005410ff037816 */ /* 0x000fcc0000000000 */
[----:B------:R-:W0:Y:S02]  /*8110*/  F2I.S64.TRUNC R2, R3 ;  /* 0x0000000300027311 */ /* 0x000e24000020d900 */
[----:B0-----:R0:W-:Y:S01]  /*8120*/  STG.E.U8 [R16.64], R2 ;  /* 0x0000000210007986 */ /* 0x0011e2000c101124 */
[----:B------:R-:W-:Y:S05]  /*8130*/  BRA `(.L_x_174) ;  /* 0x00000e4000007947 */ /* 0x000fea0003800000 */
.L_x_171:
        /* <DEDUP_REMOVED lines=10> */
.L_x_176:
[----:B------:R-:W-:-:S04]  /*81e0*/  PRMT R0, RZ, 0x5410, R0 ;  /* 0x00005410ff007816 */ /* 0x000fc80000000000 */
[----:B------:R-:W0:Y:S02]  /*81f0*/  F2I.FTZ.TRUNC.NTZ R3, R0 ;  /* 0x0000000000037305 */ /* 0x000e24000021f100 */
[----:B0-----:R0:W-:Y:S01]  /*8200*/  STG.E [R16.64], R3 ;  /* 0x0000000310007986 */ /* 0x0011e2000c101924 */
[----:B------:R-:W-:Y:S05]  /*8210*/  BRA `(.L_x_174) ;  /* 0x00000d6000007947 */ /* 0x000fea0003800000 */
.L_x_175:
[----:B------:R-:W-:-:S04]  /*8220*/  PRMT R0, RZ, 0x5410, R0 ;  /* 0x00005410ff007816 */ /* 0x000fc80000000000 */
[----:B------:R-:W0:Y:S02]  /*8230*/  F2I.FTZ.TRUNC.NTZ R3, R0 ;  /* 0x0000000000037305 */ /* 0x000e24000021f100 */
[----:B0-----:R0:W-:Y:S01]  /*8240*/  STG.E.U16 [R16.64], R3 ;  /* 0x0000000310007986 */ /* 0x0011e2000c101524 */
[----:B------:R-:W-:Y:S05]  /*8250*/  BRA `(.L_x_174) ;  /* 0x00000d2000007947 */ /* 0x000fea0003800000 */
.L_x_170:
        /* <DEDUP_REMOVED lines=9> */
.L_x_178:
[----:B------:R-:W-:-:S04]  /*82f0*/  PRMT R0, RZ, 0x5410, R0 ;  /* 0x00005410ff007816 */ /* 0x000fc80000000000 */
[----:B------:R-:W-:-:S05]  /*8300*/  F2FP.PACK_AB R0, RZ, R0 ;  /* 0x00000000ff00723e */ /* 0x000fca00000000ff */
[----:B------:R0:W-:Y:S01]  /*8310*/  STG.E.U16 [R16.64], R0 ;  /* 0x0000000010007986 */ /* 0x0001e2000c101524 */
[----:B------:R-:W-:Y:S05]  /*8320*/  BRA `(.L_x_174) ;  /* 0x00000c5000007947 */ /* 0x000fea0003800000 */
.L_x_177:
        /* <DEDUP_REMOVED lines=10> */
.L_x_180:
[----:B------:R-:W-:-:S04]  /*83d0*/  PRMT R0, RZ, 0x5410, R0 ;  /* 0x00005410ff007816 */ /* 0x000fc80000000000 */
[----:B------:R-:W-:-:S04]  /*83e0*/  F2FP.PACK_AB R3, RZ, R0 ;  /* 0x00000000ff03723e */ /* 0x000fc800000000ff */
[----:B------:R-:W-:-:S05]  /*83f0*/  PRMT R3, R3, 0x5410, RZ ;  /* 0x0000541003037816 */ /* 0x000fca00000000ff */
[----:B------:R0:W-:Y:S01]  /*8400*/  STG.E [R16.64], R3 ;  /* 0x0000000310007986 */ /* 0x0001e2000c101924 */
[----:B------:R-:W-:Y:S05]  /*8410*/  BRA `(.L_x_174) ;  /* 0x00000b6000007947 */ /* 0x000fea0003800000 */
.L_x_179:
[----:B------:R-:W-:-:S05]  /*8420*/  PRMT R2, RZ, 0x5410, R0 ;  /* 0x00005410ff027816 */ /* 0x000fca0000000000 */
[----:B------:R-:W-:-:S06]  /*8430*/  FMUL.FTZ R2, R2, 1 ;  /* 0x3f80000002027820 */ /* 0x000fcc0000410000 */
[----:B------:R-:W0:Y:S02]  /*8440*/  F2F.F64.F32 R2, R2 ;  /* 0x0000000200027310 */ /* 0x000e240000201800 */
[----:B0-----:R0:W-:Y:S01]  /*8450*/  STG.E.64 [R16.64], R2 ;  /* 0x0000000210007986 */ /* 0x0011e2000c101b24 */
[----:B------:R-:W-:Y:S05]  /*8460*/  BRA `(.L_x_174) ;  /* 0x00000b1000007947 */ /* 0x000fea0003800000 */
.L_x_169:
        /* <DEDUP_REMOVED lines=13> */
.L_x_183:
[----:B------:R-:W-:Y:S01]  /*8540*/  PRMT R0, RZ, 0x5410, R0 ;  /* 0x00005410ff007816 */ /* 0x000fe20000000000 */
[----:B------:R-:W-:-:S04]  /*8550*/  CS2R R6, SRZ ;  /* 0x0000000000067805 */ /* 0x000fc8000001ff00 */
[----:B------:R-:W-:-:S04]  /*8560*/  FMUL.FTZ R0, R0, 1 ;  /* 0x3f80000000007820 */ /* 0x000fc80000410000 */
[----:B------:R-:W0:Y:S02]  /*8570*/  F2F.F64.F32 R4, R0 ;  /* 0x0000000000047310 */ /* 0x000e240000201800 */
[----:B0-----:R0:W-:Y:S01]  /*8580*/  STG.E.128 [R16.64], R4 ;  /* 0x0000000410007986 */ /* 0x0011e2000c101d24 */
[----:B------:R-:W-:Y:S05]  /*8590*/  BRA `(.L_x_174) ;  /* 0x000009e000007947 */ /* 0x000fea0003800000 */
.L_x_182:
        /* <DEDUP_REMOVED lines=21> */
.L_x_187:
[----:B------:R-:W-:Y:S05]  /*86f0*/  BSYNC B0 ;  /* 0x0000000000007941 */ /* 0x000fea0003800000 */
.L_x_186:
[----:B------:R-:W-:-:S05]  /*8700*/  LOP3.LUT R3, R0, R3, RZ, 0xfc, !PT ;  /* 0x0000000300037212 */ /* 0x000fca00078efcff */
[----:B------:R0:W-:Y:S01]  /*8710*/  STG.E.U8 [R16.64], R3 ;  /* 0x0000000310007986 */ /* 0x0001e2000c101124 */
[----:B------:R-:W-:Y:S05]  /*8720*/  BRA `(.L_x_174) ;  /* 0x0000085000007947 */ /* 0x000fea0003800000 */
.L_x_185:
        /* <DEDUP_REMOVED lines=13> */
.L_x_189:
[----:B------:R-:W-:Y:S01]  /*8800*/  IMAD.MOV.U32 R0, RZ, RZ, 0x7f ;  /* 0x0000007fff007424 */ /* 0x000fe200078e00ff */
[----:B------:R-:W-:-:S04]  /*8810*/  ISETP.GT.U32.AND P0, PT, R2, 0x7f800000, PT ;  /* 0x7f8000000200780c */ /* 0x000fc80003f04070 */
[----:B------:R-:W-:-:S04]  /*8820*/  SEL R0, R0, 0x7c, P0 ;  /* 0x0000007c00007807 */ /* 0x000fc80000000000 */
.L_x_190:
[----:B------:R-:W-:Y:S05]  /*8830*/  BSYNC B0 ;  /* 0x0000000000007941 */ /* 0x000fea0003800000 */
.L_x_188:
[----:B------:R-:W-:-:S04]  /*8840*/  LOP3.LUT R2, R3, 0x80000000, RZ, 0xc0, !PT ;  /* 0x8000000003027812 */ /* 0x000fc800078ec0ff */
[----:B------:R-:W-:-:S04]  /*8850*/  SHF.R.U32.HI R3, RZ, 0x18, R2 ;  /* 0x00000018ff037819 */ /* 0x000fc80000011602 */
[----:B------:R-:W-:-:S05]  /*8860*/  LOP3.LUT R3, R0, R3, RZ, 0xfc, !PT ;  /* 0x0000000300037212 */ /* 0x000fca00078efcff */
[----:B------:R0:W-:Y:S01]  /*8870*/  STG.E.U8 [R16.64], R3 ;  /* 0x0000000310007986 */ /* 0x0001e2000c101124 */
[----:B------:R-:W-:Y:S05]  /*8880*/  BRA `(.L_x_174) ;  /* 0x000006f000007947 */ /* 0x000fea0003800000 */
.L_x_184:
[----:B------:R0:W-:Y:S01]  /*8890*/  STG.E.U16 [R16.64], R0 ;  /* 0x0000000010007986 */ /* 0x0001e2000c101524 */
[----:B------:R-:W-:Y:S05]  /*88a0*/  BRA `(.L_x_174) ;  /* 0x000006d000007947 */ /* 0x000fea0003800000 */
.L_x_181:
        /* <DEDUP_REMOVED lines=12> */
.L_x_193:
        /* <DEDUP_REMOVED lines=17> */
.L_x_196:
[----:B------:R-:W-:-:S04]  /*8a80*/  LOP3.LUT R2, R3, 0x80000000, RZ, 0xc0, !PT ;  /* 0x8000000003027812 */ /* 0x000fc800078ec0ff */
[----:B------:R-:W-:-:S04]  /*8a90*/  SHF.R.U32.HI R3, RZ, 0x18, R2 ;  /* 0x00000018ff037819 */ /* 0x000fc80000011602 */
[----:B------:R-:W-:-:S04]  /*8aa0*/  LOP3.LUT R0, R0, R3, RZ, 0xfc, !PT ;  /* 0x0000000300007212 */ /* 0x000fc800078efcff */
[----:B------:R-:W-:Y:S02]  /*8ab0*/  PRMT R8, R0, 0x7610, R8 ;  /* 0x0000761000087816 */ /* 0x000fe40000000008 */
.L_x_195:
[----:B------:R-:W-:Y:S05]  /*8ac0*/  BSYNC B0 ;  /* 0x0000000000007941 */ /* 0x000fea0003800000 */
.L_x_194:
[----:B------:R0:W-:Y:S01]  /*8ad0*/  STG.E.U8 [R16.64], R8 ;  /* 0x0000000810007986 */ /* 0x0001e2000c101124 */
[----:B------:R-:W-:Y:S05]  /*8ae0*/  BRA `(.L_x_174) ;  /* 0x0000049000007947 */ /* 0x000fea0003800000 */
.L_x_192:
        /* <DEDUP_REMOVED lines=17> */
.L_x_199:
[----:B------:R-:W-:-:S04]  /*8c00*/  LOP3.LUT R2, R3, 0x80000000, RZ, 0xc0, !PT ;  /* 0x8000000003027812 */ /* 0x000fc800078ec0ff */
[----:B------:R-:W-:-:S04]  /*8c10*/  SHF.R.U32.HI R3, RZ, 0x18, R2 ;  /* 0x00000018ff037819 */ /* 0x000fc80000011602 */
[----:B------:R-:W-:-:S04]  /*8c20*/  LOP3.LUT R0, R0, R3, RZ, 0xfc, !PT ;  /* 0x0000000300007212 */ /* 0x000fc800078efcff */
[----:B------:R-:W-:Y:S02]  /*8c30*/  PRMT R8, R0, 0x7610, R8 ;  /* 0x0000761000087816 */ /* 0x000fe40000000008 */
.L_x_198:
[----:B------:R-:W-:Y:S05]  /*8c40*/  BSYNC B0 ;  /* 0x0000000000007941 */ /* 0x000fea0003800000 */
.L_x_197:
[----:B------:R0:W-:Y:S01]  /*8c50*/  STG.E.U8 [R16.64], R8 ;  /* 0x0000000810007986 */ /* 0x0001e2000c101124 */
[----:B------:R-:W-:Y:S05]  /*8c60*/  BRA `(.L_x_174) ;  /* 0x0000031000007947 */ /* 0x000fea0003800000 */
.L_x_191:
        /* <DEDUP_REMOVED lines=22> */
.L_x_173:
        /* <DEDUP_REMOVED lines=20> */
.L_x_201:
[----:B------:R-:W-:-:S06]  /*8f10*/  PRMT R2, RZ, 0x5410, R0 ;  /* 0x00005410ff027816 */ /* 0x000fcc0000000000 */
[----:B------:R-:W0:Y:S02]  /*8f20*/  F2I.U64.TRUNC R2, R2 ;  /* 0x0000000200027311 */ /* 0x000e24000020d800 */
[----:B0-----:R0:W-:Y:S01]  /*8f30*/  STG.E.64 [R16.64], R2 ;  /* 0x0000000210007986 */ /* 0x0011e2000c101b24 */
[----:B------:R-:W-:Y:S05]  /*8f40*/  BRA `(.L_x_174) ;  /* 0x0000003000007947 */ /* 0x000fea0003800000 */
.L_x_200:
[----:B------:R-:W-:-:S04]  /*8f50*/  PRMT R0, RZ, 0x5410, R0 ;  /* 0x00005410ff007816 */ /* 0x000fc80000000000 */
[----:B------:R-:W0:Y:S02]  /*8f60*/  F2I.FTZ.U32.TRUNC.NTZ R3, R0 ;  /* 0x0000000000037305 */ /* 0x000e24000021f000 */
[----:B0-----:R0:W-:Y:S02]  /*8f70*/  STG.E [R16.64], R3 ;  /* 0x0000000310007986 */ /* 0x0011e4000c101924 */
.L_x_174:
[----:B------:R-:W-:Y:S02]  /*8f80*/  IADD3 R19, R19, 0x80, RZ ;  /* 0x0000008013137810 */ /* 0x000fe40007ffe0ff */
.L_x_69:
[----:B------:R-:W-:Y:S05]  /*8f90*/  BSYNC B6 ;  /* 0x0000000000067941 */ /* 0x000fea0003800000 */
.L_x_68:
[----:B------:R-:W-:-:S13]  /*8fa0*/  ISETP.GE.AND P0, PT, R19, c[0x0][0x160], PT ;  /* 0x0000580013007a0c */ /* 0x000fda0003f06270 */
[----:B------:R-:W-:Y:S05]  /*8fb0*/  @P0 EXIT ;  /* 0x000000000000094d */ /* 0x000fea0003800000 */
        /* <DEDUP_REMOVED lines=228> */
.L_x_202:
        /* <DEDUP_REMOVED lines=20> */
.L_x_206:
[----:B------:R-:W2:Y:S02]  /*9f40*/  LDG.E.U8 R2, [R2.64] ;  /* 0x0000002402027981 */ /* 0x000ea4000c1e1100 */
[----:B--2---:R-:W0:Y:S02]  /*9f50*/  I2F.U16 R0, R2 ;  /* 0x0000000200007306 */ /* 0x004e240000101000 */
[----:B0-----:R-:W-:Y:S01]  /*9f60*/  F2FP.BF16.PACK_AB R0, RZ, R0 ;  /* 0x00000000ff00723e */ /* 0x001fe200000010ff */
[----:B------:R-:W-:Y:S05]  /*9f70*/  BRA `(.L_x_208) ;  /* 0x00000e3000007947 */ /* 0x000fea0003800000 */
.L_x_205:
        /* <DEDUP_REMOVED lines=10> */
.L_x_210:
[----:B------:R-:W2:Y:S02]  /*a020*/  LDG.E R2, [R2.64] ;  /* 0x0000002402027981 */ /* 0x000ea4000c1e1900 */
[----:B--2---:R-:W0:Y:S02]  /*a030*/  I2F R0, R2 ;  /* 0x0000000200007306 */ /* 0x004e240000201400 */
[----:B0-----:R-:W-:Y:S01]  /*a040*/  F2FP.BF16.PACK_AB R0, RZ, R0 ;  /* 0x00000000ff00723e */ /* 0x001fe200000010ff */
[----:B------:R-:W-:Y:S05]  /*a050*/  BRA `(.L_x_208) ;  /* 0x00000d5000007947 */ /* 0x000fea0003800000 */
.L_x_209:
[----:B------:R-:W2:Y:S02]  /*a060*/  LDG.E.U16 R2, [R2.64] ;  /* 0x0000002402027981 */ /* 0x000ea4000c1e1500 */
[----:B--2---:R-:W0:Y:S02]  /*a070*/  I2F.S16 R0, R2 ;  /* 0x0000000200007306 */ /* 0x004e240000101400 */
[----:B0-----:R-:W-:Y:S01]  /*a080*/  F2FP.BF16.PACK_AB R0, RZ, R0 ;  /* 0x00000000ff00723e */ /* 0x001fe200000010ff */
[----:B------:R-:W-:Y:S05]  /*a090*/  BRA `(.L_x_208) ;  /* 0x00000d1000007947 */ /* 0x000fea0003800000 */
.L_x_204:
        /* <DEDUP_REMOVED lines=9> */
.L_x_212:
[----:B------:R-:W2:Y:S02]  /*a130*/  LDG.E.U16 R0, [R2.64] ;  /* 0x0000002402007981 */ /* 0x000ea4000c1e1500 */
[----:B--2---:R-:W-:-:S05]  /*a140*/  HADD2.F32 R0, -RZ, R0.H0_H0 ;  /* 0x20000000ff007230 */ /* 0x004fca0000004100 */
[----:B------:R-:W-:Y:S01]  /*a150*/  F2FP.BF16.PACK_AB R0, RZ, R0 ;  /* 0x00000000ff00723e */ /* 0x000fe200000010ff */
[----:B------:R-:W-:Y:S05]  /*a160*/  BRA `(.L_x_208) ;  /* 0x00000c4000007947 */ /* 0x000fea0003800000 */
.L_x_211:
        /* <DEDUP_REMOVED lines=9> */
.L_x_214:
[----:B------:R-:W2:Y:S02]  /*a200*/  LDG.E.U16 R2, [R2.64] ;  /* 0x0000002402027981 */ /* 0x000ea4000c1e1500 */
[----:B--2---:R-:W-:-:S05]  /*a210*/  HADD2.F32 R0, -RZ, R2.H0_H0 ;  /* 0x20000002ff007230 */ /* 0x004fca0000004100 */
[----:B------:R-:W-:Y:S01]  /*a220*/  F2FP.BF16.PACK_AB R0, RZ, R0 ;  /* 0x00000000ff00723e */ /* 0x000fe200000010ff */
[----:B------:R-:W-:Y:S05]  /*a230*/  BRA `(.L_x_208) ;  /* 0x00000b7000007947 */ /* 0x000fea0003800000 */
.L_x_213:
[----:B------:R-:W2:Y:S02]  /*a240*/  LDG.E.64 R2, [R2.64] ;  /* 0x0000002402027981 */ /* 0x000ea4000c1e1b00 */
[----:B--2---:R-:W0:Y:S01]  /*a250*/  F2F.F32.F64 R0, R2 ;  /* 0x0000000200007310 */ /* 0x004e220000301000 */
[----:B------:R-:W0:-:S14]  /*a260*/  DSETP.GEU.AND P0, PT, |R2|, c[0x2][0x0], PT ;  /* 0x008000000200762a */ /* 0x000e1c0003f0e200 */
[----:B0-----:R-:W-:-:S05]  /*a270*/  @!P0 FMUL R0, R0, 1.175494350822287508e-38 ;  /* 0x0080000000008820 */ /* 0x001fca0000400000 */
[----:B------:R-:W-:Y:S01]  /*a280*/  F2FP.BF16.PACK_AB R0, RZ, R0 ;  /* 0x00000000ff00723e */ /* 0x000fe200000010ff */
[----:B------:R-:W-:Y:S05]  /*a290*/  BRA `(.L_x_208) ;  /* 0x00000b1000007947 */ /* 0x000fea0003800000 */
.L_x_203:
        /* <DEDUP_REMOVED lines=13> */
.L_x_217:
[----:B------:R-:W2:Y:S02]  /*a370*/  LDG.E.64 R2, [R2.64] ;  /* 0x0000002402027981 */ /* 0x000ea4000c1e1b00 */
[----:B--2---:R-:W0:Y:S01]  /*a380*/  F2F.F32.F64 R0, R2 ;  /* 0x0000000200007310 */ /* 0x004e220000301000 */
[----:B------:R-:W0:-:S14]  /*a390*/  DSETP.GEU.AND P0, PT, |R2|, c[0x2][0x0], PT ;  /* 0x008000000200762a */ /* 0x000e1c0003f0e200 */
[----:B0-----:R-:W-:-:S05]  /*a3a0*/  @!P0 FMUL R0, R0, 1.175494350822287508e-38 ;  /* 0x0080000000008820 */ /* 0x001fca0000400000 */
[----:B------:R-:W-:Y:S01]  /*a3b0*/  F2FP.BF16.PACK_AB R0, RZ, R0 ;  /* 0x00000000ff00723e */ /* 0x000fe200000010ff */
[----:B------:R-:W-:Y:S05]  /*a3c0*/  BRA `(.L_x_208) ;  /* 0x000009e000007947 */ /* 0x000fea0003800000 */
.L_x_216:
        /* <DEDUP_REMOVED lines=28> */
.L_x_219:
        /* <DEDUP_REMOVED lines=15> */
.L_x_218:
[----:B------:R0:W5:Y:S01]  /*a680*/  LDG.E.U16 R0, [R2.64] ;  /* 0x0000002402007981 */ /* 0x000162000c1e1500 */
[----:B------:R-:W-:Y:S05]  /*a690*/  BRA `(.L_x_208) ;  /* 0x0000071000007947 */ /* 0x000fea0003800000 */
.L_x_215:
        /* <DEDUP_REMOVED lines=12> */
.L_x_222:
        /* <DEDUP_REMOVED lines=21> */
.L_x_226:
[----:B------:R-:W-:Y:S05]  /*a8b0*/  BSYNC B1 ;  /* 0x0000000000017941 */ /* 0x000fea0003800000 */
.L_x_225:
[----:B------:R-:W-:Y:S01]  /*a8c0*/  LEA R3, R0, 0x3b800000, 0x17 ;  /* 0x3b80000000037811 */ /* 0x000fe200078eb8ff */
[----:B------:R-:W-:-:S05]  /*a8d0*/  IMAD.SHL.U32 R0, R2, 0x100000, RZ ;  /* 0x0010000002007824 */ /* 0x000fca00078e00ff */
[----:B------:R-:W-:Y:S02]  /*a8e0*/  LOP3.LUT R0, R3, R0, R4, 0xfe, !PT ;  /* 0x0000000003007212 */ /* 0x000fe400078efe04 */
.L_x_224:
[----:B------:R-:W-:Y:S05]  /*a8f0*/  BSYNC B0 ;  /* 0x0000000000007941 */ /* 0x000fea0003800000 */
.L_x_223:
[----:B------:R-:W-:Y:S01]  /*a900*/  F2FP.BF16.PACK_AB R0, RZ, R0 ;  /* 0x00000000ff00723e */ /* 0x000fe200000010ff */
[----:B------:R-:W-:Y:S05]  /*a910*/  BRA `(.L_x_208) ;  /* 0x0000049000007947 */ /* 0x000fea0003800000 */
.L_x_221:
        /* <DEDUP_REMOVED lines=21> */
.L_x_230:
[----:B------:R-:W-:Y:S05]  /*aa70*/  BSYNC B1 ;  /* 0x0000000000017941 */ /* 0x000fea0003800000 */
.L_x_229:
[----:B------:R-:W-:Y:S01]  /*aa80*/  LEA R3, R0, 0x37800000, 0x17 ;  /* 0x3780000000037811 */ /* 0x000fe200078eb8ff */
[----:B------:R-:W-:-:S05]  /*aa90*/  IMAD.SHL.U32 R0, R2, 0x200000, RZ ;  /* 0x0020000002007824 */ /* 0x000fca00078e00ff */
[----:B------:R-:W-:Y:S02]  /*aaa0*/  LOP3.LUT R0, R3, R0, R4, 0xfe, !PT ;  /* 0x0000000003007212 */ /* 0x000fe400078efe04 */
.L_x_228:
[----:B------:R-:W-:Y:S05]  /*aab0*/  BSYNC B0 ;  /* 0x0000000000007941 */ /* 0x000fea0003800000 */
.L_x_227:
[----:B------:R-:W-:Y:S01]  /*aac0*/  F2FP.BF16.PACK_AB R0, RZ, R0 ;  /* 0x00000000ff00723e */ /* 0x000fe200000010ff */
[----:B------:R-:W-:Y:S05]  /*aad0*/  BRA `(.L_x_208) ;  /* 0x000002d000007947 */ /* 0x000fea0003800000 */
.L_x_220:
        /* <DEDUP_REMOVED lines=14> */
.L_x_234:
[----:B------:R-:W-:Y:S05]  /*abc0*/  BSYNC B0 ;  /* 0x0000000000007941 */ /* 0x000fea0003800000 */
.L_x_233:
[----:B------:R-:W-:Y:S01]  /*abd0*/  F2FP.BF16.PACK_AB R0, RZ, R0 ;  /* 0x00000000ff00723e */ /* 0x000fe200000010ff */
[----:B------:R-:W-:Y:S05]  /*abe0*/  BRA `(.L_x_208) ;  /* 0x000001c000007947 */ /* 0x000fea0003800000 */
.L_x_207:
        /* <DEDUP_REMOVED lines=21> */
.L_x_232:
[----:B------:R-:W2:Y:S02]  /*ad40*/  LDG.E.64 R2, [R2.64] ;  /* 0x0000002402027981 */ /* 0x000ea4000c1e1b00 */
[----:B--2---:R-:W0:Y:S02]  /*ad50*/  I2F.U64 R0, R2 ;  /* 0x0000000200007312 */ /* 0x004e240000301000 */
[----:B0-----:R-:W-:Y:S01]  /*ad60*/  F2FP.BF16.PACK_AB R0, RZ, R0 ;  /* 0x00000000ff00723e */ /* 0x001fe200000010ff */
[----:B------:R-:W-:Y:S05]  /*ad70*/  BRA `(.L_x_208) ;  /* 0x0000003000007947 */ /* 0x000fea0003800000 */
.L_x_231:
[----:B------:R-:W2:Y:S02]  /*ad80*/  LDG.E R2, [R2.64] ;  /* 0x0000002402027981 */ /* 0x000ea4000c1e1900 */
[----:B--2---:R-:W0:Y:S02]  /*ad90*/  I2F.U32 R0, R2 ;  /* 0x0000000200007306 */ /* 0x004e240000201000 */
[----:B0-----:R-:W-:-:S06]  /*ada0*/  F2FP.BF16.PACK_AB R0, RZ, R0 ;  /* 0x00000000ff00723e */ /* 0x001fcc00000010ff */
.L_x_208:
        /* <DEDUP_REMOVED lines=46> */
[----:B0-----:R-:W-:Y:S01]  /*b090*/  STG.E.U8 [R16.64], R3 ;  /* 0x0000000310007986 */ /* 0x001fe2000c101124 */
[----:B------:R-:W-:Y:S05]  /*b0a0*/  EXIT ;  /* 0x000000000000794d */ /* 0x000fea0003800000 */
.L_x_238:
[----:B------:R-:W-:-:S06]  /*b0b0*/  PRMT R3, RZ, 0x5410, R0 ;  /* 0x00005410ff037816 */ /* 0x000fcc0000000000 */
[----:B------:R-:W0:Y:S02]  /*b0c0*/  F2I.S64.TRUNC R2, R3 ;  /* 0x0000000300027311 */ /* 0x000e24000020d900 */
[----:B0-----:R-:W-:Y:S01]  /*b0d0*/  STG.E.U8 [R16.64], R2 ;  /* 0x0000000210007986 */ /* 0x001fe2000c101124 */
[----:B------:R-:W-:Y:S05]  /*b0e0*/  EXIT ;  /* 0x000000000000794d */ /* 0x000fea0003800000 */
.L_x_237:
        /* <DEDUP_REMOVED lines=8> */
[----:B0-----:R-:W-:Y:S01]  /*b170*/  STG.E.64 [R16.64], R2 ;  /* 0x0000000210007986 */ /* 0x001fe2000c101b24 */
[----:B------:R-:W-:Y:S05]  /*b180*/  EXIT ;  /* 0x000000000000794d */ /* 0x000fea0003800000 */
.L_x_241:
[----:B------:R-:W-:-:S04]  /*b190*/  PRMT R0, RZ, 0x5410, R0 ;  /* 0x00005410ff007816 */ /* 0x000fc80000000000 */
[----:B------:R-:W0:Y:S02]  /*b1a0*/  F2I.FTZ.TRUNC.NTZ R3, R0 ;  /* 0x0000000000037305 */ /* 0x000e24000021f100 */
[----:B0-----:R-:W-:Y:S01]  /*b1b0*/  STG.E [R16.64], R3 ;  /* 0x0000000310007986 */ /* 0x001fe2000c101924 */
[----:B------:R-:W-:Y:S05]  /*b1c0*/  EXIT ;  /* 0x000000000000794d */ /* 0x000fea0003800000 */
.L_x_240:
[----:B------:R-:W-:-:S04]  /*b1d0*/  PRMT R0, RZ, 0x5410, R0 ;  /* 0x00005410ff007816 */ /* 0x000fc80000000000 */
[----:B------:R-:W0:Y:S02]  /*b1e0*/  F2I.FTZ.TRUNC.NTZ R3, R0 ;  /* 0x0000000000037305 */ /* 0x000e24000021f100 */
[----:B0-----:R-:W-:Y:S01]  /*b1f0*/  STG.E.U16 [R16.64], R3 ;  /* 0x0000000310007986 */ /* 0x001fe2000c101524 */
[----:B------:R-:W-:Y:S05]  /*b200*/  EXIT ;  /* 0x000000000000794d */ /* 0x000fea0003800000 */
.L_x_236:
[----:B------:R-:W-:-:S13]  /*b210*/  ISETP.GT.AND P0, PT, R4, 0x6, PT ;  /* 0x000000060400780c */ /* 0x000fda0003f04270 */
[----:B------:R-:W-:Y:S05]  /*b220*/  @P0 BRA `(.L_x_242) ;  /* 0x000000b000000947 */ /* 0x000fea0003800000 */
[----:B------:R-:W-:-:S13]  /*b230*/  ISETP.NE.AND P0, PT, R4, 0x5, PT ;  /* 0x000000050400780c */ /* 0x000fda0003f05270 */
[----:B------:R-:W-:Y:S05]  /*b240*/  @!P0 BRA `(.L_x_243) ;  /* 0x0000005000008947 */ /* 0x000fea0003800000 */
[----:B------:R-:W-:-:S13]  /*b250*/  ISETP.NE.AND P0, PT, R4, 0x6, PT ;  /* 0x000000060400780c */ /* 0x000fda0003f05270 */
[----:B------:R-:W-:Y:S05]  /*b260*/  @P0 BRA `(.L_x_239) ;  /* 0x00000b1000000947 */ /* 0x000fea0003800000 */
[----:B------:R-:W-:-:S05]  /*b270*/  PRMT R3, RZ, 0x5410, R0 ;  /* 0x00005410ff037816 */ /* 0x000fca0000000000 */
[----:B------:R-:W-:Y:S01]  /*b280*/  STG.E [R16.64], R3 ;  /* 0x0000000310007986 */ /* 0x000fe2000c101924 */
[----:B------:R-:W-:Y:S05]  /*b290*/  EXIT ;  /* 0x000000000000794d */ /* 0x000fea0003800000 */
.L_x_243:
[----:B------:R-:W-:-:S04]  /*b2a0*/  PRMT R0, RZ, 0x5410, R0 ;  /* 0x00005410ff007816 */ /* 0x000fc80000000000 */
[----:B------:R-:W-:-:S05]  /*b2b0*/  F2FP.PACK_AB R0, RZ, R0 ;  /* 0x00000000ff00723e */ /* 0x000fca00000000ff */
[----:B------:R-:W-:Y:S01]  /*b2c0*/  STG.E.U16 [R16.64], R0 ;  /* 0x0000000010007986 */ /* 0x000fe2000c101524 */
[----:B------:R-:W-:Y:S05]  /*b2d0*/  EXIT ;  /* 0x000000000000794d */ /* 0x000fea0003800000 */
.L_x_242:
        /* <DEDUP_REMOVED lines=8> */
[----:B------:R-:W-:Y:S01]  /*b360*/  STG.E.64 [R16.64], R2 ;  /* 0x0000000210007986 */ /* 0x000fe2000c101b24 */
[----:B------:R-:W-:Y:S05]  /*b370*/  EXIT ;  /* 0x000000000000794d */ /* 0x000fea0003800000 */
.L_x_245:
[----:B------:R-:W-:-:S04]  /*b380*/  PRMT R0, RZ, 0x5410, R0 ;  /* 0x00005410ff007816 */ /* 0x000fc80000000000 */
[----:B------:R-:W-:-:S04]  /*b390*/  F2FP.PACK_AB R3, RZ, R0 ;  /* 0x00000000ff03723e */ /* 0x000fc800000000ff */
[----:B------:R-:W-:-:S05]  /*b3a0*/  PRMT R3, R3, 0x5410, RZ ;  /* 0x0000541003037816 */ /* 0x000fca00000000ff */
[----:B------:R-:W-:Y:S01]  /*b3b0*/  STG.E [R16.64], R3 ;  /* 0x0000000310007986 */ /* 0x000fe2000c101924 */
[----:B------:R-:W-:Y:S05]  /*b3c0*/  EXIT ;  /* 0x000000000000794d */ /* 0x000fea0003800000 */
.L_x_244:
[----:B------:R-:W-:-:S05]  /*b3d0*/  PRMT R2, RZ, 0x5410, R0 ;  /* 0x00005410ff027816 */ /* 0x000fca0000000000 */
[----:B------:R-:W-:-:S06]  /*b3e0*/  FMUL.FTZ R2, R2, 1 ;  /* 0x3f80000002027820 */ /* 0x000fcc0000410000 */
[----:B------:R-:W0:Y:S02]  /*b3f0*/  F2F.F64.F32 R2, R2 ;  /* 0x0000000200027310 */ /* 0x000e240000201800 */
[----:B0-----:R-:W-:Y:S01]  /*b400*/  STG.E.64 [R16.64], R2 ;  /* 0x0000000210007986 */ /* 0x001fe2000c101b24 */
[----:B------:R-:W-:Y:S05]  /*b410*/  EXIT ;  /* 0x000000000000794d */ /* 0x000fea0003800000 */
.L_x_235:
        /* <DEDUP_REMOVED lines=11> */
[----:B------:R-:W-:Y:S01]  /*b4d0*/  STG.E.U8 [R16.64], R3 ;  /* 0x0000000310007986 */ /* 0x000fe2000c101124 */
[----:B------:R-:W-:Y:S05]  /*b4e0*/  EXIT ;  /* 0x000000000000794d */ /* 0x000fea0003800000 */
.L_x_248:
[----:B------:R-:W-:Y:S01]  /*b4f0*/  PRMT R0, RZ, 0x5410, R0 ;  /* 0x00005410ff007816 */ /* 0x000fe20000000000 */
[----:B------:R-:W-:-:S04]  /*b500*/  CS2R R6, SRZ ;  /* 0x0000000000067805 */ /* 0x000fc8000001ff00 */
[----:B------:R-:W-:-:S04]  /*b510*/  FMUL.FTZ R0, R0, 1 ;  /* 0x3f80000000007820 */ /* 0x000fc80000410000 */
[----:B------:R-:W0:Y:S02]  /*b520*/  F2F.F64.F32 R4, R0 ;  /* 0x0000000000047310 */ /* 0x000e240000201800 */
[----:B0-----:R-:W-:Y:S01]  /*b530*/  STG.E.128 [R16.64], R4 ;  /* 0x0000000410007986 */ /* 0x001fe2000c101d24 */
[----:B------:R-:W-:Y:S05]  /*b540*/  EXIT ;  /* 0x000000000000794d */ /* 0x000fea0003800000 */
.L_x_247:
        /* <DEDUP_REMOVED lines=21> */
.L_x_252:
[----:B------:R-:W-:Y:S05]  /*b6a0*/  BSYNC B0 ;  /* 0x0000000000007941 */ /* 0x000fea0003800000 */
.L_x_251:
[----:B------:R-:W-:-:S05]  /*b6b0*/  LOP3.LUT R3, R0, R3, RZ, 0xfc, !PT ;  /* 0x0000000300037212 */ /* 0x000fca00078efcff */
[----:B------:R-:W-:Y:S01]  /*b6c0*/  STG.E.U8 [R16.64], R3 ;  /* 0x0000000310007986 */ /* 0x000fe2000c101124 */
[----:B------:R-:W-:Y:S05]  /*b6d0*/  EXIT ;  /* 0x000000000000794d */ /* 0x000fea0003800000 */
.L_x_250:
        /* <DEDUP_REMOVED lines=13> */
.L_x_254:
[----:B------:R-:W-:Y:S01]  /*b7b0*/  IMAD.MOV.U32 R0, RZ, RZ, 0x7f ;  /* 0x0000007fff007424 */ /* 0x000fe200078e00ff */
[----:B------:R-:W-:-:S04]  /*b7c0*/  ISETP.GT.U32.AND P0, PT, R2, 0x7f800000, PT ;  /* 0x7f8000000200780c */ /* 0x000fc80003f04070 */
[----:B------:R-:W-:-:S04]  /*b7d0*/  SEL R0, R0, 0x7c, P0 ;  /* 0x0000007c00007807 */ /* 0x000fc80000000000 */
.L_x_255:
[----:B------:R-:W-:Y:S05]  /*b7e0*/  BSYNC B0 ;  /* 0x0000000000007941 */ /* 0x000fea0003800000 */
.L_x_253:
[----:B------:R-:W-:-:S04]  /*b7f0*/  LOP3.LUT R2, R3, 0x80000000, RZ, 0xc0, !PT ;  /* 0x8000000003027812 */ /* 0x000fc800078ec0ff */
[----:B------:R-:W-:-:S04]  /*b800*/  SHF.R.U32.HI R3, RZ, 0x18, R2 ;  /* 0x00000018ff037819 */ /* 0x000fc80000011602 */
[----:B------:R-:W-:-:S05]  /*b810*/  LOP3.LUT R3, R0, R3, RZ, 0xfc, !PT ;  /* 0x0000000300037212 */ /* 0x000fca00078efcff */
[----:B------:R-:W-:Y:S01]  /*b820*/  STG.E.U8 [R16.64], R3 ;  /* 0x0000000310007986 */ /* 0x000fe2000c101124 */
[----:B------:R-:W-:Y:S05]  /*b830*/  EXIT ;  /* 0x000000000000794d */ /* 0x000fea0003800000 */
.L_x_249:
[----:B------:R-:W-:Y:S01]  /*b840*/  STG.E.U16 [R16.64], R0 ;  /* 0x0000000010007986 */ /* 0x000fe2000c101524 */
[----:B------:R-:W-:Y:S05]  /*b850*/  EXIT ;  /* 0x000000000000794d */ /* 0x000fea0003800000 */
.L_x_246:
        /* <DEDUP_REMOVED lines=10> */
[----:B0-----:R-:W-:Y:S01]  /*b900*/  STG.E.U16 [R16.64], R3 ;  /* 0x0000000310007986 */ /* 0x001fe2000c101524 */
[----:B------:R-:W-:Y:S05]  /*b910*/  EXIT ;  /* 0x000000000000794d */ /* 0x000fea0003800000 */
.L_x_258:
        /* <DEDUP_REMOVED lines=17> */
.L_x_261:
[----:B------:R-:W-:-:S04]  /*ba30*/  LOP3.LUT R2, R3, 0x80000000, RZ, 0xc0, !PT ;  /* 0x8000000003027812 */ /* 0x000fc800078ec0ff */
[----:B------:R-:W-:-:S04]  /*ba40*/  SHF.R.U32.HI R3, RZ, 0x18, R2 ;  /* 0x00000018ff037819 */ /* 0x000fc80000011602 */
[----:B------:R-:W-:-:S04]  /*ba50*/  LOP3.LUT R0, R0, R3, RZ, 0xfc, !PT ;  /* 0x0000000300007212 */ /* 0x000fc800078efcff */
[----:B------:R-:W-:Y:S02]  /*ba60*/  PRMT R8, R0, 0x7610, R8 ;  /* 0x0000761000087816 */ /* 0x000fe40000000008 */
.L_x_260:
[----:B------:R-:W-:Y:S05]  /*ba70*/  BSYNC B0 ;  /* 0x0000000000007941 */ /* 0x000fea0003800000 */
.L_x_259:
[----:B------:R-:W-:Y:S01]  /*ba80*/  STG.E.U8 [R16.64], R8 ;  /* 0x0000000810007986 */ /* 0x000fe2000c101124 */
[----:B------:R-:W-:Y:S05]  /*ba90*/  EXIT ;  /* 0x000000000000794d */ /* 0x000fea0003800000 */
.L_x_257:
        /* <DEDUP_REMOVED lines=17> */
.L_x_264:
[----:B------:R-:W-:-:S04]  /*bbb0*/  LOP3.LUT R2, R3, 0x80000000, RZ, 0xc0, !PT ;  /* 0x8000000003027812 */ /* 0x000fc800078ec0ff */
[----:B------:R-:W-:-:S04]  /*bbc0*/  SHF.R.U32.HI R3, RZ, 0x18, R2 ;  /* 0x00000018ff037819 */ /* 0x000fc80000011602 */
[----:B------:R-:W-:-:S04]  /*bbd0*/  LOP3.LUT R0, R0, R3, RZ, 0xfc, !PT ;  /* 0x0000000300007212 */ /* 0x000fc800078efcff */
[----:B------:R-:W-:Y:S02]  /*bbe0*/  PRMT R8, R0, 0x7610, R8 ;  /* 0x0000761000087816 */ /* 0x000fe40000000008 */
.L_x_263:
[----:B------:R-:W-:Y:S05]  /*bbf0*/  BSYNC B0 ;  /* 0x0000000000007941 */ /* 0x000fea0003800000 */
.L_x_262:
[----:B------:R-:W-:Y:S01]  /*bc00*/  STG.E.U8 [R16.64], R8 ;  /* 0x0000000810007986 */ /* 0x000fe2000c101124 */
[----:B------:R-:W-:Y:S05]  /*bc10*/  EXIT ;  /* 0x000000000000794d */ /* 0x000fea0003800000 */
.L_x_256:
        /* <DEDUP_REMOVED lines=20> */
[----:B------:R-:W-:Y:S01]  /*bd60*/  STG.E.U8 [R16.64], R3 ;  /* 0x0000000310007986 */ /* 0x000fe2000c101124 */
[----:B------:R-:W-:Y:S05]  /*bd70*/  EXIT ;  /* 0x000000000000794d */ /* 0x000fea0003800000 */
.L_x_239:
        /* <DEDUP_REMOVED lines=19> */
[----:B------:R-:W-:Y:S05]  /*beb0*/  EXIT ;  /* 0x000000000000794d */ /* 0x000fea0003800000 */
.L_x_266:
[----:B------:R-:W-:-:S06]  /*bec0*/  PRMT R2, RZ, 0x5410, R0 ;  /* 0x00005410ff027816 */ /* 0x000fcc0000000000 */
[----:B------:R-:W0:Y:S02]  /*bed0*/  F2I.U64.TRUNC R2, R2 ;  /* 0x0000000200027311 */ /* 0x000e24000020d800 */
[----:B0-----:R-:W-:Y:S01]  /*bee0*/  STG.E.64 [R16.64], R2 ;  /* 0x0000000210007986 */ /* 0x001fe2000c101b24 */
[----:B------:R-:W-:Y:S05]  /*bef0*/  EXIT ;  /* 0x000000000000794d */ /* 0x000fea0003800000 */
.L_x_265:
[----:B------:R-:W-:-:S04]  /*bf00*/  PRMT R0, RZ, 0x5410, R0 ;  /* 0x00005410ff007816 */ /* 0x000fc80000000000 */
[----:B------:R-:W0:Y:S02]  /*bf10*/  F2I.FTZ.U32.TRUNC.NTZ R3, R0 ;  /* 0x0000000000037305 */ /* 0x000e24000021f000 */
[----:B0-----:R-:W-:Y:S01]  /*bf20*/  STG.E [R16.64], R3 ;  /* 0x0000000310007986 */ /* 0x001fe2000c101924 */
[----:B------:R-:W-:Y:S05]  /*bf30*/  EXIT ;  /* 0x000000000000794d */ /* 0x000fea0003800000 */
.L_x_267:
[----:B------:R-:W-:-:S00]  /*bf40*/  BRA `(.L_x_267) ;  /* 0xfffffff000007947 */ /* 0x000fc0000383ffff */
[----:B------:R-:W-:-:S00]  /*bf50*/  NOP ;  /* 0x0000000000007918 */ /* 0x000fc00000000000 */
        /* <DEDUP_REMOVED lines=10> */
.L_x_10280:


//--------------------- .text._ZN2at6native27unrolled_elementwise_kernelIZZZNS0_15erf_kernel_cudaERNS_18TensorIteratorBaseEENKUlvE_clEvENKUlvE2_clEvEUlN3c108BFloat16EE_St5arrayIPcLm2EELi4E23TrivialOffsetCalculatorILi1EjESD_NS0_6memory12LoadWithCastILi1EEENSE_13StoreWithCastILi1EEEEEviT_T0_T2_T3_T4_T5_ --------------------------
	.section	.text._ZN2at6native27unrolled_elementwise_kernelIZZZNS0_15erf_kernel_cudaERNS_18TensorIteratorBaseEENKUlvE_clEvENKUlvE2_clEvEUlN3c108BFloat16EE_St5arrayIPcLm2EELi4E23TrivialOffsetCalculatorILi1EjESD_NS0_6memory12LoadWithCastILi1EEENSE_13StoreWithCastILi1EEEEEviT_T0_T2_T3_T4_T5_,"ax",@progbits
	.sectioninfo	@"SHI_REGISTERS=29"
	.align	128
        .global         _ZN2at6native27unrolled_elementwise_kernelIZZZNS0_15erf_kernel_cudaERNS_18TensorIteratorBaseEENKUlvE_clEvENKUlvE2_clEvEUlN3c108BFloat16EE_St5arrayIPcLm2EELi4E23TrivialOffsetCalculatorILi1EjESD_NS0_6memory12LoadWithCastILi1EEENSE_13StoreWithCastILi1EEEEEviT_T0_T2_T3_T4_T5_
        .type           _ZN2at6native27unrolled_elementwise_kernelIZZZNS0_15erf_kernel_cudaERNS_18TensorIteratorBaseEENKUlvE_clEvENKUlvE2_clEvEUlN3c108BFloat16EE_St5arrayIPcLm2EELi4E23TrivialOffsetCalculatorILi1EjESD_NS0_6memory12LoadWithCastILi1EEENSE_13StoreWithCastILi1EEEEEviT_T0_T2_T3_T4_T5_,@function
        .size           _ZN2at6native27unrolled_elementwise_kernelIZZZNS0_15erf_kernel_cudaERNS_18TensorIteratorBaseEENKUlvE_clEvENKUlvE2_clEvEUlN3c108BFloat16EE_St5arrayIPcLm2EELi4E23TrivialOffsetCalculatorILi1EjESD_NS0_6memory12LoadWithCastILi1EEENSE_13StoreWithCastILi1EEEEEviT_T0_T2_T3_T4_T5_,(.L_x_10281 - _ZN2at6native27unrolled_elementwise_kernelIZZZNS0_15erf_kernel_cudaERNS_18TensorIteratorBaseEENKUlvE_clEvENKUlvE2_clEvEUlN3c108BFloat16EE_St5arrayIPcLm2EELi4E23TrivialOffsetCalculatorILi1EjESD_NS0_6memory12LoadWithCastILi1EEENSE_13StoreWithCastILi1EEEEEviT_T0_T2_T3_T4_T5_)
        .other          _ZN2at6native27unrolled_elementwise_kernelIZZZNS0_15erf_kernel_cudaERNS_18TensorIteratorBaseEENKUlvE_clEvENKUlvE2_clEvEUlN3c108BFloat16EE_St5arrayIPcLm2EELi4E23TrivialOffsetCalculatorILi1EjESD_NS0_6memory12LoadWithCastILi1EEENSE_13StoreWithCastILi1EEEEEviT_T0_T2_T3_T4_T5_,@"STO_CUDA_ENTRY STV_DEFAULT"
_ZN2at6native27unrolled_elementwise_kernelIZZZNS0_15erf_kernel_cudaERNS_18TensorIteratorBaseEENKUlvE_clEvENKUlvE2_clEvEUlN3c108BFloat16EE_St5arrayIPcLm2EELi4E23TrivialOffsetCalculatorILi1EjESD_NS0_6memory12LoadWithCastILi1EEENSE_13StoreWithCastILi1EEEEEviT_T0_T2_T3_T4_T5_:
.text._ZN2at6native27unrolled_elementwise_kernelIZZZNS0_15erf_kernel_cudaERNS_18TensorIteratorBaseEENKUlvE_clEvENKUlvE2_clEvEUlN3c108BFloat16EE_St5arrayIPcLm2EELi4E23TrivialOffsetCalculatorILi1EjESD_NS0_6memory12LoadWithCastILi1EEENSE_13StoreWithCastILi1EEEEEviT_T0_T2_T3_T4_T5_:
[----:B------:R-:W-:Y:S02]  /*0000*/  IMAD.MOV.U32 R1, RZ, RZ, c[0x0][0x28] ;  /* 0x00000a00ff017624 */ /* 0x000fe400078e00ff */
[----:B------:R-:W0:Y:S01]  /*0010*/  S2R R16, SR_CTAID.X ;  /* 0x0000000000107919 */ /* 0x000e220000002500 */
[----:B------:R-:W-:Y:S01]  /*0020*/  IMAD.MOV.U32 R17, RZ, RZ, -0x200 ;  /* 0xfffffe00ff117424 */ /* 0x000fe200078e00ff */
[----:B------:R-:W1:Y:S01]  /*0030*/  LDC.U8 R18, c[0x0][0x17c] ;  /* 0x00005f00ff127b82 */ /* 0x000e620000000000 */
[----:B------:R-:W-:Y:S01]  /*0040*/  ULDC.64 UR36, c[0x0][0x118] ;  /* 0x0000460000247ab9 */ /* 0x000fe20000000a00 */
[----:B------:R-:W2:Y:S01]  /*0050*/  S2R R19, SR_TID.X ;  /* 0x0000000000137919 */ /* 0x000ea20000002100 */
[----:B------:R-:W-:Y:S01]  /*0060*/  BSSY B6, `(.L_x_268) ;  /* 0x0000112000067945 */ /* 0x000fe20003800000 */
[----:B------:R-:W-:Y:S02]  /*0070*/  PRMT R22, RZ, 0x7610, R22 ;  /* 0x00007610ff167816 */ /* 0x000fe40000000016 */
[----:B------:R-:W-:Y:S01]  /*0080*/  PRMT R25, RZ, 0x7610, R25 ;  /* 0x00007610ff197816 */ /* 0x000fe20000000019 */
[----:B0-----:R-:W-:-:S05]  /*0090*/  IMAD R17, R16, R17, c[0x0][0x160] ;  /* 0x0000580010117624 */ /* 0x001fca00078e0211 */
[----:B--2---:R-:W-:-:S13]  /*00a0*/  ISETP.GE.AND P0, PT, R19, R17, PT ;  /* 0x000000111300720c */ /* 0x004fda0003f06270 */
[----:B------:R-:W-:Y:S05]  /*00b0*/  @P0 BRA `(.L_x_269) ;  /* 0x000010c000000947 */ /* 0x000fea0003800000 */
[----:B-1----:R-:W-:Y:S01]  /*00c0*/  PRMT R0, R18, 0x9910, RZ ;  /* 0x0000991012007816 */ /* 0x002fe200000000ff */
[----:B------:R-:W-:-:S03]  /*00d0*/  IMAD R19, R16, 0x200, R19 ;  /* 0x0000020010137824 */ /* 0x000fc600078e0213 */
[----:B------:R-:W-:Y:S01]  /*00e0*/  ISETP.GT.AND P0, PT, R0, 0x9, PT ;  /* 0x000000090000780c */ /* 0x000fe20003f04270 */
[----:B------:R-:W-:-:S05]  /*00f0*/  IMAD R19, R19, c[0x0][0x180], RZ ;  /* 0x0000600013137a24 */ /* 0x000fca00078e02ff */
[----:B------:R-:W-:-:S05]  /*0100*/  IADD3 R2, P1, R19, c[0x0][0x170], RZ ;  /* 0x00005c0013027a10 */ /* 0x000fca0007f3e0ff */
[----:B------:R-:W-:Y:S02]  /*0110*/  IMAD.X R3, RZ, RZ, c[0x0][0x174], P1 ;  /* 0x00005d00ff037624 */ /* 0x000fe400008e06ff */
        /* <DEDUP_REMOVED lines=11> */
[----:B0-----:R-:W-:-:S04]  /*01d0*/  F2FP.BF16.PACK_AB R0, RZ, R0 ;  /* 0x00000000ff00723e */ /* 0x001fc800000010ff */
[----:B------:R-:W-:Y:S01]  /*01e0*/  PRMT R25, R0, 0x7610, R25 ;  /* 0x0000761000197816 */ /* 0x000fe20000000019 */
[----:B------:R-:W-:Y:S05]  /*01f0*/  BRA `(.L_x_275) ;  /* 0x00000f6000007947 */ /* 0x000fea0003800000 */
.L_x_273:
[----:B------:R-:W2:Y:S02]  /*0200*/  LDG.E.U8 R2, [R2.64] ;  /* 0x0000002402027981 */ /* 0x000ea4000c1e1100 */
[----:B--2---:R-:W0:Y:S02]  /*0210*/  I2F.U16 R0, R2 ;  /* 0x0000000200007306 */ /* 0x004e240000101000 */
[----:B0-----:R-:W-:-:S04]  /*0220*/  F2FP.BF16.PACK_AB R0, RZ, R0 ;  /* 0x00000000ff00723e */ /* 0x001fc800000010ff */
[----:B------:R-:W-:Y:S01]  /*0230*/  PRMT R25, R0, 0x7610, R25 ;  /* 0x0000761000197816 */ /* 0x000fe20000000019 */
[----:B------:R-:W-:Y:S05]  /*0240*/  BRA `(.L_x_275) ;  /* 0x00000f1000007947 */ /* 0x000fea0003800000 */
.L_x_272:
        /* <DEDUP_REMOVED lines=8> */
[----:B0-----:R-:W-:-:S04]  /*02d0*/  F2FP.BF16.PACK_AB R0, RZ, R0 ;  /* 0x00000000ff00723e */ /* 0x001fc800000010ff */
[----:B------:R-:W-:Y:S01]  /*02e0*/  PRMT R25, R0, 0x7610, R25 ;  /* 0x0000761000197816 */ /* 0x000fe20000000019 */
[----:B------:R-:W-:Y:S05]  /*02f0*/  BRA `(.L_x_275) ;  /* 0x00000e6000007947 */ /* 0x000fea0003800000 */
.L_x_277:
[----:B------:R-:W2:Y:S02]  /*0300*/  LDG.E R2, [R2.64] ;  /* 0x0000002402027981 */ /* 0x000ea4000c1e1900 */
[----:B--2---:R-:W0:Y:S02]  /*0310*/  I2F R0, R2 ;  /* 0x0000000200007306 */ /* 0x004e240000201400 */
[----:B0-----:R-:W-:-:S04]  /*0320*/  F2FP.BF16.PACK_AB R0, RZ, R0 ;  /* 0x00000000ff00723e */ /* 0x001fc800000010ff */
[----:B------:R-:W-:Y:S01]  /*0330*/  PRMT R25, R0, 0x7610, R25 ;  /* 0x0000761000197816 */ /* 0x000fe20000000019 */
[----:B------:R-:W-:Y:S05]  /*0340*/  BRA `(.L_x_275) ;  /* 0x00000e1000007947 */ /* 0x000fea0003800000 */
.L_x_276:
[----:B------:R-:W2:Y:S02]  /*0350*/  LDG.E.U16 R2, [R2.64] ;  /* 0x0000002402027981 */ /* 0x000ea4000c1e1500 */
[----:B--2---:R-:W0:Y:S02]  /*0360*/  I2F.S16 R0, R2 ;  /* 0x0000000200007306 */ /* 0x004e240000101400 */
[----:B0-----:R-:W-:-:S04]  /*0370*/  F2FP.BF16.PACK_AB R0, RZ, R0 ;  /* 0x00000000ff00723e */ /* 0x001fc800000010ff */
[----:B------:R-:W-:Y:S01]  /*0380*/  PRMT R25, R0, 0x7610, R25 ;  /* 0x0000761000197816 */ /* 0x000fe20000000019 */
[----:B------:R-:W-:Y:S05]  /*0390*/  BRA `(.L_x_275) ;  /* 0x00000dc000007947 */ /* 0x000fea0003800000 */
.L_x_271:
        /* <DEDUP_REMOVED lines=9> */
.L_x_279:
[----:B------:R-:W2:Y:S02]  /*0430*/  LDG.E.U16 R0, [R2.64] ;  /* 0x0000002402007981 */ /* 0x000ea4000c1e1500 */
[----:B--2---:R-:W-:-:S05]  /*0440*/  HADD2.F32 R0, -RZ, R0.H0_H0 ;  /* 0x20000000ff007230 */ /* 0x004fca0000004100 */
[----:B------:R-:W-:-:S04]  /*0450*/  F2FP.BF16.PACK_AB R0, RZ, R0 ;  /* 0x00000000ff00723e */ /* 0x000fc800000010ff */
[----:B------:R-:W-:Y:S01]  /*0460*/  PRMT R25, R0, 0x7610, R25 ;  /* 0x0000761000197816 */ /* 0x000fe20000000019 */
[----:B------:R-:W-:Y:S05]  /*0470*/  BRA `(.L_x_275) ;  /* 0x00000ce000007947 */ /* 0x000fea0003800000 */
.L_x_278:
        /* <DEDUP_REMOVED lines=9> */
.L_x_281:
[----:B------:R-:W2:Y:S02]  /*0510*/  LDG.E.U16 R2, [R2.64] ;  /* 0x0000002402027981 */ /* 0x000ea4000c1e1500 */
[----:B--2---:R-:W-:-:S05]  /*0520*/  HADD2.F32 R0, -RZ, R2.H0_H0 ;  /* 0x20000002ff007230 */ /* 0x004fca0000004100 */
[----:B------:R-:W-:-:S04]  /*0530*/  F2FP.BF16.PACK_AB R0, RZ, R0 ;  /* 0x00000000ff00723e */ /* 0x000fc800000010ff */
[----:B------:R-:W-:Y:S01]  /*0540*/  PRMT R25, R0, 0x7610, R25 ;  /* 0x0000761000197816 */ /* 0x000fe20000000019 */
[----:B------:R-:W-:Y:S05]  /*0550*/  BRA `(.L_x_275) ;  /* 0x00000c0000007947 */ /* 0x000fea0003800000 */
.L_x_280:
[----:B------:R-:W2:Y:S02]  /*0560*/  LDG.E.64 R2, [R2.64] ;  /* 0x0000002402027981 */ /* 0x000ea4000c1e1b00 */
[----:B--2---:R-:W0:Y:S01]  /*0570*/  F2F.F32.F64 R0, R2 ;  /* 0x0000000200007310 */ /* 0x004e220000301000 */
[----:B------:R-:W0:-:S14]  /*0580*/  DSETP.GEU.AND P0, PT, |R2|, c[0x2][0x0], PT ;  /* 0x008000000200762a */ /* 0x000e1c0003f0e200 */
[----:B0-----:R-:W-:-:S05]  /*0590*/  @!P0 FMUL R0, R0, 1.175494350822287508e-38 ;  /* 0x0080000000008820 */ /* 0x001fca0000400000 */
[----:B------:R-:W-:-:S04]  /*05a0*/  F2FP.BF16.PACK_AB R0, RZ, R0 ;  /* 0x00000000ff00723e */ /* 0x000fc800000010ff */
[----:B------:R-:W-:Y:S01]  /*05b0*/  PRMT R25, R0, 0x7610, R25 ;  /* 0x0000761000197816 */ /* 0x000fe20000000019 */
[----:B------:R-:W-:Y:S05]  /*05c0*/  BRA `(.L_x_275) ;  /* 0x00000b9000007947 */ /* 0x000fea0003800000 */
.L_x_270:
        /* <DEDUP_REMOVED lines=11> */
[----:B------:R-:W-:-:S04]  /*0680*/  F2FP.BF16.PACK_AB R0, RZ, R0 ;  /* 0x00000000ff00723e */ /* 0x000fc800000010ff */
[----:B------:R-:W-:Y:S01]  /*0690*/  PRMT R25, R0, 0x7610, R25 ;  /* 0x0000761000197816 */ /* 0x000fe20000000019 */
[----:B------:R-:W-:Y:S05]  /*06a0*/  BRA `(.L_x_275) ;  /* 0x00000ab000007947 */ /* 0x000fea0003800000 */
.L_x_284:
[----:B------:R-:W2:Y:S02]  /*06b0*/  LDG.E.64 R2, [R2.64] ;  /* 0x0000002402027981 */ /* 0x000ea4000c1e1b00 */
[----:B--2---:R-:W0:Y:S01]  /*06c0*/  F2F.F32.F64 R0, R2 ;  /* 0x0000000200007310 */ /* 0x004e220000301000 */
[----:B------:R-:W0:-:S14]  /*06d0*/  DSETP.GEU.AND P0, PT, |R2|, c[0x2][0x0], PT ;  /* 0x008000000200762a */ /* 0x000e1c0003f0e200 */
[----:B0-----:R-:W-:-:S05]  /*06e0*/  @!P0 FMUL R0, R0, 1.175494350822287508e-38 ;  /* 0x0080000000008820 */ /* 0x001fca0000400000 */
[----:B------:R-:W-:-:S04]  /*06f0*/  F2FP.BF16.PACK_AB R0, RZ, R0 ;  /* 0x00000000ff00723e */ /* 0x000fc800000010ff */
[----:B------:R-:W-:Y:S01]  /*0700*/  PRMT R25, R0, 0x7610, R25 ;  /* 0x0000761000197816 */ /* 0x000fe20000000019 */
[----:B------:R-:W-:Y:S05]  /*0710*/  BRA `(.L_x_275) ;  /* 0x00000a4000007947 */ /* 0x000fea0003800000 */
.L_x_283:
        /* <DEDUP_REMOVED lines=28> */
.L_x_286:
[----:B------:R-:W2:Y:S02]  /*08e0*/  LDG.E.U8 R3, [R2.64] ;  /* 0x0000002402037981 */ /* 0x000ea4000c1e1100 */
[----:B--2---:R-:W-:-:S05]  /*08f0*/  IMAD.SHL.U32 R0, R3, 0x2000000, RZ ;  /* 0x0200000003007824 */ /* 0x004fca00078e00ff */
[----:B------:R-:W-:-:S13]  /*0900*/  ISETP.GE.U32.AND P0, PT, R0, 0x8000000, PT ;  /* 0x080000000000780c */ /* 0x000fda0003f06070 */
[C---:B------:R-:W-:Y:S02]  /*0910*/  @P0 IMAD.SHL.U32 R4, R3.reuse, 0x200000, RZ ;  /* 0x0020000003040824 */ /* 0x040fe400078e00ff */
[C---:B------:R-:W-:Y:S02]  /*0920*/  @!P0 IMAD.SHL.U32 R0, R3.reuse, 0x100, RZ ;  /* 0x0000010003008824 */ /* 0x040fe400078e00ff */
[----:B------:R-:W-:Y:S01]  /*0930*/  IMAD.SHL.U32 R3, R3, 0x1000000, RZ ;  /* 0x0100000003037824 */ /* 0x000fe200078e00ff */
[----:B------:R-:W-:Y:S02]  /*0940*/  @P0 LOP3.LUT R4, R4, 0xfe00000, RZ, 0xc0, !PT ;  /* 0x0fe0000004040812 */ /* 0x000fe400078ec0ff */
        /* <DEDUP_REMOVED lines=9> */
.L_x_285:
[----:B------:R0:W5:Y:S01]  /*09e0*/  LDG.E.U16 R25, [R2.64] ;  /* 0x0000002402197981 */ /* 0x000162000c1e1500 */
[----:B------:R-:W-:Y:S05]  /*09f0*/  BRA `(.L_x_275) ;  /* 0x0000076000007947 */ /* 0x000fea0003800000 */
.L_x_282:
        /* <DEDUP_REMOVED lines=12> */
.L_x_289:
        /* <DEDUP_REMOVED lines=21> */
.L_x_293:
[----:B------:R-:W-:Y:S05]  /*0c10*/  BSYNC B1 ;  /* 0x0000000000017941 */ /* 0x000fea0003800000 */
.L_x_292:
[----:B------:R-:W-:Y:S01]  /*0c20*/  LEA R3, R0, 0x3b800000, 0x17 ;  /* 0x3b80000000037811 */ /* 0x000fe200078eb8ff */
[----:B------:R-:W-:-:S05]  /*0c30*/  IMAD.SHL.U32 R0, R2, 0x100000, RZ ;  /* 0x0010000002007824 */ /* 0x000fca00078e00ff */
[----:B------:R-:W-:Y:S02]  /*0c40*/  LOP3.LUT R0, R3, R0, R4, 0xfe, !PT ;  /* 0x0000000003007212 */ /* 0x000fe400078efe04 */
.L_x_291:
[----:B------:R-:W-:Y:S05]  /*0c50*/  BSYNC B0 ;  /* 0x0000000000007941 */ /* 0x000fea0003800000 */
.L_x_290:
[----:B------:R-:W-:-:S04]  /*0c60*/  F2FP.BF16.PACK_AB R0, RZ, R0 ;  /* 0x00000000ff00723e */ /* 0x000fc800000010ff */
[----:B------:R-:W-:Y:S01]  /*0c70*/  PRMT R25, R0, 0x7610, R25 ;  /* 0x0000761000197816 */ /* 0x000fe20000000019 */
[----:B------:R-:W-:Y:S05]  /*0c80*/  BRA `(.L_x_275) ;  /* 0x000004d000007947 */ /* 0x000fea0003800000 */
.L_x_288:
        /* <DEDUP_REMOVED lines=21> */
.L_x_297:
[----:B------:R-:W-:Y:S05]  /*0de0*/  BSYNC B1 ;  /* 0x0000000000017941 */ /* 0x000fea0003800000 */
.L_x_296:
[----:B------:R-:W-:Y:S01]  /*0df0*/  LEA R3, R0, 0x37800000, 0x17 ;  /* 0x3780000000037811 */ /* 0x000fe200078eb8ff */
[----:B------:R-:W-:-:S05]  /*0e00*/  IMAD.SHL.U32 R0, R2, 0x200000, RZ ;  /* 0x0020000002007824 */ /* 0x000fca00078e00ff */
[----:B------:R-:W-:Y:S02]  /*0e10*/  LOP3.LUT R0, R3, R0, R4, 0xfe, !PT ;  /* 0x0000000003007212 */ /* 0x000fe400078efe04 */
.L_x_295:
[----:B------:R-:W-:Y:S05]  /*0e20*/  BSYNC B0 ;  /* 0x0000000000007941 */ /* 0x000fea0003800000 */
.L_x_294:
[----:B------:R-:W-:-:S04]  /*0e30*/  F2FP.BF16.PACK_AB R0, RZ, R0 ;  /* 0x00000000ff00723e */ /* 0x000fc800000010ff */
[----:B------:R-:W-:Y:S01]  /*0e40*/  PRMT R25, R0, 0x7610, R25 ;  /* 0x0000761000197816 */ /* 0x000fe20000000019 */
[----:B------:R-:W-:Y:S05]  /*0e50*/  BRA `(.L_x_275) ;  /* 0x0000030000007947 */ /* 0x000fea0003800000 */
.L_x_287:
        /* <DEDUP_REMOVED lines=14> */
.L_x_301:
[----:B------:R-:W-:Y:S05]  /*0f40*/  BSYNC B0 ;  /* 0x0000000000007941 */ /* 0x000fea0003800000 */
.L_x_300:
[----:B------:R-:W-:-:S04]  /*0f50*/  F2FP.BF16.PACK_AB R0, RZ, R0 ;  /* 0x00000000ff00723e */ /* 0x000fc800000010ff */
[----:B------:R-:W-:Y:S01]  /*0f60*/  PRMT R25, R0, 0x7610, R25 ;  /* 0x0000761000197816 */ /* 0x000fe20000000019 */
[----:B------:R-:W-:Y:S05]  /*0f70*/  BRA `(.L_x_275) ;  /* 0x000001e000007947 */ /* 0x000fea0003800000 */
.L_x_274:
        /* <DEDUP_REMOVED lines=19> */
[----:B------:R-:W-:Y:S01]  /*10b0*/  PRMT R25, RZ, 0x7610, R25 ;  /* 0x00007610ff197816 */ /* 0x000fe20000000019 */
[----:B------:R-:W-:Y:S05]  /*10c0*/  BRA `(.L_x_275) ;  /* 0x0000009000007947 */ /* 0x000fea0003800000 */
.L_x_299:
[----:B------:R-:W2:Y:S02]  /*10d0*/  LDG.E.64 R2, [R2.64] ;  /* 0x0000002402027981 */ /* 0x000ea4000c1e1b00 */
[----:B--2---:R-:W0:Y:S02]  /*10e0*/  I2F.U64 R0, R2 ;  /* 0x0000000200007312 */ /* 0x004e240000301000 */
[----:B0-----:R-:W-:-:S04]  /*10f0*/  F2FP.BF16.PACK_AB R0, RZ, R0 ;  /* 0x00000000ff00723e */ /* 0x001fc800000010ff */
[----:B------:R-:W-:Y:S01]  /*1100*/  PRMT R25, R0, 0x7610, R25 ;  /* 0x0000761000197816 */ /* 0x000fe20000000019 */
[----:B------:R-:W-:Y:S05]  /*1110*/  BRA `(.L_x_275) ;  /* 0x0000004000007947 */ /* 0x000fea0003800000 */
.L_x_298:
[----:B------:R-:W2:Y:S02]  /*1120*/  LDG.E R2, [R2.64] ;  /* 0x0000002402027981 */ /* 0x000ea4000c1e1900 */
[----:B--2---:R-:W0:Y:S02]  /*1130*/  I2F.U32 R0, R2 ;  /* 0x0000000200007306 */ /* 0x004e240000201000 */
[----:B0-----:R-:W-:-:S04]  /*1140*/  F2FP.BF16.PACK_AB R0, RZ, R0 ;  /* 0x00000000ff00723e */ /* 0x001fc800000010ff */
[----:B------:R-:W-:Y:S02]  /*1150*/  PRMT R25, R0, 0x7610, R25 ;  /* 0x0000761000197816 */ /* 0x000fe40000000019 */
.L_x_275:
[----:B------:R-:W1:Y:S02]  /*1160*/  S2R R19, SR_TID.X ;  /* 0x0000000000137919 */ /* 0x000e640000002100 */
[----:B-1----:R-:W-:-:S03]  /*1170*/  IADD3 R19, R19, 0x80, RZ ;  /* 0x0000008013137810 */ /* 0x002fc60007ffe0ff */
.L_x_269:
[----:B-1----:R-:W-:Y:S05]  /*1180*/  BSYNC B6 ;  /* 0x0000000000067941 */ /* 0x002fea0003800000 */
.L_x_268:
[----:B------:R-:W-:Y:S01]  /*1190*/  ISETP.GE.AND P0, PT, R19, R17, PT ;  /* 0x000000111300720c */ /* 0x000fe20003f06270 */
[----:B------:R-:W-:-:S12]  /*11a0*/  BSSY B6, `(.L_x_302) ;  /* 0x000010d000067945 */ /* 0x000fd80003800000 */
[----:B------:R-:W-:Y:S05]  /*11b0*/  @P0 BRA `(.L_x_303) ;  /* 0x000010b000000947 */ /* 0x000fea0003800000 */
[----:B------:R-:W-:Y:S01]  /*11c0*/  IMAD R0, R16, 0x200, R19 ;  /* 0x0000020010007824 */ /* 0x000fe200078e0213 */
[----:B0-----:R-:W-:-:S03]  /*11d0*/  PRMT R3, R18, 0x9910, RZ ;  /* 0x0000991012037816 */ /* 0x001fc600000000ff */
[----:B------:R-:W-:Y:S02]  /*11e0*/  IMAD R2, R0, c[0x0][0x180], RZ ;  /* 0x0000600000027a24 */ /* 0x000fe400078e02ff */
[----:B------:R-:W-:-:S03]  /*11f0*/  IMAD.MOV.U32 R0, RZ, RZ, R3 ;  /* 0x000000ffff007224 */ /* 0x000fc600078e0003 */
[----:B------:R-:W-:Y:S02]  /*1200*/  IADD3 R2, P0, R2, c[0x0][0x170], RZ ;  /* 0x00005c0002027a10 */ /* 0x000fe40007f1e0ff */
[----:B------:R-:W-:-:S03]  /*1210*/  ISETP.GT.AND P1, PT, R0, 0x9, PT ;  /* 0x000000090000780c */ /* 0x000fc60003f24270 */
[----:B------:R-:W-:-:S10]  /*1220*/  IMAD.X R3, RZ, RZ, c[0x0][0x174], P0 ;  /* 0x00005d00ff037624 */ /* 0x000fd400000e06ff */
        /* <DEDUP_REMOVED lines=14> */
.L_x_307:
[----:B------:R-:W2:Y:S02]  /*1310*/  LDG.E.U8 R2, [R2.64] ;  /* 0x0000002402027981 */ /* 0x000ea4000c1e1100 */
[----:B--2---:R-:W0:Y:S02]  /*1320*/  I2F.U16 R0, R2 ;  /* 0x0000000200007306 */ /* 0x004e240000101000 */
[----:B0-----:R-:W-:-:S04]  /*1330*/  F2FP.BF16.PACK_AB R0, RZ, R0 ;  /* 0x00000000ff00723e */ /* 0x001fc800000010ff */
[----:B------:R-:W-:Y:S01]  /*1340*/  PRMT R22, R0, 0x7610, R22 ;  /* 0x0000761000167816 */ /* 0x000fe20000000016 */
[----:B------:R-:W-:Y:S05]  /*1350*/  BRA `(.L_x_309) ;  /* 0x00000f0000007947 */ /* 0x000fea0003800000 */
.L_x_306:
        /* <DEDUP_REMOVED lines=11> */
.L_x_311:
[----:B------:R-:W2:Y:S02]  /*1410*/  LDG.E R2, [R2.64] ;  /* 0x0000002402027981 */ /* 0x000ea4000c1e1900 */
[----:B--2---:R-:W0:Y:S02]  /*1420*/  I2F R0, R2 ;  /* 0x0000000200007306 */ /* 0x004e240000201400 */
[----:B0-----:R-:W-:-:S04]  /*1430*/  F2FP.BF16.PACK_AB R0, RZ, R0 ;  /* 0x00000000ff00723e */ /* 0x001fc800000010ff */
[----:B------:R-:W-:Y:S01]  /*1440*/  PRMT R22, R0, 0x7610, R22 ;  /* 0x0000761000167816 */ /* 0x000fe20000000016 */
[----:B------:R-:W-:Y:S05]  /*1450*/  BRA `(.L_x_309) ;  /* 0x00000e0000007947 */ /* 0x000fea0003800000 */
.L_x_310:
[----:B------:R-:W2:Y:S02]  /*1460*/  LDG.E.U16 R2, [R2.64] ;  /* 0x0000002402027981 */ /* 0x000ea4000c1e1500 */
[----:B--2---:R-:W0:Y:S02]  /*1470*/  I2F.S16 R0, R2 ;  /* 0x0000000200007306 */ /* 0x004e240000101400 */
[----:B0-----:R-:W-:-:S04]  /*1480*/  F2FP.BF16.PACK_AB R0, RZ, R0 ;  /* 0x00000000ff00723e */ /* 0x001fc800000010ff */
[----:B------:R-:W-:Y:S01]  /*1490*/  PRMT R22, R0, 0x7610, R22 ;  /* 0x0000761000167816 */ /* 0x000fe20000000016 */
[----:B------:R-:W-:Y:S05]  /*14a0*/  BRA `(.L_x_309) ;  /* 0x00000db000007947 */ /* 0x000fea0003800000 */
.L_x_305:
        /* <DEDUP_REMOVED lines=9> */
.L_x_313:
[----:B------:R-:W2:Y:S02]  /*1540*/  LDG.E.U16 R0, [R2.64] ;  /* 0x0000002402007981 */ /* 0x000ea4000c1e1500 */
[----:B--2---:R-:W-:-:S05]  /*1550*/  HADD2.F32 R0, -RZ, R0.H0_H0 ;  /* 0x20000000ff007230 */ /* 0x004fca0000004100 */
[----:B------:R-:W-:-:S04]  /*1560*/  F2FP.BF16.PACK_AB R0, RZ, R0 ;  /* 0x00000000ff00723e */ /* 0x000fc800000010ff */
[----:B------:R-:W-:Y:S01]  /*1570*/  PRMT R22, R0, 0x7610, R22 ;  /* 0x0000761000167816 */ /* 0x000fe20000000016 */
[----:B------:R-:W-:Y:S05]  /*1580*/  BRA `(.L_x_309) ;  /* 0x00000cd000007947 */ /* 0x000fea0003800000 */
.L_x_312:
        /* <DEDUP_REMOVED lines=9> */
.L_x_315:
[----:B------:R-:W2:Y:S02]  /*1620*/  LDG.E.U16 R2, [R2.64] ;  /* 0x0000002402027981 */ /* 0x000ea4000c1e1500 */
[----:B--2---:R-:W-:-:S05]  /*1630*/  HADD2.F32 R0, -RZ, R2.H0_H0 ;  /* 0x20000002ff007230 */ /* 0x004fca0000004100 */
[----:B------:R-:W-:-:S04]  /*1640*/  F2FP.BF16.PACK_AB R0, RZ, R0 ;  /* 0x00000000ff00723e */ /* 0x000fc800000010ff */
[----:B------:R-:W-:Y:S01]  /*1650*/  PRMT R22, R0, 0x7610, R22 ;  /* 0x0000761000167816 */ /* 0x000fe20000000016 */
[----:B------:R-:W-:Y:S05]  /*1660*/  BRA `(.L_x_309) ;  /* 0x00000bf000007947 */ /* 0x000fea0003800000 */
.L_x_314:
[----:B------:R-:W2:Y:S02]  /*1670*/  LDG.E.64 R2, [R2.64] ;  /* 0x0000002402027981 */ /* 0x000ea4000c1e1b00 */
[----:B--2---:R-:W0:Y:S01]  /*1680*/  F2F.F32.F64 R0, R2 ;  /* 0x0000000200007310 */ /* 0x004e220000301000 */
[----:B------:R-:W0:-:S14]  /*1690*/  DSETP.GEU.AND P0, PT, |R2|, c[0x2][0x0], PT ;  /* 0x008000000200762a */ /* 0x000e1c0003f0e200 */
[----:B0-----:R-:W-:-:S05]  /*16a0*/  @!P0 FMUL R0, R0, 1.175494350822287508e-38 ;  /* 0x0080000000008820 */ /* 0x001fca0000400000 */
[----:B------:R-:W-:-:S04]  /*16b0*/  F2FP.BF16.PACK_AB R0, RZ, R0 ;  /* 0x00000000ff00723e */ /* 0x000fc800000010ff */
[----:B------:R-:W-:Y:S01]  /*16c0*/  PRMT R22, R0, 0x7610, R22 ;  /* 0x0000761000167816 */ /* 0x000fe20000000016 */
[----:B------:R-:W-:Y:S05]  /*16d0*/  BRA `(.L_x_309) ;  /* 0x00000b8000007947 */ /* 0x000fea0003800000 */
.L_x_304:
        /* <DEDUP_REMOVED lines=14> */
.L_x_318:
[----:B------:R-:W2:Y:S02]  /*17c0*/  LDG.E.64 R2, [R2.64] ;  /* 0x0000002402027981 */ /* 0x000ea4000c1e1b00 */
[----:B--2---:R-:W0:Y:S01]  /*17d0*/  F2F.F32.F64 R0, R2 ;  /* 0x0000000200007310 */ /* 0x004e220000301000 */
[----:B------:R-:W0:-:S14]  /*17e0*/  DSETP.GEU.AND P0, PT, |R2|, c[0x2][0x0], PT ;  /* 0x008000000200762a */ /* 0x000e1c0003f0e200 */
[----:B0-----:R-:W-:-:S05]  /*17f0*/  @!P0 FMUL R0, R0, 1.175494350822287508e-38 ;  /* 0x0080000000008820 */ /* 0x001fca0000400000 */
[----:B------:R-:W-:-:S04]  /*1800*/  F2FP.BF16.PACK_AB R0, RZ, R0 ;  /* 0x00000000ff00723e */ /* 0x000fc800000010ff */
[----:B------:R-:W-:Y:S01]  /*1810*/  PRMT R22, R0, 0x7610, R22 ;  /* 0x0000761000167816 */ /* 0x000fe20000000016 */
[----:B------:R-:W-:Y:S05]  /*1820*/  BRA `(.L_x_309) ;  /* 0x00000a3000007947 */ /* 0x000fea0003800000 */
.L_x_317:
        /* <DEDUP_REMOVED lines=28> */
.L_x_320:
        /* <DEDUP_REMOVED lines=15> */
.L_x_319:
[----:B------:R0:W5:Y:S01]  /*1ae0*/  LDG.E.U16 R22, [R2.64] ;  /* 0x0000002402167981 */ /* 0x000162000c1e1500 */
[----:B------:R-:W-:Y:S05]  /*1af0*/  BRA `(.L_x_309) ;  /* 0x0000076000007947 */ /* 0x000fea0003800000 */
.L_x_316:
        /* <DEDUP_REMOVED lines=12> */
.L_x_323:
        /* <DEDUP_REMOVED lines=21> */
.L_x_327:
[----:B------:R-:W-:Y:S05]  /*1d10*/  BSYNC B1 ;  /* 0x0000000000017941 */ /* 0x000fea0003800000 */
.L_x_326:
[----:B------:R-:W-:Y:S01]  /*1d20*/  LEA R3, R0, 0x3b800000, 0x17 ;  /* 0x3b80000000037811 */ /* 0x000fe200078eb8ff */
[----:B------:R-:W-:-:S05]  /*1d30*/  IMAD.SHL.U32 R0, R2, 0x100000, RZ ;  /* 0x0010000002007824 */ /* 0x000fca00078e00ff */
[----:B------:R-:W-:Y:S02]  /*1d40*/  LOP3.LUT R0, R3, R0, R4, 0xfe, !PT ;  /* 0x0000000003007212 */ /* 0x000fe400078efe04 */
.L_x_325:
[----:B------:R-:W-:Y:S05]  /*1d50*/  BSYNC B0 ;  /* 0x0000000000007941 */ /* 0x000fea0003800000 */
.L_x_324:
[----:B------:R-:W-:-:S04]  /*1d60*/  F2FP.BF16.PACK_AB R0, RZ, R0 ;  /* 0x00000000ff00723e */ /* 0x000fc800000010ff */
[----:B------:R-:W-:Y:S01]  /*1d70*/  PRMT R22, R0, 0x7610, R22 ;  /* 0x0000761000167816 */ /* 0x000fe20000000016 */
[----:B------:R-:W-:Y:S05]  /*1d80*/  BRA `(.L_x_309) ;  /* 0x000004d000007947 */ /* 0x000fea0003800000 */
.L_x_322:
        /* <DEDUP_REMOVED lines=21> */
.L_x_331:
[----:B------:R-:W-:Y:S05]  /*1ee0*/  BSYNC B1 ;  /* 0x0000000000017941 */ /* 0x000fea0003800000 */
.L_x_330:
[----:B------:R-:W-:Y:S01]  /*1ef0*/  LEA R3, R0, 0x37800000, 0x17 ;  /* 0x3780000000037811 */ /* 0x000fe200078eb8ff */
[----:B------:R-:W-:-:S05]  /*1f00*/  IMAD.SHL.U32 R0, R2, 0x200000, RZ ;  /* 0x0020000002007824 */ /* 0x000fca00078e00ff */
[----:B------:R-:W-:Y:S02]  /*1f10*/  LOP3.LUT R0, R3, R0, R4, 0xfe, !PT ;  /* 0x0000000003007212 */ /* 0x000fe400078efe04 */
.L_x_329:
[----:B------:R-:W-:Y:S05]  /*1f20*/  BSYNC B0 ;  /* 0x0000000000007941 */ /* 0x000fea0003800000 */
.L_x_328:
[----:B------:R-:W-:-:S04]  /*1f30*/  F2FP.BF16.PACK_AB R0, RZ, R0 ;  /* 0x00000000ff00723e */ /* 0x000fc800000010ff */
[----:B------:R-:W-:Y:S01]  /*1f40*/  PRMT R22, R0, 0x7610, R22 ;  /* 0x0000761000167816 */ /* 0x000fe20000000016 */
[----:B------:R-:W-:Y:S05]  /*1f50*/  BRA `(.L_x_309) ;  /* 0x0000030000007947 */ /* 0x000fea0003800000 */
.L_x_321:
        /* <DEDUP_REMOVED lines=14> */
.L_x_335:
[----:B------:R-:W-:Y:S05]  /*2040*/  BSYNC B0 ;  /* 0x0000000000007941 */ /* 0x000fea0003800000 */
.L_x_334:
[----:B------:R-:W-:-:S04]  /*2050*/  F2FP.BF16.PACK_AB R0, RZ, R0 ;  /* 0x00000000ff00723e */ /* 0x000fc800000010ff */
[----:B------:R-:W-:Y:S01]  /*2060*/  PRMT R22, R0, 0x7610, R22 ;  /* 0x0000761000167816 */ /* 0x000fe20000000016 */
[----:B------:R-:W-:Y:S05]  /*2070*/  BRA `(.L_x_309) ;  /* 0x000001e000007947 */ /* 0x000fea0003800000 */
.L_x_308:
        /* <DEDUP_REMOVED lines=18> */
[----:B0----5:R-:W-:Y:S05]  /*21a0*/  CALL.ABS.NOINC R2 ;  /* 0x0000000002007343 */ /* 0x021fea0003c00000 */
[----:B------:R-:W-:Y:S01]  /*21b0*/  PRMT R22, RZ, 0x7610, R22 ;  /* 0x00007610ff167816 */ /* 0x000fe20000000016 */
[----:B------:R-:W-:Y:S05]  /*21c0*/  BRA `(.L_x_309) ;  /* 0x0000009000007947 */ /* 0x000fea0003800000 */
.L_x_333:
[----:B------:R-:W2:Y:S02]  /*21d0*/  LDG.E.64 R2, [R2.64] ;  /* 0x0000002402027981 */ /* 0x000ea4000c1e1b00 */
[----:B--2---:R-:W0:Y:S02]  /*21e0*/  I2F.U64 R0, R2 ;  /* 0x0000000200007312 */ /* 0x004e240000301000 */
[----:B0-----:R-:W-:-:S04]  /*21f0*/  F2FP.BF16.PACK_AB R0, RZ, R0 ;  /* 0x00000000ff00723e */ /* 0x001fc800000010ff */
[----:B------:R-:W-:Y:S01]  /*2200*/  PRMT R22, R0, 0x7610, R22 ;  /* 0x0000761000167816 */ /* 0x000fe20000000016 */
[----:B------:R-:W-:Y:S05]  /*2210*/  BRA `(.L_x_309) ;  /* 0x0000004000007947 */ /* 0x000fea0003800000 */
.L_x_332:
[----:B------:R-:W2:Y:S02]  /*2220*/  LDG.E R2, [R2.64] ;  /* 0x0000002402027981 */ /* 0x000ea4000c1e1900 */
[----:B--2---:R-:W0:Y:S02]  /*2230*/  I2F.U32 R0, R2 ;  /* 0x0000000200007306 */ /* 0x004e240000201000 */
[----:B0-----:R-:W-:-:S04]  /*2240*/  F2FP.BF16.PACK_AB R0, RZ, R0 ;  /* 0x00000000ff00723e */ /* 0x001fc800000010ff */
[----:B------:R-:W-:Y:S02]  /*2250*/  PRMT R22, R0, 0x7610, R22 ;  /* 0x0000761000167816 */ /* 0x000fe40000000016 */
.L_x_309:
[----:B------:R-:W-:-:S05]  /*2260*/  IADD3 R19, R19, 0x80, RZ ;  /* 0x0000008013137810 */ /* 0x000fca0007ffe0ff */
.L_x_303:
[----:B------:R-:W-:Y:S05]  /*2270*/  BSYNC B6 ;  /* 0x0000000000067941 */ /* 0x000fea0003800000 */
.L_x_302:
[----:B------:R-:W-:Y:S01]  /*2280*/  ISETP.GE.AND P0, PT, R19, R17, PT ;  /* 0x000000111300720c */ /* 0x000fe20003f06270 */
[----:B------:R-:W-:Y:S01]  /*2290*/  BSSY B6, `(.L_x_336) ;  /* 0x000010f000067945 */ /* 0x000fe20003800000 */
[----:B------:R-:W-:Y:S02]  /*22a0*/  PRMT R23, RZ, 0x7610, R23 ;  /* 0x00007610ff177816 */ /* 0x000fe40000000017 */
[----:B------:R-:W-:-:S09]  /*22b0*/  PRMT R26, RZ, 0x7610, R26 ;  /* 0x00007610ff1a7816 */ /* 0x000fd2000000001a */
        /* <DEDUP_REMOVED lines=22> */
.L_x_341:
[----:B------:R-:W2:Y:S02]  /*2420*/  LDG.E.U8 R2, [R2.64] ;  /* 0x0000002402027981 */ /* 0x000ea4000c1e1100 */
[----:B--2---:R-:W0:Y:S02]  /*2430*/  I2F.U16 R0, R2 ;  /* 0x0000000200007306 */ /* 0x004e240000101000 */
[----:B0-----:R-:W-:-:S04]  /*2440*/  F2FP.BF16.PACK_AB R0, RZ, R0 ;  /* 0x00000000ff00723e */ /* 0x001fc800000010ff */
[----:B------:R-:W-:Y:S01]  /*2450*/  PRMT R26, R0, 0x7610, R26 ;  /* 0x00007610001a7816 */ /* 0x000fe2000000001a */
[----:B------:R-:W-:Y:S05]  /*2460*/  BRA `(.L_x_343) ;  /* 0x00000f0000007947 */ /* 0x000fea0003800000 */
.L_x_340:
        /* <DEDUP_REMOVED lines=11> */
.L_x_345:
[----:B------:R-:W2:Y:S02]  /*2520*/  LDG.E R2, [R2.64] ;  /* 0x0000002402027981 */ /* 0x000ea4000c1e1900 */
[----:B--2---:R-:W0:Y:S02]  /*2530*/  I2F R0, R2 ;  /* 0x0000000200007306 */ /* 0x004e240000201400 */
[----:B0-----:R-:W-:-:S04]  /*2540*/  F2FP.BF16.PACK_AB R0, RZ, R0 ;  /* 0x00000000ff00723e */ /* 0x001fc800000010ff */
[----:B------:R-:W-:Y:S01]  /*2550*/  PRMT R26, R0, 0x7610, R26 ;  /* 0x00007610001a7816 */ /* 0x000fe2000000001a */
[----:B------:R-:W-:Y:S05]  /*2560*/  BRA `(.L_x_343) ;  /* 0x00000e0000007947 */ /* 0x000fea0003800000 */
.L_x_344:
[----:B------:R-:W2:Y:S02]  /*2570*/  LDG.E.U16 R2, [R2.64] ;  /* 0x0000002402027981 */ /* 0x000ea4000c1e1500 */
[----:B--2---:R-:W0:Y:S02]  /*2580*/  I2F.S16 R0, R2 ;  /* 0x0000000200007306 */ /* 0x004e240000101400 */
[----:B0-----:R-:W-:-:S04]  /*2590*/  F2FP.BF16.PACK_AB R0, RZ, R0 ;  /* 0x00000000ff00723e */ /* 0x001fc800000010ff */
[----:B------:R-:W-:Y:S01]  /*25a0*/  PRMT R26, R0, 0x7610, R26 ;  /* 0x00007610001a7816 */ /* 0x000fe2000000001a */
[----:B------:R-:W-:Y:S05]  /*25b0*/  BRA `(.L_x_343) ;  /* 0x00000db000007947 */ /* 0x000fea0003800000 */
.L_x_339:
        /* <DEDUP_REMOVED lines=9> */
.L_x_347:
[----:B------:R-:W2:Y:S02]  /*2650*/  LDG.E.U16 R0, [R2.64] ;  /* 0x0000002402007981 */ /* 0x000ea4000c1e1500 */
[----:B--2---:R-:W-:-:S05]  /*2660*/  HADD2.F32 R0, -RZ, R0.H0_H0 ;  /* 0x20000000ff007230 */ /* 0x004fca0000004100 */
[----:B------:R-:W-:-:S04]  /*2670*/  F2FP.BF16.PACK_AB R0, RZ, R0 ;  /* 0x00000000ff00723e */ /* 0x000fc800000010ff */
[----:B------:R-:W-:Y:S01]  /*2680*/  PRMT R26, R0, 0x7610, R26 ;  /* 0x00007610001a7816 */ /* 0x000fe2000000001a */
[----:B------:R-:W-:Y:S05]  /*2690*/  BRA `(.L_x_343) ;  /* 0x00000cd000007947 */ /* 0x000fea0003800000 */
.L_x_346:
        /* <DEDUP_REMOVED lines=9> */
.L_x_349:
[----:B------:R-:W2:Y:S02]  /*2730*/  LDG.E.U16 R2, [R2.64] ;  /* 0x0000002402027981 */ /* 0x000ea4000c1e1500 */
[----:B--2---:R-:W-:-:S05]  /*2740*/  HADD2.F32 R0, -RZ, R2.H0_H0 ;  /* 0x20000002ff007230 */ /* 0x004fca0000004100 */
[----:B------:R-:W-:-:S04]  /*2750*/  F2FP.BF16.PACK_AB R0, RZ, R0 ;  /* 0x00000000ff00723e */ /* 0x000fc800000010ff */
[----:B------:R-:W-:Y:S01]  /*2760*/  PRMT R26, R0, 0x7610, R26 ;  /* 0x00007610001a7816 */ /* 0x000fe2000000001a */
[----:B------:R-:W-:Y:S05]  /*2770*/  BRA `(.L_x_343) ;  /* 0x00000bf000007947 */ /* 0x000fea0003800000 */
.L_x_348:
[----:B------:R-:W2:Y:S02]  /*2780*/  LDG.E.64 R2, [R2.64] ;  /* 0x0000002402027981 */ /* 0x000ea4000c1e1b00 */
[----:B--2---:R-:W0:Y:S01]  /*2790*/  F2F.F32.F64 R0, R2 ;  /* 0x0000000200007310 */ /* 0x004e220000301000 */
[----:B------:R-:W0:-:S14]  /*27a0*/  DSETP.GEU.AND P0, PT, |R2|, c[0x2][0x0], PT ;  /* 0x008000000200762a */ /* 0x000e1c0003f0e200 */
[----:B0-----:R-:W-:-:S05]  /*27b0*/  @!P0 FMUL R0, R0, 1.175494350822287508e-38 ;  /* 0x0080000000008820 */ /* 0x001fca0000400000 */
[----:B------:R-:W-:-:S04]  /*27c0*/  F2FP.BF16.PACK_AB R0, RZ, R0 ;  /* 0x00000000ff00723e */ /* 0x000fc800000010ff */
[----:B------:R-:W-:Y:S01]  /*27d0*/  PRMT R26, R0, 0x7610, R26 ;  /* 0x00007610001a7816 */ /* 0x000fe2000000001a */
[----:B------:R-:W-:Y:S05]  /*27e0*/  BRA `(.L_x_343) ;  /* 0x00000b8000007947 */ /* 0x000fea0003800000 */
.L_x_338:
        /* <DEDUP_REMOVED lines=14> */
.L_x_352:
[----:B------:R-:W2:Y:S02]  /*28d0*/  LDG.E.64 R2, [R2.64] ;  /* 0x0000002402027981 */ /* 0x000ea4000c1e1b00 */
[----:B--2---:R-:W0:Y:S01]  /*28e0*/  F2F.F32.F64 R0, R2 ;  /* 0x0000000200007310 */ /* 0x004e220000301000 */
[----:B------:R-:W0:-:S14]  /*28f0*/  DSETP.GEU.AND P0, PT, |R2|, c[0x2][0x0], PT ;  /* 0x008000000200762a */ /* 0x000e1c0003f0e200 */
[----:B0-----:R-:W-:-:S05]  /*2900*/  @!P0 FMUL R0, R0, 1.175494350822287508e-38 ;  /* 0x0080000000008820 */ /* 0x001fca0000400000 */
[----:B------:R-:W-:-:S04]  /*2910*/  F2FP.BF16.PACK_AB R0, RZ, R0 ;  /* 0x00000000ff00723e */ /* 0x000fc800000010ff */
[----:B------:R-:W-:Y:S01]  /*2920*/  PRMT R26, R0, 0x7610, R26 ;  /* 0x00007610001a7816 */ /* 0x000fe2000000001a */
[----:B------:R-:W-:Y:S05]  /*2930*/  BRA `(.L_x_343) ;  /* 0x00000a3000007947 */ /* 0x000fea0003800000 */
.L_x_351:
        /* <DEDUP_REMOVED lines=28> */
.L_x_354:
        /* <DEDUP_REMOVED lines=15> */
.L_x_353:
[----:B------:R0:W5:Y:S01]  /*2bf0*/  LDG.E.U16 R26, [R2.64] ;  /* 0x00000024021a7981 */ /* 0x000162000c1e1500 */
[----:B------:R-:W-:Y:S05]  /*2c00*/  BRA `(.L_x_343) ;  /* 0x0000076000007947 */ /* 0x000fea0003800000 */
.L_x_350:
        /* <DEDUP_REMOVED lines=12> */
.L_x_357:
        /* <DEDUP_REMOVED lines=21> */
.L_x_361:
[----:B------:R-:W-:Y:S05]  /*2e20*/  BSYNC B1 ;  /* 0x0000000000017941 */ /* 0x000fea0003800000 */
.L_x_360:
[----:B------:R-:W-:Y:S01]  /*2e30*/  LEA R3, R0, 0x3b800000, 0x17 ;  /* 0x3b80000000037811 */ /* 0x000fe200078eb8ff */
[----:B------:R-:W-:-:S05]  /*2e40*/  IMAD.SHL.U32 R0, R2, 0x100000, RZ ;  /* 0x0010000002007824 */ /* 0x000fca00078e00ff */
[----:B------:R-:W-:Y:S02]  /*2e50*/  LOP3.LUT R0, R3, R0, R4, 0xfe, !PT ;  /* 0x0000000003007212 */ /* 0x000fe400078efe04 */
.L_x_359:
[----:B------:R-:W-:Y:S05]  /*2e60*/  BSYNC B0 ;  /* 0x0000000000007941 */ /* 0x000fea0003800000 */
.L_x_358:
[----:B------:R-:W-:-:S04]  /*2e70*/  F2FP.BF16.PACK_AB R0, RZ, R0 ;  /* 0x00000000ff00723e */ /* 0x000fc800000010ff */
[----:B------:R-:W-:Y:S01]  /*2e80*/  PRMT R26, R0, 0x7610, R26 ;  /* 0x00007610001a7816 */ /* 0x000fe2000000001a */
[----:B------:R-:W-:Y:S05]  /*2e90*/  BRA `(.L_x_343) ;  /* 0x000004d000007947 */ /* 0x000fea0003800000 */
.L_x_356:
        /* <DEDUP_REMOVED lines=21> */
.L_x_365:
[----:B------:R-:W-:Y:S05]  /*2ff0*/  BSYNC B1 ;  /* 0x0000000000017941 */ /* 0x000fea0003800000 */
.L_x_364:
[----:B------:R-:W-:Y:S01]  /*3000*/  LEA R3, R0, 0x37800000, 0x17 ;  /* 0x3780000000037811 */ /* 0x000fe200078eb8ff */
[----:B------:R-:W-:-:S05]  /*3010*/  IMAD.SHL.U32 R0, R2, 0x200000, RZ ;  /* 0x0020000002007824 */ /* 0x000fca00078e00ff */
[----:B------:R-:W-:Y:S02]  /*3020*/  LOP3.LUT R0, R3, R0, R4, 0xfe, !PT ;  /* 0x0000000003007212 */ /* 0x000fe400078efe04 */
.L_x_363:
[----:B------:R-:W-:Y:S05]  /*3030*/  BSYNC B0 ;  /* 0x0000000000007941 */ /* 0x000fea0003800000 */
.L_x_362:
[----:B------:R-:W-:-:S04]  /*3040*/  F2FP.BF16.PACK_AB R0, RZ, R0 ;  /* 0x00000000ff00723e */ /* 0x000fc800000010ff */
[----:B------:R-:W-:Y:S01]  /*3050*/  PRMT R26, R0, 0x7610, R26 ;  /* 0x00007610001a7816 */ /* 0x000fe2000000001a */
[----:B------:R-:W-:Y:S05]  /*3060*/  BRA `(.L_x_343) ;  /* 0x0000030000007947 */ /* 0x000fea0003800000 */
.L_x_355:
        /* <DEDUP_REMOVED lines=14> */
.L_x_369:
[----:B------:R-:W-:Y:S05]  /*3150*/  BSYNC B0 ;  /* 0x0000000000007941 */ /* 0x000fea0003800000 */
.L_x_368:
[----:B------:R-:W-:-:S04]  /*3160*/  F2FP.BF16.PACK_AB R0, RZ, R0 ;  /* 0x00000000ff00723e */ /* 0x000fc800000010ff */
[----:B------:R-:W-:Y:S01]  /*3170*/  PRMT R26, R0, 0x7610, R26 ;  /* 0x00007610001a7816 */ /* 0x000fe2000000001a */
[----:B------:R-:W-:Y:S05]  /*3180*/  BRA `(.L_x_343) ;  /* 0x000001e000007947 */ /* 0x000fea0003800000 */
.L_x_342:
        /* <DEDUP_REMOVED lines=21> */
.L_x_367:
[----:B------:R-:W2:Y:S02]  /*32e0*/  LDG.E.64 R2, [R2.64] ;  /* 0x0000002402027981 */ /* 0x000ea4000c1e1b00 */
[----:B--2---:R-:W0:Y:S02]  /*32f0*/  I2F.U64 R0, R2 ;  /* 0x0000000200007312 */ /* 0x004e240000301000 */
[----:B0-----:R-:W-:-:S04]  /*3300*/  F2FP.BF16.PACK_AB R0, RZ, R0 ;  /* 0x00000000ff00723e */ /* 0x001fc800000010ff */
[----:B------:R-:W-:Y:S01]  /*3310*/  PRMT R26, R0, 0x7610, R26 ;  /* 0x00007610001a7816 */ /* 0x000fe2000000001a */
[----:B------:R-:W-:Y:S05]  /*3320*/  BRA `(.L_x_343) ;  /* 0x0000004000007947 */ /* 0x000fea0003800000 */
.L_x_366:
[----:B------:R-:W2:Y:S02]  /*3330*/  LDG.E R2, [R2.64] ;  /* 0x0000002402027981 */ /* 0x000ea4000c1e1900 */
[----:B--2---:R-:W0:Y:S02]  /*3340*/  I2F.U32 R0, R2 ;  /* 0x0000000200007306 */ /* 0x004e240000201000 */
[----:B0-----:R-:W-:-:S04]  /*3350*/  F2FP.BF16.PACK_AB R0, RZ, R0 ;  /* 0x00000000ff00723e */ /* 0x001fc800000010ff */
[----:B------:R-:W-:Y:S02]  /*3360*/  PRMT R26, R0, 0x7610, R26 ;  /* 0x00007610001a7816 */ /* 0x000fe4000000001a */
.L_x_343:
[----:B------:R-:W-:-:S05]  /*3370*/  IADD3 R19, R19, 0x80, RZ ;  /* 0x0000008013137810 */ /* 0x000fca0007ffe0ff */
.L_x_337:
[----:B------:R-:W-:Y:S05]  /*3380*/  BSYNC B6 ;  /* 0x0000000000067941 */ /* 0x000fea0003800000 */
.L_x_336:
[----:B------:R-:W-:Y:S01]  /*3390*/  ISETP.GE.AND P0, PT, R19, R17, PT ;  /* 0x000000111300720c */ /* 0x000fe20003f06270 */
[----:B------:R-:W-:-:S12]  /*33a0*/  BSSY B6, `(.L_x_370) ;  /* 0x000010b000067945 */ /* 0x000fd80003800000 */
[----:B------:R-:W-:Y:S05]  /*33b0*/  @P0 BRA `(.L_x_371) ;  /* 0x0000109000000947 */ /* 0x000fea0003800000 */
[----:B------:R-:W-:Y:S01]  /*33c0*/  PRMT R0, R18, 0x9910, RZ ;  /* 0x0000991012007816 */ /* 0x000fe200000000ff */
[----:B------:R-:W-:-:S03]  /*33d0*/  IMAD R19, R16, 0x200, R19 ;  /* 0x0000020010137824 */ /* 0x000fc600078e0213 */
[----:B------:R-:W-:Y:S01]  /*33e0*/  ISETP.GT.AND P1, PT, R0, 0x9, PT ;  /* 0x000000090000780c */ /* 0x000fe20003f24270 */
[----:B------:R-:W-:-:S05]  /*33f0*/  IMAD R19, R19, c[0x0][0x180], RZ ;  /* 0x0000600013137a24 */ /* 0x000fca00078e02ff */
[----:B0-----:R-:W-:-:S05]  /*3400*/  IADD3 R2, P0, R19, c[0x0][0x170], RZ ;  /* 0x00005c0013027a10 */ /* 0x001fca0007f1e0ff */
        /* <DEDUP_REMOVED lines=15> */
.L_x_375:
[----:B------:R-:W2:Y:S02]  /*3500*/  LDG.E.U8 R2, [R2.64] ;  /* 0x0000002402027981 */ /* 0x000ea4000c1e1100 */
[----:B--2---:R-:W0:Y:S02]  /*3510*/  I2F.U16 R0, R2 ;  /* 0x0000000200007306 */ /* 0x004e240000101000 */
[----:B0-----:R-:W-:-:S04]  /*3520*/  F2FP.BF16.PACK_AB R0, RZ, R0 ;  /* 0x00000000ff00723e */ /* 0x001fc800000010ff */
[----:B------:R-:W-:Y:S01]  /*3530*/  PRMT R23, R0, 0x7610, R23 ;  /* 0x0000761000177816 */ /* 0x000fe20000000017 */
[----:B------:R-:W-:Y:S05]  /*3540*/  BRA `(.L_x_371) ;  /* 0x00000f0000007947 */ /* 0x000fea0003800000 */
.L_x_374:
        /* <DEDUP_REMOVED lines=11> */
.L_x_378:
[----:B------:R-:W2:Y:S02]  /*3600*/  LDG.E R2, [R2.64] ;  /* 0x0000002402027981 */ /* 0x000ea4000c1e1900 */
[----:B--2---:R-:W0:Y:S02]  /*3610*/  I2F R0, R2 ;  /* 0x0000000200007306 */ /* 0x004e240000201400 */
[----:B0-----:R-:W-:-:S04]  /*3620*/  F2FP.BF16.PACK_AB R0, RZ, R0 ;  /* 0x00000000ff00723e */ /* 0x001fc800000010ff */
[----:B------:R-:W-:Y:S01]  /*3630*/  PRMT R23, R0, 0x7610, R23 ;  /* 0x0000761000177816 */ /* 0x000fe20000000017 */
[----:B------:R-:W-:Y:S05]  /*3640*/  BRA `(.L_x_371) ;  /* 0x00000e0000007947 */ /* 0x000fea0003800000 */
.L_x_377:
[----:B------:R-:W2:Y:S02]  /*3650*/  LDG.E.U16 R2, [R2.64] ;  /* 0x0000002402027981 */ /* 0x000ea4000c1e1500 */
[----:B--2---:R-:W0:Y:S02]  /*3660*/  I2F.S16 R0, R2 ;  /* 0x0000000200007306 */ /* 0x004e240000101400 */
[----:B0-----:R-:W-:-:S04]  /*3670*/  F2FP.BF16.PACK_AB R0, RZ, R0 ;  /* 0x00000000ff00723e */ /* 0x001fc800000010ff */
[----:B------:R-:W-:Y:S01]  /*3680*/  PRMT R23, R0, 0x7610, R23 ;  /* 0x0000761000177816 */ /* 0x000fe20000000017 */
[----:B------:R-:W-:Y:S05]  /*3690*/  BRA `(.L_x_371) ;  /* 0x00000db000007947 */ /* 0x000fea0003800000 */
.L_x_373:
        /* <DEDUP_REMOVED lines=9> */
.L_x_380:
[----:B------:R-:W2:Y:S02]  /*3730*/  LDG.E.U16 R0, [R2.64] ;  /* 0x0000002402007981 */ /* 0x000ea4000c1e1500 */
[----:B--2---:R-:W-:-:S05]  /*3740*/  HADD2.F32 R0, -RZ, R0.H0_H0 ;  /* 0x20000000ff007230 */ /* 0x004fca0000004100 */
[----:B------:R-:W-:-:S04]  /*3750*/  F2FP.BF16.PACK_AB R0, RZ, R0 ;  /* 0x00000000ff00723e */ /* 0x000fc800000010ff */
[----:B------:R-:W-:Y:S01]  /*3760*/  PRMT R23, R0, 0x7610, R23 ;  /* 0x0000761000177816 */ /* 0x000fe20000000017 */
[----:B------:R-:W-:Y:S05]  /*3770*/  BRA `(.L_x_371) ;  /* 0x00000cd000007947 */ /* 0x000fea0003800000 */
.L_x_379:
        /* <DEDUP_REMOVED lines=9> */
.L_x_382:
[----:B------:R-:W2:Y:S02]  /*3810*/  LDG.E.U16 R2, [R2.64] ;  /* 0x0000002402027981 */ /* 0x000ea4000c1e1500 */
[----:B--2---:R-:W-:-:S05]  /*3820*/  HADD2.F32 R0, -RZ, R2.H0_H0 ;  /* 0x20000002ff007230 */ /* 0x004fca0000004100 */
[----:B------:R-:W-:-:S04]  /*3830*/  F2FP.BF16.PACK_AB R0, RZ, R0 ;  /* 0x00000000ff00723e */ /* 0x000fc800000010ff */
[----:B------:R-:W-:Y:S01]  /*3840*/  PRMT R23, R0, 0x7610, R23 ;  /* 0x0000761000177816 */ /* 0x000fe20000000017 */
[----:B------:R-:W-:Y:S05]  /*3850*/  BRA `(.L_x_371) ;  /* 0x00000bf000007947 */ /* 0x000fea0003800000 */
.L_x_381:
[----:B------:R-:W2:Y:S02]  /*3860*/  LDG.E.64 R2, [R2.64] ;  /* 0x0000002402027981 */ /* 0x000ea4000c1e1b00 */
[----:B--2---:R-:W0:Y:S01]  /*3870*/  F2F.F32.F64 R0, R2 ;  /* 0x0000000200007310 */ /* 0x004e220000301000 */
[----:B------:R-:W0:-:S14]  /*3880*/  DSETP.GEU.AND P0, PT, |R2|, c[0x2][0x0], PT ;  /* 0x008000000200762a */ /* 0x000e1c0003f0e200 */
[----:B0-----:R-:W-:-:S05]  /*3890*/  @!P0 FMUL R0, R0, 1.175494350822287508e-38 ;  /* 0x0080000000008820 */ /* 0x001fca0000400000 */
[----:B------:R-:W-:-:S04]  /*38a0*/  F2FP.BF16.PACK_AB R0, RZ, R0 ;  /* 0x00000000ff00723e */ /* 0x000fc800000010ff */
[----:B------:R-:W-:Y:S01]  /*38b0*/  PRMT R23, R0, 0x7610, R23 ;  /* 0x0000761000177816 */ /* 0x000fe20000000017 */
[----:B------:R-:W-:Y:S05]  /*38c0*/  BRA `(.L_x_371) ;  /* 0x00000b8000007947 */ /* 0x000fea0003800000 */
.L_x_372:
        /* <DEDUP_REMOVED lines=14> */
.L_x_385:
[----:B------:R-:W2:Y:S02]  /*39b0*/  LDG.E.64 R2, [R2.64] ;  /* 0x0000002402027981 */ /* 0x000ea4000c1e1b00 */
[----:B--2---:R-:W0:Y:S01]  /*39c0*/  F2F.F32.F64 R0, R2 ;  /* 0x0000000200007310 */ /* 0x004e220000301000 */
[----:B------:R-:W0:-:S14]  /*39d0*/  DSETP.GEU.AND P0, PT, |R2|, c[0x2][0x0], PT ;  /* 0x008000000200762a */ /* 0x000e1c0003f0e200 */
[----:B0-----:R-:W-:-:S05]  /*39e0*/  @!P0 FMUL R0, R0, 1.175494350822287508e-38 ;  /* 0x0080000000008820 */ /* 0x001fca0000400000 */
[----:B------:R-:W-:-:S04]  /*39f0*/  F2FP.BF16.PACK_AB R0, RZ, R0 ;  /* 0x00000000ff00723e */ /* 0x000fc800000010ff */
[----:B------:R-:W-:Y:S01]  /*3a00*/  PRMT R23, R0, 0x7610, R23 ;  /* 0x0000761000177816 */ /* 0x000fe20000000017 */
[----:B------:R-:W-:Y:S05]  /*3a10*/  BRA `(.L_x_371) ;  /* 0x00000a3000007947 */ /* 0x000fea0003800000 */
.L_x_384:
        /* <DEDUP_REMOVED lines=28> */
.L_x_387:
        /* <DEDUP_REMOVED lines=15> */
.L_x_386:
[----:B------:R0:W5:Y:S01]  /*3cd0*/  LDG.E.U16 R23, [R2.64] ;  /* 0x0000002402177981 */ /* 0x000162000c1e1500 */
[----:B------:R-:W-:Y:S05]  /*3ce0*/  BRA `(.L_x_371) ;  /* 0x0000076000007947 */ /* 0x000fea0003800000 */
.L_x_383:
        /* <DEDUP_REMOVED lines=12> */
.L_x_390:
        /* <DEDUP_REMOVED lines=21> */
.L_x_394:
[----:B------:R-:W-:Y:S05]  /*3f00*/  BSYNC B1 ;  /* 0x0000000000017941 */ /* 0x000fea0003800000 */
.L_x_393:
[----:B------:R-:W-:Y:S01]  /*3f10*/  LEA R3, R0, 0x3b800000, 0x17 ;  /* 0x3b80000000037811 */ /* 0x000fe200078eb8ff */
[----:B------:R-:W-:-:S05]  /*3f20*/  IMAD.SHL.U32 R0, R2, 0x100000, RZ ;  /* 0x0010000002007824 */ /* 0x000fca00078e00ff */
[----:B------:R-:W-:Y:S02]  /*3f30*/  LOP3.LUT R0, R3, R0, R4, 0xfe, !PT ;  /* 0x0000000003007212 */ /* 0x000fe400078efe04 */
.L_x_392:
[----:B------:R-:W-:Y:S05]  /*3f40*/  BSYNC B0 ;  /* 0x0000000000007941 */ /* 0x000fea0003800000 */
.L_x_391:
[----:B------:R-:W-:-:S04]  /*3f50*/  F2FP.BF16.PACK_AB R0, RZ, R0 ;  /* 0x00000000ff00723e */ /* 0x000fc800000010ff */
[----:B------:R-:W-:Y:S01]  /*3f60*/  PRMT R23, R0, 0x7610, R23 ;  /* 0x0000761000177816 */ /* 0x000fe20000000017 */
[----:B------:R-:W-:Y:S05]  /*3f70*/  BRA `(.L_x_371) ;  /* 0x000004d000007947 */ /* 0x000fea0003800000 */
.L_x_389:
        /* <DEDUP_REMOVED lines=21> */
.L_x_398:
[----:B------:R-:W-:Y:S05]  /*40d0*/  BSYNC B1 ;  /* 0x0000000000017941 */ /* 0x000fea0003800000 */
.L_x_397:
[----:B------:R-:W-:Y:S01]  /*40e0*/  LEA R3, R0, 0x37800000, 0x17 ;  /* 0x3780000000037811 */ /* 0x000fe200078eb8ff */
[----:B------:R-:W-:-:S05]  /*40f0*/  IMAD.SHL.U32 R0, R2, 0x200000, RZ ;  /* 0x0020000002007824 */ /* 0x000fca00078e00ff */
[----:B------:R-:W-:Y:S02]  /*4100*/  LOP3.LUT R0, R3, R0, R4, 0xfe, !PT ;  /* 0x0000000003007212 */ /* 0x000fe400078efe04 */
.L_x_396:
[----:B------:R-:W-:Y:S05]  /*4110*/  BSYNC B0 ;  /* 0x0000000000007941 */ /* 0x000fea0003800000 */
.L_x_395:
[----:B------:R-:W-:-:S04]  /*4120*/  F2FP.BF16.PACK_AB R0, RZ, R0 ;  /* 0x00000000ff00723e */ /* 0x000fc800000010ff */
[----:B------:R-:W-:Y:S01]  /*4130*/  PRMT R23, R0, 0x7610, R23 ;  /* 0x0000761000177816 */ /* 0x000fe20000000017 */
[----:B------:R-:W-:Y:S05]  /*4140*/  BRA `(.L_x_371) ;  /* 0x0000030000007947 */ /* 0x000fea0003800000 */
.L_x_388:
        /* <DEDUP_REMOVED lines=14> */
.L_x_402:
[----:B------:R-:W-:Y:S05]  /*4230*/  BSYNC B0 ;  /* 0x0000000000007941 */ /* 0x000fea0003800000 */
.L_x_401:
[----:B------:R-:W-:-:S04]  /*4240*/  F2FP.BF16.PACK_AB R0, RZ, R0 ;  /* 0x00000000ff00723e */ /* 0x000fc800000010ff */
[----:B------:R-:W-:Y:S01]  /*4250*/  PRMT R23, R0, 0x7610, R23 ;  /* 0x0000761000177816 */ /* 0x000fe20000000017 */
[----:B------:R-:W-:Y:S05]  /*4260*/  BRA `(.L_x_371) ;  /* 0x000001e000007947 */ /* 0x000fea0003800000 */
.L_x_376:
        /* <DEDUP_REMOVED lines=21> */
.L_x_400:
[----:B------:R-:W2:Y:S02]  /*43c0*/  LDG.E.64 R2, [R2.64] ;  /* 0x0000002402027981 */ /* 0x000ea4000c1e1b00 */
[----:B--2---:R-:W0:Y:S02]  /*43d0*/  I2F.U64 R0, R2 ;  /* 0x0000000200007312 */ /* 0x004e240000301000 */
[----:B0-----:R-:W-:-:S04]  /*43e0*/  F2FP.BF16.PACK_AB R0, RZ, R0 ;  /* 0x00000000ff00723e */ /* 0x001fc800000010ff */
[----:B------:R-:W-:Y:S01]  /*43f0*/  PRMT R23, R0, 0x7610, R23 ;  /* 0x0000761000177816 */ /* 0x000fe20000000017 */
[----:B------:R-:W-:Y:S05]  /*4400*/  BRA `(.L_x_371) ;  /* 0x0000004000007947 */ /* 0x000fea0003800000 */
.L_x_399:
[----:B------:R-:W2:Y:S02]  /*4410*/  LDG.E R2, [R2.64] ;  /* 0x0000002402027981 */ /* 0x000ea4000c1e1900 */
[----:B--2---:R-:W0:Y:S02]  /*4420*/  I2F.U32 R0, R2 ;  /* 0x0000000200007306 */ /* 0x004e240000201000 */
[----:B0-----:R-:W-:-:S04]  /*4430*/  F2FP.BF16.PACK_AB R0, RZ, R0 ;  /* 0x00000000ff00723e */ /* 0x001fc800000010ff */
[----:B------:R-:W-:Y:S02]  /*4440*/  PRMT R23, R0, 0x7610, R23 ;  /* 0x0000761000177816 */ /* 0x000fe40000000017 */
.L_x_371:
[----:B------:R-:W-:Y:S05]  /*4450*/  BSYNC B6 ;  /* 0x0000000000067941 */ /* 0x000fea0003800000 */
.L_x_370:
[----:B------:R-:W1:Y:S01]  /*4460*/  S2R R19, SR_TID.X ;  /* 0x0000000000137919 */ /* 0x000e620000002100 */
[----:B------:R-:W2:Y:S01]  /*4470*/  LDC.U8 R18, c[0x0][0x184] ;  /* 0x00006100ff127b82 */ /* 0x000ea20000000000 */
[----:B------:R-:W-:Y:S01]  /*4480*/  BSSY B0, `(.L_x_403) ;  /* 0x0000029000007945 */ /* 0x000fe20003800000 */
[CC--:B-1----:R-:W-:Y:S02]  /*4490*/  ISETP.GE.AND P2, PT, R19.reuse, R17.reuse, PT ;  /* 0x000000111300720c */ /* 0x0c2fe40003f46270 */
[C---:B------:R-:W-:Y:S02]  /*44a0*/  IADD3 R0, R19.reuse, 0x100, RZ ;  /* 0x0000010013007810 */ /* 0x040fe40007ffe0ff */
[C---:B0-----:R-:W-:Y:S02]  /*44b0*/  IADD3 R2, R19.reuse, 0x180, RZ ;  /* 0x0000018013027810 */ /* 0x041fe40007ffe0ff */
[----:B------:R-:W-:Y:S02]  /*44c0*/  IADD3 R24, R19, 0x80, RZ ;  /* 0x0000008013187810 */ /* 0x000fe40007ffe0ff */
[----:B------:R-:W-:-:S02]  /*44d0*/  ISETP.GE.AND P0, PT, R0, R17, PT ;  /* 0x000000110000720c */ /* 0x000fc40003f06270 */
[-C--:B------:R-:W-:Y:S02]  /*44e0*/  ISETP.GE.AND P1, PT, R2, R17.reuse, PT ;  /* 0x000000110200720c */ /* 0x080fe40003f26270 */
[----:B------:R-:W-:Y:S01]  /*44f0*/  ISETP.GE.AND P4, PT, R24, R17, PT ;  /* 0x000000111800720c */ /* 0x000fe20003f86270 */
[----:B------:R-:W-:Y:S07]  /*4500*/  @P2 BRA `(.L_x_404) ;  /* 0x0000020000002947 */ /* 0x000fee0003800000 */
[----:B--2--5:R-:W-:Y:S01]  /*4510*/  PRMT R25, RZ, 0x5410, R25 ;  /* 0x00005410ff197816 */ /* 0x024fe20000000019 */
[----:B------:R-:W-:Y:S02]  /*4520*/  IMAD.MOV.U32 R4, RZ, RZ, 0x38eb4c3a ;  /* 0x38eb4c3aff047424 */ /* 0x000fe400078e00ff */
[----:B------:R-:W-:Y:S01]  /*4530*/  IMAD.MOV.U32 R5, RZ, RZ, 0x3aae005b ;  /* 0x3aae005bff057424 */ /* 0x000fe200078e00ff */
[C---:B------:R-:W-:Y:S01]  /*4540*/  FSETP.GE.FTZ.AND P3, PT, |R25|.reuse, 1.0029599666595458984, PT ;  /* 0x3f8060fe1900780b */ /* 0x040fe20003f76200 */
[C---:B------:R-:W-:Y:S02]  /*4550*/  FADD.FTZ R2, |R25|.reuse, -RZ ;  /* 0x800000ff19027221 */ /* 0x040fe40000010200 */
[----:B------:R-:W-:-:S02]  /*4560*/  FMUL.FTZ R3, R25, R25 ;  /* 0x0000001919037220 */ /* 0x000fc40000410000 */
[----:B------:R-:W-:Y:S02]  /*4570*/  IMAD.MOV.U32 R6, RZ, RZ, 0x3c09919f ;  /* 0x3c09919fff067424 */ /* 0x000fe400078e00ff */
[----:B------:R-:W-:Y:S01]  /*4580*/  IMAD.MOV.U32 R7, RZ, RZ, 0x3d24d99a ;  /* 0x3d24d99aff077424 */ /* 0x000fe200078e00ff */
[----:B------:R-:W-:Y:S01]  /*4590*/  FSEL R0, R2, R3, P3 ;  /* 0x0000000302007208 */ /* 0x000fe20001800000 */
[----:B------:R-:W-:Y:S01]  /*45a0*/  IMAD.MOV.U32 R8, RZ, RZ, 0x3f210a14 ;  /* 0x3f210a14ff087424 */ /* 0x000fe200078e00ff */
[----:B------:R-:W-:Y:S02]  /*45b0*/  FSEL R3, R4, 8.4834944573231041431e-05, P3 ;  /* 0x38b1e96a04037808 */ /* 0x000fe40001800000 */
[----:B------:R-:W-:Y:S02]  /*45c0*/  FSEL R4, -R5, -0.00082130916416645050049, P3 ;  /* 0xba574d2005047808 */ /* 0x000fe40001800100 */
[----:B------:R-:W-:Y:S01]  /*45d0*/  FSEL R5, R6, 0.0052134888246655464172, P3 ;  /* 0x3baad5ea06057808 */ /* 0x000fe20001800000 */
[----:B------:R-:W-:-:S02]  /*45e0*/  IMAD.MOV.U32 R6, RZ, RZ, 0x3e235519 ;  /* 0x3e235519ff067424 */ /* 0x000fc400078e00ff */
[C---:B------:R-:W-:Y:S01]  /*45f0*/  FFMA.FTZ R3, R0.reuse, R3, R4 ;  /* 0x0000000300037223 */ /* 0x040fe20000010004 */
[----:B------:R-:W-:Y:S01]  /*4600*/  FSEL R4, -R7, -0.026868773624300956726, P3 ;  /* 0xbcdc1be707047808 */ /* 0x000fe20001800100 */
[----:B------:R-:W-:Y:S02]  /*4610*/  IMAD.MOV.U32 R7, RZ, RZ, 0x3f69b4f9 ;  /* 0x3f69b4f9ff077424 */ /* 0x000fe400078e00ff */
[----:B------:R-:W-:Y:S01]  /*4620*/  FFMA.FTZ R3, R0, R3, R5 ;  /* 0x0000000300037223 */ /* 0x000fe20000010005 */
[----:B------:R-:W-:Y:S01]  /*4630*/  FSEL R5, R6, 0.11284004896879196167, P3 ;  /* 0x3de718af06057808 */ /* 0x000fe20001800000 */
[----:B------:R-:W-:Y:S01]  /*4640*/  FADD.FTZ R6, -R2, -RZ ;  /* 0x800000ff02067221 */ /* 0x000fe20000010100 */
[----:B------:R-:W-:Y:S01]  /*4650*/  FSEL R2, R8, 0.12837915122509002686, P3 ;  /* 0x3e0375d308027808 */ /* 0x000fe20001800000 */
[----:B------:R-:W-:Y:S01]  /*4660*/  FFMA.FTZ R3, R0, R3, R4 ;  /* 0x0000000300037223 */ /* 0x000fe20000010004 */
[----:B------:R-:W-:-:S03]  /*4670*/  FSEL R4, R7, -0.37612664699554443359, P3 ;  /* 0xbec093ac07047808 */ /* 0x000fc60001800000 */
[----:B------:R-:W-:Y:S01]  /*4680*/  FFMA.FTZ R3, R0, R3, R5 ;  /* 0x0000000300037223 */ /* 0x000fe20000010005 */
[----:B------:R-:W-:-:S03]  /*4690*/  FSEL R5, R6, R25, P3 ;  /* 0x0000001906057208 */ /* 0x000fc60001800000 */
[----:B------:R-:W-:-:S04]  /*46a0*/  FFMA.FTZ R3, R0, R3, R4 ;  /* 0x0000000300037223 */ /* 0x000fc80000010004 */
[----:B------:R-:W-:-:S04]  /*46b0*/  FFMA.FTZ R2, R0, R3, R2 ;  /* 0x0000000300027223 */ /* 0x000fc80000010002 */
[----:B------:R-:W-:-:S04]  /*46c0*/  FFMA.FTZ R2, R2, R5, R5 ;  /* 0x0000000502027223 */ /* 0x000fc80000010005 */
[----:B------:R-:W0:Y:S02]  /*46d0*/  @P3 MUFU.EX2 R0, R2 ;  /* 0x0000000200003308 */ /* 0x000e240000000800 */
[----:B0-----:R-:W-:-:S05]  /*46e0*/  @P3 FADD.FTZ R0, -R0, 1 ;  /* 0x3f80000000003421 */ /* 0x001fca0000010100 */
[----:B------:R-:W-:-:S04]  /*46f0*/  @P3 LOP3.LUT R2, R0, 0x80000000, R25, 0xb8, !PT ;  /* 0x8000000000023812 */ /* 0x000fc800078eb819 */
[----:B------:R-:W-:Y:S02]  /*4700*/  F2FP.BF16.PACK_AB R0, RZ, R2 ;  /* 0x00000002ff00723e */ /* 0x000fe400000010ff */
.L_x_404:
[----:B--2---:R-:W-:Y:S05]  /*4710*/  BSYNC B0 ;  /* 0x0000000000007941 */ /* 0x004fea0003800000 */
.L_x_403:
[----:B------:R-:W-:Y:S01]  /*4720*/  BSSY B0, `(.L_x_405) ;  /* 0x0000022000007945 */ /* 0x000fe20003800000 */
[----:B------:R-:W-:Y:S05]  /*4730*/  @P4 BRA `(.L_x_406) ;  /* 0x0000020000004947 */ /* 0x000fea0003800000 */
[----:B-----5:R-:W-:Y:S01]  /*4740*/  PRMT R22, RZ, 0x5410, R22 ;  /* 0x00005410ff167816 */ /* 0x020fe20000000016 */
[----:B------:R-:W-:Y:S02]  /*4750*/  IMAD.MOV.U32 R5, RZ, RZ, 0x38eb4c3a ;  /* 0x38eb4c3aff057424 */ /* 0x000fe400078e00ff */
[----:B------:R-:W-:Y:S01]  /*4760*/  IMAD.MOV.U32 R4, RZ, RZ, 0x3aae005b ;  /* 0x3aae005bff047424 */ /* 0x000fe200078e00ff */
[C---:B------:R-:W-:Y:S01]  /*4770*/  FSETP.GE.FTZ.AND P3, PT, |R22|.reuse, 1.0029599666595458984, PT ;  /* 0x3f8060fe1600780b */ /* 0x040fe20003f76200 */
[C---:B------:R-:W-:Y:S02]  /*4780*/  FADD.FTZ R3, |R22|.reuse, -RZ ;  /* 0x800000ff16037221 */ /* 0x040fe40000010200 */
        /* <DEDUP_REMOVED lines=8> */
[C---:B------:R-:W-:Y:S01]  /*4810*/  FFMA.FTZ R5, R2.reuse, R5, R4 ;  /* 0x0000000502057223 */ /* 0x040fe20000010004 */
[----:B------:R-:W-:Y:S01]  /*4820*/  FSEL R4, -R7, -0.026868773624300956726, P3 ;  /* 0xbcdc1be707047808 */ /* 0x000fe20001800100 */
[----:B------:R-:W-:Y:S02]  /*4830*/  IMAD.MOV.U32 R7, RZ, RZ, 0x3f69b4f9 ;  /* 0x3f69b4f9ff077424 */ /* 0x000fe400078e00ff */
[----:B------:R-:W-:Y:S01]  /*4840*/  FFMA.FTZ R5, R2, R5, R6 ;  /* 0x0000000502057223 */ /* 0x000fe20000010006 */
[----:B------:R-:W-:Y:S01]  /*4850*/  FSEL R6, R8, 0.11284004896879196167, P3 ;  /* 0x3de718af08067808 */ /* 0x000fe20001800000 */
[----:B------:R-:W-:Y:S02]  /*4860*/  IMAD.MOV.U32 R8, RZ, RZ, 0x3f210a14 ;  /* 0x3f210a14ff087424 */ /* 0x000fe400078e00ff */
[----:B------:R-:W-:Y:S01]  /*4870*/  FFMA.FTZ R5, R2, R5, R4 ;  /* 0x0000000502057223 */ /* 0x000fe20000010004 */
[----:B------:R-:W-:Y:S01]  /*4880*/  FSEL R4, R7, -0.37612664699554443359, P3 ;  /* 0xbec093ac07047808 */ /* 0x000fe20001800000 */
[----:B------:R-:W-:Y:S01]  /*4890*/  FADD.FTZ R7, -R3, -RZ ;  /* 0x800000ff03077221 */ /* 0x000fe20000010100 */
[----:B------:R-:W-:Y:S01]  /*48a0*/  FSEL R3, R8, 0.12837915122509002686, P3 ;  /* 0x3e0375d308037808 */ /* 0x000fe20001800000 */
[----:B------:R-:W-:-:S04]  /*48b0*/  FFMA.FTZ R5, R2, R5, R6 ;  /* 0x0000000502057223 */ /* 0x000fc80000010006 */
[----:B------:R-:W-:Y:S01]  /*48c0*/  FFMA.FTZ R5, R2, R5, R4 ;  /* 0x0000000502057223 */ /* 0x000fe20000010004 */
[----:B------:R-:W-:-:S03]  /*48d0*/  FSEL R4, R7, R22, P3 ;  /* 0x0000001607047208 */ /* 0x000fc60001800000 */
[----:B------:R-:W-:-:S04]  /*48e0*/  FFMA.FTZ R3, R2, R5, R3 ;  /* 0x0000000502037223 */ /* 0x000fc80000010003 */
[----:B------:R-:W-:-:S04]  /*48f0*/  FFMA.FTZ R3, R3, R4, R4 ;  /* 0x0000000403037223 */ /* 0x000fc80000010004 */
[----:B------:R-:W0:Y:S02]  /*4900*/  @P3 MUFU.EX2 R2, R3 ;  /* 0x0000000300023308 */ /* 0x000e240000000800 */
[----:B0-----:R-:W-:-:S05]  /*4910*/  @P3 FADD.FTZ R5, -R2, 1 ;  /* 0x3f80000002053421 */ /* 0x001fca0000010100 */
[----:B------:R-:W-:-:S04]  /*4920*/  @P3 LOP3.LUT R3, R5, 0x80000000, R22, 0xb8, !PT ;  /* 0x8000000005033812 */ /* 0x000fc800078eb816 */
[----:B------:R-:W-:Y:S02]  /*4930*/  F2FP.BF16.PACK_AB R25, RZ, R3 ;  /* 0x00000003ff19723e */ /* 0x000fe400000010ff */
.L_x_406:
[----:B------:R-:W-:Y:S05]  /*4940*/  BSYNC B0 ;  /* 0x0000000000007941 */ /* 0x000fea0003800000 */
.L_x_405:
        /* <DEDUP_REMOVED lines=34> */
.L_x_408:
[----:B------:R-:W-:Y:S05]  /*4b70*/  BSYNC B0 ;  /* 0x0000000000007941 */ /* 0x000fea0003800000 */
.L_x_407:
        /* <DEDUP_REMOVED lines=22> */
[----:B------:R-:W-:-:S03]  /*4ce0*/  FSEL R4, R7, -0.37612664699554443359, P0 ;  /* 0xbec093ac07047808 */ /* 0x000fc60000000000 */
[----:B------:R-:W-:Y:S02]  /*4cf0*/  FFMA.FTZ R5, R2, R5, R6 ;  /* 0x0000000502057223 */ /* 0x000fe40000010006 */
[----:B------:R-:W-:Y:S01]  /*4d00*/  FADD.FTZ R6, -R3, -RZ ;  /* 0x800000ff03067221 */ /* 0x000fe20000010100 */
[----:B------:R-:W-:Y:S01]  /*4d10*/  FSEL R3, R8, 0.12837915122509002686, P0 ;  /* 0x3e0375d308037808 */ /* 0x000fe20000000000 */
[----:B------:R-:W-:-:S03]  /*4d20*/  FFMA.FTZ R5, R2, R5, R4 ;  /* 0x0000000502057223 */ /* 0x000fc60000010004 */
[----:B------:R-:W-:Y:S01]  /*4d30*/  FSEL R6, R6, R23, P0 ;  /* 0x0000001706067208 */ /* 0x000fe20000000000 */
[----:B------:R-:W-:-:S04]  /*4d40*/  FFMA.FTZ R3, R2, R5, R3 ;  /* 0x0000000502037223 */ /* 0x000fc80000010003 */
[----:B------:R-:W-:-:S04]  /*4d50*/  FFMA.FTZ R3, R3, R6, R6 ;  /* 0x0000000603037223 */ /* 0x000fc80000010006 */
[----:B------:R-:W0:Y:S02]  /*4d60*/  @P0 MUFU.EX2 R2, R3 ;  /* 0x0000000300020308 */ /* 0x000e240000000800 */
[----:B0-----:R-:W-:-:S05]  /*4d70*/  @P0 FADD.FTZ R2, -R2, 1 ;  /* 0x3f80000002020421 */ /* 0x001fca0000010100 */
[----:B------:R-:W-:-:S04]  /*4d80*/  @P0 LOP3.LUT R3, R2, 0x80000000, R23, 0xb8, !PT ;  /* 0x8000000002030812 */ /* 0x000fc800078eb817 */
[----:B------:R-:W-:Y:S02]  /*4d90*/  F2FP.BF16.PACK_AB R23, RZ, R3 ;  /* 0x00000003ff17723e */ /* 0x000fe400000010ff */
.L_x_410:
[----:B------:R-:W-:Y:S05]  /*4da0*/  BSYNC B0 ;  /* 0x0000000000007941 */ /* 0x000fea0003800000 */
.L_x_409:
[----:B------:R-:W-:Y:S01]  /*4db0*/  BSSY B6, `(.L_x_411) ;  /* 0x0000113000067945 */ /* 0x000fe20003800000 */
[----:B------:R-:W-:Y:S05]  /*4dc0*/  @P2 BRA `(.L_x_412) ;  /* 0x0000111000002947 */ /* 0x000fea0003800000 */
[----:B------:R-:W-:Y:S01]  /*4dd0*/  PRMT R4, R18, 0x9910, RZ ;  /* 0x0000991012047816 */ /* 0x000fe200000000ff */
        /* <DEDUP_REMOVED lines=14> */
[----:B------:R-:W-:Y:S01]  /*4ec0*/  PRMT R0, RZ, 0x5410, R0 ;  /* 0x00005410ff007816 */ /* 0x000fe20000000000 */
[----:B------:R-:W-:-:S03]  /*4ed0*/  IMAD.MOV.U32 R19, RZ, RZ, R24 ;  /* 0x000000ffff137224 */ /* 0x000fc600078e0018 */
[----:B------:R-:W0:Y:S02]  /*4ee0*/  F2I.FTZ.TRUNC.NTZ R5, R0 ;  /* 0x0000000000057305 */ /* 0x000e24000021f100 */
[----:B0-----:R0:W-:Y:S01]  /*4ef0*/  STG.E.U8 [R2.64], R5 ;  /* 0x0000000502007986 */ /* 0x0011e2000c101124 */
[----:B------:R-:W-:Y:S05]  /*4f00*/  BRA `(.L_x_412) ;  /* 0x00000fd000007947 */ /* 0x000fea0003800000 */
.L_x_416:
[----:B------:R-:W-:Y:S01]  /*4f10*/  PRMT R5, RZ, 0x5410, R0 ;  /* 0x00005410ff057816 */ /* 0x000fe20000000000 */
[----:B------:R-:W-:-:S05]  /*4f20*/  IMAD.MOV.U32 R19, RZ, RZ, R24 ;  /* 0x000000ffff137224 */ /* 0x000fca00078e0018 */
[----:B------:R-:W0:Y:S02]  /*4f30*/  F2I.S64.TRUNC R4, R5 ;  /* 0x0000000500047311 */ /* 0x000e24000020d900 */
[----:B0-----:R0:W-:Y:S01]  /*4f40*/  STG.E.U8 [R2.64], R4 ;  /* 0x0000000402007986 */ /* 0x0011e2000c101124 */
[----:B------:R-:W-:Y:S05]  /*4f50*/  BRA `(.L_x_412) ;  /* 0x00000f8000007947 */ /* 0x000fea0003800000 */
.L_x_415:
[----:B------:R-:W-:-:S13]  /*4f60*/  ISETP.NE.AND P0, PT, R4, 0x2, PT ;  /* 0x000000020400780c */ /* 0x000fda0003f05270 */
[----:B------:R-:W-:Y:S05]  /*4f70*/  @!P0 BRA `(.L_x_418) ;  /* 0x000000e000008947 */ /* 0x000fea0003800000 */
[----:B------:R-:W-:-:S13]  /*4f80*/  ISETP.NE.AND P0, PT, R4, 0x3, PT ;  /* 0x000000030400780c */ /* 0x000fda0003f05270 */
[----:B------:R-:W-:Y:S05]  /*4f90*/  @!P0 BRA `(.L_x_419) ;  /* 0x0000007000008947 */ /* 0x000fea0003800000 */
[----:B------:R-:W-:-:S13]  /*4fa0*/  ISETP.NE.AND P0, PT, R4, 0x4, PT ;  /* 0x000000040400780c */ /* 0x000fda0003f05270 */
[----:B------:R-:W-:Y:S05]  /*4fb0*/  @P0 BRA `(.L_x_417) ;  /* 0x00000d4000000947 */ /* 0x000fea0003800000 */
[----:B------:R-:W-:Y:S01]  /*4fc0*/  PRMT R4, RZ, 0x5410, R0 ;  /* 0x00005410ff047816 */ /* 0x000fe20000000000 */
[----:B------:R-:W-:-:S05]  /*4fd0*/  IMAD.MOV.U32 R19, RZ, RZ, R24 ;  /* 0x000000ffff137224 */ /* 0x000fca00078e0018 */
[----:B------:R-:W0:Y:S02]  /*4fe0*/  F2I.S64.TRUNC R4, R4 ;  /* 0x0000000400047311 */ /* 0x000e24000020d900 */
[----:B0-----:R0:W-:Y:S01]  /*4ff0*/  STG.E.64 [R2.64], R4 ;  /* 0x0000000402007986 */ /* 0x0011e2000c101b24 */
[----:B------:R-:W-:Y:S05]  /*5000*/  BRA `(.L_x_412) ;  /* 0x00000ed000007947 */ /* 0x000fea0003800000 */
.L_x_419:
[----:B------:R-:W-:Y:S01]  /*5010*/  PRMT R0, RZ, 0x5410, R0 ;  /* 0x00005410ff007816 */ /* 0x000fe20000000000 */
[----:B------:R-:W-:-:S03]  /*5020*/  IMAD.MOV.U32 R19, RZ, RZ, R24 ;  /* 0x000000ffff137224 */ /* 0x000fc600078e0018 */
[----:B------:R-:W0:Y:S02]  /*5030*/  F2I.FTZ.TRUNC.NTZ R5, R0 ;  /* 0x0000000000057305 */ /* 0x000e24000021f100 */
[----:B0-----:R0:W-:Y:S01]  /*5040*/  STG.E [R2.64], R5 ;  /* 0x0000000502007986 */ /* 0x0011e2000c101924 */
[----:B------:R-:W-:Y:S05]  /*5050*/  BRA `(.L_x_412) ;  /* 0x00000e8000007947 */ /* 0x000fea0003800000 */
.L_x_418:
[----:B------:R-:W-:Y:S01]  /*5060*/  PRMT R0, RZ, 0x5410, R0 ;  /* 0x00005410ff007816 */ /* 0x000fe20000000000 */
[----:B------:R-:W-:-:S03]  /*5070*/  IMAD.MOV.U32 R19, RZ, RZ, R24 ;  /* 0x000000ffff137224 */ /* 0x000fc600078e0018 */
[----:B------:R-:W0:Y:S02]  /*5080*/  F2I.FTZ.TRUNC.NTZ R5, R0 ;  /* 0x0000000000057305 */ /* 0x000e24000021f100 */
[----:B0-----:R0:W-:Y:S01]  /*5090*/  STG.E.U16 [R2.64], R5 ;  /* 0x0000000502007986 */ /* 0x0011e2000c101524 */
[----:B------:R-:W-:Y:S05]  /*50a0*/  BRA `(.L_x_412) ;  /* 0x00000e3000007947 */ /* 0x000fea0003800000 */
.L_x_414:
[----:B------:R-:W-:-:S13]  /*50b0*/  ISETP.GT.AND P0, PT, R4, 0x6, PT ;  /* 0x000000060400780c */ /* 0x000fda0003f04270 */
[----:B------:R-:W-:Y:S05]  /*50c0*/  @P0 BRA `(.L_x_420) ;  /* 0x000000d000000947 */ /* 0x000fea0003800000 */
[----:B------:R-:W-:-:S13]  /*50d0*/  ISETP.NE.AND P0, PT, R4, 0x5, PT ;  /* 0x000000050400780c */ /* 0x000fda0003f05270 */
[----:B------:R-:W-:Y:S05]  /*50e0*/  @!P0 BRA `(.L_x_421) ;  /* 0x0000006000008947 */ /* 0x000fea0003800000 */
[----:B------:R-:W-:-:S13]  /*50f0*/  ISETP.NE.AND P0, PT, R4, 0x6, PT ;  /* 0x000000060400780c */ /* 0x000fda0003f05270 */
[----:B------:R-:W-:Y:S05]  /*5100*/  @P0 BRA `(.L_x_417) ;  /* 0x00000bf000000947 */ /* 0x000fea0003800000 */
[----:B------:R-:W-:Y:S01]  /*5110*/  PRMT R5, RZ, 0x5410, R0 ;  /* 0x00005410ff057816 */ /* 0x000fe20000000000 */
[----:B------:R-:W-:-:S04]  /*5120*/  IMAD.MOV.U32 R19, RZ, RZ, R24 ;  /* 0x000000ffff137224 */ /* 0x000fc800078e0018 */
[----:B------:R0:W-:Y:S01]  /*5130*/  STG.E [R2.64], R5 ;  /* 0x0000000502007986 */ /* 0x0001e2000c101924 */
[----:B------:R-:W-:Y:S05]  /*5140*/  BRA `(.L_x_412) ;  /* 0x00000d9000007947 */ /* 0x000fea0003800000 */
.L_x_421:
[----:B------:R-:W-:Y:S01]  /*5150*/  PRMT R0, RZ, 0x5410, R0 ;  /* 0x00005410ff007816 */ /* 0x000fe20000000000 */
[----:B------:R-:W-:-:S03]  /*5160*/  IMAD.MOV.U32 R19, RZ, RZ, R24 ;  /* 0x000000ffff137224 */ /* 0x000fc600078e0018 */
[----:B------:R-:W-:-:S05]  /*5170*/  F2FP.PACK_AB R0, RZ, R0 ;  /* 0x00000000ff00723e */ /* 0x000fca00000000ff */
[----:B------:R0:W-:Y:S01]  /*5180*/  STG.E.U16 [R2.64], R0 ;  /* 0x0000000002007986 */ /* 0x0001e2000c101524 */
[----:B------:R-:W-:Y:S05]  /*5190*/  BRA `(.L_x_412) ;  /* 0x00000d4000007947 */ /* 0x000fea0003800000 */
.L_x_420:
[----:B------:R-:W-:-:S13]  /*51a0*/  ISETP.NE.AND P0, PT, R4, 0x7, PT ;  /* 0x000000070400780c */ /* 0x000fda0003f05270 */
[----:B------:R-:W-:Y:S05]  /*51b0*/  @!P0 BRA `(.L_x_422) ;  /* 0x000000f000008947 */ /* 0x000fea0003800000 */
[----:B------:R-:W-:-:S13]  /*51c0*/  ISETP.NE.AND P0, PT, R4, 0x8, PT ;  /* 0x000000080400780c */ /* 0x000fda0003f05270 */
[----:B------:R-:W-:Y:S05]  /*51d0*/  @!P0 BRA `(.L_x_423) ;  /* 0x0000007000008947 */ /* 0x000fea0003800000 */
[----:B------:R-:W-:-:S13]  /*51e0*/  ISETP.NE.AND P0, PT, R4, 0x9, PT ;  /* 0x000000090400780c */ /* 0x000fda0003f05270 */
[----:B------:R-:W-:Y:S05]  /*51f0*/  @P0 BRA `(.L_x_417) ;  /* 0x00000b0000000947 */ /* 0x000fea0003800000 */
[----:B------:R-:W-:Y:S01]  /*5200*/  IMAD.MOV.U32 R5, RZ, RZ, RZ ;  /* 0x000000ffff057224 */ /* 0x000fe200078e00ff */
[----:B------:R-:W-:Y:S01]  /*5210*/  PRMT R4, RZ, 0x5410, R0 ;  /* 0x00005410ff047816 */ /* 0x000fe20000000000 */
[----:B------:R-:W-:-:S04]  /*5220*/  IMAD.MOV.U32 R19, RZ, RZ, R24 ;  /* 0x000000ffff137224 */ /* 0x000fc800078e0018 */
[----:B------:R0:W-:Y:S01]  /*5230*/  STG.E.64 [R2.64], R4 ;  /* 0x0000000402007986 */ /* 0x0001e2000c101b24 */
[----:B------:R-:W-:Y:S05]  /*5240*/  BRA `(.L_x_412) ;  /* 0x00000c9000007947 */ /* 0x000fea0003800000 */
.L_x_423:
[----:B------:R-:W-:Y:S01]  /*5250*/  PRMT R0, RZ, 0x5410, R0 ;  /* 0x00005410ff007816 */ /* 0x000fe20000000000 */
[----:B------:R-:W-:-:S03]  /*5260*/  IMAD.MOV.U32 R19, RZ, RZ, R24 ;  /* 0x000000ffff137224 */ /* 0x000fc600078e0018 */
[----:B------:R-:W-:-:S04]  /*5270*/  F2FP.PACK_AB R5, RZ, R0 ;  /* 0x00000000ff05723e */ /* 0x000fc800000000ff */
[----:B------:R-:W-:-:S05]  /*5280*/  PRMT R5, R5, 0x5410, RZ ;  /* 0x0000541005057816 */ /* 0x000fca00000000ff */
[----:B------:R0:W-:Y:S01]  /*5290*/  STG.E [R2.64], R5 ;  /* 0x0000000502007986 */ /* 0x0001e2000c101924 */
[----:B------:R-:W-:Y:S05]  /*52a0*/  BRA `(.L_x_412) ;  /* 0x00000c3000007947 */ /* 0x000fea0003800000 */
.L_x_422:
[----:B------:R-:W-:Y:S01]  /*52b0*/  PRMT R4, RZ, 0x5410, R0 ;  /* 0x00005410ff047816 */ /* 0x000fe20000000000 */
[----:B------:R-:W-:-:S04]  /*52c0*/  IMAD.MOV.U32 R19, RZ, RZ, R24 ;  /* 0x000000ffff137224 */ /* 0x000fc800078e0018 */
[----:B------:R-:W-:-:S06]  /*52d0*/  FMUL.FTZ R4, R4, 1 ;  /* 0x3f80000004047820 */ /* 0x000fcc0000410000 */
[----:B------:R-:W0:Y:S02]  /*52e0*/  F2F.F64.F32 R4, R4 ;  /* 0x0000000400047310 */ /* 0x000e240000201800 */
[----:B0-----:R0:W-:Y:S01]  /*52f0*/  STG.E.64 [R2.64], R4 ;  /* 0x0000000402007986 */ /* 0x0011e2000c101b24 */
[----:B------:R-:W-:Y:S05]  /*5300*/  BRA `(.L_x_412) ;  /* 0x00000bd000007947 */ /* 0x000fea0003800000 */
.L_x_413:
        /* <DEDUP_REMOVED lines=8> */
[----:B------:R-:W-:Y:S01]  /*5390*/  PRMT R0, RZ, 0x5410, R0 ;  /* 0x00005410ff007816 */ /* 0x000fe20000000000 */
[----:B------:R-:W-:-:S03]  /*53a0*/  IMAD.MOV.U32 R19, RZ, RZ, R24 ;  /* 0x000000ffff137224 */ /* 0x000fc600078e0018 */
[----:B------:R-:W-:-:S04]  /*53b0*/  FSETP.NEU.FTZ.AND P0, PT, R0, RZ, PT ;  /* 0x000000ff0000720b */ /* 0x000fc80003f1d000 */
[----:B------:R-:W-:-:S05]  /*53c0*/  SEL R5, RZ, 0x1, !P0 ;  /* 0x00000001ff057807 */ /* 0x000fca0004000000 */
[----:B------:R0:W-:Y:S01]  /*53d0*/  STG.E.U8 [R2.64], R5 ;  /* 0x0000000502007986 */ /* 0x0001e2000c101124 */
[----:B------:R-:W-:Y:S05]  /*53e0*/  BRA `(.L_x_412) ;  /* 0x00000af000007947 */ /* 0x000fea0003800000 */
.L_x_426:
[----:B------:R-:W-:Y:S01]  /*53f0*/  PRMT R0, RZ, 0x5410, R0 ;  /* 0x00005410ff007816 */ /* 0x000fe20000000000 */
[----:B------:R-:W-:Y:S01]  /*5400*/  CS2R R6, SRZ ;  /* 0x0000000000067805 */ /* 0x000fe2000001ff00 */
[----:B------:R-:W-:-:S03]  /*5410*/  IMAD.MOV.U32 R19, RZ, RZ, R24 ;  /* 0x000000ffff137224 */ /* 0x000fc600078e0018 */
[----:B------:R-:W-:-:S04]  /*5420*/  FMUL.FTZ R0, R0, 1 ;  /* 0x3f80000000007820 */ /* 0x000fc80000410000 */
[----:B------:R-:W0:Y:S02]  /*5430*/  F2F.F64.F32 R4, R0 ;  /* 0x0000000000047310 */ /* 0x000e240000201800 */
[----:B0-----:R0:W-:Y:S01]  /*5440*/  STG.E.128 [R2.64], R4 ;  /* 0x0000000402007986 */ /* 0x0011e2000c101d24 */
[----:B------:R-:W-:Y:S05]  /*5450*/  BRA `(.L_x_412) ;  /* 0x00000a8000007947 */ /* 0x000fea0003800000 */
.L_x_425:
        /* <DEDUP_REMOVED lines=21> */
.L_x_430:
[----:B------:R-:W-:Y:S05]  /*55b0*/  BSYNC B0 ;  /* 0x0000000000007941 */ /* 0x000fea0003800000 */
.L_x_429:
[----:B------:R-:W-:Y:S01]  /*55c0*/  LOP3.LUT R5, R0, R5, RZ, 0xfc, !PT ;  /* 0x0000000500057212 */ /* 0x000fe200078efcff */
[----:B------:R-:W-:-:S04]  /*55d0*/  IMAD.MOV.U32 R19, RZ, RZ, R24 ;  /* 0x000000ffff137224 */ /* 0x000fc800078e0018 */
[----:B------:R0:W-:Y:S01]  /*55e0*/  STG.E.U8 [R2.64], R5 ;  /* 0x0000000502007986 */ /* 0x0001e2000c101124 */
[----:B------:R-:W-:Y:S05]  /*55f0*/  BRA `(.L_x_412) ;  /* 0x000008e000007947 */ /* 0x000fea0003800000 */
.L_x_428:
        /* <DEDUP_REMOVED lines=13> */
.L_x_432:
[----:B------:R-:W-:Y:S01]  /*56d0*/  IMAD.MOV.U32 R0, RZ, RZ, 0x7f ;  /* 0x0000007fff007424 */ /* 0x000fe200078e00ff */
[----:B------:R-:W-:-:S04]  /*56e0*/  ISETP.GT.U32.AND P0, PT, R4, 0x7f800000, PT ;  /* 0x7f8000000400780c */ /* 0x000fc80003f04070 */
[----:B------:R-:W-:-:S04]  /*56f0*/  SEL R0, R0, 0x7c, P0 ;  /* 0x0000007c00007807 */ /* 0x000fc80000000000 */
.L_x_433:
[----:B------:R-:W-:Y:S05]  /*5700*/  BSYNC B0 ;  /* 0x0000000000007941 */ /* 0x000fea0003800000 */
.L_x_431:
[----:B------:R-:W-:Y:S01]  /*5710*/  LOP3.LUT R4, R5, 0x80000000, RZ, 0xc0, !PT ;  /* 0x8000000005047812 */ /* 0x000fe200078ec0ff */
[----:B------:R-:W-:-:S03]  /*5720*/  IMAD.MOV.U32 R19, RZ, RZ, R24 ;  /* 0x000000ffff137224 */ /* 0x000fc600078e0018 */
[----:B------:R-:W-:-:S04]  /*5730*/  SHF.R.U32.HI R5, RZ, 0x18, R4 ;  /* 0x00000018ff057819 */ /* 0x000fc80000011604 */
[----:B------:R-:W-:-:S05]  /*5740*/  LOP3.LUT R5, R0, R5, RZ, 0xfc, !PT ;  /* 0x0000000500057212 */ /* 0x000fca00078efcff */
[----:B------:R0:W-:Y:S01]  /*5750*/  STG.E.U8 [R2.64], R5 ;  /* 0x0000000502007986 */ /* 0x0001e2000c101124 */
[----:B------:R-:W-:Y:S05]  /*5760*/  BRA `(.L_x_412) ;  /* 0x0000077000007947 */ /* 0x000fea0003800000 */
.L_x_427:
[----:B------:R0:W-:Y:S01]  /*5770*/  STG.E.U16 [R2.64], R0 ;  /* 0x0000000002007986 */ /* 0x0001e2000c101524 */
[----:B------:R-:W-:Y:S01]  /*5780*/  IMAD.MOV.U32 R19, RZ, RZ, R24 ;  /* 0x000000ffff137224 */ /* 0x000fe200078e0018 */
[----:B------:R-:W-:Y:S05]  /*5790*/  BRA `(.L_x_412) ;  /* 0x0000074000007947 */ /* 0x000fea0003800000 */
.L_x_424:
        /* <DEDUP_REMOVED lines=10> */
[----:B------:R-:W0:Y:S02]  /*5840*/  F2I.FTZ.U32.TRUNC.NTZ R5, R5 ;  /* 0x0000000500057305 */ /* 0x000e24000021f000 */
[----:B0-----:R0:W-:Y:S01]  /*5850*/  STG.E.U16 [R2.64], R5 ;  /* 0x0000000502007986 */ /* 0x0011e2000c101524 */
[----:B------:R-:W-:Y:S05]  /*5860*/  BRA `(.L_x_412) ;  /* 0x0000067000007947 */ /* 0x000fea0003800000 */
.L_x_436:
        /* <DEDUP_REMOVED lines=13> */
[----:B------:R-:W-:-:S05]  /*5940*/  FADD.FTZ R0, R5, 8192 ;  /* 0x4600000005007421 */ /* 0x000fca0000010000 */
[----:B------:R-:W-:Y:S02]  /*5950*/  LOP3.LUT P0, R4, R0, 0xff, RZ, 0xc0, !PT ;  /* 0x000000ff00047812 */ /* 0x000fe4000780c0ff */
[----:B------:R-:W-:-:S11]  /*5960*/  PRMT R0, RZ, 0x7610, R0 ;  /* 0x00007610ff007816 */ /* 0x000fd60000000000 */
[----:B------:R-:W-:Y:S05]  /*5970*/  @!P0 BRA `(.L_x_438) ;  /* 0x0000004000008947 */ /* 0x000fea0003800000 */
.L_x_439:
[----:B------:R-:W-:-:S04]  /*5980*/  LOP3.LUT R0, R7, 0x80000000, RZ, 0xc0, !PT ;  /* 0x8000000007007812 */ /* 0x000fc800078ec0ff */
[----:B------:R-:W-:-:S04]  /*5990*/  SHF.R.U32.HI R5, RZ, 0x18, R0 ;  /* 0x00000018ff057819 */ /* 0x000fc80000011600 */
[----:B------:R-:W-:-:S04]  /*59a0*/  LOP3.LUT R4, R4, R5, RZ, 0xfc, !PT ;  /* 0x0000000504047212 */ /* 0x000fc800078efcff */
[----:B------:R-:W-:Y:S02]  /*59b0*/  PRMT R0, R4, 0x7610, R0 ;  /* 0x0000761004007816 */ /* 0x000fe40000000000 */
.L_x_438:
[----:B------:R-:W-:Y:S05]  /*59c0*/  BSYNC B0 ;  /* 0x0000000000007941 */ /* 0x000fea0003800000 */
.L_x_437:
[----:B------:R0:W-:Y:S01]  /*59d0*/  STG.E.U8 [R2.64], R0 ;  /* 0x0000000002007986 */ /* 0x0001e2000c101124 */
[----:B------:R-:W-:Y:S01]  /*59e0*/  IMAD.MOV.U32 R19, RZ, RZ, R24 ;  /* 0x000000ffff137224 */ /* 0x000fe200078e0018 */
[----:B------:R-:W-:Y:S05]  /*59f0*/  BRA `(.L_x_412) ;  /* 0x000004e000007947 */ /* 0x000fea0003800000 */
.L_x_435:
        /* <DEDUP_REMOVED lines=17> */
.L_x_442:
[----:B------:R-:W-:-:S04]  /*5b10*/  LOP3.LUT R0, R7, 0x80000000, RZ, 0xc0, !PT ;  /* 0x8000000007007812 */ /* 0x000fc800078ec0ff */
[----:B------:R-:W-:-:S04]  /*5b20*/  SHF.R.U32.HI R5, RZ, 0x18, R0 ;  /* 0x00000018ff057819 */ /* 0x000fc80000011600 */
[----:B------:R-:W-:-:S04]  /*5b30*/  LOP3.LUT R4, R4, R5, RZ, 0xfc, !PT ;  /* 0x0000000504047212 */ /* 0x000fc800078efcff */
[----:B------:R-:W-:Y:S02]  /*5b40*/  PRMT R0, R4, 0x7610, R0 ;  /* 0x0000761004007816 */ /* 0x000fe40000000000 */
.L_x_441:
[----:B------:R-:W-:Y:S05]  /*5b50*/  BSYNC B0 ;  /* 0x0000000000007941 */ /* 0x000fea0003800000 */
.L_x_440:
[----:B------:R0:W-:Y:S01]  /*5b60*/  STG.E.U8 [R2.64], R0 ;  /* 0x0000000002007986 */ /* 0x0001e2000c101124 */
[----:B------:R-:W-:Y:S01]  /*5b70*/  IMAD.MOV.U32 R19, RZ, RZ, R24 ;  /* 0x000000ffff137224 */ /* 0x000fe200078e0018 */
[----:B------:R-:W-:Y:S05]  /*5b80*/  BRA `(.L_x_412) ;  /* 0x0000035000007947 */ /* 0x000fea0003800000 */
.L_x_434:
[----:B------:R-:W-:-:S13]  /*5b90*/  ISETP.NE.AND P0, PT, R4, 0x1c, PT ;  /* 0x0000001c0400780c */ /* 0x000fda0003f05270 */
[----:B------:R-:W-:Y:S05]  /*5ba0*/  @!P0 BRA `(.L_x_443) ;  /* 0x000002f000008947 */ /* 0x000fea0003800000 */
[----:B------:R-:W-:-:S13]  /*5bb0*/  ISETP.NE.AND P0, PT, R4, 0x1d, PT ;  /* 0x0000001d0400780c */ /* 0x000fda0003f05270 */
[----:B------:R-:W-:Y:S05]  /*5bc0*/  @!P0 BRA `(.L_x_444) ;  /* 0x0000028000008947 */ /* 0x000fea0003800000 */
[----:B------:R-:W-:-:S13]  /*5bd0*/  ISETP.NE.AND P0, PT, R4, 0x2c, PT ;  /* 0x0000002c0400780c */ /* 0x000fda0003f05270 */
[----:B------:R-:W-:Y:S05]  /*5be0*/  @P0 BRA `(.L_x_417) ;  /* 0x0000011000000947 */ /* 0x000fea0003800000 */
[----:B------:R-:W-:Y:S01]  /*5bf0*/  PRMT R5, RZ, 0x5410, R0 ;  /* 0x00005410ff057816 */ /* 0x000fe20000000000 */
[----:B------:R-:W-:Y:S01]  /*5c00*/  IMAD.MOV.U32 R19, RZ, RZ, R24 ;  /* 0x000000ffff137224 */ /* 0x000fe200078e0018 */
        /* <DEDUP_REMOVED lines=15> */
.L_x_417:
        /* <DEDUP_REMOVED lines=19> */
[----:B------:R-:W-:Y:S01]  /*5e30*/  IMAD.MOV.U32 R19, RZ, RZ, R24 ;  /* 0x000000ffff137224 */ /* 0x000fe200078e0018 */
[----:B------:R-:W-:Y:S05]  /*5e40*/  BRA `(.L_x_412) ;  /* 0x0000009000007947 */ /* 0x000fea0003800000 */
.L_x_444:
[----:B------:R-:W-:Y:S01]  /*5e50*/  PRMT R4, RZ, 0x5410, R0 ;  /* 0x00005410ff047816 */ /* 0x000fe20000000000 */
[----:B------:R-:W-:-:S05]  /*5e60*/  IMAD.MOV.U32 R19, RZ, RZ, R24 ;  /* 0x000000ffff137224 */ /* 0x000fca00078e0018 */
[----:B------:R-:W0:Y:S02]  /*5e70*/  F2I.U64.TRUNC R4, R4 ;  /* 0x0000000400047311 */ /* 0x000e24000020d800 */
[----:B0-----:R0:W-:Y:S01]  /*5e80*/  STG.E.64 [R2.64], R4 ;  /* 0x0000000402007986 */ /* 0x0011e2000c101b24 */
[----:B------:R-:W-:Y:S05]  /*5e90*/  BRA `(.L_x_412) ;  /* 0x0000004000007947 */ /* 0x000fea0003800000 */
.L_x_443:
[----:B------:R-:W-:Y:S01]  /*5ea0*/  PRMT R0, RZ, 0x5410, R0 ;  /* 0x00005410ff007816 */ /* 0x000fe20000000000 */
[----:B------:R-:W-:-:S03]  /*5eb0*/  IMAD.MOV.U32 R19, RZ, RZ, R24 ;  /* 0x000000ffff137224 */ /* 0x000fc600078e0018 */
[----:B------:R-:W0:Y:S02]  /*5ec0*/  F2I.FTZ.U32.TRUNC.NTZ R5, R0 ;  /* 0x0000000000057305 */ /* 0x000e24000021f000 */
[----:B0-----:R0:W-:Y:S02]  /*5ed0*/  STG.E [R2.64], R5 ;  /* 0x0000000502007986 */ /* 0x0011e4000c101924 */
.L_x_412:
[----:B------:R-:W-:Y:S05]  /*5ee0*/  BSYNC B6 ;  /* 0x0000000000067941 */ /* 0x000fea0003800000 */
.L_x_411:
[----:B------:R-:W-:Y:S01]  /*5ef0*/  ISETP.GE.AND P0, PT, R19, R17, PT ;  /* 0x000000111300720c */ /* 0x000fe20003f06270 */
[----:B------:R-:W-:-:S12]  /*5f00*/  BSSY B6, `(.L_x_445) ;  /* 0x00001fe000067945 */ /* 0x000fd80003800000 */
[----:B------:R-:W-:Y:S05]  /*5f10*/  @P0 BRA `(.L_x_446) ;  /* 0x00001fc000000947 */ /* 0x000fea0003800000 */
[----:B0-----:R-:W-:Y:S01]  /*5f20*/  IMAD R0, R16, 0x200, R19 ;  /* 0x0000020010007824 */ /* 0x001fe200078e0213 */
[----:B------:R-:W-:-:S03]  /*5f30*/  PRMT R3, R18, 0x9910, RZ ;  /* 0x0000991012037816 */ /* 0x000fc600000000ff */
        /* <DEDUP_REMOVED lines=14> */
[----:B-----5:R-:W-:-:S06]  /*6020*/  PRMT R25, RZ, 0x5410, R25 ;  /* 0x00005410ff197816 */ /* 0x020fcc0000000019 */
[----:B------:R-:W0:Y:S02]  /*6030*/  F2I.FTZ.TRUNC.NTZ R25, R25 ;  /* 0x0000001900197305 */ /* 0x000e24000021f100 */
[----:B0-----:R0:W-:Y:S01]  /*6040*/  STG.E.U8 [R2.64], R25 ;  /* 0x0000001902007986 */ /* 0x0011e2000c101124 */
[----:B------:R-:W-:Y:S05]  /*6050*/  BRA `(.L_x_452) ;  /* 0x00000e8000007947 */ /* 0x000fea0003800000 */
.L_x_450:
[----:B-----5:R-:W-:-:S06]  /*6060*/  PRMT R5, RZ, 0x5410, R25 ;  /* 0x00005410ff057816 */ /* 0x020fcc0000000019 */
[----:B------:R-:W0:Y:S02]  /*6070*/  F2I.S64.TRUNC R4, R5 ;  /* 0x0000000500047311 */ /* 0x000e24000020d900 */
[----:B0-----:R0:W-:Y:S01]  /*6080*/  STG.E.U8 [R2.64], R4 ;  /* 0x0000000402007986 */ /* 0x0011e2000c101124 */
[----:B------:R-:W-:Y:S05]  /*6090*/  BRA `(.L_x_452) ;  /* 0x00000e4000007947 */ /* 0x000fea0003800000 */
.L_x_449:
[----:B------:R-:W-:-:S13]  /*60a0*/  ISETP.NE.AND P0, PT, R0, 0x2, PT ;  /* 0x000000020000780c */ /* 0x000fda0003f05270 */
[----:B------:R-:W-:Y:S05]  /*60b0*/  @!P0 BRA `(.L_x_453) ;  /* 0x000000c000008947 */ /* 0x000fea0003800000 */
[----:B------:R-:W-:-:S13]  /*60c0*/  ISETP.NE.AND P0, PT, R0, 0x3, PT ;  /* 0x000000030000780c */ /* 0x000fda0003f05270 */
[----:B------:R-:W-:Y:S05]  /*60d0*/  @!P0 BRA `(.L_x_454) ;  /* 0x0000006000008947 */ /* 0x000fea0003800000 */
[----:B------:R-:W-:-:S13]  /*60e0*/  ISETP.NE.AND P0, PT, R0, 0x4, PT ;  /* 0x000000040000780c */ /* 0x000fda0003f05270 */
[----:B------:R-:W-:Y:S05]  /*60f0*/  @P0 BRA `(.L_x_451) ;  /* 0x00000c3000000947 */ /* 0x000fea0003800000 */
[----:B-----5:R-:W-:-:S06]  /*6100*/  PRMT R4, RZ, 0x5410, R25 ;  /* 0x00005410ff047816 */ /* 0x020fcc0000000019 */
[----:B------:R-:W0:Y:S02]  /*6110*/  F2I.S64.TRUNC R4, R4 ;  /* 0x0000000400047311 */ /* 0x000e24000020d900 */
[----:B0-----:R0:W-:Y:S01]  /*6120*/  STG.E.64 [R2.64], R4 ;  /* 0x0000000402007986 */ /* 0x0011e2000c101b24 */
[----:B------:R-:W-:Y:S05]  /*6130*/  BRA `(.L_x_452) ;  /* 0x00000da000007947 */ /* 0x000fea0003800000 */
.L_x_454:
[----:B-----5:R-:W-:-:S06]  /*6140*/  PRMT R25, RZ, 0x5410, R25 ;  /* 0x00005410ff197816 */ /* 0x020fcc0000000019 */
[----:B------:R-:W0:Y:S02]  /*6150*/  F2I.FTZ.TRUNC.NTZ R25, R25 ;  /* 0x0000001900197305 */ /* 0x000e24000021f100 */
[----:B0-----:R0:W-:Y:S01]  /*6160*/  STG.E [R2.64], R25 ;  /* 0x0000001902007986 */ /* 0x0011e2000c101924 */
[----:B------:R-:W-:Y:S05]  /*6170*/  BRA `(.L_x_452) ;  /* 0x00000d6000007947 */ /* 0x000fea0003800000 */
.L_x_453:
[----:B-----5:R-:W-:-:S06]  /*6180*/  PRMT R25, RZ, 0x5410, R25 ;  /* 0x00005410ff197816 */ /* 0x020fcc0000000019 */
[----:B------:R-:W0:Y:S02]  /*6190*/  F2I.FTZ.TRUNC.NTZ R25, R25 ;  /* 0x0000001900197305 */ /* 0x000e24000021f100 */
[----:B0-----:R0:W-:Y:S01]  /*61a0*/  STG.E.U16 [R2.64], R25 ;  /* 0x0000001902007986 */ /* 0x0011e2000c101524 */
[----:B------:R-:W-:Y:S05]  /*61b0*/  BRA `(.L_x_452) ;  /* 0x00000d2000007947 */ /* 0x000fea0003800000 */
.L_x_448:
[----:B------:R-:W-:-:S13]  /*61c0*/  ISETP.GT.AND P0, PT, R0, 0x6, PT ;  /* 0x000000060000780c */ /* 0x000fda0003f04270 */
[----:B------:R-:W-:Y:S05]  /*61d0*/  @P0 BRA `(.L_x_455) ;  /* 0x000000b000000947 */ /* 0x000fea0003800000 */
[----:B------:R-:W-:-:S13]  /*61e0*/  ISETP.NE.AND P0, PT, R0, 0x5, PT ;  /* 0x000000050000780c */ /* 0x000fda0003f05270 */
[----:B------:R-:W-:Y:S05]  /*61f0*/  @!P0 BRA `(.L_x_456) ;  /* 0x0000005000008947 */ /* 0x000fea0003800000 */
[----:B------:R-:W-:-:S13]  /*6200*/  ISETP.NE.AND P0, PT, R0, 0x6, PT ;  /* 0x000000060000780c */ /* 0x000fda0003f05270 */
[----:B------:R-:W-:Y:S05]  /*6210*/  @P0 BRA `(.L_x_451) ;  /* 0x00000b1000000947 */ /* 0x000fea0003800000 */
[----:B-----5:R-:W-:-:S05]  /*6220*/  PRMT R25, RZ, 0x5410, R25 ;  /* 0x00005410ff197816 */ /* 0x020fca0000000019 */
[----:B------:R0:W-:Y:S01]  /*6230*/  STG.E [R2.64], R25 ;  /* 0x0000001902007986 */ /* 0x0001e2000c101924 */
[----:B------:R-:W-:Y:S05]  /*6240*/  BRA `(.L_x_452) ;  /* 0x00000c9000007947 */ /* 0x000fea0003800000 */
.L_x_456:
[----:B-----5:R-:W-:-:S04]  /*6250*/  PRMT R0, RZ, 0x5410, R25 ;  /* 0x00005410ff007816 */ /* 0x020fc80000000019 */
[----:B------:R-:W-:-:S05]  /*6260*/  F2FP.PACK_AB R0, RZ, R0 ;  /* 0x00000000ff00723e */ /* 0x000fca00000000ff */
[----:B------:R0:W-:Y:S01]  /*6270*/  STG.E.U16 [R2.64], R0 ;  /* 0x0000000002007986 */ /* 0x0001e2000c101524 */
[----:B------:R-:W-:Y:S05]  /*6280*/  BRA `(.L_x_452) ;  /* 0x00000c5000007947 */ /* 0x000fea0003800000 */
.L_x_455:
[----:B------:R-:W-:-:S13]  /*6290*/  ISETP.NE.AND P0, PT, R0, 0x7, PT ;  /* 0x000000070000780c */ /* 0x000fda0003f05270 */
[----:B------:R-:W-:Y:S05]  /*62a0*/  @!P0 BRA `(.L_x_457) ;  /* 0x000000d000008947 */ /* 0x000fea0003800000 */
[----:B------:R-:W-:-:S13]  /*62b0*/  ISETP.NE.AND P0, PT, R0, 0x8, PT ;  /* 0x000000080000780c */ /* 0x000fda0003f05270 */
[----:B------:R-:W-:Y:S05]  /*62c0*/  @!P0 BRA `(.L_x_458) ;  /* 0x0000006000008947 */ /* 0x000fea0003800000 */
[----:B------:R-:W-:-:S13]  /*62d0*/  ISETP.NE.AND P0, PT, R0, 0x9, PT ;  /* 0x000000090000780c */ /* 0x000fda0003f05270 */
[----:B------:R-:W-:Y:S05]  /*62e0*/  @P0 BRA `(.L_x_451) ;  /* 0x00000a4000000947 */ /* 0x000fea0003800000 */
[----:B------:R-:W-:Y:S01]  /*62f0*/  IMAD.MOV.U32 R5, RZ, RZ, RZ ;  /* 0x000000ffff057224 */ /* 0x000fe200078e00ff */
[----:B-----5:R-:W-:-:S05]  /*6300*/  PRMT R4, RZ, 0x5410, R25 ;  /* 0x00005410ff047816 */ /* 0x020fca0000000019 */
[----:B------:R0:W-:Y:S01]  /*6310*/  STG.E.64 [R2.64], R4 ;  /* 0x0000000402007986 */ /* 0x0001e2000c101b24 */
[----:B------:R-:W-:Y:S05]  /*6320*/  BRA `(.L_x_452) ;  /* 0x00000bb000007947 */ /* 0x000fea0003800000 */
.L_x_458:
[----:B-----5:R-:W-:-:S04]  /*6330*/  PRMT R25, RZ, 0x5410, R25 ;  /* 0x00005410ff197816 */ /* 0x020fc80000000019 */
[----:B------:R-:W-:-:S04]  /*6340*/  F2FP.PACK_AB R5, RZ, R25 ;  /* 0x00000019ff05723e */ /* 0x000fc800000000ff */
[----:B------:R-:W-:-:S05]  /*6350*/  PRMT R5, R5, 0x5410, RZ ;  /* 0x0000541005057816 */ /* 0x000fca00000000ff */
[----:B------:R0:W-:Y:S01]  /*6360*/  STG.E [R2.64], R5 ;  /* 0x0000000502007986 */ /* 0x0001e2000c101924 */
[----:B------:R-:W-:Y:S05]  /*6370*/  BRA `(.L_x_452) ;  /* 0x00000b6000007947 */ /* 0x000fea0003800000 */
.L_x_457:
[----:B-----5:R-:W-:-:S05]  /*6380*/  PRMT R4, RZ, 0x5410, R25 ;  /* 0x00005410ff047816 */ /* 0x020fca0000000019 */
[----:B------:R-:W-:-:S06]  /*6390*/  FMUL.FTZ R4, R4, 1 ;  /* 0x3f80000004047820 */ /* 0x000fcc0000410000 */
[----:B------:R-:W0:Y:S02]  /*63a0*/  F2F.F64.F32 R4, R4 ;  /* 0x0000000400047310 */ /* 0x000e240000201800 */
[----:B0-----:R0:W-:Y:S01]  /*63b0*/  STG.E.64 [R2.64], R4 ;  /* 0x0000000402007986 */ /* 0x0011e2000c101b24 */
[----:B------:R-:W-:Y:S05]  /*63c0*/  BRA `(.L_x_452) ;  /* 0x00000b1000007947 */ /* 0x000fea0003800000 */
.L_x_447:
        /* <DEDUP_REMOVED lines=8> */
[----:B-----5:R-:W-:-:S04]  /*6450*/  PRMT R25, RZ, 0x5410, R25 ;  /* 0x00005410ff197816 */ /* 0x020fc80000000019 */
[----:B------:R-:W-:-:S04]  /*6460*/  FSETP.NEU.FTZ.AND P0, PT, R25, RZ, PT ;  /* 0x000000ff1900720b */ /* 0x000fc80003f1d000 */
[----:B------:R-:W-:-:S05]  /*6470*/  SEL R5, RZ, 0x1, !P0 ;  /* 0x00000001ff057807 */ /* 0x000fca0004000000 */
[----:B------:R0:W-:Y:S01]  /*6480*/  STG.E.U8 [R2.64], R5 ;  /* 0x0000000502007986 */ /* 0x0001e2000c101124 */
[----:B------:R-:W-:Y:S05]  /*6490*/  BRA `(.L_x_452) ;  /* 0x00000a4000007947 */ /* 0x000fea0003800000 */
.L_x_461:
[----:B-----5:R-:W-:Y:S01]  /*64a0*/  PRMT R25, RZ, 0x5410, R25 ;  /* 0x00005410ff197816 */ /* 0x020fe20000000019 */
[----:B------:R-:W-:-:S04]  /*64b0*/  CS2R R6, SRZ ;  /* 0x0000000000067805 */ /* 0x000fc8000001ff00 */
[----:B------:R-:W-:-:S06]  /*64c0*/  FMUL.FTZ R4, R25, 1 ;  /* 0x3f80000019047820 */ /* 0x000fcc0000410000 */
[----:B------:R-:W0:Y:S02]  /*64d0*/  F2F.F64.F32 R4, R4 ;  /* 0x0000000400047310 */ /* 0x000e240000201800 */
[----:B0-----:R0:W-:Y:S01]  /*64e0*/  STG.E.128 [R2.64], R4 ;  /* 0x0000000402007986 */ /* 0x0011e2000c101d24 */
[----:B------:R-:W-:Y:S05]  /*64f0*/  BRA `(.L_x_452) ;  /* 0x000009e000007947 */ /* 0x000fea0003800000 */
.L_x_460:
[----:B------:R-:W-:-:S13]  /*6500*/  ISETP.NE.AND P0, PT, R0, 0xf, PT ;  /* 0x0000000f0000780c */ /* 0x000fda0003f05270 */
[----:B------:R-:W-:Y:S05]  /*6510*/  @!P0 BRA `(.L_x_462) ;  /* 0x000002d000008947 */ /* 0x000fea0003800000 */
[----:B------:R-:W-:-:S13]  /*6520*/  ISETP.NE.AND P0, PT, R0, 0x17, PT ;  /* 0x000000170000780c */ /* 0x000fda0003f05270 */
[----:B------:R-:W-:Y:S05]  /*6530*/  @!P0 BRA `(.L_x_463) ;  /* 0x0000015000008947 */ /* 0x000fea0003800000 */
[----:B------:R-:W-:-:S13]  /*6540*/  ISETP.NE.AND P0, PT, R0, 0x18, PT ;  /* 0x000000180000780c */ /* 0x000fda0003f05270 */
[----:B------:R-:W-:Y:S05]  /*6550*/  @P0 BRA `(.L_x_451) ;  /* 0x000007d000000947 */ /* 0x000fea0003800000 */
[----:B-----5:R-:W-:Y:S01]  /*6560*/  PRMT R25, RZ, 0x5410, R25 ;  /* 0x00005410ff197816 */ /* 0x020fe20000000019 */
        /* <DEDUP_REMOVED lines=14> */
.L_x_465:
[----:B------:R-:W-:Y:S05]  /*6650*/  BSYNC B0 ;  /* 0x0000000000007941 */ /* 0x000fea0003800000 */
.L_x_464:
[----:B------:R-:W-:-:S05]  /*6660*/  LOP3.LUT R5, R0, R5, RZ, 0xfc, !PT ;  /* 0x0000000500057212 */ /* 0x000fca00078efcff */
[----:B------:R0:W-:Y:S01]  /*6670*/  STG.E.U8 [R2.64], R5 ;  /* 0x0000000502007986 */ /* 0x0001e2000c101124 */
[----:B------:R-:W-:Y:S05]  /*6680*/  BRA `(.L_x_452) ;  /* 0x0000085000007947 */ /* 0x000fea0003800000 */
.L_x_463:
[----:B-----5:R-:W-:Y:S01]  /*6690*/  PRMT R25, RZ, 0x5410, R25 ;  /* 0x00005410ff197816 */ /* 0x020fe20000000019 */
        /* <DEDUP_REMOVED lines=12> */
.L_x_467:
[----:B------:R-:W-:Y:S01]  /*6760*/  IMAD.MOV.U32 R0, RZ, RZ, 0x7f ;  /* 0x0000007fff007424 */ /* 0x000fe200078e00ff */
[----:B------:R-:W-:-:S04]  /*6770*/  ISETP.GT.U32.AND P0, PT, R4, 0x7f800000, PT ;  /* 0x7f8000000400780c */ /* 0x000fc80003f04070 */
[----:B------:R-:W-:-:S04]  /*6780*/  SEL R0, R0, 0x7c, P0 ;  /* 0x0000007c00007807 */ /* 0x000fc80000000000 */
.L_x_468:
[----:B------:R-:W-:Y:S05]  /*6790*/  BSYNC B0 ;  /* 0x0000000000007941 */ /* 0x000fea0003800000 */
.L_x_466:
[----:B------:R-:W-:-:S04]  /*67a0*/  LOP3.LUT R4, R25, 0x80000000, RZ, 0xc0, !PT ;  /* 0x8000000019047812 */ /* 0x000fc800078ec0ff */
[----:B------:R-:W-:-:S04]  /*67b0*/  SHF.R.U32.HI R5, RZ, 0x18, R4 ;  /* 0x00000018ff057819 */ /* 0x000fc80000011604 */
[----:B------:R-:W-:-:S05]  /*67c0*/  LOP3.LUT R5, R0, R5, RZ, 0xfc, !PT ;  /* 0x0000000500057212 */ /* 0x000fca00078efcff */
[----:B------:R0:W-:Y:S01]  /*67d0*/  STG.E.U8 [R2.64], R5 ;  /* 0x0000000502007986 */ /* 0x0001e2000c101124 */
[----:B------:R-:W-:Y:S05]  /*67e0*/  BRA `(.L_x_452) ;  /* 0x000006f000007947 */ /* 0x000fea0003800000 */
.L_x_462:
[----:B-----5:R0:W-:Y:S01]  /*67f0*/  STG.E.U16 [R2.64], R25 ;  /* 0x0000001902007986 */ /* 0x0201e2000c101524 */
[----:B------:R-:W-:Y:S05]  /*6800*/  BRA `(.L_x_452) ;  /* 0x000006d000007947 */ /* 0x000fea0003800000 */
.L_x_459:
        /* <DEDUP_REMOVED lines=8> */
[----:B-----5:R-:W-:-:S06]  /*6890*/  PRMT R5, RZ, 0x5410, R25 ;  /* 0x00005410ff057816 */ /* 0x020fcc0000000019 */
[----:B------:R-:W0:Y:S02]  /*68a0*/  F2I.FTZ.U32.TRUNC.NTZ R5, R5 ;  /* 0x0000000500057305 */ /* 0x000e24000021f000 */
[----:B0-----:R0:W-:Y:S01]  /*68b0*/  STG.E.U16 [R2.64], R5 ;  /* 0x0000000502007986 */ /* 0x0011e2000c101524 */
[----:B------:R-:W-:Y:S05]  /*68c0*/  BRA `(.L_x_452) ;  /* 0x0000061000007947 */ /* 0x000fea0003800000 */
.L_x_471:
[----:B-----5:R-:W-:Y:S01]  /*68d0*/  PRMT R25, RZ, 0x5410, R25 ;  /* 0x00005410ff197816 */ /* 0x020fe20000000019 */
        /* <DEDUP_REMOVED lines=16> */
.L_x_474:
[----:B------:R-:W-:-:S04]  /*69e0*/  LOP3.LUT R0, R25, 0x80000000, RZ, 0xc0, !PT ;  /* 0x8000000019007812 */ /* 0x000fc800078ec0ff */
[----:B------:R-:W-:-:S04]  /*69f0*/  SHF.R.U32.HI R5, RZ, 0x18, R0 ;  /* 0x00000018ff057819 */ /* 0x000fc80000011600 */
[----:B------:R-:W-:-:S04]  /*6a00*/  LOP3.LUT R4, R4, R5, RZ, 0xfc, !PT ;  /* 0x0000000504047212 */ /* 0x000fc800078efcff */
[----:B------:R-:W-:Y:S02]  /*6a10*/  PRMT R0, R4, 0x7610, R0 ;  /* 0x0000761004007816 */ /* 0x000fe40000000000 */
.L_x_473:
[----:B------:R-:W-:Y:S05]  /*6a20*/  BSYNC B0 ;  /* 0x0000000000007941 */ /* 0x000fea0003800000 */
.L_x_472:
[----:B------:R0:W-:Y:S01]  /*6a30*/  STG.E.U8 [R2.64], R0 ;  /* 0x0000000002007986 */ /* 0x0001e2000c101124 */
[----:B------:R-:W-:Y:S05]  /*6a40*/  BRA `(.L_x_452) ;  /* 0x0000049000007947 */ /* 0x000fea0003800000 */
.L_x_470:
        /* <DEDUP_REMOVED lines=17> */
.L_x_477:
[----:B------:R-:W-:-:S04]  /*6b60*/  LOP3.LUT R0, R25, 0x80000000, RZ, 0xc0, !PT ;  /* 0x8000000019007812 */ /* 0x000fc800078ec0ff */
[----:B------:R-:W-:-:S04]  /*6b70*/  SHF.R.U32.HI R5, RZ, 0x18, R0 ;  /* 0x00000018ff057819 */ /* 0x000fc80000011600 */
[----:B------:R-:W-:-:S04]  /*6b80*/  LOP3.LUT R4, R4, R5, RZ, 0xfc, !PT ;  /* 0x0000000504047212 */ /* 0x000fc800078efcff */
[----:B------:R-:W-:Y:S02]  /*6b90*/  PRMT R0, R4, 0x7610, R0 ;  /* 0x0000761004007816 */ /* 0x000fe40000000000 */
.L_x_476:
[----:B------:R-:W-:Y:S05]  /*6ba0*/  BSYNC B0 ;  /* 0x0000000000007941 */ /* 0x000fea0003800000 */
.L_x_475:
[----:B------:R0:W-:Y:S01]  /*6bb0*/  STG.E.U8 [R2.64], R0 ;  /* 0x0000000002007986 */ /* 0x0001e2000c101124 */
[----:B------:R-:W-:Y:S05]  /*6bc0*/  BRA `(.L_x_452) ;  /* 0x0000031000007947 */ /* 0x000fea0003800000 */
.L_x_469:
[----:B------:R-:W-:-:S13]  /*6bd0*/  ISETP.NE.AND P0, PT, R0, 0x1c, PT ;  /* 0x0000001c0000780c */ /* 0x000fda0003f05270 */
[----:B------:R-:W-:Y:S05]  /*6be0*/  @!P0 BRA `(.L_x_478) ;  /* 0x000002c000008947 */ /* 0x000fea0003800000 */
[----:B------:R-:W-:-:S13]  /*6bf0*/  ISETP.NE.AND P0, PT, R0, 0x1d, PT ;  /* 0x0000001d0000780c */ /* 0x000fda0003f05270 */
[----:B------:R-:W-:Y:S05]  /*6c00*/  @!P0 BRA `(.L_x_479) ;  /* 0x0000026000008947 */ /* 0x000fea0003800000 */
[----:B------:R-:W-:-:S13]  /*6c10*/  ISETP.NE.AND P0, PT, R0, 0x2c, PT ;  /* 0x0000002c0000780c */ /* 0x000fda0003f05270 */
[----:B------:R-:W-:Y:S05]  /*6c20*/  @P0 BRA `(.L_x_451) ;  /* 0x0000010000000947 */ /* 0x000fea0003800000 */
[----:B-----5:R-:W-:Y:S01]  /*6c30*/  PRMT R25, RZ, 0x5410, R25 ;  /* 0x00005410ff197816 */ /* 0x020fe20000000019 */
[----:B------:R-:W-:Y:S01]  /*6c40*/  IMAD.MOV.U32 R5, RZ, RZ, 0xff ;  /* 0x000000ffff057424 */ /* 0x000fe200078e00ff */
[----:B------:R-:W-:Y:S02]  /*6c50*/  PLOP3.LUT P0, PT, PT, PT, PT, 0x80, 0x0 ;  /* 0x000000000000781c */ /* 0x000fe40003f0f070 */
[----:B------:R-:W-:-:S04]  /*6c60*/  SHF.R.U32.HI R6, RZ, 0x17, R25 ;  /* 0x00000017ff067819 */ /* 0x000fc80000011619 */
[----:B------:R-:W-:-:S04]  /*6c70*/  LOP3.LUT R4, R6, 0xff, RZ, 0xc0, !PT ;  /* 0x000000ff06047812 */ /* 0x000fc800078ec0ff */
[----:B------:R-:W-:-:S13]  /*6c80*/  ISETP.NE.AND P2, PT, R4, 0xff, PT ;  /* 0x000000ff0400780c */ /* 0x000fda0003f45270 */
[--C-:B------:R-:W-:Y:S02]  /*6c90*/  @P2 SHF.R.U32.HI R0, RZ, 0x16, R25.reuse ;  /* 0x00000016ff002819 */ /* 0x100fe40000011619 */
[----:B------:R-:W-:Y:S02]  /*6ca0*/  @P2 LOP3.LUT P1, RZ, R4, 0x3fffff, R25, 0xf8, !PT ;  /* 0x003fffff04ff2812 */ /* 0x000fe4000782f819 */
        /* <DEDUP_REMOVED lines=8> */
.L_x_451:
        /* <DEDUP_REMOVED lines=19> */
[----:B------:R-:W-:Y:S05]  /*6e60*/  BRA `(.L_x_452) ;  /* 0x0000007000007947 */ /* 0x000fea0003800000 */
.L_x_479:
[----:B-----5:R-:W-:-:S06]  /*6e70*/  PRMT R4, RZ, 0x5410, R25 ;  /* 0x00005410ff047816 */ /* 0x020fcc0000000019 */
[----:B------:R-:W0:Y:S02]  /*6e80*/  F2I.U64.TRUNC R4, R4 ;  /* 0x0000000400047311 */ /* 0x000e24000020d800 */
[----:B0-----:R0:W-:Y:S01]  /*6e90*/  STG.E.64 [R2.64], R4 ;  /* 0x0000000402007986 */ /* 0x0011e2000c101b24 */
[----:B------:R-:W-:Y:S05]  /*6ea0*/  BRA `(.L_x_452) ;  /* 0x0000003000007947 */ /* 0x000fea0003800000 */
.L_x_478:
[----:B-----5:R-:W-:-:S06]  /*6eb0*/  PRMT R25, RZ, 0x5410, R25 ;  /* 0x00005410ff197816 */ /* 0x020fcc0000000019 */
[----:B------:R-:W0:Y:S02]  /*6ec0*/  F2I.FTZ.U32.TRUNC.NTZ R25, R25 ;  /* 0x0000001900197305 */ /* 0x000e24000021f000 */
[----:B0-----:R0:W-:Y:S02]  /*6ed0*/  STG.E [R2.64], R25 ;  /* 0x0000001902007986 */ /* 0x0011e4000c101924 */
.L_x_452:
[----:B------:R-:W-:-:S04]  /*6ee0*/  IADD3 R19, R19, 0x80, RZ ;  /* 0x0000008013137810 */ /* 0x000fc80007ffe0ff */
[----:B------:R-:W-:-:S13]  /*6ef0*/  ISETP.GE.AND P0, PT, R19, R17, PT ;  /* 0x000000111300720c */ /* 0x000fda0003f06270 */
        /* <DEDUP_REMOVED lines=21> */
.L_x_483:
[----:B------:R-:W-:-:S06]  /*7050*/  PRMT R5, RZ, 0x5410, R22 ;  /* 0x00005410ff057816 */ /* 0x000fcc0000000016 */
[----:B------:R-:W0:Y:S02]  /*7060*/  F2I.S64.TRUNC R4, R5 ;  /* 0x0000000500047311 */ /* 0x000e24000020d900 */
[----:B0-----:R0:W-:Y:S01]  /*7070*/  STG.E.U8 [R2.64], R4 ;  /* 0x0000000402007986 */ /* 0x0011e2000c101124 */
[----:B------:R-:W-:Y:S05]  /*7080*/  BRA `(.L_x_485) ;  /* 0x00000e4000007947 */ /* 0x000fea0003800000 */
.L_x_482:
        /* <DEDUP_REMOVED lines=10> */
.L_x_487:
[----:B------:R-:W-:-:S04]  /*7130*/  PRMT R22, RZ, 0x5410, R22 ;  /* 0x00005410ff167816 */ /* 0x000fc80000000016 */
[----:B------:R-:W0:Y:S02]  /*7140*/  F2I.FTZ.TRUNC.NTZ R5, R22 ;  /* 0x0000001600057305 */ /* 0x000e24000021f100 */
[----:B0-----:R0:W-:Y:S01]  /*7150*/  STG.E [R2.64], R5 ;  /* 0x0000000502007986 */ /* 0x0011e2000c101924 */
[----:B------:R-:W-:Y:S05]  /*7160*/  BRA `(.L_x_485) ;  /* 0x00000d6000007947 */ /* 0x000fea0003800000 */
.L_x_486:
[----:B------:R-:W-:-:S04]  /*7170*/  PRMT R22, RZ, 0x5410, R22 ;  /* 0x00005410ff167816 */ /* 0x000fc80000000016 */
[----:B------:R-:W0:Y:S02]  /*7180*/  F2I.FTZ.TRUNC.NTZ R5, R22 ;  /* 0x0000001600057305 */ /* 0x000e24000021f100 */
[----:B0-----:R0:W-:Y:S01]  /*7190*/  STG.E.U16 [R2.64], R5 ;  /* 0x0000000502007986 */ /* 0x0011e2000c101524 */
[----:B------:R-:W-:Y:S05]  /*71a0*/  BRA `(.L_x_485) ;  /* 0x00000d2000007947 */ /* 0x000fea0003800000 */
.L_x_481:
        /* <DEDUP_REMOVED lines=9> */
.L_x_489:
[----:B------:R-:W-:-:S04]  /*7240*/  PRMT R0, RZ, 0x5410, R22 ;  /* 0x00005410ff007816 */ /* 0x000fc80000000016 */
[----:B------:R-:W-:-:S05]  /*7250*/  F2FP.PACK_AB R0, RZ, R0 ;  /* 0x00000000ff00723e */ /* 0x000fca00000000ff */
[----:B------:R0:W-:Y:S01]  /*7260*/  STG.E.U16 [R2.64], R0 ;  /* 0x0000000002007986 */ /* 0x0001e2000c101524 */
[----:B------:R-:W-:Y:S05]  /*7270*/  BRA `(.L_x_485) ;  /* 0x00000c5000007947 */ /* 0x000fea0003800000 */
.L_x_488:
        /* <DEDUP_REMOVED lines=10> */
.L_x_491:
[----:B------:R-:W-:-:S04]  /*7320*/  PRMT R22, RZ, 0x5410, R22 ;  /* 0x00005410ff167816 */ /* 0x000fc80000000016 */
[----:B------:R-:W-:-:S04]  /*7330*/  F2FP.PACK_AB R5, RZ, R22 ;  /* 0x00000016ff05723e */ /* 0x000fc800000000ff */
[----:B------:R-:W-:-:S05]  /*7340*/  PRMT R5, R5, 0x5410, RZ ;  /* 0x0000541005057816 */ /* 0x000fca00000000ff */
[----:B------:R0:W-:Y:S01]  /*7350*/  STG.E [R2.64], R5 ;  /* 0x0000000502007986 */ /* 0x0001e2000c101924 */
[----:B------:R-:W-:Y:S05]  /*7360*/  BRA `(.L_x_485) ;  /* 0x00000b6000007947 */ /* 0x000fea0003800000 */
.L_x_490:
[----:B------:R-:W-:-:S05]  /*7370*/  PRMT R4, RZ, 0x5410, R22 ;  /* 0x00005410ff047816 */ /* 0x000fca0000000016 */
[----:B------:R-:W-:-:S06]  /*7380*/  FMUL.FTZ R4, R4, 1 ;  /* 0x3f80000004047820 */ /* 0x000fcc0000410000 */
[----:B------:R-:W0:Y:S02]  /*7390*/  F2F.F64.F32 R4, R4 ;  /* 0x0000000400047310 */ /* 0x000e240000201800 */
[----:B0-----:R0:W-:Y:S01]  /*73a0*/  STG.E.64 [R2.64], R4 ;  /* 0x0000000402007986 */ /* 0x0011e2000c101b24 */
[----:B------:R-:W-:Y:S05]  /*73b0*/  BRA `(.L_x_485) ;  /* 0x00000b1000007947 */ /* 0x000fea0003800000 */
.L_x_480:
        /* <DEDUP_REMOVED lines=13> */
.L_x_494:
[----:B------:R-:W-:Y:S01]  /*7490*/  PRMT R22, RZ, 0x5410, R22 ;  /* 0x00005410ff167816 */ /* 0x000fe20000000016 */
[----:B------:R-:W-:-:S04]  /*74a0*/  CS2R R6, SRZ ;  /* 0x0000000000067805 */ /* 0x000fc8000001ff00 */
[----:B------:R-:W-:-:S06]  /*74b0*/  FMUL.FTZ R4, R22, 1 ;  /* 0x3f80000016047820 */ /* 0x000fcc0000410000 */
[----:B------:R-:W0:Y:S02]  /*74c0*/  F2F.F64.F32 R4, R4 ;  /* 0x0000000400047310 */ /* 0x000e240000201800 */
[----:B0-----:R0:W-:Y:S01]  /*74d0*/  STG.E.128 [R2.64], R4 ;  /* 0x0000000402007986 */ /* 0x0011e2000c101d24 */
[----:B------:R-:W-:Y:S05]  /*74e0*/  BRA `(.L_x_485) ;  /* 0x000009e000007947 */ /* 0x000fea0003800000 */
.L_x_493:
        /* <DEDUP_REMOVED lines=21> */
.L_x_498:
[----:B------:R-:W-:Y:S05]  /*7640*/  BSYNC B0 ;  /* 0x0000000000007941 */ /* 0x000fea0003800000 */
.L_x_497:
[----:B------:R-:W-:-:S05]  /*7650*/  LOP3.LUT R5, R0, R5, RZ, 0xfc, !PT ;  /* 0x0000000500057212 */ /* 0x000fca00078efcff */
[----:B------:R0:W-:Y:S01]  /*7660*/  STG.E.U8 [R2.64], R5 ;  /* 0x0000000502007986 */ /* 0x0001e2000c101124 */
[----:B------:R-:W-:Y:S05]  /*7670*/  BRA `(.L_x_485) ;  /* 0x0000085000007947 */ /* 0x000fea0003800000 */
.L_x_496:
        /* <DEDUP_REMOVED lines=13> */
.L_x_500:
[----:B------:R-:W-:Y:S01]  /*7750*/  IMAD.MOV.U32 R0, RZ, RZ, 0x7f ;  /* 0x0000007fff007424 */ /* 0x000fe200078e00ff */
[----:B------:R-:W-:-:S04]  /*7760*/  ISETP.GT.U32.AND P0, PT, R4, 0x7f800000, PT ;  /* 0x7f8000000400780c */ /* 0x000fc80003f04070 */
[----:B------:R-:W-:-:S04]  /*7770*/  SEL R0, R0, 0x7c, P0 ;  /* 0x0000007c00007807 */ /* 0x000fc80000000000 */
.L_x_501:
[----:B------:R-:W-:Y:S05]  /*7780*/  BSYNC B0 ;  /* 0x0000000000007941 */ /* 0x000fea0003800000 */
.L_x_499:
[----:B------:R-:W-:-:S04]  /*7790*/  LOP3.LUT R4, R5, 0x80000000, RZ, 0xc0, !PT ;  /* 0x8000000005047812 */ /* 0x000fc800078ec0ff */
[----:B------:R-:W-:-:S04]  /*77a0*/  SHF.R.U32.HI R5, RZ, 0x18, R4 ;  /* 0x00000018ff057819 */ /* 0x000fc80000011604 */
[----:B------:R-:W-:-:S05]  /*77b0*/  LOP3.LUT R5, R0, R5, RZ, 0xfc, !PT ;  /* 0x0000000500057212 */ /* 0x000fca00078efcff */
[----:B------:R0:W-:Y:S01]  /*77c0*/  STG.E.U8 [R2.64], R5 ;  /* 0x0000000502007986 */ /* 0x0001e2000c101124 */
[----:B------:R-:W-:Y:S05]  /*77d0*/  BRA `(.L_x_485) ;  /* 0x000006f000007947 */ /* 0x000fea0003800000 */
.L_x_495:
[----:B------:R0:W-:Y:S01]  /*77e0*/  STG.E.U16 [R2.64], R22 ;  /* 0x0000001602007986 */ /* 0x0001e2000c101524 */
[----:B------:R-:W-:Y:S05]  /*77f0*/  BRA `(.L_x_485) ;  /* 0x000006d000007947 */ /* 0x000fea0003800000 */
.L_x_492:
        /* <DEDUP_REMOVED lines=12> */
.L_x_504:
        /* <DEDUP_REMOVED lines=17> */
.L_x_507:
[----:B------:R-:W-:-:S04]  /*79d0*/  LOP3.LUT R0, R7, 0x80000000, RZ, 0xc0, !PT ;  /* 0x8000000007007812 */ /* 0x000fc800078ec0ff */
[----:B------:R-:W-:-:S04]  /*79e0*/  SHF.R.U32.HI R5, RZ, 0x18, R0 ;  /* 0x00000018ff057819 */ /* 0x000fc80000011600 */
[----:B------:R-:W-:-:S04]  /*79f0*/  LOP3.LUT R4, R4, R5, RZ, 0xfc, !PT ;  /* 0x0000000504047212 */ /* 0x000fc800078efcff */
[----:B------:R-:W-:Y:S02]  /*7a00*/  PRMT R0, R4, 0x7610, R0 ;  /* 0x0000761004007816 */ /* 0x000fe40000000000 */
.L_x_506:
[----:B------:R-:W-:Y:S05]  /*7a10*/  BSYNC B0 ;  /* 0x0000000000007941 */ /* 0x000fea0003800000 */
.L_x_505:
[----:B------:R0:W-:Y:S01]  /*7a20*/  STG.E.U8 [R2.64], R0 ;  /* 0x0000000002007986 */ /* 0x0001e2000c101124 */
[----:B------:R-:W-:Y:S05]  /*7a30*/  BRA `(.L_x_485) ;  /* 0x0000049000007947 */ /* 0x000fea0003800000 */
.L_x_503:
        /* <DEDUP_REMOVED lines=17> */
.L_x_510:
[----:B------:R-:W-:-:S04]  /*7b50*/  LOP3.LUT R0, R7, 0x80000000, RZ, 0xc0, !PT ;  /* 0x8000000007007812 */ /* 0x000fc800078ec0ff */
[----:B------:R-:W-:-:S04]  /*7b60*/  SHF.R.U32.HI R5, RZ, 0x18, R0 ;  /* 0x00000018ff057819 */ /* 0x000fc80000011600 */
[----:B------:R-:W-:-:S04]  /*7b70*/  LOP3.LUT R4, R4, R5, RZ, 0xfc, !PT ;  /* 0x0000000504047212 */ /* 0x000fc800078efcff */
[----:B------:R-:W-:Y:S02]  /*7b80*/  PRMT R0, R4, 0x7610, R0 ;  /* 0x0000761004007816 */ /* 0x000fe40000000000 */
.L_x_509:
[----:B------:R-:W-:Y:S05]  /*7b90*/  BSYNC B0 ;  /* 0x0000000000007941 */ /* 0x000fea0003800000 */
.L_x_508:
[----:B------:R0:W-:Y:S01]  /*7ba0*/  STG.E.U8 [R2.64], R0 ;  /* 0x0000000002007986 */ /* 0x0001e2000c101124 */
[----:B------:R-:W-:Y:S05]  /*7bb0*/  BRA `(.L_x_485) ;  /* 0x0000031000007947 */ /* 0x000fea0003800000 */
.L_x_502:
        /* <DEDUP_REMOVED lines=22> */
.L_x_484:
        /* <DEDUP_REMOVED lines=20> */
.L_x_512:
[----:B------:R-:W-:-:S06]  /*7e60*/  PRMT R4, RZ, 0x5410, R22 ;  /* 0x00005410ff047816 */ /* 0x000fcc0000000016 */
[----:B------:R-:W0:Y:S02]  /*7e70*/  F2I.U64.TRUNC R4, R4 ;  /* 0x0000000400047311 */ /* 0x000e24000020d800 */
[----:B0-----:R0:W-:Y:S01]  /*7e80*/  STG.E.64 [R2.64], R4 ;  /* 0x0000000402007986 */ /* 0x0011e2000c101b24 */
[----:B------:R-:W-:Y:S05]  /*7e90*/  BRA `(.L_x_485) ;  /* 0x0000003000007947 */ /* 0x000fea0003800000 */
.L_x_511:
[----:B------:R-:W-:-:S04]  /*7ea0*/  PRMT R22, RZ, 0x5410, R22 ;  /* 0x00005410ff167816 */ /* 0x000fc80000000016 */
[----:B------:R-:W0:Y:S02]  /*7eb0*/  F2I.FTZ.U32.TRUNC.NTZ R5, R22 ;  /* 0x0000001600057305 */ /* 0x000e24000021f000 */
[----:B0-----:R0:W-:Y:S02]  /*7ec0*/  STG.E [R2.64], R5 ;  /* 0x0000000502007986 */ /* 0x0011e4000c101924 */
.L_x_485:
[----:B------:R-:W-:Y:S02]  /*7ed0*/  IADD3 R19, R19, 0x80, RZ ;  /* 0x0000008013137810 */ /* 0x000fe40007ffe0ff */
.L_x_446:
[----:B------:R-:W-:Y:S05]  /*7ee0*/  BSYNC B6 ;  /* 0x0000000000067941 */ /* 0x000fea0003800000 */
.L_x_445:
[----:B------:R-:W-:-:S13]  /*7ef0*/  ISETP.GE.AND P0, PT, R19, R17, PT ;  /* 0x000000111300720c */ /* 0x000fda0003f06270 */
[----:B------:R-:W-:Y:S05]  /*7f00*/  @P0 EXIT ;  /* 0x000000000000094d */ /* 0x000fea0003800000 */
[----:B0-----:R-:W-:Y:S01]  /*7f10*/  PRMT R0, R18, 0x9910, RZ ;  /* 0x0000991012007816 */ /* 0x001fe200000000ff */
        /* <DEDUP_REMOVED lines=16> */
[----:B0-----:R-:W-:Y:S01]  /*8020*/  STG.E.U8 [R2.64], R23 ;  /* 0x0000001702007986 */ /* 0x001fe2000c101124 */
[----:B------:R-:W-:Y:S05]  /*8030*/  EXIT ;  /* 0x000000000000794d */ /* 0x000fea0003800000 */
.L_x_516:
[----:B-----5:R-:W-:-:S06]  /*8040*/  PRMT R5, RZ, 0x5410, R23 ;  /* 0x00005410ff057816 */ /* 0x020fcc0000000017 */
[----:B------:R-:W0:Y:S02]  /*8050*/  F2I.S64.TRUNC R4, R5 ;  /* 0x0000000500047311 */ /* 0x000e24000020d900 */
[----:B0-----:R-:W-:Y:S01]  /*8060*/  STG.E.U8 [R2.64], R4 ;  /* 0x0000000402007986 */ /* 0x001fe2000c101124 */
[----:B------:R-:W-:Y:S05]  /*8070*/  EXIT ;  /* 0x000000000000794d */ /* 0x000fea0003800000 */
.L_x_515:
        /* <DEDUP_REMOVED lines=8> */
[----:B0-----:R-:W-:Y:S01]  /*8100*/  STG.E.64 [R2.64], R4 ;  /* 0x0000000402007986 */ /* 0x001fe2000c101b24 */
[----:B------:R-:W-:Y:S05]  /*8110*/  EXIT ;  /* 0x000000000000794d */ /* 0x000fea0003800000 */
.L_x_519:
[----:B-----5:R-:W-:-:S06]  /*8120*/  PRMT R23, RZ, 0x5410, R23 ;  /* 0x00005410ff177816 */ /* 0x020fcc0000000017 */
[----:B------:R-:W0:Y:S02]  /*8130*/  F2I.FTZ.TRUNC.NTZ R23, R23 ;  /* 0x0000001700177305 */ /* 0x000e24000021f100 */
[----:B0-----:R-:W-:Y:S01]  /*8140*/  STG.E [R2.64], R23 ;  /* 0x0000001702007986 */ /* 0x001fe2000c101924 */
[----:B------:R-:W-:Y:S05]  /*8150*/  EXIT ;  /* 0x000000000000794d */ /* 0x000fea0003800000 */
.L_x_518:
[----:B-----5:R-:W-:-:S06]  /*8160*/  PRMT R23, RZ, 0x5410, R23 ;  /* 0x00005410ff177816 */ /* 0x020fcc0000000017 */
[----:B------:R-:W0:Y:S02]  /*8170*/  F2I.FTZ.TRUNC.NTZ R23, R23 ;  /* 0x0000001700177305 */ /* 0x000e24000021f100 */
[----:B0-----:R-:W-:Y:S01]  /*8180*/  STG.E.U16 [R2.64], R23 ;  /* 0x0000001702007986 */ /* 0x001fe2000c101524 */
[----:B------:R-:W-:Y:S05]  /*8190*/  EXIT ;  /* 0x000000000000794d */ /* 0x000fea0003800000 */
.L_x_514:
[----:B------:R-:W-:-:S13]  /*81a0*/  ISETP.GT.AND P0, PT, R0, 0x6, PT ;  /* 0x000000060000780c */ /* 0x000fda0003f04270 */
[----:B------:R-:W-:Y:S05]  /*81b0*/  @P0 BRA `(.L_x_520) ;  /* 0x000000b000000947 */ /* 0x000fea0003800000 */
[----:B------:R-:W-:-:S13]  /*81c0*/  ISETP.NE.AND P0, PT, R0, 0x5, PT ;  /* 0x000000050000780c */ /* 0x000fda0003f05270 */
[----:B------:R-:W-:Y:S05]  /*81d0*/  @!P0 BRA `(.L_x_521) ;  /* 0x0000005000008947 */ /* 0x000fea0003800000 */
[----:B------:R-:W-:-:S13]  /*81e0*/  ISETP.NE.AND P0, PT, R0, 0x6, PT ;  /* 0x000000060000780c */ /* 0x000fda0003f05270 */
[----:B------:R-:W-:Y:S05]  /*81f0*/  @P0 BRA `(.L_x_517) ;  /* 0x00000b1000000947 */ /* 0x000fea0003800000 */
[----:B-----5:R-:W-:-:S05]  /*8200*/  PRMT R23, RZ, 0x5410, R23 ;  /* 0x00005410ff177816 */ /* 0x020fca0000000017 */
[----:B------:R-:W-:Y:S01]  /*8210*/  STG.E [R2.64], R23 ;  /* 0x0000001702007986 */ /* 0x000fe2000c101924 */
[----:B------:R-:W-:Y:S05]  /*8220*/  EXIT ;  /* 0x000000000000794d */ /* 0x000fea0003800000 */
.L_x_521:
[----:B-----5:R-:W-:-:S04]  /*8230*/  PRMT R0, RZ, 0x5410, R23 ;  /* 0x00005410ff007816 */ /* 0x020fc80000000017 */
[----:B------:R-:W-:-:S05]  /*8240*/  F2FP.PACK_AB R0, RZ, R0 ;  /* 0x00000000ff00723e */ /* 0x000fca00000000ff */
[----:B------:R-:W-:Y:S01]  /*8250*/  STG.E.U16 [R2.64], R0 ;  /* 0x0000000002007986 */ /* 0x000fe2000c101524 */
[----:B------:R-:W-:Y:S05]  /*8260*/  EXIT ;  /* 0x000000000000794d */ /* 0x000fea0003800000 */
.L_x_520:
        /* <DEDUP_REMOVED lines=8> */
[----:B------:R-:W-:Y:S01]  /*82f0*/  STG.E.64 [R2.64], R4 ;  /* 0x0000000402007986 */ /* 0x000fe2000c101b24 */
[----:B------:R-:W-:Y:S05]  /*8300*/  EXIT ;  /* 0x000000000000794d */ /* 0x000fea0003800000 */
.L_x_523:
[----:B-----5:R-:W-:-:S04]  /*8310*/  PRMT R23, RZ, 0x5410, R23 ;  /* 0x00005410ff177816 */ /* 0x020fc80000000017 */
[----:B------:R-:W-:-:S04]  /*8320*/  F2FP.PACK_AB R5, RZ, R23 ;  /* 0x00000017ff05723e */ /* 0x000fc800000000ff */
[----:B------:R-:W-:-:S05]  /*8330*/  PRMT R5, R5, 0x5410, RZ ;  /* 0x0000541005057816 */ /* 0x000fca00000000ff */
[----:B------:R-:W-:Y:S01]  /*8340*/  STG.E [R2.64], R5 ;  /* 0x0000000502007986 */ /* 0x000fe2000c101924 */
[----:B------:R-:W-:Y:S05]  /*8350*/  EXIT ;  /* 0x000000000000794d */ /* 0x000fea0003800000 */
.L_x_522:
[----:B-----5:R-:W-:-:S05]  /*8360*/  PRMT R4, RZ, 0x5410, R23 ;  /* 0x00005410ff047816 */ /* 0x020fca0000000017 */
[----:B------:R-:W-:-:S06]  /*8370*/  FMUL.FTZ R4, R4, 1 ;  /* 0x3f80000004047820 */ /* 0x000fcc0000410000 */
[----:B------:R-:W0:Y:S02]  /*8380*/  F2F.F64.F32 R4, R4 ;  /* 0x0000000400047310 */ /* 0x000e240000201800 */
[----:B0-----:R-:W-:Y:S01]  /*8390*/  STG.E.64 [R2.64], R4 ;  /* 0x0000000402007986 */ /* 0x001fe2000c101b24 */
[----:B------:R-:W-:Y:S05]  /*83a0*/  EXIT ;  /* 0x000000000000794d */ /* 0x000fea0003800000 */
.L_x_513:
        /* <DEDUP_REMOVED lines=11> */
[----:B------:R-:W-:Y:S01]  /*8460*/  STG.E.U8 [R2.64], R5 ;  /* 0x0000000502007986 */ /* 0x000fe2000c101124 */
[----:B------:R-:W-:Y:S05]  /*8470*/  EXIT ;  /* 0x000000000000794d */ /* 0x000fea0003800000 */
.L_x_526:
[----:B-----5:R-:W-:Y:S01]  /*8480*/  PRMT R23, RZ, 0x5410, R23 ;  /* 0x00005410ff177816 */ /* 0x020fe20000000017 */
[----:B------:R-:W-:-:S04]  /*8490*/  CS2R R6, SRZ ;  /* 0x0000000000067805 */ /* 0x000fc8000001ff00 */
[----:B------:R-:W-:-:S06]  /*84a0*/  FMUL.FTZ R4, R23, 1 ;  /* 0x3f80000017047820 */ /* 0x000fcc0000410000 */
[----:B------:R-:W0:Y:S02]  /*84b0*/  F2F.F64.F32 R4, R4 ;  /* 0x0000000400047310 */ /* 0x000e240000201800 */
[----:B0-----:R-:W-:Y:S01]  /*84c0*/  STG.E.128 [R2.64], R4 ;  /* 0x0000000402007986 */ /* 0x001fe2000c101d24 */
[----:B------:R-:W-:Y:S05]  /*84d0*/  EXIT ;  /* 0x000000000000794d */ /* 0x000fea0003800000 */
.L_x_525:
        /* <DEDUP_REMOVED lines=21> */
.L_x_530:
[----:B------:R-:W-:Y:S05]  /*8630*/  BSYNC B0 ;  /* 0x0000000000007941 */ /* 0x000fea0003800000 */
.L_x_529:
[----:B------:R-:W-:-:S05]  /*8640*/  LOP3.LUT R5, R0, R5, RZ, 0xfc, !PT ;  /* 0x0000000500057212 */ /* 0x000fca00078efcff */
[----:B------:R-:W-:Y:S01]  /*8650*/  STG.E.U8 [R2.64], R5 ;  /* 0x0000000502007986 */ /* 0x000fe2000c101124 */
[----:B------:R-:W-:Y:S05]  /*8660*/  EXIT ;  /* 0x000000000000794d */ /* 0x000fea0003800000 */
.L_x_528:
        /* <DEDUP_REMOVED lines=13> */
.L_x_532:
[----:B------:R-:W-:Y:S01]  /*8740*/  IMAD.MOV.U32 R0, RZ, RZ, 0x7f ;  /* 0x0000007fff007424 */ /* 0x000fe200078e00ff */
[----:B------:R-:W-:-:S04]  /*8750*/  ISETP.GT.U32.AND P0, PT, R4, 0x7f800000, PT ;  /* 0x7f8000000400780c */ /* 0x000fc80003f04070 */
[----:B------:R-:W-:-:S04]  /*8760*/  SEL R0, R0, 0x7c, P0 ;  /* 0x0000007c00007807 */ /* 0x000fc80000000000 */
.L_x_533:
[----:B------:R-:W-:Y:S05]  /*8770*/  BSYNC B0 ;  /* 0x0000000000007941 */ /* 0x000fea0003800000 */
.L_x_531:
[----:B------:R-:W-:-:S04]  /*8780*/  LOP3.LUT R4, R23, 0x80000000, RZ, 0xc0, !PT ;  /* 0x8000000017047812 */ /* 0x000fc800078ec0ff */
[----:B------:R-:W-:-:S04]  /*8790*/  SHF.R.U32.HI R5, RZ, 0x18, R4 ;  /* 0x00000018ff057819 */ /* 0x000fc80000011604 */
[----:B------:R-:W-:-:S05]  /*87a0*/  LOP3.LUT R5, R0, R5, RZ, 0xfc, !PT ;  /* 0x0000000500057212 */ /* 0x000fca00078efcff */
[----:B------:R-:W-:Y:S01]  /*87b0*/  STG.E.U8 [R2.64], R5 ;  /* 0x0000000502007986 */ /* 0x000fe2000c101124 */
[----:B------:R-:W-:Y:S05]  /*87c0*/  EXIT ;  /* 0x000000000000794d */ /* 0x000fea0003800000 */
.L_x_527:
[----:B-----5:R-:W-:Y:S01]  /*87d0*/  STG.E.U16 [R2.64], R23 ;  /* 0x0000001702007986 */ /* 0x020fe2000c101524 */
[----:B------:R-:W-:Y:S05]  /*87e0*/  EXIT ;  /* 0x000000000000794d */ /* 0x000fea0003800000 */
.L_x_524:
        /* <DEDUP_REMOVED lines=10> */
[----:B0-----:R-:W-:Y:S01]  /*8890*/  STG.E.U16 [R2.64], R5 ;  /* 0x0000000502007986 */ /* 0x001fe2000c101524 */
[----:B------:R-:W-:Y:S05]  /*88a0*/  EXIT ;  /* 0x000000000000794d */ /* 0x000fea0003800000 */
.L_x_536:
        /* <DEDUP_REMOVED lines=17> */
.L_x_539:
[----:B------:R-:W-:-:S04]  /*89c0*/  LOP3.LUT R0, R23, 0x80000000, RZ, 0xc0, !PT ;  /* 0x8000000017007812 */ /* 0x000fc800078ec0ff */
[----:B------:R-:W-:-:S04]  /*89d0*/  SHF.R.U32.HI R5, RZ, 0x18, R0 ;  /* 0x00000018ff057819 */ /* 0x000fc80000011600 */
[----:B------:R-:W-:-:S04]  /*89e0*/  LOP3.LUT R4, R4, R5, RZ, 0xfc, !PT ;  /* 0x0000000504047212 */ /* 0x000fc800078efcff */
[----:B------:R-:W-:Y:S02]  /*89f0*/  PRMT R0, R4, 0x7610, R0 ;  /* 0x0000761004007816 */ /* 0x000fe40000000000 */
.L_x_538:
[----:B------:R-:W-:Y:S05]  /*8a00*/  BSYNC B0 ;  /* 0x0000000000007941 */ /* 0x000fea0003800000 */
.L_x_537:
[----:B------:R-:W-:Y:S01]  /*8a10*/  STG.E.U8 [R2.64], R0 ;  /* 0x0000000002007986 */ /* 0x000fe2000c101124 */
[----:B------:R-:W-:Y:S05]  /*8a20*/  EXIT ;  /* 0x000000000000794d */ /* 0x000fea0003800000 */
.L_x_535:
        /* <DEDUP_REMOVED lines=17> */
.L_x_542:
[----:B------:R-:W-:-:S04]  /*8b40*/  LOP3.LUT R0, R23, 0x80000000, RZ, 0xc0, !PT ;  /* 0x8000000017007812 */ /* 0x000fc800078ec0ff */
[----:B------:R-:W-:-:S04]  /*8b50*/  SHF.R.U32.HI R5, RZ, 0x18, R0 ;  /* 0x00000018ff057819 */ /* 0x000fc80000011600 */
[----:B------:R-:W-:-:S04]  /*8b60*/  LOP3.LUT R4, R4, R5, RZ, 0xfc, !PT ;  /* 0x0000000504047212 */ /* 0x000fc800078efcff */
[----:B------:R-:W-:Y:S02]  /*8b70*/  PRMT R0, R4, 0x7610, R0 ;  /* 0x0000761004007816 */ /* 0x000fe40000000000 */
.L_x_541:
[----:B------:R-:W-:Y:S05]  /*8b80*/  BSYNC B0 ;  /* 0x0000000000007941 */ /* 0x000fea0003800000 */
.L_x_540:
[----:B------:R-:W-:Y:S01]  /*8b90*/  STG.E.U8 [R2.64], R0 ;  /* 0x0000000002007986 */ /* 0x000fe2000c101124 */
[----:B------:R-:W-:Y:S05]  /*8ba0*/  EXIT ;  /* 0x000000000000794d */ /* 0x000fea0003800000 */
.L_x_534:
        /* <DEDUP_REMOVED lines=22> */
.L_x_517:
        /* <DEDUP_REMOVED lines=19> */
[----:B------:R-:W-:Y:S05]  /*8e40*/  EXIT ;  /* 0x000000000000794d */ /* 0x000fea0003800000 */
.L_x_544:
[----:B-----5:R-:W-:-:S06]  /*8e50*/  PRMT R4, RZ, 0x5410, R23 ;  /* 0x00005410ff047816 */ /* 0x020fcc0000000017 */
[----:B------:R-:W0:Y:S02]  /*8e60*/  F2I.U64.TRUNC R4, R4 ;  /* 0x0000000400047311 */ /* 0x000e24000020d800 */
[----:B0-----:R-:W-:Y:S01]  /*8e70*/  STG.E.64 [R2.64], R4 ;  /* 0x0000000402007986 */ /* 0x001fe2000c101b24 */
[----:B------:R-:W-:Y:S05]  /*8e80*/  EXIT ;  /* 0x000000000000794d */ /* 0x000fea0003800000 */
.L_x_543:
[----:B-----5:R-:W-:-:S06]  /*8e90*/  PRMT R23, RZ, 0x5410, R23 ;  /* 0x00005410ff177816 */ /* 0x020fcc0000000017 */
[----:B------:R-:W0:Y:S02]  /*8ea0*/  F2I.FTZ.U32.TRUNC.NTZ R23, R23 ;  /* 0x0000001700177305 */ /* 0x000e24000021f000 */
[----:B0-----:R-:W-:Y:S01]  /*8eb0*/  STG.E [R2.64], R23 ;  /* 0x0000001702007986 */ /* 0x001fe2000c101924 */
[----:B------:R-:W-:Y:S05]  /*8ec0*/  EXIT ;  /* 0x000000000000794d */ /* 0x000fea0003800000 */
.L_x_545:
        /* <DEDUP_REMOVED lines=11> */
.L_x_10281:


//--------------------- .text._ZN2at6native18elementwise_kernelILi128ELi4EZNS0_22gpu_kernel_impl_nocastIZZZNS0_15erf_kernel_cudaERNS_18TensorIteratorBaseEENKUlvE_clEvENKUlvE2_clEvEUlN3c108BFloat16EE_EEvS4_RKT_EUliE_EEviT1_ --------------------------
	.section	.text._ZN2at6native18elementwise_kernelILi128ELi4EZNS0_22gpu_kernel_impl_nocastIZZZNS0_15erf_kernel_cudaERNS_18TensorIteratorBaseEENKUlvE_clEvENKUlvE2_clEvEUlN3c108BFloat16EE_EEvS4_RKT_EUliE_EEviT1_,"ax",@progbits
	.sectioninfo	@"SHI_REGISTERS=13"
	.align	128
        .global         _ZN2at6native18elementwise_kernelILi128ELi4EZNS0_22gpu_kernel_impl_nocastIZZZNS0_15erf_kernel_cudaERNS_18TensorIteratorBaseEENKUlvE_clEvENKUlvE2_clEvEUlN3c108BFloat16EE_EEvS4_RKT_EUliE_EEviT1_
        .type           _ZN2at6native18elementwise_kernelILi128ELi4EZNS0_22gpu_kernel_impl_nocastIZZZNS0_15erf_kernel_cudaERNS_18TensorIteratorBaseEENKUlvE_clEvENKUlvE2_clEvEUlN3c108BFloat16EE_EEvS4_RKT_EUliE_EEviT1_,@function
        .size           _ZN2at6native18elementwise_kernelILi128ELi4EZNS0_22gpu_kernel_impl_nocastIZZZNS0_15erf_kernel_cudaERNS_18TensorIteratorBaseEENKUlvE_clEvENKUlvE2_clEvEUlN3c108BFloat16EE_EEvS4_RKT_EUliE_EEviT1_,(.L_x_10282 - _ZN2at6native18elementwise_kernelILi128ELi4EZNS0_22gpu_kernel_impl_nocastIZZZNS0_15erf_kernel_cudaERNS_18TensorIteratorBaseEENKUlvE_clEvENKUlvE2_clEvEUlN3c108BFloat16EE_EEvS4_RKT_EUliE_EEviT1_)
        .other          _ZN2at6native18elementwise_kernelILi128ELi4EZNS0_22gpu_kernel_impl_nocastIZZZNS0_15erf_kernel_cudaERNS_18TensorIteratorBaseEENKUlvE_clEvENKUlvE2_clEvEUlN3c108BFloat16EE_EEvS4_RKT_EUliE_EEviT1_,@"STO_CUDA_ENTRY STV_DEFAULT"
_ZN2at6native18elementwise_kernelILi128ELi4EZNS0_22gpu_kernel_impl_nocastIZZZNS0_15erf_kernel_cudaERNS_18TensorIteratorBaseEENKUlvE_clEvENKUlvE2_clEvEUlN3c108BFloat16EE_EEvS4_RKT_EUliE_EEviT1_:
.text._ZN2at6native18elementwise_kernelILi128ELi4EZNS0_22gpu_kernel_impl_nocastIZZZNS0_15erf_kernel_cudaERNS_18TensorIteratorBaseEENKUlvE_clEvENKUlvE2_clEvEUlN3c108BFloat16EE_EEvS4_RKT_EUliE_EEviT1_:
[----:B------:R-:W-:Y:S02]  /*0000*/  MOV R1, c[0x0][0x28] ;  /* 0x00000a0000017a02 */ /* 0x000fe40000000f00 */
[----:B------:R-:W0:Y:S01]  /*0010*/  S2R R0, SR_CTAID.X ;  /* 0x0000000000007919 */ /* 0x000e220000002500 */
[----:B------:R-:W-:Y:S01]  /*0020*/  ULDC.64 UR4, c[0x0][0x118] ;  /* 0x0000460000047ab9 */ /* 0x000fe20000000a00 */
[----:B------:R-:W-:Y:S02]  /*0030*/  BSSY B0, `(.L_x_546) ;  /* 0x000010f000007945 */ /* 0x000fe40003800000 */
[----:B------:R-:W0:Y:S02]  /*0040*/  S2R R3, SR_TID.X ;  /* 0x0000000000037919 */ /* 0x000e240000002100 */
[----:B0-----:R-:W-:-:S04]  /*0050*/  LEA R0, R0, R3, 0x9 ;  /* 0x0000000300007211 */ /* 0x001fc800078e48ff */
[----:B------:R-:W-:-:S13]  /*0060*/  ISETP.GE.AND P0, PT, R0, c[0x0][0x160], PT ;  /* 0x0000580000007a0c */ /* 0x000fda0003f06270 */
[----:B------:R-:W-:Y:S05]  /*0070*/  @P0 BRA `(.L_x_547) ;  /* 0x000010a000000947 */ /* 0x000fea0003800000 */
[----:B------:R-:W-:Y:S01]  /*0080*/  ISETP.NE.AND P0, PT, RZ, c[0x0][0x168], PT ;  /* 0x00005a00ff007a0c */ /* 0x000fe20003f05270 */
[----:B------:R-:W-:-:S12]  /*0090*/  CS2R R2, SRZ ;  /* 0x0000000000027805 */ /* 0x000fd8000001ff00 */
[----:B------:R-:W-:Y:S05]  /*00a0*/  @!P0 BRA `(.L_x_548) ;  /* 0x00000e0000008947 */ /* 0x000fea0003800000 */
[----:B------:R-:W-:Y:S01]  /*00b0*/  HFMA2.MMA R2, -RZ, RZ, 0, 0 ;  /* 0x00000000ff027435 */ /* 0x000fe200000001ff */
[----:B------:R-:W-:Y:S02]  /*00c0*/  MOV R3, R0 ;  /* 0x0000000000037202 */ /* 0x000fe40000000f00 */
[----:B------:R-:W-:-:S04]  /*00d0*/  MOV R8, c[0x0][0x168] ;  /* 0x00005a0000087a02 */ /* 0x000fc80000000f00 */
[----:B------:R-:W-:-:S03]  /*00e0*/  ISETP.NE.AND P0, PT, R8, 0x1, PT ;  /* 0x000000010800780c */ /* 0x000fc60003f05270 */
[----:B------:R-:W-:-:S05]  /*00f0*/  IMAD.HI.U32 R4, R0, c[0x0][0x170], R2 ;  /* 0x00005c0000047a27 */ /* 0x000fca00078e0002 */
[----:B------:R-:W-:-:S04]  /*0100*/  SHF.R.U32.HI R5, RZ, c[0x0][0x174], R4 ;  /* 0x00005d00ff057a19 */ /* 0x000fc80000011604 */
[----:B------:R-:W-:-:S05]  /*0110*/  IADD3 R3, -R5, RZ, RZ ;  /* 0x000000ff05037210 */ /* 0x000fca0007ffe1ff */
[----:B------:R-:W-:-:S04]  /*0120*/  IMAD R3, R3, c[0x0][0x16c], R0 ;  /* 0x00005b0003037a24 */ /* 0x000fc800078e0200 */
[C---:B------:R-:W-:Y:S02]  /*0130*/  IMAD R2, R3.reuse, c[0x0][0x298], RZ ;  /* 0x0000a60003027a24 */ /* 0x040fe400078e02ff */
[----:B------:R-:W-:Y:S01]  /*0140*/  IMAD R3, R3, c[0x0][0x29c], RZ ;  /* 0x0000a70003037a24 */ /* 0x000fe200078e02ff */
[----:B------:R-:W-:Y:S05]  /*0150*/  @!P0 BRA `(.L_x_548) ;  /* 0x00000d5000008947 */ /* 0x000fea0003800000 */
[----:B------:R-:W-:Y:S01]  /*0160*/  IMAD.MOV.U32 R4, RZ, RZ, RZ ;  /* 0x000000ffff047224 */ /* 0x000fe200078e00ff */
[----:B------:R-:W-:-:S03]  /*0170*/  ISETP.NE.AND P0, PT, R8, 0x2, PT ;  /* 0x000000020800780c */ /* 0x000fc60003f05270 */
[----:B------:R-:W-:-:S05]  /*0180*/  IMAD.HI.U32 R6, R5, c[0x0][0x17c], R4 ;  /* 0x00005f0005067a27 */ /* 0x000fca00078e0004 */
[----:B------:R-:W-:-:S04]  /*0190*/  SHF.R.U32.HI R7, RZ, c[0x0][0x180], R6 ;  /* 0x00006000ff077a19 */ /* 0x000fc80000011606 */
[----:B------:R-:W-:-:S05]  /*01a0*/  IADD3 R4, -R7, RZ, RZ ;  /* 0x000000ff07047210 */ /* 0x000fca0007ffe1ff */
[----:B------:R-:W-:-:S04]  /*01b0*/  IMAD R4, R4, c[0x0][0x178], R5 ;  /* 0x00005e0004047a24 */ /* 0x000fc800078e0205 */
[C---:B------:R-:W-:Y:S02]  /*01c0*/  IMAD R2, R4.reuse, c[0x0][0x2a0], R2 ;  /* 0x0000a80004027a24 */ /* 0x040fe400078e0202 */
[----:B------:R-:W-:Y:S01]  /*01d0*/  IMAD R3, R4, c[0x0][0x2a4], R3 ;  /* 0x0000a90004037a24 */ /* 0x000fe200078e0203 */
[----:B------:R-:W-:Y:S05]  /*01e0*/  @!P0 BRA `(.L_x_548) ;  /* 0x00000cc000008947 */ /* 0x000fea0003800000 */
[----:B------:R-:W-:Y:S01]  /*01f0*/  HFMA2.MMA R6, -RZ, RZ, 0, 0 ;  /* 0x00000000ff067435 */ /* 0x000fe200000001ff */
[----:B------:R-:W-:-:S09]  /*0200*/  ISETP.NE.AND P0, PT, R8, 0x3, PT ;  /* 0x000000030800780c */ /* 0x000fd20003f05270 */
[----:B------:R-:W-:-:S05]  /*0210*/  IMAD.HI.U32 R4, R7, c[0x0][0x188], R6 ;  /* 0x0000620007047a27 */ /* 0x000fca00078e0006 */
[----:B------:R-:W-:-:S04]  /*0220*/  SHF.R.U32.HI R5, RZ, c[0x0][0x18c], R4 ;  /* 0x00006300ff057a19 */ /* 0x000fc80000011604 */
[----:B------:R-:W-:-:S05]  /*0230*/  IADD3 R6, -R5, RZ, RZ ;  /* 0x000000ff05067210 */ /* 0x000fca0007ffe1ff */
[----:B------:R-:W-:-:S04]  /*0240*/  IMAD R6, R6, c[0x0][0x184], R7 ;  /* 0x0000610006067a24 */ /* 0x000fc800078e0207 */
[C---:B------:R-:W-:Y:S02]  /*0250*/  IMAD R2, R6.reuse, c[0x0][0x2a8], R2 ;  /* 0x0000aa0006027a24 */ /* 0x040fe400078e0202 */
[----:B------:R-:W-:Y:S01]  /*0260*/  IMAD R3, R6, c[0x0][0x2ac], R3 ;  /* 0x0000ab0006037a24 */ /* 0x000fe200078e0203 */
[----:B------:R-:W-:Y:S05]  /*0270*/  @!P0 BRA `(.L_x_548) ;  /* 0x00000c3000008947 */ /* 0x000fea0003800000 */
[----:B------:R-:W-:Y:S02]  /*0280*/  MOV R4, RZ ;  /* 0x000000ff00047202 */ /* 0x000fe40000000f00 */
        /* <DEDUP_REMOVED lines=182> */
[----:B------:R-:W-:Y:S02]  /*0df0*/  SHF.R.U32.HI R7, RZ, c[0x0][0x288], R6 ;  /* 0x0000a200ff077a19 */ /* 0x000fe40000011606 */
[----:B------:R-:W-:Y:S02]  /*0e00*/  @P0 MOV R6, RZ ;  /* 0x000000ff00060202 */ /* 0x000fe40000000f00 */
[----:B------:R-:W-:-:S03]  /*0e10*/  IADD3 R9, -R7, RZ, RZ ;  /* 0x000000ff07097210 */ /* 0x000fc60007ffe1ff */
[----:B------:R-:W-:-:S05]  /*0e20*/  @P0 IMAD.HI.U32 R4, R7, c[0x0][0x290], R6 ;  /* 0x0000a40007040a27 */ /* 0x000fca00078e0006 */
[----:B------:R-:W-:Y:S01]  /*0e30*/  @P0 SHF.R.U32.HI R6, RZ, c[0x0][0x294], R4 ;  /* 0x0000a500ff060a19 */ /* 0x000fe20000011604 */
[----:B------:R-:W-:-:S03]  /*0e40*/  IMAD R4, R9, c[0x0][0x280], R5 ;  /* 0x0000a00009047a24 */ /* 0x000fc600078e0205 */
[----:B------:R-:W-:Y:S01]  /*0e50*/  @P0 IADD3 R6, -R6, RZ, RZ ;  /* 0x000000ff06060210 */ /* 0x000fe20007ffe1ff */
[C---:B------:R-:W-:Y:S02]  /*0e60*/  IMAD R2, R4.reuse, c[0x0][0x350], R2 ;  /* 0x0000d40004027a24 */ /* 0x040fe400078e0202 */
[----:B------:R-:W-:Y:S02]  /*0e70*/  IMAD R3, R4, c[0x0][0x354], R3 ;  /* 0x0000d50004037a24 */ /* 0x000fe400078e0203 */
[----:B------:R-:W-:-:S04]  /*0e80*/  @P0 IMAD R6, R6, c[0x0][0x28c], R7 ;  /* 0x0000a30006060a24 */ /* 0x000fc800078e0207 */
[C---:B------:R-:W-:Y:S02]  /*0e90*/  @P0 IMAD R2, R6.reuse, c[0x0][0x358], R2 ;  /* 0x0000d60006020a24 */ /* 0x040fe400078e0202 */
[----:B------:R-:W-:-:S05]  /*0ea0*/  @P0 IMAD R3, R6, c[0x0][0x35c], R3 ;  /* 0x0000d70006030a24 */ /* 0x000fca00078e0203 */
.L_x_548:
[----:B------:R-:W-:-:S04]  /*0eb0*/  IADD3 R4, P0, R3, c[0x0][0x368], RZ ;  /* 0x0000da0003047a10 */ /* 0x000fc80007f1e0ff */
[----:B------:R-:W-:-:S05]  /*0ec0*/  IADD3.X R5, RZ, c[0x0][0x36c], RZ, P0, !PT ;  /* 0x0000db00ff057a10 */ /* 0x000fca00007fe4ff */
[----:B------:R0:W2:Y:S01]  /*0ed0*/  LDG.E.U16 R3, [R4.64] ;  /* 0x0000000404037981 */ /* 0x0000a2000c1e1500 */
[----:B------:R-:W-:Y:S01]  /*0ee0*/  IMAD.MOV.U32 R8, RZ, RZ, 0x38eb4c3a ;  /* 0x38eb4c3aff087424 */ /* 0x000fe200078e00ff */
[----:B------:R-:W-:Y:S02]  /*0ef0*/  MOV R9, 0x3aae005b ;  /* 0x3aae005b00097802 */ /* 0x000fe40000000f00 */
[----:B------:R-:W-:Y:S02]  /*0f00*/  MOV R10, 0x3c09919f ;  /* 0x3c09919f000a7802 */ /* 0x000fe40000000f00 */
[----:B------:R-:W-:Y:S02]  /*0f10*/  IADD3 R0, R0, 0x80, RZ ;  /* 0x0000008000007810 */ /* 0x000fe40007ffe0ff */
[----:B0-----:R-:W-:Y:S02]  /*0f20*/  MOV R5, 0x3d24d99a ;  /* 0x3d24d99a00057802 */ /* 0x001fe40000000f00 */
[----:B--2---:R-:W-:-:S04]  /*0f30*/  PRMT R3, RZ, 0x5410, R3 ;  /* 0x00005410ff037816 */ /* 0x004fc80000000003 */
[C---:B------:R-:W-:Y:S01]  /*0f40*/  FSETP.GE.FTZ.AND P0, PT, |R3|.reuse, 1.0029599666595458984, PT ;  /* 0x3f8060fe0300780b */ /* 0x040fe20003f16200 */
[C---:B------:R-:W-:Y:S02]  /*0f50*/  FADD.FTZ R6, |R3|.reuse, -RZ ;  /* 0x800000ff03067221 */ /* 0x040fe40000010200 */
[----:B------:R-:W-:Y:S01]  /*0f60*/  FMUL.FTZ R7, R3, R3 ;  /* 0x0000000303077220 */ /* 0x000fe20000410000 */
[----:B------:R-:W-:Y:S02]  /*0f70*/  FSEL R8, R8, 8.4834944573231041431e-05, P0 ;  /* 0x38b1e96a08087808 */ /* 0x000fe40000000000 */
[----:B------:R-:W-:Y:S02]  /*0f80*/  FSEL R9, -R9, -0.00082130916416645050049, P0 ;  /* 0xba574d2009097808 */ /* 0x000fe40000000100 */
[----:B------:R-:W-:Y:S02]  /*0f90*/  FSEL R7, R6, R7, P0 ;  /* 0x0000000706077208 */ /* 0x000fe40000000000 */
[----:B------:R-:W-:-:S02]  /*0fa0*/  FSEL R4, R10, 0.0052134888246655464172, P0 ;  /* 0x3baad5ea0a047808 */ /* 0x000fc40000000000 */
[----:B------:R-:W-:Y:S01]  /*0fb0*/  FSEL R5, -R5, -0.026868773624300956726, P0 ;  /* 0xbcdc1be705057808 */ /* 0x000fe20000000100 */
[C---:B------:R-:W-:Y:S01]  /*0fc0*/  FFMA.FTZ R8, R7.reuse, R8, R9 ;  /* 0x0000000807087223 */ /* 0x040fe20000010009 */
[----:B------:R-:W-:Y:S02]  /*0fd0*/  MOV R9, 0x3e235519 ;  /* 0x3e23551900097802 */ /* 0x000fe40000000f00 */
[----:B------:R-:W-:Y:S01]  /*0fe0*/  MOV R10, 0x3f69b4f9 ;  /* 0x3f69b4f9000a7802 */ /* 0x000fe20000000f00 */
[----:B------:R-:W-:Y:S01]  /*0ff0*/  FFMA.FTZ R4, R7, R8, R4 ;  /* 0x0000000807047223 */ /* 0x000fe20000010004 */
[----:B------:R-:W-:Y:S02]  /*1000*/  FSEL R8, R9, 0.11284004896879196167, P0 ;  /* 0x3de718af09087808 */ /* 0x000fe40000000000 */
[----:B------:R-:W-:Y:S01]  /*1010*/  MOV R9, 0x3f210a14 ;  /* 0x3f210a1400097802 */ /* 0x000fe20000000f00 */
        /* <DEDUP_REMOVED lines=11> */
[----:B------:R-:W-:Y:S02]  /*10d0*/  @P0 LOP3.LUT R4, R6, 0x80000000, R3, 0xb8, !PT ;  /* 0x8000000006040812 */ /* 0x000fe400078eb803 */
[----:B------:R-:W-:Y:S02]  /*10e0*/  IADD3 R2, P0, R2, c[0x0][0x360], RZ ;  /* 0x0000d80002027a10 */ /* 0x000fe40007f1e0ff */
[----:B------:R-:W-:-:S03]  /*10f0*/  F2FP.BF16.PACK_AB R5, RZ, R4 ;  /* 0x00000004ff05723e */ /* 0x000fc600000010ff */
[----:B------:R-:W-:-:S05]  /*1100*/  IMAD.X R3, RZ, RZ, c[0x0][0x364], P0 ;  /* 0x0000d900ff037624 */ /* 0x000fca00000e06ff */
[----:B------:R0:W-:Y:S03]  /*1110*/  STG.E.U16 [R2.64], R5 ;  /* 0x0000000502007986 */ /* 0x0001e6000c101504 */
.L_x_547:
[----:B------:R-:W-:Y:S05]  /*1120*/  BSYNC B0 ;  /* 0x0000000000007941 */ /* 0x000fea0003800000 */
.L_x_546:
[----:B------:R-:W-:Y:S01]  /*1130*/  ISETP.GE.AND P0, PT, R0, c[0x0][0x160], PT ;  /* 0x0000580000007a0c */ /* 0x000fe20003f06270 */
[----:B------:R-:W-:-:S12]  /*1140*/  BSSY B0, `(.L_x_549) ;  /* 0x0000218000007945 */ /* 0x000fd80003800000 */
[----:B------:R-:W-:Y:S05]  /*1150*/  @P0 BRA `(.L_x_550) ;  /* 0x0000216000000947 */ /* 0x000fea0003800000 */
[----:B------:R-:W-:Y:S01]  /*1160*/  ISETP.NE.AND P0, PT, RZ, c[0x0][0x168], PT ;  /* 0x00005a00ff007a0c */ /* 0x000fe20003f05270 */
[----:B0-----:R-:W-:-:S12]  /*1170*/  CS2R R2, SRZ ;  /* 0x0000000000027805 */ /* 0x001fd8000001ff00 */
        /* <DEDUP_REMOVED lines=225> */
.L_x_551:
[----:B------:R-:W-:-:S04]  /*1f90*/  IADD3 R4, P0, R3, c[0x0][0x368], RZ ;  /* 0x0000da0003047a10 */ /* 0x000fc80007f1e0ff */
[----:B------:R-:W-:-:S05]  /*1fa0*/  IADD3.X R5, RZ, c[0x0][0x36c], RZ, P0, !PT ;  /* 0x0000db00ff057a10 */ /* 0x000fca00007fe4ff */
[----:B------:R0:W2:Y:S01]  /*1fb0*/  LDG.E.U16 R3, [R4.64] ;  /* 0x0000000404037981 */ /* 0x0000a2000c1e1500 */
[----:B------:R-:W-:Y:S01]  /*1fc0*/  MOV R8, 0x38eb4c3a ;  /* 0x38eb4c3a00087802 */ /* 0x000fe20000000f00 */
[----:B------:R-:W-:Y:S01]  /*1fd0*/  IMAD.MOV.U32 R10, RZ, RZ, 0x3c09919f ;  /* 0x3c09919fff0a7424 */ /* 0x000fe200078e00ff */
        /* <DEDUP_REMOVED lines=31> */
[----:B------:R-:W-:Y:S02]  /*21d0*/  F2FP.BF16.PACK_AB R5, RZ, R4 ;  /* 0x00000004ff05723e */ /* 0x000fe400000010ff */
[----:B------:R-:W-:Y:S02]  /*21e0*/  IADD3.X R3, RZ, c[0x0][0x364], RZ, P0, !PT ;  /* 0x0000d900ff037a10 */ /* 0x000fe400007fe4ff */
[----:B------:R-:W-:-:S03]  /*21f0*/  ISETP.GE.AND P0, PT, R0, c[0x0][0x160], PT ;  /* 0x0000580000007a0c */ /* 0x000fc60003f06270 */
[----:B------:R0:W-:Y:S10]  /*2200*/  STG.E.U16 [R2.64], R5 ;  /* 0x0000000502007986 */ /* 0x0001f4000c101504 */
[----:B------:R-:W-:Y:S05]  /*2210*/  @P0 BRA `(.L_x_550) ;  /* 0x000010a000000947 */ /* 0x000fea0003800000 */
[----:B------:R-:W-:Y:S01]  /*2220*/  ISETP.NE.AND P0, PT, RZ, c[0x0][0x168], PT ;  /* 0x00005a00ff007a0c */ /* 0x000fe20003f05270 */
[----:B0-----:R-:W-:-:S12]  /*2230*/  CS2R R2, SRZ ;  /* 0x0000000000027805 */ /* 0x001fd8000001ff00 */
[----:B------:R-:W-:Y:S05]  /*2240*/  @!P0 BRA `(.L_x_552) ;  /* 0x00000e0000008947 */ /* 0x000fea0003800000 */
[----:B------:R-:W-:Y:S01]  /*2250*/  HFMA2.MMA R2, -RZ, RZ, 0, 0 ;  /* 0x00000000ff027435 */ /* 0x000fe200000001ff */
[----:B------:R-:W-:Y:S01]  /*2260*/  IMAD.MOV.U32 R3, RZ, RZ, R0 ;  /* 0x000000ffff037224 */ /* 0x000fe200078e0000 */
[----:B------:R-:W-:-:S04]  /*2270*/  MOV R8, c[0x0][0x168] ;  /* 0x00005a0000087a02 */ /* 0x000fc80000000f00 */
[----:B------:R-:W-:-:S04]  /*2280*/  ISETP.NE.AND P0, PT, R8, 0x1, PT ;  /* 0x000000010800780c */ /* 0x000fc80003f05270 */
        /* <DEDUP_REMOVED lines=205> */
[----:B------:R-:W-:Y:S02]  /*2f60*/  ISETP.NE.AND P0, PT, R8, 0x18, PT ;  /* 0x000000180800780c */ /* 0x000fe40003f05270 */
[----:B------:R-:W-:-:S05]  /*2f70*/  MOV R4, RZ ;  /* 0x000000ff00047202 */ /* 0x000fca0000000f00 */
[----:B------:R-:W-:-:S05]  /*2f80*/  IMAD.HI.U32 R6, R5, c[0x0][0x284], R4 ;  /* 0x0000a10005067a27 */ /* 0x000fca00078e0004 */
[----:B------:R-:W-:Y:S02]  /*2f90*/  SHF.R.U32.HI R7, RZ, c[0x0][0x288], R6 ;  /* 0x0000a200ff077a19 */ /* 0x000fe40000011606 */
[----:B------:R-:W-:-:S03]  /*2fa0*/  @P0 MOV R6, RZ ;  /* 0x000000ff00060202 */ /* 0x000fc60000000f00 */
[--C-:B------:R-:W-:Y:S02]  /*2fb0*/  IMAD.MOV R9, RZ, RZ, -R7.reuse ;  /* 0x000000ffff097224 */ /* 0x100fe400078e0a07 */
        /* <DEDUP_REMOVED lines=9> */
.L_x_552:
[----:B------:R-:W-:-:S04]  /*3050*/  IADD3 R4, P0, R3, c[0x0][0x368], RZ ;  /* 0x0000da0003047a10 */ /* 0x000fc80007f1e0ff */
[----:B------:R-:W-:-:S05]  /*3060*/  IADD3.X R5, RZ, c[0x0][0x36c], RZ, P0, !PT ;  /* 0x0000db00ff057a10 */ /* 0x000fca00007fe4ff */
[----:B------:R0:W2:Y:S01]  /*3070*/  LDG.E.U16 R3, [R4.64] ;  /* 0x0000000404037981 */ /* 0x0000a2000c1e1500 */
[----:B------:R-:W-:Y:S02]  /*3080*/  MOV R8, 0x38eb4c3a ;  /* 0x38eb4c3a00087802 */ /* 0x000fe40000000f00 */
        /* <DEDUP_REMOVED lines=14> */
[----:B------:R-:W-:Y:S01]  /*3170*/  MOV R10, 0x3f69b4f9 ;  /* 0x3f69b4f9000a7802 */ /* 0x000fe20000000f00 */
[----:B------:R-:W-:Y:S02]  /*3180*/  IMAD.MOV.U32 R9, RZ, RZ, 0x3e235519 ;  /* 0x3e235519ff097424 */ /* 0x000fe400078e00ff */
[----:B------:R-:W-:-:S03]  /*3190*/  FFMA.FTZ R4, R7, R8, R4 ;  /* 0x0000000807047223 */ /* 0x000fc60000010004 */
[----:B------:R-:W-:Y:S01]  /*31a0*/  FSEL R8, R9, 0.11284004896879196167, P0 ;  /* 0x3de718af09087808 */ /* 0x000fe20000000000 */
[C---:B------:R-:W-:Y:S01]  /*31b0*/  FFMA.FTZ R4, R7.reuse, R4, R5 ;  /* 0x0000000407047223 */ /* 0x040fe20000010005 */
[----:B------:R-:W-:Y:S02]  /*31c0*/  MOV R9, 0x3f210a14 ;  /* 0x3f210a1400097802 */ /* 0x000fe40000000f00 */
[----:B------:R-:W-:Y:S01]  /*31d0*/  FSEL R5, R10, -0.37612664699554443359, P0 ;  /* 0xbec093ac0a057808 */ /* 0x000fe20000000000 */
        /* <DEDUP_REMOVED lines=12> */
[----:B------:R-:W-:-:S05]  /*32a0*/  IADD3.X R3, RZ, c[0x0][0x364], RZ, P0, !PT ;  /* 0x0000d900ff037a10 */ /* 0x000fca00007fe4ff */
[----:B------:R0:W-:Y:S04]  /*32b0*/  STG.E.U16 [R2.64], R5 ;  /* 0x0000000502007986 */ /* 0x0001e8000c101504 */
.L_x_550:
[----:B------:R-:W-:Y:S05]  /*32c0*/  BSYNC B0 ;  /* 0x0000000000007941 */ /* 0x000fea0003800000 */
.L_x_549:
[----:B------:R-:W-:-:S13]  /*32d0*/  ISETP.GE.AND P0, PT, R0, c[0x0][0x160], PT ;  /* 0x0000580000007a0c */ /* 0x000fda0003f06270 */
[----:B------:R-:W-:Y:S05]  /*32e0*/  @P0 EXIT ;  /* 0x000000000000094d */ /* 0x000fea0003800000 */
[----:B------:R-:W-:Y:S01]  /*32f0*/  ISETP.NE.AND P0, PT, RZ, c[0x0][0x168], PT ;  /* 0x00005a00ff007a0c */ /* 0x000fe20003f05270 */
[----:B0-----:R-:W-:-:S12]  /*3300*/  CS2R R2, SRZ ;  /* 0x0000000000027805 */ /* 0x001fd8000001ff00 */
[----:B------:R-:W-:Y:S05]  /*3310*/  @!P0 BRA `(.L_x_553) ;  /* 0x00000e0000008947 */ /* 0x000fea0003800000 */
[----:B------:R-:W-:Y:S02]  /*3320*/  MOV R2, RZ ;  /* 0x000000ff00027202 */ /* 0x000fe40000000f00 */
[----:B------:R-:W-:Y:S02]  /*3330*/  MOV R3, R0 ;  /* 0x0000000000037202 */ /* 0x000fe40000000f00 */
[----:B------:R-:W-:-:S03]  /*3340*/  MOV R8, c[0x0][0x168] ;  /* 0x00005a0000087a02 */ /* 0x000fc60000000f00 */
[----:B------:R-:W-:Y:S01]  /*3350*/  IMAD.HI.U32 R4, R0, c[0x0][0x170], R2 ;  /* 0x00005c0000047a27 */ /* 0x000fe200078e0002 */
[----:B------:R-:W-:-:S04]  /*3360*/  ISETP.NE.AND P0, PT, R8, 0x1, PT ;  /* 0x000000010800780c */ /* 0x000fc80003f05270 */
[----:B------:R-:W-:-:S05]  /*3370*/  SHF.R.U32.HI R5, RZ, c[0x0][0x174], R4 ;  /* 0x00005d00ff057a19 */ /* 0x000fca0000011604 */
[----:B------:R-:W-:-:S04]  /*3380*/  IMAD.MOV R3, RZ, RZ, -R5 ;  /* 0x000000ffff037224 */ /* 0x000fc800078e0a05 */
[----:B------:R-:W-:-:S04]  /*3390*/  IMAD R0, R3, c[0x0][0x16c], R0 ;  /* 0x00005b0003007a24 */ /* 0x000fc800078e0200 */
[C---:B------:R-:W-:Y:S02]  /*33a0*/  IMAD R2, R0.reuse, c[0x0][0x298], RZ ;  /* 0x0000a60000027a24 */ /* 0x040fe400078e02ff */
[----:B------:R-:W-:Y:S01]  /*33b0*/  IMAD R3, R0, c[0x0][0x29c], RZ ;  /* 0x0000a70000037a24 */ /* 0x000fe200078e02ff */
        /* <DEDUP_REMOVED lines=203> */
[----:B------:R-:W-:Y:S02]  /*4070*/  @P0 MOV R6, RZ ;  /* 0x000000ff00060202 */ /* 0x000fe40000000f00 */
[----:B------:R-:W-:-:S03]  /*4080*/  IADD3 R4, -R7, RZ, RZ ;  /* 0x000000ff07047210 */ /* 0x000fc60007ffe1ff */
[----:B------:R-:W-:-:S04]  /*4090*/  @P0 IMAD.HI.U32 R0, R7, c[0x0][0x290], R6 ;  /* 0x0000a40007000a27 */ /* 0x000fc800078e0006 */
[----:B------:R-:W-:Y:S01]  /*40a0*/  IMAD R4, R4, c[0x0][0x280], R5 ;  /* 0x0000a00004047a24 */ /* 0x000fe200078e0205 */
[----:B------:R-:W-:-:S03]  /*40b0*/  @P0 SHF.R.U32.HI R0, RZ, c[0x0][0x294], R0 ;  /* 0x0000a500ff000a19 */ /* 0x000fc60000011600 */
[----:B------:R-:W-:Y:S01]  /*40c0*/  IMAD R2, R4, c[0x0][0x350], R2 ;  /* 0x0000d40004027a24 */ /* 0x000fe200078e0202 */
[----:B------:R-:W-:Y:S01]  /*40d0*/  @P0 IADD3 R6, -R0, RZ, RZ ;  /* 0x000000ff00060210 */ /* 0x000fe20007ffe1ff */
[----:B------:R-:W-:-:S04]  /*40e0*/  IMAD R3, R4, c[0x0][0x354], R3 ;  /* 0x0000d50004037a24 */ /* 0x000fc800078e0203 */
[----:B------:R-:W-:-:S04]  /*40f0*/  @P0 IMAD R6, R6, c[0x0][0x28c], R7 ;  /* 0x0000a30006060a24 */ /* 0x000fc800078e0207 */
[C---:B------:R-:W-:Y:S02]  /*4100*/  @P0 IMAD R2, R6.reuse, c[0x0][0x358], R2 ;  /* 0x0000d60006020a24 */ /* 0x040fe400078e0202 */
[----:B------:R-:W-:-:S05]  /*4110*/  @P0 IMAD R3, R6, c[0x0][0x35c], R3 ;  /* 0x0000d70006030a24 */ /* 0x000fca00078e0203 */
.L_x_553:
[----:B------:R-:W-:-:S04]  /*4120*/  IADD3 R4, P0, R3, c[0x0][0x368], RZ ;  /* 0x0000da0003047a10 */ /* 0x000fc80007f1e0ff */
[----:B------:R-:W-:-:S05]  /*4130*/  IADD3.X R5, RZ, c[0x0][0x36c], RZ, P0, !PT ;  /* 0x0000db00ff057a10 */ /* 0x000fca00007fe4ff */
[----:B------:R0:W2:Y:S01]  /*4140*/  LDG.E.U16 R0, [R4.64] ;  /* 0x0000000404007981 */ /* 0x0000a2000c1e1500 */
[----:B------:R-:W-:Y:S01]  /*4150*/  IMAD.MOV.U32 R7, RZ, RZ, 0x38eb4c3a ;  /* 0x38eb4c3aff077424 */ /* 0x000fe200078e00ff */
[----:B------:R-:W-:Y:S02]  /*4160*/  MOV R8, 0x3aae005b ;  /* 0x3aae005b00087802 */ /* 0x000fe40000000f00 */
[----:B------:R-:W-:Y:S02]  /*4170*/  MOV R9, 0x3c09919f ;  /* 0x3c09919f00097802 */ /* 0x000fe40000000f00 */
        /* <DEDUP_REMOVED lines=17> */
[----:B------:R-:W-:Y:S01]  /*4290*/  FSEL R7, R9, -0.37612664699554443359, P0 ;  /* 0xbec093ac09077808 */ /* 0x000fe20000000000 */
[----:B------:R-:W-:Y:S01]  /*42a0*/  FADD.FTZ R9, -R3, -RZ ;  /* 0x800000ff03097221 */ /* 0x000fe20000010100 */
[----:B------:R-:W-:Y:S01]  /*42b0*/  FSEL R3, R8, 0.12837915122509002686, P0 ;  /* 0x3e0375d308037808 */ /* 0x000fe20000000000 */
[----:B------:R-:W-:-:S03]  /*42c0*/  FFMA.FTZ R5, R6, R5, R4 ;  /* 0x0000000506057223 */ /* 0x000fc60000010004 */
[----:B------:R-:W-:Y:S01]  /*42d0*/  FSEL R4, R9, R0, P0 ;  /* 0x0000000009047208 */ /* 0x000fe20000000000 */
[----:B------:R-:W-:-:S04]  /*42e0*/  FFMA.FTZ R5, R6, R5, R7 ;  /* 0x0000000506057223 */ /* 0x000fc80000010007 */
        /* <DEDUP_REMOVED lines=8> */
[----:B------:R-:W-:Y:S01]  /*4370*/  STG.E.U16 [R2.64], R0 ;  /* 0x0000000002007986 */ /* 0x000fe2000c101504 */
[----:B------:R-:W-:Y:S05]  /*4380*/  EXIT ;  /* 0x000000000000794d */ /* 0x000fea0003800000 */
.L_x_554:
        /* <DEDUP_REMOVED lines=15> */
.L_x_10282:


//--------------------- .text._ZN2at6native27unrolled_elementwise_kernelIZZZNS0_15erf_kernel_cudaERNS_18TensorIteratorBaseEENKUlvE_clEvENKUlvE2_clEvEUlN3c108BFloat16EE_St5arrayIPcLm2EELi4E23TrivialOffsetCalculatorILi1EjESD_NS0_6memory15LoadWithoutCastENSE_16StoreWithoutCastEEEviT_T0_T2_T3_T4_T5_ --------------------------
	.section	.text._ZN2at6native27unrolled_elementwise_kernelIZZZNS0_15erf_kernel_cudaERNS_18TensorIteratorBaseEENKUlvE_clEvENKUlvE2_clEvEUlN3c108BFloat16EE_St5arrayIPcLm2EELi4E23TrivialOffsetCalculatorILi1EjESD_NS0_6memory15LoadWithoutCastENSE_16StoreWithoutCastEEEviT_T0_T2_T3_T4_T5_,"ax",@progbits
	.sectioninfo	@"SHI_REGISTERS=26"
	.align	128
        .global         _ZN2at6native27unrolled_elementwise_kernelIZZZNS0_15erf_kernel_cudaERNS_18TensorIteratorBaseEENKUlvE_clEvENKUlvE2_clEvEUlN3c108BFloat16EE_St5arrayIPcLm2EELi4E23TrivialOffsetCalculatorILi1EjESD_NS0_6memory15LoadWithoutCastENSE_16StoreWithoutCastEEEviT_T0_T2_T3_T4_T5_
        .type           _ZN2at6native27unrolled_elementwise_kernelIZZZNS0_15erf_kernel_cudaERNS_18TensorIteratorBaseEENKUlvE_clEvENKUlvE2_clEvEUlN3c108BFloat16EE_St5arrayIPcLm2EELi4E23TrivialOffsetCalculatorILi1EjESD_NS0_6memory15LoadWithoutCastENSE_16StoreWithoutCastEEEviT_T0_T2_T3_T4_T5_,@function
        .size           _ZN2at6native27unrolled_elementwise_kernelIZZZNS0_15erf_kernel_cudaERNS_18TensorIteratorBaseEENKUlvE_clEvENKUlvE2_clEvEUlN3c108BFloat16EE_St5arrayIPcLm2EELi4E23TrivialOffsetCalculatorILi1EjESD_NS0_6memory15LoadWithoutCastENSE_16StoreWithoutCastEEEviT_T0_T2_T3_T4_T5_,(.L_x_10283 - _ZN2at6native27unrolled_elementwise_kernelIZZZNS0_15erf_kernel_cudaERNS_18TensorIteratorBaseEENKUlvE_clEvENKUlvE2_clEvEUlN3c108BFloat16EE_St5arrayIPcLm2EELi4E23TrivialOffsetCalculatorILi1EjESD_NS0_6memory15LoadWithoutCastENSE_16StoreWithoutCastEEEviT_T0_T2_T3_T4_T5_)
        .other          _ZN2at6native27unrolled_elementwise_kernelIZZZNS0_15erf_kernel_cudaERNS_18TensorIteratorBaseEENKUlvE_clEvENKUlvE2_clEvEUlN3c108BFloat16EE_St5arrayIPcLm2EELi4E23TrivialOffsetCalculatorILi1EjESD_NS0_6memory15LoadWithoutCastENSE_16StoreWithoutCastEEEviT_T0_T2_T3_T4_T5_,@"STO_CUDA_ENTRY STV_DEFAULT"
_ZN2at6native27unrolled_elementwise_kernelIZZZNS0_15erf_kernel_cudaERNS_18TensorIteratorBaseEENKUlvE_clEvENKUlvE2_clEvEUlN3c108BFloat16EE_St5arrayIPcLm2EELi4E23TrivialOffsetCalculatorILi1EjESD_NS0_6memory15LoadWithoutCastENSE_16StoreWithoutCastEEEviT_T0_T2_T3_T4_T5_:
.text._ZN2at6native27unrolled_elementwise_kernelIZZZNS0_15erf_kernel_cudaERNS_18TensorIteratorBaseEENKUlvE_clEvENKUlvE2_clEvEUlN3c108BFloat16EE_St5arrayIPcLm2EELi4E23TrivialOffsetCalculatorILi1EjESD_NS0_6memory15LoadWithoutCastENSE_16StoreWithoutCastEEEviT_T0_T2_T3_T4_T5_:
[----:B------:R-:W-:Y:S02]  /*0000*/  IMAD.MOV.U32 R1, RZ, RZ, c[0x0][0x28] ;  /* 0x00000a00ff017624 */ /* 0x000fe400078e00ff */
[----:B------:R-:W0:Y:S01]  /*0010*/  S2R R0, SR_CTAID.X ;  /* 0x0000000000007919 */ /* 0x000e220000002500 */
[----:B------:R-:W-:Y:S01]  /*0020*/  IMAD.MOV.U32 R3, RZ, RZ, -0x200 ;  /* 0xfffffe00ff037424 */ /* 0x000fe200078e00ff */
[----:B------:R-:W-:Y:S01]  /*0030*/  PRMT R5, RZ, 0x7610, R5 ;  /* 0x00007610ff057816 */ /* 0x000fe20000000005 */
[----:B------:R-:W-:Y:S01]  /*0040*/  ULDC.64 UR4, c[0x0][0x118] ;  /* 0x0000460000047ab9 */ /* 0x000fe20000000a00 */
[----:B------:R-:W1:Y:S01]  /*0050*/  S2R R23, SR_TID.X ;  /* 0x0000000000177919 */ /* 0x000e620000002100 */
[----:B------:R-:W-:Y:S02]  /*0060*/  PRMT R8, RZ, 0x7610, R8 ;  /* 0x00007610ff087816 */ /* 0x000fe40000000008 */
[----:B------:R-:W-:Y:S01]  /*0070*/  PRMT R6, RZ, 0x7610, R6 ;  /* 0x00007610ff067816 */ /* 0x000fe20000000006 */
[----:B0-----:R-:W-:Y:S02]  /*0080*/  IMAD R4, R0, R3, c[0x0][0x160] ;  /* 0x0000580000047624 */ /* 0x001fe400078e0203 */
[----:B-1----:R-:W-:-:S03]  /*0090*/  IMAD.MOV.U32 R3, RZ, RZ, R23 ;  /* 0x000000ffff037224 */ /* 0x002fc600078e0017 */
[----:B------:R-:W-:-:S13]  /*00a0*/  ISETP.GE.AND P0, PT, R23, R4, PT ;  /* 0x000000041700720c */ /* 0x000fda0003f06270 */
[----:B------:R-:W-:Y:S02]  /*00b0*/  @!P0 LEA R2, R0, R3, 0x9 ;  /* 0x0000000300028211 */ /* 0x000fe400078e48ff */
[----:B------:R-:W-:-:S04]  /*00c0*/  @!P0 IADD3 R3, R3, 0x80, RZ ;  /* 0x0000008003038810 */ /* 0x000fc80007ffe0ff */
[----:B------:R-:W-:-:S13]  /*00d0*/  ISETP.GE.AND P1, PT, R3, R4, PT ;  /* 0x000000040300720c */ /* 0x000fda0003f26270 */
[----:B------:R-:W-:Y:S01]  /*00e0*/  @!P1 IMAD R12, R0, 0x200, R3 ;  /* 0x00000200000c9824 */ /* 0x000fe200078e0203 */
[----:B------:R-:W-:Y:S01]  /*00f0*/  @!P1 IADD3 R3, R3, 0x80, RZ ;  /* 0x0000008003039810 */ /* 0x000fe20007ffe0ff */
[----:B------:R-:W-:-:S03]  /*0100*/  @!P1 IMAD.MOV.U32 R13, RZ, RZ, 0x2 ;  /* 0x00000002ff0d9424 */ /* 0x000fc600078e00ff */
[C---:B------:R-:W-:Y:S01]  /*0110*/  ISETP.GE.AND P3, PT, R3.reuse, R4, PT ;  /* 0x000000040300720c */ /* 0x040fe20003f66270 */
[----:B------:R-:W-:Y:S01]  /*0120*/  @!P1 IMAD.WIDE.U32 R12, R12, R13, c[0x0][0x170] ;  /* 0x00005c000c0c9625 */ /* 0x000fe200078e000d */
[----:B------:R-:W-:Y:S02]  /*0130*/  PRMT R9, RZ, 0x7610, R9 ;  /* 0x00007610ff097816 */ /* 0x000fe40000000009 */
[----:B------:R-:W-:Y:S01]  /*0140*/  MOV R7, R23 ;  /* 0x0000001700077202 */ /* 0x000fe20000000f00 */
[----:B------:R-:W-:Y:S01]  /*0150*/  BSSY B0, `(.L_x_555) ;  /* 0x000003b000007945 */ /* 0x000fe20003800000 */
[----:B------:R0:W5:Y:S07]  /*0160*/  @!P1 LDG.E.U16 R8, [R12.64] ;  /* 0x000000040c089981 */ /* 0x00016e000c1e1500 */
[----:B------:R-:W-:Y:S01]  /*0170*/  @!P3 IMAD R14, R0, 0x200, R3 ;  /* 0x00000200000eb824 */ /* 0x000fe200078e0203 */
[----:B------:R-:W-:-:S02]  /*0180*/  @!P3 IADD3 R3, R3, 0x80, RZ ;  /* 0x000000800303b810 */ /* 0x000fc40007ffe0ff */
[----:B------:R-:W-:Y:S02]  /*0190*/  @!P3 MOV R15, 0x2 ;  /* 0x00000002000fb802 */ /* 0x000fe40000000f00 */
[----:B------:R-:W-:Y:S02]  /*01a0*/  ISETP.GE.AND P2, PT, R3, R4, PT ;  /* 0x000000040300720c */ /* 0x000fe40003f46270 */
[----:B------:R-:W-:Y:S01]  /*01b0*/  IADD3 R17, R7, 0x80, RZ ;  /* 0x0000008007117810 */ /* 0x000fe20007ffe0ff */
[----:B------:R-:W-:-:S10]  /*01c0*/  @!P3 IMAD.WIDE.U32 R14, R14, R15, c[0x0][0x170] ;  /* 0x00005c000e0eb625 */ /* 0x000fd400078e000f */
[----:B------:R-:W-:Y:S01]  /*01d0*/  @!P2 IMAD R10, R0, 0x200, R3 ;  /* 0x00000200000aa824 */ /* 0x000fe200078e0203 */
[C---:B------:R-:W-:Y:S01]  /*01e0*/  IADD3 R19, R7.reuse, 0x100, RZ ;  /* 0x0000010007137810 */ /* 0x040fe20007ffe0ff */
[----:B------:R-:W-:Y:S01]  /*01f0*/  @!P2 IMAD.MOV.U32 R11, RZ, RZ, 0x2 ;  /* 0x00000002ff0ba424 */ /* 0x000fe200078e00ff */
[----:B------:R-:W-:Y:S01]  /*0200*/  IADD3 R21, R7, 0x180, RZ ;  /* 0x0000018007157810 */ /* 0x000fe20007ffe0ff */
[----:B------:R-:W-:Y:S01]  /*0210*/  @!P0 IMAD.MOV.U32 R3, RZ, RZ, 0x2 ;  /* 0x00000002ff038424 */ /* 0x000fe200078e00ff */
[----:B------:R0:W5:Y:S01]  /*0220*/  @!P3 LDG.E.U16 R6, [R14.64] ;  /* 0x000000040e06b981 */ /* 0x000162000c1e1500 */
[----:B------:R-:W-:-:S04]  /*0230*/  @!P2 IMAD.WIDE.U32 R10, R10, R11, c[0x0][0x170] ;  /* 0x00005c000a0aa625 */ /* 0x000fc800078e000b */
[----:B------:R-:W-:Y:S01]  /*0240*/  @!P0 IMAD.WIDE.U32 R2, R2, R3, c[0x0][0x170] ;  /* 0x00005c0002028625 */ /* 0x000fe200078e0003 */
[----:B------:R1:W5:Y:S01]  /*0250*/  @!P2 LDG.E.U16 R5, [R10.64] ;  /* 0x000000040a05a981 */ /* 0x000362000c1e1500 */
[----:B------:R-:W-:-:S03]  /*0260*/  @!P0 IADD3 R7, R23, 0x80, RZ ;  /* 0x0000008017078810 */ /* 0x000fc60007ffe0ff */
[----:B------:R2:W5:Y:S01]  /*0270*/  @!P0 LDG.E.U16 R9, [R2.64] ;  /* 0x0000000402098981 */ /* 0x000562000c1e1500 */
[-C--:B------:R-:W-:Y:S01]  /*0280*/  ISETP.GE.AND P5, PT, R17, R4.reuse, PT ;  /* 0x000000041100720c */ /* 0x080fe20003fa6270 */
[----:B-1----:R-:W-:Y:S02]  /*0290*/  @!P0 IMAD R10, R0, 0x200, R23 ;  /* 0x00000200000a8824 */ /* 0x002fe400078e0217 */
[----:B--2---:R-:W-:Y:S01]  /*02a0*/  @!P0 IMAD.MOV.U32 R3, RZ, RZ, 0x2 ;  /* 0x00000002ff038424 */ /* 0x004fe200078e00ff */
[-C--:B------:R-:W-:Y:S02]  /*02b0*/  ISETP.GE.AND P1, PT, R19, R4.reuse, PT ;  /* 0x000000041300720c */ /* 0x080fe40003f26270 */
[-C--:B------:R-:W-:Y:S01]  /*02c0*/  ISETP.GE.AND P2, PT, R21, R4.reuse, PT ;  /* 0x000000041500720c */ /* 0x080fe20003f46270 */
[----:B------:R-:W-:Y:S01]  /*02d0*/  @!P0 IMAD.WIDE.U32 R2, R10, R3, c[0x0][0x168] ;  /* 0x00005a000a028625 */ /* 0x000fe200078e0003 */
[----:B------:R-:W-:Y:S01]  /*02e0*/  ISETP.GE.AND P3, PT, R7, R4, PT ;  /* 0x000000040700720c */ /* 0x000fe20003f66270 */
[----:B------:R-:W-:Y:S07]  /*02f0*/  @P0 BRA `(.L_x_556) ;  /* 0x0000020000000947 */ /* 0x000fee0003800000 */
[----:B0----5:R-:W-:Y:S01]  /*0300*/  PRMT R9, RZ, 0x5410, R9 ;  /* 0x00005410ff097816 */ /* 0x021fe20000000009 */
[----:B------:R-:W-:Y:S01]  /*0310*/  HFMA2.MMA R12, -RZ, RZ, 0.8349609375, 5.424022674560546875e-06 ;  /* 0x3aae005bff0c7435 */ /* 0x000fe200000001ff */
[----:B------:R-:W-:-:S02]  /*0320*/  IMAD.MOV.U32 R13, RZ, RZ, 0x38eb4c3a ;  /* 0x38eb4c3aff0d7424 */ /* 0x000fc400078e00ff */
[C---:B------:R-:W-:Y:S01]  /*0330*/  FSETP.GE.FTZ.AND P4, PT, |R9|.reuse, 1.0029599666595458984, PT ;  /* 0x3f8060fe0900780b */ /* 0x040fe20003f96200 */
[C---:B------:R-:W-:Y:S02]  /*0340*/  FADD.FTZ R11, |R9|.reuse, -RZ ;  /* 0x800000ff090b7221 */ /* 0x040fe40000010200 */
[----:B------:R-:W-:Y:S01]  /*0350*/  FMUL.FTZ R10, R9, R9 ;  /* 0x00000009090a7220 */ /* 0x000fe20000410000 */
[----:B------:R-:W-:Y:S01]  /*0360*/  FSEL R13, R13, 8.4834944573231041431e-05, P4 ;  /* 0x38b1e96a0d0d7808 */ /* 0x000fe20002000000 */
[----:B------:R-:W-:Y:S02]  /*0370*/  IMAD.MOV.U32 R14, RZ, RZ, 0x3c09919f ;  /* 0x3c09919fff0e7424 */ /* 0x000fe400078e00ff */
[----:B------:R-:W-:Y:S01]  /*0380*/  FSEL R12, -R12, -0.00082130916416645050049, P4 ;  /* 0xba574d200c0c7808 */ /* 0x000fe20002000100 */
[----:B------:R-:W-:Y:S01]  /*0390*/  IMAD.MOV.U32 R15, RZ, RZ, 0x3d24d99a ;  /* 0x3d24d99aff0f7424 */ /* 0x000fe200078e00ff */
[----:B------:R-:W-:Y:S01]  /*03a0*/  FSEL R10, R11, R10, P4 ;  /* 0x0000000a0b0a7208 */ /* 0x000fe20002000000 */
[----:B------:R-:W-:Y:S01]  /*03b0*/  IMAD.MOV.U32 R16, RZ, RZ, 0x3e235519 ;  /* 0x3e235519ff107424 */ /* 0x000fe200078e00ff */
[----:B------:R-:W-:-:S03]  /*03c0*/  FSEL R14, R14, 0.0052134888246655464172, P4 ;  /* 0x3baad5ea0e0e7808 */ /* 0x000fc60002000000 */
[C---:B------:R-:W-:Y:S01]  /*03d0*/  FFMA.FTZ R13, R10.reuse, R13, R12 ;  /* 0x0000000d0a0d7223 */ /* 0x040fe2000001000c */
[----:B------:R-:W-:Y:S02]  /*03e0*/  FSEL R12, -R15, -0.026868773624300956726, P4 ;  /* 0xbcdc1be70f0c7808 */ /* 0x000fe40002000100 */
[----:B------:R-:W-:Y:S01]  /*03f0*/  MOV R15, 0x3f69b4f9 ;  /* 0x3f69b4f9000f7802 */ /* 0x000fe20000000f00 */
        /* <DEDUP_REMOVED lines=16> */
.L_x_556:
[----:B0-----:R-:W-:Y:S05]  /*0500*/  BSYNC B0 ;  /* 0x0000000000007941 */ /* 0x001fea0003800000 */
.L_x_555:
[----:B------:R-:W-:Y:S01]  /*0510*/  BSSY B0, `(.L_x_557) ;  /* 0x0000022000007945 */ /* 0x000fe20003800000 */
[----:B------:R-:W-:Y:S05]  /*0520*/  @P5 BRA `(.L_x_558) ;  /* 0x0000020000005947 */ /* 0x000fea0003800000 */
[----:B-----5:R-:W-:Y:S01]  /*0530*/  PRMT R8, RZ, 0x5410, R8 ;  /* 0x00005410ff087816 */ /* 0x020fe20000000008 */
[----:B------:R-:W-:Y:S01]  /*0540*/  HFMA2.MMA R14, -RZ, RZ, 1.0087890625, -0.000686168670654296875 ;  /* 0x3c09919fff0e7435 */ /* 0x000fe200000001ff */
        /* <DEDUP_REMOVED lines=9> */
[----:B------:R-:W-:-:S02]  /*05e0*/  FSEL R10, R11, R10, P4 ;  /* 0x0000000a0b0a7208 */ /* 0x000fc40002000000 */
[----:B------:R-:W-:-:S03]  /*05f0*/  FSEL R14, R14, 0.0052134888246655464172, P4 ;  /* 0x3baad5ea0e0e7808 */ /* 0x000fc60002000000 */
[C---:B------:R-:W-:Y:S01]  /*0600*/  FFMA.FTZ R13, R10.reuse, R13, R12 ;  /* 0x0000000d0a0d7223 */ /* 0x040fe2000001000c */
[----:B------:R-:W-:Y:S01]  /*0610*/  FSEL R12, -R15, -0.026868773624300956726, P4 ;  /* 0xbcdc1be70f0c7808 */ /* 0x000fe20002000100 */
[----:B------:R-:W-:Y:S02]  /*0620*/  IMAD.MOV.U32 R15, RZ, RZ, 0x3f69b4f9 ;  /* 0x3f69b4f9ff0f7424 */ /* 0x000fe400078e00ff */
[----:B------:R-:W-:Y:S01]  /*0630*/  FFMA.FTZ R13, R10, R13, R14 ;  /* 0x0000000d0a0d7223 */ /* 0x000fe2000001000e */
[----:B------:R-:W-:Y:S02]  /*0640*/  FSEL R14, R16, 0.11284004896879196167, P4 ;  /* 0x3de718af100e7808 */ /* 0x000fe40002000000 */
[----:B------:R-:W-:Y:S01]  /*0650*/  MOV R16, 0x3f210a14 ;  /* 0x3f210a1400107802 */ /* 0x000fe20000000f00 */
        /* <DEDUP_REMOVED lines=13> */
.L_x_558:
[----:B------:R-:W-:Y:S05]  /*0730*/  BSYNC B0 ;  /* 0x0000000000007941 */ /* 0x000fea0003800000 */
.L_x_557:
        /* <DEDUP_REMOVED lines=34> */
.L_x_560:
[----:B------:R-:W-:Y:S05]  /*0960*/  BSYNC B0 ;  /* 0x0000000000007941 */ /* 0x000fea0003800000 */
.L_x_559:
[----:B------:R-:W-:Y:S01]  /*0970*/  BSSY B0, `(.L_x_561) ;  /* 0x0000022000007945 */ /* 0x000fe20003800000 */
[----:B------:R-:W-:Y:S05]  /*0980*/  @P2 BRA `(.L_x_562) ;  /* 0x0000020000002947 */ /* 0x000fea0003800000 */
[----:B-----5:R-:W-:Y:S01]  /*0990*/  PRMT R5, RZ, 0x5410, R5 ;  /* 0x00005410ff057816 */ /* 0x020fe20000000005 */
[----:B------:R-:W-:Y:S01]  /*09a0*/  HFMA2.MMA R12, -RZ, RZ, 0.8349609375, 5.424022674560546875e-06 ;  /* 0x3aae005bff0c7435 */ /* 0x000fe200000001ff */
[----:B------:R-:W-:Y:S01]  /*09b0*/  IMAD.MOV.U32 R13, RZ, RZ, 0x38eb4c3a ;  /* 0x38eb4c3aff0d7424 */ /* 0x000fe200078e00ff */
[----:B------:R-:W-:Y:S01]  /*09c0*/  MOV R16, 0x3e235519 ;  /* 0x3e23551900107802 */ /* 0x000fe20000000f00 */
[----:B------:R-:W-:Y:S01]  /*09d0*/  IMAD.MOV.U32 R14, RZ, RZ, 0x3c09919f ;  /* 0x3c09919fff0e7424 */ /* 0x000fe200078e00ff */
[C---:B------:R-:W-:Y:S01]  /*09e0*/  FSETP.GE.FTZ.AND P1, PT, |R5|.reuse, 1.0029599666595458984, PT ;  /* 0x3f8060fe0500780b */ /* 0x040fe20003f36200 */
[C---:B------:R-:W-:Y:S02]  /*09f0*/  FADD.FTZ R11, |R5|.reuse, -RZ ;  /* 0x800000ff050b7221 */ /* 0x040fe40000010200 */
[----:B------:R-:W-:Y:S01]  /*0a00*/  FMUL.FTZ R10, R5, R5 ;  /* 0x00000005050a7220 */ /* 0x000fe20000410000 */
[----:B------:R-:W-:Y:S01]  /*0a10*/  FSEL R13, R13, 8.4834944573231041431e-05, P1 ;  /* 0x38b1e96a0d0d7808 */ /* 0x000fe20000800000 */
[----:B------:R-:W-:Y:S01]  /*0a20*/  IMAD.MOV.U32 R15, RZ, RZ, 0x3d24d99a ;  /* 0x3d24d99aff0f7424 */ /* 0x000fe200078e00ff */
[----:B------:R-:W-:-:S02]  /*0a30*/  FSEL R12, -R12, -0.00082130916416645050049, P1 ;  /* 0xba574d200c0c7808 */ /* 0x000fc40000800100 */
[----:B------:R-:W-:Y:S02]  /*0a40*/  FSEL R10, R11, R10, P1 ;  /* 0x0000000a0b0a7208 */ /* 0x000fe40000800000 */
        /* <DEDUP_REMOVED lines=20> */
.L_x_562:
[----:B------:R-:W-:Y:S05]  /*0b90*/  BSYNC B0 ;  /* 0x0000000000007941 */ /* 0x000fea0003800000 */
.L_x_561:
[----:B-----5:R0:W-:Y:S01]  /*0ba0*/  @!P0 STG.E.U16 [R2.64], R9 ;  /* 0x0000000902008986 */ /* 0x0201e2000c101504 */
[----:B------:R-:W-:Y:S01]  /*0bb0*/  BSSY B0, `(.L_x_563) ;  /* 0x000000d000007945 */ /* 0x000fe20003800000 */
[----:B------:R-:W-:Y:S05]  /*0bc0*/  @P3 BRA `(.L_x_564) ;  /* 0x000000b000003947 */ /* 0x000fea0003800000 */
[----:B0-----:R-:W-:Y:S01]  /*0bd0*/  LEA R2, R0, R7, 0x9 ;  /* 0x0000000700027211 */ /* 0x001fe200078e48ff */
[----:B------:R-:W-:Y:S01]  /*0be0*/  IMAD.MOV.U32 R9, RZ, RZ, 0x2 ;  /* 0x00000002ff097424 */ /* 0x000fe200078e00ff */
[----:B------:R-:W-:Y:S02]  /*0bf0*/  IADD3 R7, R7, 0x80, RZ ;  /* 0x0000008007077810 */ /* 0x000fe40007ffe0ff */
[----:B------:R-:W-:Y:S01]  /*0c00*/  PRMT R11, R8, 0x7610, R11 ;  /* 0x00007610080b7816 */ /* 0x000fe2000000000b */
[----:B------:R-:W-:Y:S01]  /*0c10*/  IMAD.WIDE.U32 R2, R2, R9, c[0x0][0x168] ;  /* 0x00005a0002027625 */ /* 0x000fe200078e0009 */
[----:B------:R-:W-:-:S04]  /*0c20*/  ISETP.GE.AND P0, PT, R7, R4, PT ;  /* 0x000000040700720c */ /* 0x000fc80003f06270 */
[----:B------:R0:W-:Y:S09]  /*0c30*/  STG.E.U16 [R2.64], R11 ;  /* 0x0000000b02007986 */ /* 0x0001f2000c101504 */
[----:B------:R-:W-:Y:S01]  /*0c40*/  @!P0 IMAD R10, R0, 0x200, R7 ;  /* 0x00000200000a8824 */ /* 0x000fe200078e0207 */
[----:B------:R-:W-:-:S03]  /*0c50*/  @!P0 IADD3 R7, R7, 0x80, RZ ;  /* 0x0000008007078810 */ /* 0x000fc60007ffe0ff */
[----:B------:R-:W-:-:S05]  /*0c60*/  @!P0 IMAD.WIDE.U32 R8, R10, R9, c[0x0][0x168] ;  /* 0x00005a000a088625 */ /* 0x000fca00078e0009 */
[----:B------:R0:W-:Y:S02]  /*0c70*/  @!P0 STG.E.U16 [R8.64], R6 ;  /* 0x0000000608008986 */ /* 0x0001e4000c101504 */
.L_x_564:
[----:B------:R-:W-:Y:S05]  /*0c80*/  BSYNC B0 ;  /* 0x0000000000007941 */ /* 0x000fea0003800000 */
.L_x_563:
[----:B------:R-:W-:-:S13]  /*0c90*/  ISETP.GE.AND P0, PT, R7, R4, PT ;  /* 0x000000040700720c */ /* 0x000fda0003f06270 */
[----:B------:R-:W-:Y:S05]  /*0ca0*/  @P0 EXIT ;  /* 0x000000000000094d */ /* 0x000fea0003800000 */
[----:B0-----:R-:W-:Y:S01]  /*0cb0*/  LEA R2, R0, R7, 0x9 ;  /* 0x0000000700027211 */ /* 0x001fe200078e48ff */
[----:B------:R-:W-:-:S04]  /*0cc0*/  IMAD.MOV.U32 R3, RZ, RZ, 0x2 ;  /* 0x00000002ff037424 */ /* 0x000fc800078e00ff */
[----:B------:R-:W-:-:S05]  /*0cd0*/  IMAD.WIDE.U32 R2, R2, R3, c[0x0][0x168] ;  /* 0x00005a0002027625 */ /* 0x000fca00078e0003 */
[----:B------:R-:W-:Y:S01]  /*0ce0*/  STG.E.U16 [R2.64], R5 ;  /* 0x0000000502007986 */ /* 0x000fe2000c101504 */
[----:B------:R-:W-:Y:S05]  /*0cf0*/  EXIT ;  /* 0x000000000000794d */ /* 0x000fea0003800000 */
.L_x_565:
        /* <DEDUP_REMOVED lines=16> */
.L_x_10283:


//--------------------- .text._ZN2at6native29vectorized_elementwise_kernelILi2EZZZNS0_15erf_kernel_cudaERNS_18TensorIteratorBaseEENKUlvE_clEvENKUlvE2_clEvEUlN3c108BFloat16EE_St5arrayIPcLm2EEEEviT0_T1_ --------------------------
	.section	.text._ZN2at6native29vectorized_elementwise_kernelILi2EZZZNS0_15erf_kernel_cudaERNS_18TensorIteratorBaseEENKUlvE_clEvENKUlvE2_clEvEUlN3c108BFloat16EE_St5arrayIPcLm2EEEEviT0_T1_,"ax",@progbits
	.sectioninfo	@"SHI_REGISTERS=31"
	.align	128
        .global         _ZN2at6native29vectorized_elementwise_kernelILi2EZZZNS0_15erf_kernel_cudaERNS_18TensorIteratorBaseEENKUlvE_clEvENKUlvE2_clEvEUlN3c108BFloat16EE_St5arrayIPcLm2EEEEviT0_T1_
        .type           _ZN2at6native29vectorized_elementwise_kernelILi2EZZZNS0_15erf_kernel_cudaERNS_18TensorIteratorBaseEENKUlvE_clEvENKUlvE2_clEvEUlN3c108BFloat16EE_St5arrayIPcLm2EEEEviT0_T1_,@function
        .size           _ZN2at6native29vectorized_elementwise_kernelILi2EZZZNS0_15erf_kernel_cudaERNS_18TensorIteratorBaseEENKUlvE_clEvENKUlvE2_clEvEUlN3c108BFloat16EE_St5arrayIPcLm2EEEEviT0_T1_,(.L_x_10284 - _ZN2at6native29vectorized_elementwise_kernelILi2EZZZNS0_15erf_kernel_cudaERNS_18TensorIteratorBaseEENKUlvE_clEvENKUlvE2_clEvEUlN3c108BFloat16EE_St5arrayIPcLm2EEEEviT0_T1_)
        .other          _ZN2at6native29vectorized_elementwise_kernelILi2EZZZNS0_15erf_kernel_cudaERNS_18TensorIteratorBaseEENKUlvE_clEvENKUlvE2_clEvEUlN3c108BFloat16EE_St5arrayIPcLm2EEEEviT0_T1_,@"STO_CUDA_ENTRY STV_DEFAULT"
_ZN2at6native29vectorized_elementwise_kernelILi2EZZZNS0_15erf_kernel_cudaERNS_18TensorIteratorBaseEENKUlvE_clEvENKUlvE2_clEvEUlN3c108BFloat16EE_St5arrayIPcLm2EEEEviT0_T1_:
.text._ZN2at6native29vectorized_elementwise_kernelILi2EZZZNS0_15erf_kernel_cudaERNS_18TensorIteratorBaseEENKUlvE_clEvENKUlvE2_clEvEUlN3c108BFloat16EE_St5arrayIPcLm2EEEEviT0_T1_:
[----:B------:R-:W-:Y:S02]  /*0000*/  IMAD.MOV.U32 R1, RZ, RZ, c[0x0][0x28] ;  /* 0x00000a00ff017624 */ /* 0x000fe400078e00ff */
[----:B------:R-:W0:Y:S01]  /*0010*/  S2R R2, SR_CTAID.X ;  /* 0x0000000000027919 */ /* 0x000e220000002500 */
[----:B------:R-:W-:Y:S01]  /*0020*/  ULDC.64 UR4, c[0x0][0x118] ;  /* 0x0000460000047ab9 */ /* 0x000fe20000000a00 */
[----:B0-----:R-:W-:-:S05]  /*0030*/  IMAD.SHL.U32 R2, R2, 0x400, RZ ;  /* 0x0000040002027824 */ /* 0x001fca00078e00ff */
[----:B------:R-:W-:-:S04]  /*0040*/  IADD3 R0, -R2, c[0x0][0x160], RZ ;  /* 0x0000580002007a10 */ /* 0x000fc80007ffe1ff */
[----:B------:R-:W-:-:S13]  /*0050*/  ISETP.GE.U32.AND P0, PT, R0, 0x400, PT ;  /* 0x000004000000780c */ /* 0x000fda0003f06070 */
[----:B------:R-:W-:Y:S05]  /*0060*/  @!P0 BRA `(.L_x_566) ;  /* 0x00000da000008947 */ /* 0x000fea0003800000 */
[----:B------:R-:W0:Y:S01]  /*0070*/  S2R R25, SR_TID.X ;  /* 0x0000000000197919 */ /* 0x000e220000002100 */
[----:B------:R-:W-:-:S04]  /*0080*/  IMAD.MOV.U32 R3, RZ, RZ, 0x2 ;  /* 0x00000002ff037424 */ /* 0x000fc800078e00ff */
[----:B------:R-:W-:-:S06]  /*0090*/  IMAD.WIDE R4, R2, R3, c[0x0][0x170] ;  /* 0x00005c0002047625 */ /* 0x000fcc00078e0203 */
[----:B0-----:R-:W-:-:S05]  /*00a0*/  IMAD.WIDE.U32 R16, R25, 0x4, R4 ;  /* 0x0000000419107825 */ /* 0x001fca00078e0004 */
[----:B------:R-:W2:Y:S04]  /*00b0*/  LDG.E R0, [R16.64] ;  /* 0x0000000410007981 */ /* 0x000ea8000c1e1900 */
[----:B------:R0:W3:Y:S04]  /*00c0*/  LDG.E R10, [R16.64+0x200] ;  /* 0x00020004100a7981 */ /* 0x0000e8000c1e1900 */
[----:B------:R0:W4:Y:S04]  /*00d0*/  LDG.E R13, [R16.64+0x400] ;  /* 0x00040004100d7981 */ /* 0x000128000c1e1900 */
[----:B------:R0:W5:Y:S01]  /*00e0*/  LDG.E R7, [R16.64+0x600] ;  /* 0x0006000410077981 */ /* 0x000162000c1e1900 */
[----:B------:R-:W-:Y:S01]  /*00f0*/  HFMA2.MMA R14, -RZ, RZ, 0.8349609375, 5.424022674560546875e-06 ;  /* 0x3aae005bff0e7435 */ /* 0x000fe200000001ff */
[----:B------:R-:W-:-:S02]  /*0100*/  IMAD.MOV.U32 R18, RZ, RZ, 0x38eb4c3a ;  /* 0x38eb4c3aff127424 */ /* 0x000fc400078e00ff */
[----:B------:R-:W-:Y:S02]  /*0110*/  IMAD.MOV.U32 R11, RZ, RZ, 0x3c09919f ;  /* 0x3c09919fff0b7424 */ /* 0x000fe400078e00ff */
[----:B------:R-:W-:Y:S02]  /*0120*/  IMAD.MOV.U32 R5, RZ, RZ, 0x3d24d99a ;  /* 0x3d24d99aff057424 */ /* 0x000fe400078e00ff */
[----:B------:R-:W-:-:S06]  /*0130*/  IMAD.WIDE.U32 R2, R2, R3, c[0x0][0x168] ;  /* 0x00005a0002027625 */ /* 0x000fcc00078e0003 */
[----:B------:R-:W-:Y:S01]  /*0140*/  IMAD.WIDE R2, R25, 0x4, R2 ;  /* 0x0000000419027825 */ /* 0x000fe200078e0202 */
[--C-:B--2---:R-:W-:Y:S02]  /*0150*/  PRMT R12, RZ, 0x5410, R0.reuse ;  /* 0x00005410ff0c7816 */ /* 0x104fe40000000000 */
[----:B------:R-:W-:Y:S02]  /*0160*/  PRMT R0, RZ, 0x7610, R0 ;  /* 0x00007610ff007816 */ /* 0x000fe40000000000 */
[C---:B------:R-:W-:Y:S01]  /*0170*/  FSETP.GE.FTZ.AND P2, PT, |R12|.reuse, 1.0029599666595458984, PT ;  /* 0x3f8060fe0c00780b */ /* 0x040fe20003f56200 */
[----:B------:R-:W-:Y:S01]  /*0180*/  FADD.FTZ R4, |R12|, -RZ ;  /* 0x800000ff0c047221 */ /* 0x000fe20000010200 */
[----:B------:R-:W-:Y:S01]  /*0190*/  FSETP.GE.FTZ.AND P3, PT, |R0|, 1.0029599666595458984, PT ;  /* 0x3f8060fe0000780b */ /* 0x000fe20003f76200 */
[----:B------:R-:W-:Y:S01]  /*01a0*/  FMUL.FTZ R15, R12, R12 ;  /* 0x0000000c0c0f7220 */ /* 0x000fe20000410000 */
[----:B------:R-:W-:Y:S01]  /*01b0*/  FSEL R6, R18, 8.4834944573231041431e-05, P2 ;  /* 0x38b1e96a12067808 */ /* 0x000fe20001000000 */
[----:B------:R-:W-:Y:S01]  /*01c0*/  FADD.FTZ R8, |R0|, -RZ ;  /* 0x800000ff00087221 */ /* 0x000fe20000010200 */
[----:B0-----:R-:W-:Y:S01]  /*01d0*/  FSEL R16, -R14, -0.00082130916416645050049, P2 ;  /* 0xba574d200e107808 */ /* 0x001fe20001000100 */
[----:B------:R-:W-:Y:S01]  /*01e0*/  FMUL.FTZ R9, R0, R0 ;  /* 0x0000000000097220 */ /* 0x000fe20000410000 */
[----:B------:R-:W-:-:S02]  /*01f0*/  FSEL R15, R4, R15, P2 ;  /* 0x0000000f040f7208 */ /* 0x000fc40001000000 */
[----:B------:R-:W-:Y:S02]  /*0200*/  FSEL R20, R18, 8.4834944573231041431e-05, P3 ;  /* 0x38b1e96a12147808 */ /* 0x000fe40001800000 */
[----:B------:R-:W-:Y:S01]  /*0210*/  FSEL R9, R8, R9, P3 ;  /* 0x0000000908097208 */ /* 0x000fe20001800000 */
[----:B------:R-:W-:Y:S01]  /*0220*/  FFMA.FTZ R6, R15, R6, R16 ;  /* 0x000000060f067223 */ /* 0x000fe20000010010 */
[----:B------:R-:W-:Y:S01]  /*0230*/  FSEL R17, -R14, -0.00082130916416645050049, P3 ;  /* 0xba574d200e117808 */ /* 0x000fe20001800100 */
[----:B------:R-:W-:Y:S01]  /*0240*/  IMAD.MOV.U32 R16, RZ, RZ, 0x3f69b4f9 ;  /* 0x3f69b4f9ff107424 */ /* 0x000fe200078e00ff */
[C---:B------:R-:W-:Y:S02]  /*0250*/  FSEL R19, R11.reuse, 0.0052134888246655464172, P2 ;  /* 0x3baad5ea0b137808 */ /* 0x040fe40001000000 */
[----:B------:R-:W-:Y:S01]  /*0260*/  FSEL R21, R11, 0.0052134888246655464172, P3 ;  /* 0x3baad5ea0b157808 */ /* 0x000fe20001800000 */
[----:B------:R-:W-:Y:S01]  /*0270*/  FFMA.FTZ R22, R9, R20, R17 ;  /* 0x0000001409167223 */ /* 0x000fe20000010011 */
[C---:B------:R-:W-:Y:S01]  /*0280*/  FSEL R20, -R5.reuse, -0.026868773624300956726, P2 ;  /* 0xbcdc1be705147808 */ /* 0x040fe20001000100 */
[----:B------:R-:W-:Y:S01]  /*0290*/  IMAD.MOV.U32 R17, RZ, RZ, 0x3e235519 ;  /* 0x3e235519ff117424 */ /* 0x000fe200078e00ff */
[----:B------:R-:W-:Y:S01]  /*02a0*/  FSEL R23, -R5, -0.026868773624300956726, P3 ;  /* 0xbcdc1be705177808 */ /* 0x000fe20001800100 */
[----:B------:R-:W-:-:S02]  /*02b0*/  FFMA.FTZ R6, R15, R6, R19 ;  /* 0x000000060f067223 */ /* 0x000fc40000010013 */
[----:B------:R-:W-:Y:S01]  /*02c0*/  FFMA.FTZ R22, R9, R22, R21 ;  /* 0x0000001609167223 */ /* 0x000fe20000010015 */
[----:B------:R-:W-:Y:S01]  /*02d0*/  FSEL R19, R17, 0.11284004896879196167, P2 ;  /* 0x3de718af11137808 */ /* 0x000fe20001000000 */
[----:B------:R-:W-:Y:S01]  /*02e0*/  FFMA.FTZ R6, R15, R6, R20 ;  /* 0x000000060f067223 */ /* 0x000fe20000010014 */
[----:B------:R-:W-:Y:S01]  /*02f0*/  FSEL R21, R16, -0.37612664699554443359, P2 ;  /* 0xbec093ac10157808 */ /* 0x000fe20001000000 */
[----:B------:R-:W-:Y:S01]  /*0300*/  FFMA.FTZ R22, R9, R22, R23 ;  /* 0x0000001609167223 */ /* 0x000fe20000010017 */
[----:B------:R-:W-:Y:S01]  /*0310*/  FSEL R23, R17, 0.11284004896879196167, P3 ;  /* 0x3de718af11177808 */ /* 0x000fe20001800000 */
[----:B------:R-:W-:Y:S01]  /*0320*/  FFMA.FTZ R20, R15, R6, R19 ;  /* 0x000000060f147223 */ /* 0x000fe20000010013 */
[----:B------:R-:W-:-:S03]  /*0330*/  MOV R6, 0x3f210a14 ;  /* 0x3f210a1400067802 */ /* 0x000fc60000000f00 */
[----:B------:R-:W-:Y:S01]  /*0340*/  FFMA.FTZ R20, R15, R20, R21 ;  /* 0x000000140f147223 */ /* 0x000fe20000010015 */
[----:B------:R-:W-:Y:S01]  /*0350*/  FSEL R19, R6, 0.12837915122509002686, P2 ;  /* 0x3e0375d306137808 */ /* 0x000fe20001000000 */
[----:B------:R-:W-:Y:S02]  /*0360*/  FADD.FTZ R21, -R4, -RZ ;  /* 0x800000ff04157221 */ /* 0x000fe40000010100 */
[----:B------:R-:W-:Y:S01]  /*0370*/  FFMA.FTZ R22, R9, R22, R23 ;  /* 0x0000001609167223 */ /* 0x000fe20000010017 */
[----:B------:R-:W-:Y:S01]  /*0380*/  FSEL R23, R16, -0.37612664699554443359, P3 ;  /* 0xbec093ac10177808 */ /* 0x000fe20001800000 */
[----:B------:R-:W-:Y:S01]  /*0390*/  FFMA.FTZ R19, R15, R20, R19 ;  /* 0x000000140f137223 */ /* 0x000fe20000010013 */
[----:B------:R-:W-:Y:S01]  /*03a0*/  FSEL R4, R21, R12, P2 ;  /* 0x0000000c15047208 */ /* 0x000fe20001000000 */
[----:B------:R-:W-:Y:S01]  /*03b0*/  FADD.FTZ R21, -R8, -RZ ;  /* 0x800000ff08157221 */ /* 0x000fe20000010100 */
[----:B------:R-:W-:Y:S01]  /*03c0*/  FSEL R15, R6, 0.12837915122509002686, P3 ;  /* 0x3e0375d3060f7808 */ /* 0x000fe20001800000 */
[----:B------:R-:W-:-:S02]  /*03d0*/  FFMA.FTZ R22, R9, R22, R23 ;  /* 0x0000001609167223 */ /* 0x000fc40000010017 */
[----:B------:R-:W-:Y:S01]  /*03e0*/  FFMA.FTZ R8, R19, R4, R4 ;  /* 0x0000000413087223 */ /* 0x000fe20000010004 */
[----:B------:R-:W-:Y:S01]  /*03f0*/  FSEL R4, R21, R0, P3 ;  /* 0x0000000015047208 */ /* 0x000fe20001800000 */
[----:B------:R-:W-:Y:S02]  /*0400*/  FFMA.FTZ R9, R9, R22, R15 ;  /* 0x0000001609097223 */ /* 0x000fe4000001000f */
[----:B------:R-:W0:Y:S02]  /*0410*/  @P2 MUFU.EX2 R15, R8 ;  /* 0x00000008000f2308 */ /* 0x000e240000000800 */
[----:B------:R-:W-:Y:S01]  /*0420*/  FFMA.FTZ R9, R9, R4, R4 ;  /* 0x0000000409097223 */ /* 0x000fe20000010004 */
[--C-:B---3--:R-:W-:Y:S02]  /*0430*/  PRMT R4, RZ, 0x5410, R10.reuse ;  /* 0x00005410ff047816 */ /* 0x108fe4000000000a */
[----:B------:R-:W-:Y:S02]  /*0440*/  PRMT R10, RZ, 0x7610, R10 ;  /* 0x00007610ff0a7816 */ /* 0x000fe4000000000a */
[C---:B------:R-:W-:Y:S01]  /*0450*/  FSETP.GE.FTZ.AND P1, PT, |R4|.reuse, 1.0029599666595458984, PT ;  /* 0x3f8060fe0400780b */ /* 0x040fe20003f36200 */
[----:B------:R-:W1:Y:S01]  /*0460*/  @P3 MUFU.EX2 R19, R9 ;  /* 0x0000000900133308 */ /* 0x000e620000000800 */
[----:B------:R-:W-:Y:S01]  /*0470*/  FADD.FTZ R24, |R4|, -RZ ;  /* 0x800000ff04187221 */ /* 0x000fe20000010200 */
[----:B------:R-:W-:Y:S01]  /*0480*/  FSETP.GE.FTZ.AND P0, PT, |R10|, 1.0029599666595458984, PT ;  /* 0x3f8060fe0a00780b */ /* 0x000fe20003f16200 */
[----:B------:R-:W-:-:S02]  /*0490*/  FMUL.FTZ R23, R4, R4 ;  /* 0x0000000404177220 */ /* 0x000fc40000410000 */
[----:B------:R-:W-:Y:S01]  /*04a0*/  FADD.FTZ R22, |R10|, -RZ ;  /* 0x800000ff0a167221 */ /* 0x000fe20000010200 */
[----:B------:R-:W-:Y:S01]  /*04b0*/  FSEL R20, R18, 8.4834944573231041431e-05, P0 ;  /* 0x38b1e96a12147808 */ /* 0x000fe20000000000 */
[----:B------:R-:W-:Y:S01]  /*04c0*/  FMUL.FTZ R21, R10, R10 ;  /* 0x0000000a0a157220 */ /* 0x000fe20000410000 */
[----:B------:R-:W-:Y:S01]  /*04d0*/  FSEL R23, R24, R23, P1 ;  /* 0x0000001718177208 */ /* 0x000fe20000800000 */
[----:B0-----:R-:W-:-:S03]  /*04e0*/  @P2 FADD.FTZ R15, -R15, 1 ;  /* 0x3f8000000f0f2421 */ /* 0x001fc60000010100 */
[----:B------:R-:W-:Y:S02]  /*04f0*/  FSEL R21, R22, R21, P0 ;  /* 0x0000001516157208 */ /* 0x000fe40000000000 */
[----:B------:R-:W-:Y:S01]  /*0500*/  @P2 LOP3.LUT R8, R15, 0x80000000, R12, 0xb8, !PT ;  /* 0x800000000f082812 */ /* 0x000fe200078eb80c */
[----:B-1----:R-:W-:Y:S01]  /*0510*/  @P3 FADD.FTZ R19, -R19, 1 ;  /* 0x3f80000013133421 */ /* 0x002fe20000010100 */
[----:B------:R-:W-:Y:S02]  /*0520*/  FSEL R12, -R14, -0.00082130916416645050049, P1 ;  /* 0xba574d200e0c7808 */ /* 0x000fe40000800100 */
[----:B------:R-:W-:Y:S02]  /*0530*/  FSEL R15, R11, 0.0052134888246655464172, P1 ;  /* 0x3baad5ea0b0f7808 */ /* 0x000fe40000800000 */
[----:B------:R-:W-:Y:S02]  /*0540*/  @P3 LOP3.LUT R9, R19, 0x80000000, R0, 0xb8, !PT ;  /* 0x8000000013093812 */ /* 0x000fe400078eb800 */
[----:B------:R-:W-:-:S02]  /*0550*/  FSEL R0, R18, 8.4834944573231041431e-05, P1 ;  /* 0x38b1e96a12007808 */ /* 0x000fc40000800000 */
[----:B------:R-:W-:Y:S02]  /*0560*/  FSEL R19, -R14, -0.00082130916416645050049, P0 ;  /* 0xba574d200e137808 */ /* 0x000fe40000000100 */
[----:B------:R-:W-:Y:S01]  /*0570*/  F2FP.BF16.PACK_AB R9, R9, R8 ;  /* 0x000000080909723e */ /* 0x000fe200000010ff */
[----:B------:R-:W-:Y:S01]  /*0580*/  FFMA.FTZ R0, R23, R0, R12 ;  /* 0x0000000017007223 */ /* 0x000fe2000001000c */
[----:B------:R-:W-:Y:S01]  /*0590*/  FSEL R12, -R5, -0.026868773624300956726, P1 ;  /* 0xbcdc1be7050c7808 */ /* 0x000fe20000800100 */
[----:B------:R-:W-:Y:S01]  /*05a0*/  FFMA.FTZ R20, R21, R20, R19 ;  /* 0x0000001415147223 */ /* 0x000fe20000010013 */
[----:B------:R-:W-:Y:S01]  /*05b0*/  FSEL R19, R11, 0.0052134888246655464172, P0 ;  /* 0x3baad5ea0b137808 */ /* 0x000fe20000000000 */
[----:B------:R-:W-:Y:S01]  /*05c0*/  FFMA.FTZ R0, R23, R0, R15 ;  /* 0x0000000017007223 */ /* 0x000fe2000001000f */
[----:B------:R-:W-:Y:S01]  /*05d0*/  FSEL R15, -R5, -0.026868773624300956726, P0 ;  /* 0xbcdc1be7050f7808 */ /* 0x000fe20000000100 */
[----:B------:R-:W-:Y:S02]  /*05e0*/  STG.E [R2.64], R9 ;  /* 0x0000000902007986 */ /* 0x000fe4000c101904 */
[----:B------:R-:W-:Y:S01]  /*05f0*/  FFMA.FTZ R20, R21, R20, R19 ;  /* 0x0000001415147223 */ /* 0x000fe20000010013 */
[----:B------:R-:W-:Y:S01]  /*0600*/  FSEL R19, R17, 0.11284004896879196167, P0 ;  /* 0x3de718af11137808 */ /* 0x000fe20000000000 */
[----:B------:R-:W-:Y:S01]  /*0610*/  FFMA.FTZ R0, R23, R0, R12 ;  /* 0x0000000017007223 */ /* 0x000fe2000001000c */
[----:B------:R-:W-:Y:S01]  /*0620*/  FSEL R12, R17, 0.11284004896879196167, P1 ;  /* 0x3de718af110c7808 */ /* 0x000fe20000800000 */
[----:B------:R-:W-:Y:S01]  /*0630*/  FFMA.FTZ R20, R21, R20, R15 ;  /* 0x0000001415147223 */ /* 0x000fe2000001000f */
[----:B------:R-:W-:-:S03]  /*0640*/  FSEL R15, R16, -0.37612664699554443359, P1 ;  /* 0xbec093ac100f7808 */ /* 0x000fc60000800000 */
[----:B------:R-:W-:Y:S01]  /*0650*/  FFMA.FTZ R0, R23, R0, R12 ;  /* 0x0000000017007223 */ /* 0x000fe2000001000c */
[----:B------:R-:W-:Y:S01]  /*0660*/  FSEL R12, R6, 0.12837915122509002686, P1 ;  /* 0x3e0375d3060c7808 */ /* 0x000fe20000800000 */
[----:B------:R-:W-:Y:S01]  /*0670*/  FFMA.FTZ R20, R21, R20, R19 ;  /* 0x0000001415147223 */ /* 0x000fe20000010013 */
[----:B------:R-:W-:Y:S01]  /*0680*/  FSEL R19, R16, -0.37612664699554443359, P0 ;  /* 0xbec093ac10137808 */ /* 0x000fe20000000000 */
[C---:B------:R-:W-:Y:S01]  /*0690*/  FFMA.FTZ R0, R23.reuse, R0, R15 ;  /* 0x0000000017007223 */ /* 0x040fe2000001000f */
[--C-:B----4-:R-:W-:Y:S02]  /*06a0*/  PRMT R15, RZ, 0x5410, R13.reuse ;  /* 0x00005410ff0f7816 */ /* 0x110fe4000000000d */
[----:B------:R-:W-:Y:S01]  /*06b0*/  PRMT R13, RZ, 0x7610, R13 ;  /* 0x00007610ff0d7816 */ /* 0x000fe2000000000d */
[----:B------:R-:W-:Y:S01]  /*06c0*/  FFMA.FTZ R23, R23, R0, R12 ;  /* 0x0000000017177223 */ /* 0x000fe2000001000c */
[----:B------:R-:W-:Y:S01]  /*06d0*/  FSEL R12, R6, 0.12837915122509002686, P0 ;  /* 0x3e0375d3060c7808 */ /* 0x000fe20000000000 */
[----:B------:R-:W-:Y:S01]  /*06e0*/  FFMA.FTZ R20, R21, R20, R19 ;  /* 0x0000001415147223 */ /* 0x000fe20000010013 */
[C---:B------:R-:W-:Y:S01]  /*06f0*/  FSETP.GE.FTZ.AND P2, PT, |R15|.reuse, 1.0029599666595458984, PT ;  /* 0x3f8060fe0f00780b */ /* 0x040fe20003f56200 */
[----:B------:R-:W-:Y:S01]  /*0700*/  FADD.FTZ R0, |R15|, -RZ ;  /* 0x800000ff0f007221 */ /* 0x000fe20000010200 */
[----:B------:R-:W-:Y:S01]  /*0710*/  FSETP.GE.FTZ.AND P3, PT, |R13|, 1.0029599666595458984, PT ;  /* 0x3f8060fe0d00780b */ /* 0x000fe20003f76200 */
[----:B------:R-:W-:-:S02]  /*0720*/  FMUL.FTZ R19, R15, R15 ;  /* 0x0000000f0f137220 */ /* 0x000fc40000410000 */
[----:B------:R-:W-:Y:S01]  /*0730*/  FFMA.FTZ R21, R21, R20, R12 ;  /* 0x0000001415157223 */ /* 0x000fe2000001000c */
[----:B------:R-:W-:Y:S02]  /*0740*/  FSEL R12, -R14, -0.00082130916416645050049, P2 ;  /* 0xba574d200e0c7808 */ /* 0x000fe40001000100 */
[----:B------:R-:W-:Y:S02]  /*0750*/  FSEL R20, R0, R19, P2 ;  /* 0x0000001300147208 */ /* 0x000fe40001000000 */
[C---:B------:R-:W-:Y:S02]  /*0760*/  FSEL R19, R18.reuse, 8.4834944573231041431e-05, P2 ;  /* 0x38b1e96a12137808 */ /* 0x040fe40001000000 */
[----:B------:R-:W-:Y:S02]  /*0770*/  FSEL R26, R18, 8.4834944573231041431e-05, P3 ;  /* 0x38b1e96a121a7808 */ /* 0x000fe40001800000 */
[----:B------:R-:W-:Y:S01]  /*0780*/  FSEL R27, -R14, -0.00082130916416645050049, P3 ;  /* 0xba574d200e1b7808 */ /* 0x000fe20001800100 */
[----:B------:R-:W-:Y:S01]  /*0790*/  FFMA.FTZ R19, R20, R19, R12 ;  /* 0x0000001314137223 */ /* 0x000fe2000001000c */
[----:B------:R-:W-:-:S05]  /*07a0*/  FSEL R12, R11, 0.0052134888246655464172, P2 ;  /* 0x3baad5ea0b0c7808 */ /* 0x000fca0001000000 */
[----:B------:R-:W-:Y:S01]  /*07b0*/  FFMA.FTZ R19, R20, R19, R12 ;  /* 0x0000001314137223 */ /* 0x000fe2000001000c */
[----:B------:R-:W-:-:S05]  /*07c0*/  FSEL R12, -R5, -0.026868773624300956726, P2 ;  /* 0xbcdc1be7050c7808 */ /* 0x000fca0001000100 */
[----:B------:R-:W-:Y:S01]  /*07d0*/  FFMA.FTZ R19, R20, R19, R12 ;  /* 0x0000001314137223 */ /* 0x000fe2000001000c */
[----:B------:R-:W-:-:S05]  /*07e0*/  FSEL R12, R17, 0.11284004896879196167, P2 ;  /* 0x3de718af110c7808 */ /* 0x000fca0001000000 */
[----:B------:R-:W-:Y:S01]  /*07f0*/  FFMA.FTZ R19, R20, R19, R12 ;  /* 0x0000001314137223 */ /* 0x000fe2000001000c */
[----:B------:R-:W-:-:S05]  /*0800*/  FSEL R12, R16, -0.37612664699554443359, P2 ;  /* 0xbec093ac100c7808 */ /* 0x000fca0001000000 */
[----:B------:R-:W-:Y:S01]  /*0810*/  FFMA.FTZ R19, R20, R19, R12 ;  /* 0x0000001314137223 */ /* 0x000fe2000001000c */
[----:B------:R-:W-:-:S05]  /*0820*/  FSEL R12, R6, 0.12837915122509002686, P2 ;  /* 0x3e0375d3060c7808 */ /* 0x000fca0001000000 */
[----:B------:R-:W-:Y:S02]  /*0830*/  FFMA.FTZ R20, R20, R19, R12 ;  /* 0x0000001314147223 */ /* 0x000fe4000001000c */
[C---:B------:R-:W-:Y:S02]  /*0840*/  FADD.FTZ R12, |R13|.reuse, -RZ ;  /* 0x800000ff0d0c7221 */ /* 0x040fe40000010200 */
[----:B------:R-:W-:-:S05]  /*0850*/  FMUL.FTZ R19, R13, R13 ;  /* 0x0000000d0d137220 */ /* 0x000fca0000410000 */
[C---:B------:R-:W-:Y:S01]  /*0860*/  FSEL R19, R12.reuse, R19, P3 ;  /* 0x000000130c137208 */ /* 0x040fe20001800000 */
[----:B------:R-:W-:-:S04]  /*0870*/  FADD.FTZ R12, -R12, -RZ ;  /* 0x800000ff0c0c7221 */ /* 0x000fc80000010100 */
[----:B------:R-:W-:Y:S01]  /*0880*/  FFMA.FTZ R26, R19, R26, R27 ;  /* 0x0000001a131a7223 */ /* 0x000fe2000001001b */
[----:B------:R-:W-:Y:S02]  /*0890*/  FSEL R27, R11, 0.0052134888246655464172, P3 ;  /* 0x3baad5ea0b1b7808 */ /* 0x000fe40001800000 */
[----:B------:R-:W-:-:S03]  /*08a0*/  FSEL R12, R12, R13, P3 ;  /* 0x0000000d0c0c7208 */ /* 0x000fc60001800000 */
        /* <DEDUP_REMOVED lines=9> */
[----:B------:R-:W-:Y:S02]  /*0940*/  FADD.FTZ R27, -R24, -RZ ;  /* 0x800000ff181b7221 */ /* 0x000fe40000010100 */
[----:B------:R-:W-:-:S03]  /*0950*/  FFMA.FTZ R19, R19, R12, R12 ;  /* 0x0000000c13137223 */ /* 0x000fc6000001000c */
[----:B------:R-:W-:-:S05]  /*0960*/  FSEL R24, R27, R4, P1 ;  /* 0x000000041b187208 */ /* 0x000fca0000800000 */
[----:B------:R-:W-:Y:S01]  /*0970*/  FFMA.FTZ R23, R23, R24, R24 ;  /* 0x0000001817177223 */ /* 0x000fe20000010018 */
[--C-:B-----5:R-:W-:Y:S02]  /*0980*/  PRMT R24, RZ, 0x5410, R7.reuse ;  /* 0x00005410ff187816 */ /* 0x120fe40000000007 */
[----:B------:R-:W-:Y:S02]  /*0990*/  PRMT R7, RZ, 0x7610, R7 ;  /* 0x00007610ff077816 */ /* 0x000fe40000000007 */
[C---:B------:R-:W-:Y:S01]  /*09a0*/  FSETP.GE.FTZ.AND P4, PT, |R24|.reuse, 1.0029599666595458984, PT ;  /* 0x3f8060fe1800780b */ /* 0x040fe20003f96200 */
[C---:B------:R-:W-:Y:S01]  /*09b0*/  FADD.FTZ R25, |R24|.reuse, -RZ ;  /* 0x800000ff18197221 */ /* 0x040fe20000010200 */
[----:B------:R-:W-:Y:S01]  /*09c0*/  FSETP.GE.FTZ.AND P5, PT, |R7|, 1.0029599666595458984, PT ;  /* 0x3f8060fe0700780b */ /* 0x000fe20003fb6200 */
[----:B------:R-:W-:Y:S01]  /*09d0*/  FMUL.FTZ R26, R24, R24 ;  /* 0x00000018181a7220 */ /* 0x000fe20000410000 */
[----:B------:R-:W-:Y:S02]  /*09e0*/  FSEL R27, R18, 8.4834944573231041431e-05, P4 ;  /* 0x38b1e96a121b7808 */ /* 0x000fe40002000000 */
[----:B------:R-:W-:-:S02]  /*09f0*/  FSEL R28, -R14, -0.00082130916416645050049, P4 ;  /* 0xba574d200e1c7808 */ /* 0x000fc40002000100 */
[C---:B------:R-:W-:Y:S01]  /*0a00*/  FSEL R26, R25.reuse, R26, P4 ;  /* 0x0000001a191a7208 */ /* 0x040fe20002000000 */
[----:B------:R-:W-:-:S04]  /*0a10*/  FADD.FTZ R25, -R25, -RZ ;  /* 0x800000ff19197221 */ /* 0x000fc80000010100 */
[C---:B------:R-:W-:Y:S01]  /*0a20*/  FFMA.FTZ R27, R26.reuse, R27, R28 ;  /* 0x0000001b1a1b7223 */ /* 0x040fe2000001001c */
[C---:B------:R-:W-:Y:S02]  /*0a30*/  FSEL R28, R11.reuse, 0.0052134888246655464172, P4 ;  /* 0x3baad5ea0b1c7808 */ /* 0x040fe40002000000 */
[----:B------:R-:W-:Y:S02]  /*0a40*/  FSEL R11, R11, 0.0052134888246655464172, P5 ;  /* 0x3baad5ea0b0b7808 */ /* 0x000fe40002800000 */
[----:B------:R-:W-:Y:S01]  /*0a50*/  FSEL R25, R25, R24, P4 ;  /* 0x0000001819197208 */ /* 0x000fe20002000000 */
[----:B------:R-:W-:Y:S01]  /*0a60*/  FFMA.FTZ R27, R26, R27, R28 ;  /* 0x0000001b1a1b7223 */ /* 0x000fe2000001001c */
[C---:B------:R-:W-:Y:S02]  /*0a70*/  FSEL R28, -R5.reuse, -0.026868773624300956726, P4 ;  /* 0xbcdc1be7051c7808 */ /* 0x040fe40002000100 */
[----:B------:R-:W-:-:S03]  /*0a80*/  FSEL R5, -R5, -0.026868773624300956726, P5 ;  /* 0xbcdc1be705057808 */ /* 0x000fc60002800100 */
[----:B------:R-:W-:Y:S01]  /*0a90*/  FFMA.FTZ R27, R26, R27, R28 ;  /* 0x0000001b1a1b7223 */ /* 0x000fe2000001001c */
[C---:B------:R-:W-:Y:S02]  /*0aa0*/  FSEL R28, R17.reuse, 0.11284004896879196167, P4 ;  /* 0x3de718af111c7808 */ /* 0x040fe40002000000 */
[----:B------:R-:W-:-:S03]  /*0ab0*/  FSEL R17, R17, 0.11284004896879196167, P5 ;  /* 0x3de718af11117808 */ /* 0x000fc60002800000 */
[----:B------:R-:W-:Y:S01]  /*0ac0*/  FFMA.FTZ R27, R26, R27, R28 ;  /* 0x0000001b1a1b7223 */ /* 0x000fe2000001001c */
[C---:B------:R-:W-:Y:S02]  /*0ad0*/  FSEL R28, R16.reuse, -0.37612664699554443359, P4 ;  /* 0xbec093ac101c7808 */ /* 0x040fe40002000000 */
[----:B------:R-:W-:-:S03]  /*0ae0*/  FSEL R16, R16, -0.37612664699554443359, P5 ;  /* 0xbec093ac10107808 */ /* 0x000fc60002800000 */
[----:B------:R-:W-:Y:S01]  /*0af0*/  FFMA.FTZ R27, R26, R27, R28 ;  /* 0x0000001b1a1b7223 */ /* 0x000fe2000001001c */
[----:B------:R-:W-:-:S05]  /*0b00*/  FSEL R28, R6, 0.12837915122509002686, P4 ;  /* 0x3e0375d3061c7808 */ /* 0x000fca0002000000 */
[----:B------:R-:W-:Y:S02]  /*0b10*/  FFMA.FTZ R26, R26, R27, R28 ;  /* 0x0000001b1a1a7223 */ /* 0x000fe4000001001c */
[----:B------:R-:W-:Y:S02]  /*0b20*/  FADD.FTZ R27, -R22, -RZ ;  /* 0x800000ff161b7221 */ /* 0x000fe40000010100 */
[----:B------:R-:W-:Y:S02]  /*0b30*/  FADD.FTZ R22, -R0, -RZ ;  /* 0x800000ff00167221 */ /* 0x000fe40000010100 */
[----:B------:R-:W-:Y:S01]  /*0b40*/  FFMA.FTZ R26, R26, R25, R25 ;  /* 0x000000191a1a7223 */ /* 0x000fe20000010019 */
[----:B------:R-:W-:Y:S02]  /*0b50*/  FSEL R0, R27, R10, P0 ;  /* 0x0000000a1b007208 */ /* 0x000fe40000000000 */
[----:B------:R-:W-:Y:S01]  /*0b60*/  FSEL R27, R22, R15, P2 ;  /* 0x0000000f161b7208 */ /* 0x000fe20001000000 */
[----:B------:R-:W-:-:S02]  /*0b70*/  FMUL.FTZ R22, R7, R7 ;  /* 0x0000000707167220 */ /* 0x000fc40000410000 */
[----:B------:R-:W-:Y:S02]  /*0b80*/  FFMA.FTZ R0, R21, R0, R0 ;  /* 0x0000000015007223 */ /* 0x000fe40000010000 */
[----:B------:R-:W-:Y:S02]  /*0b90*/  FADD.FTZ R21, |R7|, -RZ ;  /* 0x800000ff07157221 */ /* 0x000fe40000010200 */
[----:B------:R-:W-:Y:S01]  /*0ba0*/  FFMA.FTZ R20, R20, R27, R27 ;  /* 0x0000001b14147223 */ /* 0x000fe2000001001b */
[----:B------:R-:W-:Y:S02]  /*0bb0*/  FSEL R27, R18, 8.4834944573231041431e-05, P5 ;  /* 0x38b1e96a121b7808 */ /* 0x000fe40002800000 */
[----:B------:R-:W-:Y:S01]  /*0bc0*/  FSEL R18, -R14, -0.00082130916416645050049, P5 ;  /* 0xba574d200e127808 */ /* 0x000fe20002800100 */
[----:B------:R-:W0:Y:S01]  /*0bd0*/  @P2 MUFU.EX2 R12, R20 ;  /* 0x00000014000c2308 */ /* 0x000e220000000800 */
[C---:B------:R-:W-:Y:S01]  /*0be0*/  FSEL R14, R21.reuse, R22, P5 ;  /* 0x00000016150e7208 */ /* 0x040fe20002800000 */
[----:B------:R-:W-:-:S04]  /*0bf0*/  FADD.FTZ R22, -R21, -RZ ;  /* 0x800000ff15167221 */ /* 0x000fc80000010100 */
[----:B------:R-:W-:Y:S01]  /*0c00*/  FFMA.FTZ R27, R14, R27, R18 ;  /* 0x0000001b0e1b7223 */ /* 0x000fe20000010012 */
[----:B------:R-:W-:Y:S02]  /*0c10*/  FSEL R18, R6, 0.12837915122509002686, P5 ;  /* 0x3e0375d306127808 */ /* 0x000fe40002800000 */
[----:B------:R-:W-:Y:S01]  /*0c20*/  FSEL R22, R22, R7, P5 ;  /* 0x0000000716167208 */ /* 0x000fe20002800000 */
[C---:B------:R-:W-:Y:S01]  /*0c30*/  FFMA.FTZ R27, R14.reuse, R27, R11 ;  /* 0x0000001b0e1b7223 */ /* 0x040fe2000001000b */
[----:B------:R-:W1:Y:S03]  /*0c40*/  @P3 MUFU.EX2 R6, R19 ;  /* 0x0000001300063308 */ /* 0x000e660000000800 */
[----:B------:R-:W-:Y:S02]  /*0c50*/  FFMA.FTZ R27, R14, R27, R5 ;  /* 0x0000001b0e1b7223 */ /* 0x000fe40000010005 */
[----:B0-----:R-:W-:-:S02]  /*0c60*/  @P2 FADD.FTZ R12, -R12, 1 ;  /* 0x3f8000000c0c2421 */ /* 0x001fc40000010100 */
[----:B------:R-:W-:Y:S01]  /*0c70*/  FFMA.FTZ R17, R14, R27, R17 ;  /* 0x0000001b0e117223 */ /* 0x000fe20000010011 */
[----:B------:R-:W0:Y:S02]  /*0c80*/  @P1 MUFU.EX2 R11, R23 ;  /* 0x00000017000b1308 */ /* 0x000e240000000800 */
[----:B------:R-:W-:Y:S01]  /*0c90*/  @P2 LOP3.LUT R20, R12, 0x80000000, R15, 0xb8, !PT ;  /* 0x800000000c142812 */ /* 0x000fe200078eb80f */
[----:B------:R-:W-:-:S04]  /*0ca0*/  FFMA.FTZ R17, R14, R17, R16 ;  /* 0x000000110e117223 */ /* 0x000fc80000010010 */
[----:B------:R-:W-:Y:S01]  /*0cb0*/  FFMA.FTZ R17, R14, R17, R18 ;  /* 0x000000110e117223 */ /* 0x000fe20000010012 */
[----:B------:R-:W2:Y:S01]  /*0cc0*/  @P0 MUFU.EX2 R5, R0 ;  /* 0x0000000000050308 */ /* 0x000ea20000000800 */
[----:B-1----:R-:W-:Y:S02]  /*0cd0*/  @P3 FADD.FTZ R6, -R6, 1 ;  /* 0x3f80000006063421 */ /* 0x002fe40000010100 */
[----:B------:R-:W-:-:S03]  /*0ce0*/  FFMA.FTZ R17, R17, R22, R22 ;  /* 0x0000001611117223 */ /* 0x000fc60000010016 */
[----:B------:R-:W-:Y:S02]  /*0cf0*/  @P3 LOP3.LUT R19, R6, 0x80000000, R13, 0xb8, !PT ;  /* 0x8000000006133812 */ /* 0x000fe400078eb80d */
[----:B------:R-:W1:Y:S01]  /*0d00*/  @P4 MUFU.EX2 R14, R26 ;  /* 0x0000001a000e4308 */ /* 0x000e620000000800 */
[----:B0-----:R-:W-:Y:S01]  /*0d10*/  @P1 FADD.FTZ R11, -R11, 1 ;  /* 0x3f8000000b0b1421 */ /* 0x001fe20000010100 */
[----:B------:R-:W-:-:S04]  /*0d20*/  F2FP.BF16.PACK_AB R19, R19, R20 ;  /* 0x000000141313723e */ /* 0x000fc800000010ff */
[----:B------:R-:W-:Y:S01]  /*0d30*/  @P1 LOP3.LUT R23, R11, 0x80000000, R4, 0xb8, !PT ;  /* 0x800000000b171812 */ /* 0x000fe200078eb804 */
[----:B------:R-:W-:Y:S01]  /*0d40*/  STG.E [R2.64+0x400], R19 ;  /* 0x0004001302007986 */ /* 0x000fe2000c101904 */
[----:B------:R-:W0:Y:S01]  /*0d50*/  @P5 MUFU.EX2 R16, R17 ;  /* 0x0000001100105308 */ /* 0x000e220000000800 */
[----:B--2---:R-:W-:-:S05]  /*0d60*/  @P0 FADD.FTZ R5, -R5, 1 ;  /* 0x3f80000005050421 */ /* 0x004fca0000010100 */
[----:B------:R-:W-:Y:S01]  /*0d70*/  @P0 LOP3.LUT R0, R5, 0x80000000, R10, 0xb8, !PT ;  /* 0x8000000005000812 */ /* 0x000fe200078eb80a */
[----:B-1----:R-:W-:-:S03]  /*0d80*/  @P4 FADD.FTZ R11, -R14, 1 ;  /* 0x3f8000000e0b4421 */ /* 0x002fc60000010100 */
[----:B------:R-:W-:Y:S02]  /*0d90*/  F2FP.BF16.PACK_AB R23, R0, R23 ;  /* 0x000000170017723e */ /* 0x000fe400000010ff */
[----:B------:R-:W-:-:S03]  /*0da0*/  @P4 LOP3.LUT R26, R11, 0x80000000, R24, 0xb8, !PT ;  /* 0x800000000b1a4812 */ /* 0x000fc600078eb818 */
[----:B------:R-:W-:Y:S01]  /*0db0*/  STG.E [R2.64+0x200], R23 ;  /* 0x0002001702007986 */ /* 0x000fe2000c101904 */
[----:B0-----:R-:W-:-:S05]  /*0dc0*/  @P5 FADD.FTZ R16, -R16, 1 ;  /* 0x3f80000010105421 */ /* 0x001fca0000010100 */
[----:B------:R-:W-:-:S04]  /*0dd0*/  @P5 LOP3.LUT R17, R16, 0x80000000, R7, 0xb8, !PT ;  /* 0x8000000010115812 */ /* 0x000fc800078eb807 */
[----:B------:R-:W-:-:S05]  /*0de0*/  F2FP.BF16.PACK_AB R17, R17, R26 ;  /* 0x0000001a1111723e */ /* 0x000fca00000010ff */
[----:B------:R-:W-:Y:S01]  /*0df0*/  STG.E [R2.64+0x600], R17 ;  /* 0x0006001102007986 */ /* 0x000fe2000c101904 */
[----:B------:R-:W-:Y:S05]  /*0e00*/  EXIT ;  /* 0x000000000000794d */ /* 0x000fea0003800000 */
.L_x_566:
[----:B------:R-:W0:Y:S01]  /*0e10*/  S2R R15, SR_TID.X ;  /* 0x00000000000f7919 */ /* 0x000e220000002100 */
[----:B------:R-:W-:Y:S02]  /*0e20*/  PRMT R18, RZ, 0x7610, R18 ;  /* 0x00007610ff127816 */ /* 0x000fe40000000012 */
[----:B0-----:R-:W-:Y:S01]  /*0e30*/  ISETP.GE.AND P0, PT, R15, R0, PT ;  /* 0x000000000f00720c */ /* 0x001fe20003f06270 */
[----:B------:R-:W-:-:S12]  /*0e40*/  IMAD.MOV.U32 R9, RZ, RZ, R15 ;  /* 0x000000ffff097224 */ /* 0x000fd800078e000f */
[----:B------:R-:W-:Y:S01]  /*0e50*/  @!P0 IMAD.IADD R19, R2, 0x1, R9 ;  /* 0x0000000102138824 */ /* 0x000fe200078e0209 */
[----:B------:R-:W-:-:S04]  /*0e60*/  @!P0 IADD3 R9, R9, 0x80, RZ ;  /* 0x0000008009098810 */ /* 0x000fc80007ffe0ff */
[----:B------:R-:W-:-:S13]  /*0e70*/  ISETP.GE.AND P6, PT, R9, R0, PT ;  /* 0x000000000900720c */ /* 0x000fda0003fc6270 */
[----:B------:R-:W-:Y:S01]  /*0e80*/  @!P6 IMAD.IADD R10, R2, 0x1, R9 ;  /* 0x00000001020ae824 */ /* 0x000fe200078e0209 */
[----:B------:R-:W-:Y:S01]  /*0e90*/  @!P6 IADD3 R9, R9, 0x80, RZ ;  /* 0x000000800909e810 */ /* 0x000fe20007ffe0ff */
[----:B------:R-:W-:-:S03]  /*0ea0*/  @!P6 IMAD.MOV.U32 R11, RZ, RZ, 0x2 ;  /* 0x00000002ff0be424 */ /* 0x000fc600078e00ff */
[C---:B------:R-:W-:Y:S01]  /*0eb0*/  ISETP.GE.AND P5, PT, R9.reuse, R0, PT ;  /* 0x000000000900720c */ /* 0x040fe20003fa6270 */
[----:B------:R-:W-:Y:S01]  /*0ec0*/  @!P6 IMAD.WIDE.U32 R10, R10, R11, c[0x0][0x170] ;  /* 0x00005c000a0ae625 */ /* 0x000fe200078e000b */
[----:B------:R-:W-:Y:S02]  /*0ed0*/  PRMT R16, RZ, 0x7610, R16 ;  /* 0x00007610ff107816 */ /* 0x000fe40000000010 */
[----:B------:R-:W-:Y:S02]  /*0ee0*/  PRMT R17, RZ, 0x7610, R17 ;  /* 0x00007610ff117816 */ /* 0x000fe40000000011 */
[----:B------:R0:W5:Y:S07]  /*0ef0*/  @!P6 LDG.E.U16 R18, [R10.64] ;  /* 0x000000040a12e981 */ /* 0x00016e000c1e1500 */
[----:B------:R-:W-:Y:S01]  /*0f00*/  @!P5 IMAD.IADD R4, R2, 0x1, R9 ;  /* 0x000000010204d824 */ /* 0x000fe200078e0209 */
[----:B------:R-:W-:-:S04]  /*0f10*/  @!P5 IADD3 R9, R9, 0x80, RZ ;  /* 0x000000800909d810 */ /* 0x000fc80007ffe0ff */
[----:B------:R-:W-:Y:S01]  /*0f20*/  ISETP.GE.AND P4, PT, R9, R0, PT ;  /* 0x000000000900720c */ /* 0x000fe20003f86270 */
[----:B------:R-:W-:-:S12]  /*0f30*/  @!P5 IMAD.MOV.U32 R5, RZ, RZ, 0x2 ;  /* 0x00000002ff05d424 */ /* 0x000fd800078e00ff */
[----:B------:R-:W-:Y:S02]  /*0f40*/  @!P4 IADD3 R20, R2, R9, RZ ;  /* 0x000000090214c210 */ /* 0x000fe40007ffe0ff */
[----:B------:R-:W-:-:S04]  /*0f50*/  @!P4 IADD3 R9, R9, 0x80, RZ ;  /* 0x000000800909c810 */ /* 0x000fc80007ffe0ff */
[----:B------:R-:W-:Y:S02]  /*0f60*/  ISETP.GE.AND P3, PT, R9, R0, PT ;  /* 0x000000000900720c */ /* 0x000fe40003f66270 */
[----:B------:R-:W-:Y:S01]  /*0f70*/  @!P4 MOV R21, 0x2 ;  /* 0x000000020015c802 */ /* 0x000fe20000000f00 */
[----:B------:R-:W-:-:S04]  /*0f80*/  @!P5 IMAD.WIDE.U32 R4, R4, R5, c[0x0][0x170] ;  /* 0x00005c000404d625 */ /* 0x000fc800078e0005 */
[----:B------:R-:W-:Y:S01]  /*0f90*/  @!P4 IMAD.WIDE.U32 R20, R20, R21, c[0x0][0x170] ;  /* 0x00005c001414c625 */ /* 0x000fe200078e0015 */
[----:B------:R1:W5:Y:S04]  /*0fa0*/  @!P5 LDG.E.U16 R17, [R4.64] ;  /* 0x000000040411d981 */ /* 0x000368000c1e1500 */
[----:B------:R2:W5:Y:S01]  /*0fb0*/  @!P4 LDG.E.U16 R16, [R20.64] ;  /* 0x000000041410c981 */ /* 0x000562000c1e1500 */
[----:B------:R-:W-:Y:S01]  /*0fc0*/  @!P3 IMAD.IADD R7, R2, 0x1, R9 ;  /* 0x000000010207b824 */ /* 0x000fe200078e0209 */
[----:B------:R-:W-:Y:S01]  /*0fd0*/  @!P3 IADD3 R9, R9, 0x80, RZ ;  /* 0x000000800909b810 */ /* 0x000fe20007ffe0ff */
[----:B------:R-:W-:-:S03]  /*0fe0*/  @!P3 IMAD.MOV.U32 R22, RZ, RZ, 0x2 ;  /* 0x00000002ff16b424 */ /* 0x000fc600078e00ff */
[----:B------:R-:W-:Y:S01]  /*0ff0*/  ISETP.GE.AND P2, PT, R9, R0, PT ;  /* 0x000000000900720c */ /* 0x000fe20003f46270 */
[----:B-1----:R-:W-:Y:S01]  /*1000*/  @!P3 IMAD.WIDE.U32 R4, R7, R22, c[0x0][0x170] ;  /* 0x00005c000704b625 */ /* 0x002fe200078e0016 */
[----:B------:R-:W-:-:S03]  /*1010*/  PRMT R22, RZ, 0x7610, R22 ;  /* 0x00007610ff167816 */ /* 0x000fc60000000016 */
[----:B--2---:R-:W-:-:S04]  /*1020*/  @!P0 IMAD.MOV.U32 R20, RZ, RZ, 0x2 ;  /* 0x00000002ff148424 */ /* 0x004fc800078e00ff */
[----:B------:R-:W-:-:S04]  /*1030*/  @!P0 IMAD.WIDE.U32 R20, R19, R20, c[0x0][0x170] ;  /* 0x00005c0013148625 */ /* 0x000fc800078e0014 */
[----:B------:R-:W-:Y:S01]  /*1040*/  @!P2 IMAD.IADD R6, R2, 0x1, R9 ;  /* 0x000000010206a824 */ /* 0x000fe200078e0209 */
[----:B------:R1:W5:Y:S01]  /*1050*/  @!P0 LDG.E.U16 R22, [R20.64] ;  /* 0x0000000414168981 */ /* 0x000362000c1e1500 */
[----:B------:R-:W-:-:S04]  /*1060*/  @!P2 IADD3 R9, R9, 0x80, RZ ;  /* 0x000000800909a810 */ /* 0x000fc80007ffe0ff */
[----:B------:R-:W-:-:S13]  /*1070*/  ISETP.GE.AND P1, PT, R9, R0, PT ;  /* 0x000000000900720c */ /* 0x000fda0003f26270 */
[----:B------:R-:W-:Y:S01]  /*1080*/  @!P1 IMAD.IADD R8, R2, 0x1, R9 ;  /* 0x0000000102089824 */ /* 0x000fe200078e0209 */
[----:B------:R-:W-:-:S04]  /*1090*/  @!P1 IADD3 R9, R9, 0x80, RZ ;  /* 0x0000008009099810 */ /* 0x000fc80007ffe0ff */
[----:B------:R-:W-:Y:S01]  /*10a0*/  ISETP.GE.AND P6, PT, R9, R0, PT ;  /* 0x000000000900720c */ /* 0x000fe20003fc6270 */
[----:B0-----:R-:W-:Y:S02]  /*10b0*/  @!P2 IMAD.MOV.U32 R11, RZ, RZ, 0x2 ;  /* 0x00000002ff0ba424 */ /* 0x001fe400078e00ff */
[----:B------:R-:W-:Y:S01]  /*10c0*/  @!P1 IMAD.MOV.U32 R23, RZ, RZ, 0x2 ;  /* 0x00000002ff179424 */ /* 0x000fe200078e00ff */
[----:B------:R-:W-:Y:S01]  /*10d0*/  PRMT R14, RZ, 0x7610, R14 ;  /* 0x00007610ff0e7816 */ /* 0x000fe2000000000e */
[----:B------:R-:W-:Y:S01]  /*10e0*/  @!P2 IMAD.WIDE.U32 R6, R6, R11, c[0x0][0x170] ;  /* 0x00005c000606a625 */ /* 0x000fe200078e000b */
[----:B------:R-:W-:Y:S02]  /*10f0*/  PRMT R13, RZ, 0x7610, R13 ;  /* 0x00007610ff0d7816 */ /* 0x000fe4000000000d */
[----:B------:R-:W-:Y:S02]  /*1100*/  PRMT R3, RZ, 0x7610, R3 ;  /* 0x00007610ff037816 */ /* 0x000fe40000000003 */
[----:B------:R-:W-:Y:S01]  /*1110*/  PRMT R12, RZ, 0x7610, R12 ;  /* 0x00007610ff0c7816 */ /* 0x000fe2000000000c */
[----:B------:R0:W5:Y:S02]  /*1120*/  @!P3 LDG.E.U16 R14, [R4.64] ;  /* 0x00000004040eb981 */ /* 0x000164000c1e1500 */
[----:B------:R-:W-:Y:S01]  /*1130*/  @!P6 IADD3 R10, R2, R9, RZ ;  /* 0x00000009020ae210 */ /* 0x000fe20007ffe0ff */
[----:B------:R-:W-:Y:S01]  /*1140*/  @!P6 IMAD.MOV.U32 R25, RZ, RZ, 0x2 ;  /* 0x00000002ff19e424 */ /* 0x000fe200078e00ff */
[----:B------:R2:W5:Y:S01]  /*1150*/  @!P2 LDG.E.U16 R13, [R6.64] ;  /* 0x00000004060da981 */ /* 0x000562000c1e1500 */
[----:B------:R-:W-:-:S04]  /*1160*/  @!P1 IMAD.WIDE.U32 R8, R8, R23, c[0x0][0x170] ;  /* 0x00005c0008089625 */ /* 0x000fc800078e0017 */
[----:B------:R-:W-:Y:S01]  /*1170*/  @!P6 IMAD.WIDE.U32 R10, R10, R25, c[0x0][0x170] ;  /* 0x00005c000a0ae625 */ /* 0x000fe200078e0019 */
[----:B------:R3:W5:Y:S01]  /*1180*/  @!P1 LDG.E.U16 R3, [R8.64] ;  /* 0x0000000408039981 */ /* 0x000762000c1e1500 */
[C---:B0-----:R-:W-:Y:S01]  /*1190*/  IADD3 R5, R15.reuse, 0x100, RZ ;  /* 0x000001000f057810 */ /* 0x041fe20007ffe0ff */
[----:B------:R-:W-:Y:S01]  /*11a0*/  BSSY B0, `(.L_x_567) ;  /* 0x000002d000007945 */ /* 0x000fe20003800000 */
[C---:B------:R-:W-:Y:S01]  /*11b0*/  IADD3 R19, R15.reuse, 0x80, RZ ;  /* 0x000000800f137810 */ /* 0x040fe20007ffe0ff */
[----:B------:R0:W5:Y:S01]  /*11c0*/  @!P6 LDG.E.U16 R12, [R10.64] ;  /* 0x000000040a0ce981 */ /* 0x000162000c1e1500 */
[----:B--2---:R-:W-:Y:S02]  /*11d0*/  IADD3 R7, R15, 0x180, RZ ;  /* 0x000001800f077810 */ /* 0x004fe40007ffe0ff */
[----:B------:R-:W-:Y:S02]  /*11e0*/  ISETP.GE.AND P5, PT, R5, R0, PT ;  /* 0x000000000500720c */ /* 0x000fe40003fa6270 */
[----:B---3--:R-:W-:-:S02]  /*11f0*/  IADD3 R9, R15, 0x200, RZ ;  /* 0x000002000f097810 */ /* 0x008fc40007ffe0ff */
[----:B0-----:R-:W-:Y:S02]  /*1200*/  IADD3 R11, R15, 0x280, RZ ;  /* 0x000002800f0b7810 */ /* 0x001fe40007ffe0ff */
[-C--:B------:R-:W-:Y:S02]  /*1210*/  ISETP.GE.AND P6, PT, R19, R0.reuse, PT ;  /* 0x000000001300720c */ /* 0x080fe40003fc6270 */
[-C--:B------:R-:W-:Y:S02]  /*1220*/  ISETP.GE.AND P4, PT, R7, R0.reuse, PT ;  /* 0x000000000700720c */ /* 0x080fe40003f86270 */
[-C--:B------:R-:W-:Y:S02]  /*1230*/  ISETP.GE.AND P3, PT, R9, R0.reuse, PT ;  /* 0x000000000900720c */ /* 0x080fe40003f66270 */
[----:B------:R-:W-:Y:S02]  /*1240*/  ISETP.GE.AND P2, PT, R11, R0, PT ;  /* 0x000000000b00720c */ /* 0x000fe40003f46270 */
[----:B------:R-:W-:Y:S01]  /*1250*/  IADD3 R5, R15, 0x300, RZ ;  /* 0x000003000f057810 */ /* 0x000fe20007ffe0ff */
[----:B------:R-:W-:Y:S05]  /*1260*/  @P0 BRA `(.L_x_568) ;  /* 0x0000020000000947 */ /* 0x000fea0003800000 */
[----:B-1---5:R-:W-:Y:S01]  /*1270*/  PRMT R4, RZ, 0x5410, R22 ;  /* 0x00005410ff047816 */ /* 0x022fe20000000016 */
[----:B------:R-:W-:Y:S01]  /*1280*/  HFMA2.MMA R10, -RZ, RZ, 1.0087890625, -0.000686168670654296875 ;  /* 0x3c09919fff0a7435 */ /* 0x000fe200000001ff */
[----:B------:R-:W-:-:S02]  /*1290*/  IMAD.MOV.U32 R9, RZ, RZ, 0x38eb4c3a ;  /* 0x38eb4c3aff097424 */ /* 0x000fc400078e00ff */
        /* <DEDUP_REMOVED lines=8> */
[----:B------:R-:W-:Y:S02]  /*1320*/  FSEL R6, R7, R6, P1 ;  /* 0x0000000607067208 */ /* 0x000fe40000800000 */
[----:B------:R-:W-:-:S03]  /*1330*/  FSEL R10, R10, 0.0052134888246655464172, P1 ;  /* 0x3baad5ea0a0a7808 */ /* 0x000fc60000800000 */
[C---:B------:R-:W-:Y:S01]  /*1340*/  FFMA.FTZ R9, R6.reuse, R9, R8 ;  /* 0x0000000906097223 */ /* 0x040fe20000010008 */
[----:B------:R-:W-:Y:S01]  /*1350*/  FSEL R8, -R11, -0.026868773624300956726, P1 ;  /* 0xbcdc1be70b087808 */ /* 0x000fe20000800100 */
[----:B------:R-:W-:Y:S02]  /*1360*/  IMAD.MOV.U32 R11, RZ, RZ, 0x3f69b4f9 ;  /* 0x3f69b4f9ff0b7424 */ /* 0x000fe400078e00ff */
[C---:B------:R-:W-:Y:S01]  /*1370*/  FFMA.FTZ R9, R6.reuse, R9, R10 ;  /* 0x0000000906097223 */ /* 0x040fe2000001000a */
[----:B------:R-:W-:Y:S01]  /*1380*/  FSEL R10, R19, 0.11284004896879196167, P1 ;  /* 0x3de718af130a7808 */ /* 0x000fe20000800000 */
[----:B------:R-:W-:Y:S02]  /*1390*/  IMAD.MOV.U32 R19, RZ, RZ, 0x3f210a14 ;  /* 0x3f210a14ff137424 */ /* 0x000fe400078e00ff */
[C---:B------:R-:W-:Y:S01]  /*13a0*/  FFMA.FTZ R9, R6.reuse, R9, R8 ;  /* 0x0000000906097223 */ /* 0x040fe20000010008 */
        /* <DEDUP_REMOVED lines=12> */
.L_x_568:
[----:B-1----:R-:W-:Y:S05]  /*1470*/  BSYNC B0 ;  /* 0x0000000000007941 */ /* 0x002fea0003800000 */
.L_x_567:
[----:B------:R-:W-:Y:S01]  /*1480*/  BSSY B0, `(.L_x_569) ;  /* 0x0000024000007945 */ /* 0x000fe20003800000 */
[----:B------:R-:W-:Y:S02]  /*1490*/  ISETP.GE.AND P1, PT, R5, R0, PT ;  /* 0x000000000500720c */ /* 0x000fe40003f26270 */
[----:B------:R-:W-:Y:S01]  /*14a0*/  IADD3 R5, R15, 0x380, RZ ;  /* 0x000003800f057810 */ /* 0x000fe20007ffe0ff */
[----:B------:R-:W-:Y:S05]  /*14b0*/  @P6 BRA `(.L_x_570) ;  /* 0x0000020000006947 */ /* 0x000fea0003800000 */
[----:B-----5:R-:W-:Y:S01]  /*14c0*/  PRMT R18, RZ, 0x5410, R18 ;  /* 0x00005410ff127816 */ /* 0x020fe20000000012 */
        /* <DEDUP_REMOVED lines=14> */
[----:B------:R-:W-:Y:S02]  /*15b0*/  HFMA2.MMA R11, -RZ, RZ, 1.8525390625, -0.310791015625 ;  /* 0x3f69b4f9ff0b7435 */ /* 0x000fe400000001ff */
[C---:B------:R-:W-:Y:S01]  /*15c0*/  FFMA.FTZ R9, R4.reuse, R9, R10 ;  /* 0x0000000904097223 */ /* 0x040fe2000001000a */
[----:B------:R-:W-:Y:S01]  /*15d0*/  FSEL R10, R19, 0.11284004896879196167, P6 ;  /* 0x3de718af130a7808 */ /* 0x000fe20003000000 */
[----:B------:R-:W-:Y:S02]  /*15e0*/  IMAD.MOV.U32 R19, RZ, RZ, 0x3f210a14 ;  /* 0x3f210a14ff137424 */ /* 0x000fe400078e00ff */
[----:B------:R-:W-:-:S04]  /*15f0*/  FFMA.FTZ R9, R4, R9, R8 ;  /* 0x0000000904097223 */ /* 0x000fc80000010008 */
[----:B------:R-:W-:Y:S01]  /*1600*/  FSEL R8, R11, -0.37612664699554443359, P6 ;  /* 0xbec093ac0b087808 */ /* 0x000fe20003000000 */
[C---:B------:R-:W-:Y:S02]  /*1610*/  FFMA.FTZ R9, R4.reuse, R9, R10 ;  /* 0x0000000904097223 */ /* 0x040fe4000001000a */
        /* <DEDUP_REMOVED lines=10> */
.L_x_570:
[----:B------:R-:W-:Y:S05]  /*16c0*/  BSYNC B0 ;  /* 0x0000000000007941 */ /* 0x000fea0003800000 */
.L_x_569:
[----:B------:R-:W-:Y:S01]  /*16d0*/  ISETP.GE.AND P6, PT, R5, R0, PT ;  /* 0x000000000500720c */ /* 0x000fe20003fc6270 */
[----:B------:R-:W-:Y:S01]  /*16e0*/  @!P0 IMAD.IADD R4, R2, 0x1, R15 ;  /* 0x0000000102048824 */ /* 0x000fe200078e020f */
[----:B------:R-:W-:Y:S01]  /*16f0*/  BSSY B0, `(.L_x_571) ;  /* 0x0000024000007945 */ /* 0x000fe20003800000 */
[----:B------:R-:W-:-:S04]  /*1700*/  @!P0 IMAD.MOV.U32 R5, RZ, RZ, 0x2 ;  /* 0x00000002ff058424 */ /* 0x000fc800078e00ff */
[----:B------:R-:W-:Y:S01]  /*1710*/  @!P0 IMAD.WIDE.U32 R4, R4, R5, c[0x0][0x168] ;  /* 0x00005a0004048625 */ /* 0x000fe200078e0005 */
        /* <DEDUP_REMOVED lines=18> */
[----:B------:R-:W-:Y:S01]  /*1840*/  FSEL R18, R20, 0.11284004896879196167, P5 ;  /* 0x3de718af14127808 */ /* 0x000fe20002800000 */
[----:B------:R-:W-:Y:S02]  /*1850*/  HFMA2.MMA R20, -RZ, RZ, 1.7822265625, 0.000185489654541015625 ;  /* 0x3f210a14ff147435 */ /* 0x000fe400000001ff */
[----:B------:R-:W-:Y:S01]  /*1860*/  FFMA.FTZ R11, R8, R11, R10 ;  /* 0x0000000b080b7223 */ /* 0x000fe2000001000a */
[----:B------:R-:W-:-:S03]  /*1870*/  FSEL R10, R19, -0.37612664699554443359, P5 ;  /* 0xbec093ac130a7808 */ /* 0x000fc60002800000 */
[----:B------:R-:W-:Y:S02]  /*1880*/  FFMA.FTZ R11, R8, R11, R18 ;  /* 0x0000000b080b7223 */ /* 0x000fe40000010012 */
[----:B------:R-:W-:Y:S02]  /*1890*/  FADD.FTZ R18, -R9, -RZ ;  /* 0x800000ff09127221 */ /* 0x000fe40000010100 */
[----:B------:R-:W-:Y:S01]  /*18a0*/  FSEL R9, R20, 0.12837915122509002686, P5 ;  /* 0x3e0375d314097808 */ /* 0x000fe20002800000 */
[----:B------:R-:W-:Y:S02]  /*18b0*/  FFMA.FTZ R11, R8, R11, R10 ;  /* 0x0000000b080b7223 */ /* 0x000fe4000001000a */
[----:B------:R-:W-:Y:S02]  /*18c0*/  FSEL R18, R18, R17, P5 ;  /* 0x0000001112127208 */ /* 0x000fe40002800000 */
[----:B------:R-:W-:-:S04]  /*18d0*/  FFMA.FTZ R9, R8, R11, R9 ;  /* 0x0000000b08097223 */ /* 0x000fc80000010009 */
[----:B------:R-:W-:-:S04]  /*18e0*/  FFMA.FTZ R9, R9, R18, R18 ;  /* 0x0000001209097223 */ /* 0x000fc80000010012 */
[----:B------:R-:W0:Y:S02]  /*18f0*/  @P5 MUFU.EX2 R8, R9 ;  /* 0x0000000900085308 */ /* 0x000e240000000800 */
[----:B0-----:R-:W-:-:S05]  /*1900*/  @P5 FADD.FTZ R8, -R8, 1 ;  /* 0x3f80000008085421 */ /* 0x001fca0000010100 */
[----:B------:R-:W-:-:S04]  /*1910*/  @P5 LOP3.LUT R9, R8, 0x80000000, R17, 0xb8, !PT ;  /* 0x8000000008095812 */ /* 0x000fc800078eb811 */
[----:B------:R-:W-:Y:S02]  /*1920*/  F2FP.BF16.PACK_AB R8, RZ, R9 ;  /* 0x00000009ff08723e */ /* 0x000fe400000010ff */
.L_x_572:
[----:B------:R-:W-:Y:S05]  /*1930*/  BSYNC B0 ;  /* 0x0000000000007941 */ /* 0x000fea0003800000 */
.L_x_571:
[----:B------:R-:W-:Y:S01]  /*1940*/  BSSY B0, `(.L_x_573) ;  /* 0x0000022000007945 */ /* 0x000fe20003800000 */
        /* <DEDUP_REMOVED lines=21> */
[----:B------:R-:W-:-:S03]  /*1aa0*/  FSEL R11, R19, -0.37612664699554443359, P4 ;  /* 0xbec093ac130b7808 */ /* 0x000fc60002000000 */
        /* <DEDUP_REMOVED lines=11> */
.L_x_574:
[----:B------:R-:W-:Y:S05]  /*1b60*/  BSYNC B0 ;  /* 0x0000000000007941 */ /* 0x000fea0003800000 */
.L_x_573:
        /* <DEDUP_REMOVED lines=34> */
.L_x_576:
[----:B------:R-:W-:Y:S05]  /*1d90*/  BSYNC B0 ;  /* 0x0000000000007941 */ /* 0x000fea0003800000 */
.L_x_575:
        /* <DEDUP_REMOVED lines=34> */
.L_x_578:
[----:B------:R-:W-:Y:S05]  /*1fc0*/  BSYNC B0 ;  /* 0x0000000000007941 */ /* 0x000fea0003800000 */
.L_x_577:
        /* <DEDUP_REMOVED lines=34> */
.L_x_580:
[----:B------:R-:W-:Y:S05]  /*21f0*/  BSYNC B0 ;  /* 0x0000000000007941 */ /* 0x000fea0003800000 */
.L_x_579:
[----:B------:R-:W-:Y:S01]  /*2200*/  BSSY B0, `(.L_x_581) ;  /* 0x0000022000007945 */ /* 0x000fe20003800000 */
[----:B------:R-:W-:Y:S05]  /*2210*/  @P6 BRA `(.L_x_582) ;  /* 0x0000020000006947 */ /* 0x000fea0003800000 */
[----:B-----5:R-:W-:Y:S01]  /*2220*/  PRMT R12, RZ, 0x5410, R12 ;  /* 0x00005410ff0c7816 */ /* 0x020fe2000000000c */
[----:B------:R-:W-:Y:S01]  /*2230*/  HFMA2.MMA R17, -RZ, RZ, 0.8349609375, 5.424022674560546875e-06 ;  /* 0x3aae005bff117435 */ /* 0x000fe200000001ff */
[----:B------:R-:W-:Y:S02]  /*2240*/  IMAD.MOV.U32 R16, RZ, RZ, 0x38eb4c3a ;  /* 0x38eb4c3aff107424 */ /* 0x000fe400078e00ff */
[C---:B------:R-:W-:Y:S01]  /*2250*/  FSETP.GE.FTZ.AND P1, PT, |R12|.reuse, 1.0029599666595458984, PT ;  /* 0x3f8060fe0c00780b */ /* 0x040fe20003f36200 */
[C---:B------:R-:W-:Y:S02]  /*2260*/  FADD.FTZ R14, |R12|.reuse, -RZ ;  /* 0x800000ff0c0e7221 */ /* 0x040fe40000010200 */
[----:B------:R-:W-:Y:S01]  /*2270*/  FMUL.FTZ R13, R12, R12 ;  /* 0x0000000c0c0d7220 */ /* 0x000fe20000410000 */
[----:B------:R-:W-:Y:S01]  /*2280*/  FSEL R16, R16, 8.4834944573231041431e-05, P1 ;  /* 0x38b1e96a10107808 */ /* 0x000fe20000800000 */
[----:B------:R-:W-:-:S02]  /*2290*/  IMAD.MOV.U32 R18, RZ, RZ, 0x3c09919f ;  /* 0x3c09919fff127424 */ /* 0x000fc400078e00ff */
        /* <DEDUP_REMOVED lines=22> */
[----:B------:R-:W-:-:S04]  /*2400*/  @P1 LOP3.LUT R14, R13, 0x80000000, R12, 0xb8, !PT ;  /* 0x800000000d0e1812 */ /* 0x000fc800078eb80c */
[----:B------:R-:W-:Y:S02]  /*2410*/  F2FP.BF16.PACK_AB R12, RZ, R14 ;  /* 0x0000000eff0c723e */ /* 0x000fe400000010ff */
.L_x_582:
[----:B------:R-:W-:Y:S05]  /*2420*/  BSYNC B0 ;  /* 0x0000000000007941 */ /* 0x000fea0003800000 */
.L_x_581:
[----:B------:R-:W-:Y:S01]  /*2430*/  @!P0 IADD3 R15, R15, 0x80, RZ ;  /* 0x000000800f0f8810 */ /* 0x000fe20007ffe0ff */
[----:B------:R0:W-:Y:S01]  /*2440*/  @!P0 STG.E.U16 [R4.64], R6 ;  /* 0x0000000604008986 */ /* 0x0001e2000c101504 */
[----:B------:R-:W-:Y:S01]  /*2450*/  BSSY B0, `(.L_x_583) ;  /* 0x000002d000007945 */ /* 0x000fe20003800000 */
[----:B------:R-:W-:Y:S01]  /*2460*/  BSSY B1, `(.L_x_584) ;  /* 0x0000025000017945 */ /* 0x000fe20003800000 */
[----:B------:R-:W-:-:S13]  /*2470*/  ISETP.GE.AND P0, PT, R15, R0, PT ;  /* 0x000000000f00720c */ /* 0x000fda0003f06270 */
[----:B------:R-:W-:Y:S05]  /*2480*/  @P0 BRA `(.L_x_585) ;  /* 0x000000c000000947 */ /* 0x000fea0003800000 */
[----:B0-----:R-:W-:Y:S01]  /*2490*/  IMAD.IADD R4, R2, 0x1, R15 ;  /* 0x0000000102047824 */ /* 0x001fe200078e020f */
[----:B------:R-:W-:Y:S01]  /*24a0*/  IADD3 R15, R15, 0x80, RZ ;  /* 0x000000800f0f7810 */ /* 0x000fe20007ffe0ff */
[----:B------:R-:W-:-:S03]  /*24b0*/  IMAD.MOV.U32 R5, RZ, RZ, 0x2 ;  /* 0x00000002ff057424 */ /* 0x000fc600078e00ff */
[----:B------:R-:W-:Y:S01]  /*24c0*/  ISETP.GE.AND P0, PT, R15, R0, PT ;  /* 0x000000000f00720c */ /* 0x000fe20003f06270 */
[----:B------:R-:W-:-:S05]  /*24d0*/  IMAD.WIDE.U32 R4, R4, R5, c[0x0][0x168] ;  /* 0x00005a0004047625 */ /* 0x000fca00078e0005 */
[----:B------:R0:W-:Y:S07]  /*24e0*/  STG.E.U16 [R4.64], R7 ;  /* 0x0000000704007986 */ /* 0x0001ee000c101504 */
[----:B------:R-:W-:Y:S05]  /*24f0*/  @P0 BRA `(.L_x_586) ;  /* 0x000000c000000947 */ /* 0x000fea0003800000 */
[----:B0-----:R-:W-:Y:S01]  /*2500*/  HFMA2.MMA R5, -RZ, RZ, 0, 1.1920928955078125e-07 ;  /* 0x00000002ff057435 */ /* 0x001fe200000001ff */
[----:B------:R-:W-:Y:S01]  /*2510*/  IMAD.IADD R4, R2, 0x1, R15 ;  /* 0x0000000102047824 */ /* 0x000fe200078e020f */
[----:B------:R-:W-:-:S08]  /*2520*/  IADD3 R15, R15, 0x80, RZ ;  /* 0x000000800f0f7810 */ /* 0x000fd00007ffe0ff */
[----:B------:R-:W-:-:S05]  /*2530*/  IMAD.WIDE.U32 R4, R4, R5, c[0x0][0x168] ;  /* 0x00005a0004047625 */ /* 0x000fca00078e0005 */
[----:B------:R0:W-:Y:S02]  /*2540*/  STG.E.U16 [R4.64], R8 ;  /* 0x0000000804007986 */ /* 0x0001e4000c101504 */
.L_x_585:
[----:B0-----:R-:W-:-:S13]  /*2550*/  ISETP.GE.AND P0, PT, R15, R0, PT ;  /* 0x000000000f00720c */ /* 0x001fda0003f06270 */
[----:B------:R-:W-:Y:S05]  /*2560*/  @P0 BRA `(.L_x_587) ;  /* 0x000000c000000947 */ /* 0x000fea0003800000 */
[----:B------:R-:W-:Y:S01]  /*2570*/  IMAD.IADD R4, R2, 0x1, R15 ;  /* 0x0000000102047824 */ /* 0x000fe200078e020f */
[----:B------:R-:W-:Y:S01]  /*2580*/  IADD3 R15, R15, 0x80, RZ ;  /* 0x000000800f0f7810 */ /* 0x000fe20007ffe0ff */
[----:B------:R-:W-:-:S04]  /*2590*/  IMAD.MOV.U32 R5, RZ, RZ, 0x2 ;  /* 0x00000002ff057424 */ /* 0x000fc800078e00ff */
[----:B------:R-:W-:-:S05]  /*25a0*/  IMAD.WIDE.U32 R4, R4, R5, c[0x0][0x168] ;  /* 0x00005a0004047625 */ /* 0x000fca00078e0005 */
[----:B------:R0:W-:Y:S02]  /*25b0*/  STG.E.U16 [R4.64], R9 ;  /* 0x0000000904007986 */ /* 0x0001e4000c101504 */
.L_x_586:
[----:B------:R-:W-:-:S13]  /*25c0*/  ISETP.GE.AND P0, PT, R15, R0, PT ;  /* 0x000000000f00720c */ /* 0x000fda0003f06270 */
[----:B------:R-:W-:Y:S05]  /*25d0*/  @P0 BRA `(.L_x_588) ;  /* 0x000000d000000947 */ /* 0x000fea0003800000 */
[----:B0-----:R-:W-:Y:S01]  /*25e0*/  MOV R5, 0x2 ;  /* 0x0000000200057802 */ /* 0x001fe20000000f00 */
[----:B------:R-:W-:Y:S01]  /*25f0*/  IMAD.IADD R4, R2, 0x1, R15 ;  /* 0x0000000102047824 */ /* 0x000fe200078e020f */
[----:B------:R-:W-:-:S03]  /*2600*/  IADD3 R15, R15, 0x80, RZ ;  /* 0x000000800f0f7810 */ /* 0x000fc60007ffe0ff */
[----:B------:R-:W-:-:S05]  /*2610*/  IMAD.WIDE.U32 R4, R4, R5, c[0x0][0x168] ;  /* 0x00005a0004047625 */ /* 0x000fca00078e0005 */
[----:B------:R0:W-:Y:S02]  /*2620*/  STG.E.U16 [R4.64], R10 ;  /* 0x0000000a04007986 */ /* 0x0001e4000c101504 */
.L_x_587:
[----:B------:R-:W-:-:S13]  /*2630*/  ISETP.GE.AND P0, PT, R15, R0, PT ;  /* 0x000000000f00720c */ /* 0x000fda0003f06270 */
[----:B------:R-:W-:Y:S01]  /*2640*/  @P0 BREAK B1 ;  /* 0x0000000000010942 */ /* 0x000fe20003800000 */
[----:B------:R-:W-:Y:S05]  /*2650*/  @P0 BRA `(.L_x_589) ;  /* 0x000000c000000947 */ /* 0x000fea0003800000 */
[----:B0-----:R-:W-:Y:S01]  /*2660*/  IMAD.IADD R4, R2, 0x1, R15 ;  /* 0x0000000102047824 */ /* 0x001fe200078e020f */
[----:B------:R-:W-:Y:S01]  /*2670*/  IADD3 R15, R15, 0x80, RZ ;  /* 0x000000800f0f7810 */ /* 0x000fe20007ffe0ff */
[----:B------:R-:W-:-:S04]  /*2680*/  IMAD.MOV.U32 R5, RZ, RZ, 0x2 ;  /* 0x00000002ff057424 */ /* 0x000fc800078e00ff */
[----:B------:R-:W-:-:S05]  /*2690*/  IMAD.WIDE.U32 R4, R4, R5, c[0x0][0x168] ;  /* 0x00005a0004047625 */ /* 0x000fca00078e0005 */
[----:B------:R0:W-:Y:S02]  /*26a0*/  STG.E.U16 [R4.64], R11 ;  /* 0x0000000b04007986 */ /* 0x0001e4000c101504 */
.L_x_588:
[----:B------:R-:W-:Y:S05]  /*26b0*/  BSYNC B1 ;  /* 0x0000000000017941 */ /* 0x000fea0003800000 */
.L_x_584:
[----:B------:R-:W-:-:S13]  /*26c0*/  ISETP.GE.AND P0, PT, R15, R0, PT ;  /* 0x000000000f00720c */ /* 0x000fda0003f06270 */
[----:B0-----:R-:W-:Y:S01]  /*26d0*/  @!P0 MOV R5, 0x2 ;  /* 0x0000000200058802 */ /* 0x001fe20000000f00 */
[----:B------:R-:W-:Y:S01]  /*26e0*/  @!P0 IMAD.IADD R4, R2, 0x1, R15 ;  /* 0x0000000102048824 */ /* 0x000fe200078e020f */
[----:B------:R-:W-:-:S03]  /*26f0*/  @!P0 IADD3 R15, R15, 0x80, RZ ;  /* 0x000000800f0f8810 */ /* 0x000fc60007ffe0ff */
[----:B------:R-:W-:-:S05]  /*2700*/  @!P0 IMAD.WIDE.U32 R4, R4, R5, c[0x0][0x168] ;  /* 0x00005a0004048625 */ /* 0x000fca00078e0005 */
[----:B-----5:R0:W-:Y:S02]  /*2710*/  @!P0 STG.E.U16 [R4.64], R3 ;  /* 0x0000000304008986 */ /* 0x0201e4000c101504 */
.L_x_589:
[----:B------:R-:W-:Y:S05]  /*2720*/  BSYNC B0 ;  /* 0x0000000000007941 */ /* 0x000fea0003800000 */
.L_x_583:
[----:B------:R-:W-:Y:S01]  /*2730*/  WARPSYNC 0xffffffff ;  /* 0xffffffff00007948 */ /* 0x000fe20003800000 */
[----:B------:R-:W-:-:S13]  /*2740*/  ISETP.GE.AND P0, PT, R15, R0, PT ;  /* 0x000000000f00720c */ /* 0x000fda0003f06270 */
[----:B------:R-:W-:Y:S05]  /*2750*/  @P0 EXIT ;  /* 0x000000000000094d */ /* 0x000fea0003800000 */
[----:B------:R-:W-:Y:S02]  /*2760*/  IMAD.IADD R2, R2, 0x1, R15 ;  /* 0x0000000102027824 */ /* 0x000fe400078e020f */
[----:B0----5:R-:W-:-:S04]  /*2770*/  IMAD.MOV.U32 R3, RZ, RZ, 0x2 ;  /* 0x00000002ff037424 */ /* 0x021fc800078e00ff */
[----:B------:R-:W-:-:S05]  /*2780*/  IMAD.WIDE.U32 R2, R2, R3, c[0x0][0x168] ;  /* 0x00005a0002027625 */ /* 0x000fca00078e0003 */
[----:B------:R-:W-:Y:S01]  /*2790*/  STG.E.U16 [R2.64], R12 ;  /* 0x0000000c02007986 */ /* 0x000fe2000c101504 */
[----:B------:R-:W-:Y:S05]  /*27a0*/  EXIT ;  /* 0x000000000000794d */ /* 0x000fea0003800000 */
.L_x_590:
        /* <DEDUP_REMOVED lines=13> */
.L_x_10284:


//--------------------- .text._ZN2at6native29vectorized_elementwise_kernelILi4EZZZNS0_15erf_kernel_cudaERNS_18TensorIteratorBaseEENKUlvE_clEvENKUlvE2_clEvEUlN3c108BFloat16EE_St5arrayIPcLm2EEEEviT0_T1_ --------------------------
	.section	.text._ZN2at6native29vectorized_elementwise_kernelILi4EZZZNS0_15erf_kernel_cudaERNS_18TensorIteratorBaseEENKUlvE_clEvENKUlvE2_clEvEUlN3c108BFloat16EE_St5arrayIPcLm2EEEEviT0_T1_,"ax",@progbits
	.sectioninfo	@"SHI_REGISTERS=32"
	.align	128
        .global         _ZN2at6native29vectorized_elementwise_kernelILi4EZZZNS0_15erf_kernel_cudaERNS_18TensorIteratorBaseEENKUlvE_clEvENKUlvE2_clEvEUlN3c108BFloat16EE_St5arrayIPcLm2EEEEviT0_T1_
        .type           _ZN2at6native29vectorized_elementwise_kernelILi4EZZZNS0_15erf_kernel_cudaERNS_18TensorIteratorBaseEENKUlvE_clEvENKUlvE2_clEvEUlN3c108BFloat16EE_St5arrayIPcLm2EEEEviT0_T1_,@function
        .size           _ZN2at6native29vectorized_elementwise_kernelILi4EZZZNS0_15erf_kernel_cudaERNS_18TensorIteratorBaseEENKUlvE_clEvENKUlvE2_clEvEUlN3c108BFloat16EE_St5arrayIPcLm2EEEEviT0_T1_,(.L_x_10285 - _ZN2at6native29vectorized_elementwise_kernelILi4EZZZNS0_15erf_kernel_cudaERNS_18TensorIteratorBaseEENKUlvE_clEvENKUlvE2_clEvEUlN3c108BFloat16EE_St5arrayIPcLm2EEEEviT0_T1_)
        .other          _ZN2at6native29vectorized_elementwise_kernelILi4EZZZNS0_15erf_kernel_cudaERNS_18TensorIteratorBaseEENKUlvE_clEvENKUlvE2_clEvEUlN3c108BFloat16EE_St5arrayIPcLm2EEEEviT0_T1_,@"STO_CUDA_ENTRY STV_DEFAULT"
_ZN2at6native29vectorized_elementwise_kernelILi4EZZZNS0_15erf_kernel_cudaERNS_18TensorIteratorBaseEENKUlvE_clEvENKUlvE2_clEvEUlN3c108BFloat16EE_St5arrayIPcLm2EEEEviT0_T1_:
.text._ZN2at6native29vectorized_elementwise_kernelILi4EZZZNS0_15erf_kernel_cudaERNS_18TensorIteratorBaseEENKUlvE_clEvENKUlvE2_clEvEUlN3c108BFloat16EE_St5arrayIPcLm2EEEEviT0_T1_:
        /* <DEDUP_REMOVED lines=11> */
[----:B------:R-:W2:Y:S04]  /*00b0*/  LDG.E.64 R14, [R8.64] ;  /* 0x00000004080e7981 */ /* 0x000ea8000c1e1b00 */
[----:B------:R0:W3:Y:S01]  /*00c0*/  LDG.E.64 R2, [R8.64+0x400] ;  /* 0x0004000408027981 */ /* 0x0000e2000c1e1b00 */
[----:B------:R-:W-:Y:S01]  /*00d0*/  HFMA2.MMA R0, -RZ, RZ, 0.8349609375, 5.424022674560546875e-06 ;  /* 0x3aae005bff007435 */ /* 0x000fe200000001ff */
[----:B------:R-:W-:Y:S02]  /*00e0*/  IMAD.MOV.U32 R6, RZ, RZ, 0x38eb4c3a ;  /* 0x38eb4c3aff067424 */ /* 0x000fe400078e00ff */
[----:B------:R-:W-:Y:S02]  /*00f0*/  IMAD.MOV.U32 R7, RZ, RZ, 0x3c09919f ;  /* 0x3c09919fff077424 */ /* 0x000fe400078e00ff */
[----:B------:R-:W-:-:S06]  /*0100*/  IMAD.WIDE.U32 R4, R4, R5, c[0x0][0x168] ;  /* 0x00005a0004047625 */ /* 0x000fcc00078e0005 */
[----:B------:R-:W-:Y:S01]  /*0110*/  IMAD.WIDE R4, R23, 0x8, R4 ;  /* 0x0000000817047825 */ /* 0x000fe200078e0204 */
[--C-:B--2---:R-:W-:Y:S02]  /*0120*/  PRMT R17, RZ, 0x5410, R14.reuse ;  /* 0x00005410ff117816 */ /* 0x104fe4000000000e */
[----:B------:R-:W-:Y:S02]  /*0130*/  PRMT R18, RZ, 0x7610, R14 ;  /* 0x00007610ff127816 */ /* 0x000fe4000000000e */
[C---:B------:R-:W-:Y:S01]  /*0140*/  FSETP.GE.FTZ.AND P2, PT, |R17|.reuse, 1.0029599666595458984, PT ;  /* 0x3f8060fe1100780b */ /* 0x040fe20003f56200 */
[C---:B------:R-:W-:Y:S01]  /*0150*/  FADD.FTZ R13, |R17|.reuse, -RZ ;  /* 0x800000ff110d7221 */ /* 0x040fe20000010200 */
[----:B------:R-:W-:Y:S01]  /*0160*/  FSETP.GE.FTZ.AND P3, PT, |R18|, 1.0029599666595458984, PT ;  /* 0x3f8060fe1200780b */ /* 0x000fe20003f76200 */
[----:B------:R-:W-:Y:S01]  /*0170*/  FMUL.FTZ R12, R17, R17 ;  /* 0x00000011110c7220 */ /* 0x000fe20000410000 */
[----:B0-----:R-:W-:Y:S01]  /*0180*/  FSEL R9, R6, 8.4834944573231041431e-05, P2 ;  /* 0x38b1e96a06097808 */ /* 0x001fe20001000000 */
[----:B------:R-:W-:Y:S01]  /*0190*/  FADD.FTZ R19, |R18|, -RZ ;  /* 0x800000ff12137221 */ /* 0x000fe20000010200 */
[----:B------:R-:W-:Y:S01]  /*01a0*/  FSEL R8, -R0, -0.00082130916416645050049, P2 ;  /* 0xba574d2000087808 */ /* 0x000fe20001000100 */
[----:B------:R-:W-:Y:S01]  /*01b0*/  FMUL.FTZ R14, R18, R18 ;  /* 0x00000012120e7220 */ /* 0x000fe20000410000 */
[----:B------:R-:W-:-:S02]  /*01c0*/  FSEL R12, R13, R12, P2 ;  /* 0x0000000c0d0c7208 */ /* 0x000fc40001000000 */
[----:B------:R-:W-:Y:S02]  /*01d0*/  FSEL R11, R6, 8.4834944573231041431e-05, P3 ;  /* 0x38b1e96a060b7808 */ /* 0x000fe40001800000 */
[----:B------:R-:W-:Y:S01]  /*01e0*/  FSEL R14, R19, R14, P3 ;  /* 0x0000000e130e7208 */ /* 0x000fe20001800000 */
[----:B------:R-:W-:Y:S01]  /*01f0*/  FFMA.FTZ R9, R12, R9, R8 ;  /* 0x000000090c097223 */ /* 0x000fe20000010008 */
[----:B------:R-:W-:Y:S01]  /*0200*/  FSEL R16, -R0, -0.00082130916416645050049, P3 ;  /* 0xba574d2000107808 */ /* 0x000fe20001800100 */
[----:B------:R-:W-:Y:S01]  /*0210*/  IMAD.MOV.U32 R8, RZ, RZ, 0x3d24d99a ;  /* 0x3d24d99aff087424 */ /* 0x000fe200078e00ff */
[----:B------:R-:W-:Y:S01]  /*0220*/  FSEL R10, R7, 0.0052134888246655464172, P2 ;  /* 0x3baad5ea070a7808 */ /* 0x000fe20001000000 */
[----:B------:R-:W-:Y:S01]  /*0230*/  FADD.FTZ R19, -R19, -RZ ;  /* 0x800000ff13137221 */ /* 0x000fe20000010100 */
[----:B------:R-:W-:Y:S01]  /*0240*/  FSEL R20, R7, 0.0052134888246655464172, P3 ;  /* 0x3baad5ea07147808 */ /* 0x000fe20001800000 */
[----:B------:R-:W-:Y:S01]  /*0250*/  FFMA.FTZ R21, R14, R11, R16 ;  /* 0x0000000b0e157223 */ /* 0x000fe20000010010 */
[----:B------:R-:W-:Y:S01]  /*0260*/  FSEL R16, -R8, -0.026868773624300956726, P2 ;  /* 0xbcdc1be708107808 */ /* 0x000fe20001000100 */
[----:B------:R-:W-:Y:S01]  /*0270*/  FFMA.FTZ R11, R12, R9, R10 ;  /* 0x000000090c0b7223 */ /* 0x000fe2000001000a */
[--C-:B---3--:R-:W-:Y:S01]  /*0280*/  PRMT R23, RZ, 0x5410, R3.reuse ;  /* 0x00005410ff177816 */ /* 0x108fe20000000003 */
[----:B------:R-:W-:Y:S01]  /*0290*/  IMAD.MOV.U32 R9, RZ, RZ, 0x3e235519 ;  /* 0x3e235519ff097424 */ /* 0x000fe200078e00ff */
[----:B------:R-:W-:Y:S01]  /*02a0*/  PRMT R3, RZ, 0x7610, R3 ;  /* 0x00007610ff037816 */ /* 0x000fe20000000003 */
[----:B------:R-:W-:Y:S01]  /*02b0*/  FFMA.FTZ R25, R14, R21, R20 ;  /* 0x000000150e197223 */ /* 0x000fe20000010014 */
[----:B------:R-:W-:Y:S01]  /*02c0*/  FSEL R20, -R8, -0.026868773624300956726, P3 ;  /* 0xbcdc1be708147808 */ /* 0x000fe20001800100 */
[----:B------:R-:W-:Y:S01]  /*02d0*/  FFMA.FTZ R21, R12, R11, R16 ;  /* 0x0000000b0c157223 */ /* 0x000fe20000010010 */
[C---:B------:R-:W-:Y:S01]  /*02e0*/  FSEL R16, R9.reuse, 0.11284004896879196167, P2 ;  /* 0x3de718af09107808 */ /* 0x040fe20001000000 */
[----:B------:R-:W-:Y:S01]  /*02f0*/  IMAD.MOV.U32 R10, RZ, RZ, 0x3f69b4f9 ;  /* 0x3f69b4f9ff0a7424 */ /* 0x000fe200078e00ff */
[----:B------:R-:W-:Y:S01]  /*0300*/  MOV R11, 0x3f210a14 ;  /* 0x3f210a14000b7802 */ /* 0x000fe20000000f00 */
[----:B------:R-:W-:Y:S01]  /*0310*/  FFMA.FTZ R25, R14, R25, R20 ;  /* 0x000000190e197223 */ /* 0x000fe20000010014 */
[----:B------:R-:W-:Y:S01]  /*0320*/  FSEL R22, R9, 0.11284004896879196167, P3 ;  /* 0x3de718af09167808 */ /* 0x000fe20001800000 */
[----:B------:R-:W-:Y:S01]  /*0330*/  FFMA.FTZ R21, R12, R21, R16 ;  /* 0x000000150c157223 */ /* 0x000fe20000010010 */
[----:B------:R-:W-:Y:S01]  /*0340*/  FSEL R20, R10, -0.37612664699554443359, P2 ;  /* 0xbec093ac0a147808 */ /* 0x000fe20001000000 */
[----:B------:R-:W-:Y:S01]  /*0350*/  FMUL.FTZ R28, R3, R3 ;  /* 0x00000003031c7220 */ /* 0x000fe20000410000 */
[----:B------:R-:W-:Y:S01]  /*0360*/  FSEL R16, R11, 0.12837915122509002686, P2 ;  /* 0x3e0375d30b107808 */ /* 0x000fe20001000000 */
[----:B------:R-:W-:Y:S01]  /*0370*/  FFMA.FTZ R25, R14, R25, R22 ;  /* 0x000000190e197223 */ /* 0x000fe20000010016 */
[----:B------:R-:W-:Y:S01]  /*0380*/  FSEL R22, R10, -0.37612664699554443359, P3 ;  /* 0xbec093ac0a167808 */ /* 0x000fe20001800000 */
[----:B------:R-:W-:Y:S01]  /*0390*/  FFMA.FTZ R21, R12, R21, R20 ;  /* 0x000000150c157223 */ /* 0x000fe20000010014 */
[----:B------:R-:W-:-:S02]  /*03a0*/  FSETP.GE.FTZ.AND P4, PT, |R23|, 1.0029599666595458984, PT ;  /* 0x3f8060fe1700780b */ /* 0x000fc40003f96200 */
[----:B------:R-:W-:Y:S01]  /*03b0*/  FSETP.GE.FTZ.AND P5, PT, |R3|, 1.0029599666595458984, PT ;  /* 0x3f8060fe0300780b */ /* 0x000fe20003fb6200 */
[----:B------:R-:W-:Y:S01]  /*03c0*/  FFMA.FTZ R20, R12, R21, R16 ;  /* 0x000000150c147223 */ /* 0x000fe20000010010 */
[----:B------:R-:W-:Y:S01]  /*03d0*/  PRMT R12, RZ, 0x5410, R15 ;  /* 0x00005410ff0c7816 */ /* 0x000fe2000000000f */
[----:B------:R-:W-:Y:S01]  /*03e0*/  FFMA.FTZ R27, R14, R25, R22 ;  /* 0x000000190e1b7223 */ /* 0x000fe20000010016 */
[----:B------:R-:W-:Y:S02]  /*03f0*/  FSEL R21, R11, 0.12837915122509002686, P3 ;  /* 0x3e0375d30b157808 */ /* 0x000fe40001800000 */
[C---:B------:R-:W-:Y:S01]  /*0400*/  FSETP.GE.FTZ.AND P1, PT, |R12|.reuse, 1.0029599666595458984, PT ;  /* 0x3f8060fe0c00780b */ /* 0x040fe20003f36200 */
[----:B------:R-:W-:Y:S01]  /*0410*/  FADD.FTZ R25, |R12|, -RZ ;  /* 0x800000ff0c197221 */ /* 0x000fe20000010200 */
[----:B------:R-:W-:Y:S01]  /*0420*/  FSEL R29, R6, 8.4834944573231041431e-05, P5 ;  /* 0x38b1e96a061d7808 */ /* 0x000fe20002800000 */
[----:B------:R-:W-:Y:S01]  /*0430*/  FMUL.FTZ R16, R12, R12 ;  /* 0x0000000c0c107220 */ /* 0x000fe20000410000 */
[----:B------:R-:W-:Y:S01]  /*0440*/  FSEL R22, R7, 0.0052134888246655464172, P1 ;  /* 0x3baad5ea07167808 */ /* 0x000fe20000800000 */
[----:B------:R-:W-:Y:S01]  /*0450*/  FFMA.FTZ R21, R14, R27, R21 ;  /* 0x0000001b0e157223 */ /* 0x000fe20000010015 */
[----:B------:R-:W-:-:S02]  /*0460*/  FSEL R27, R6, 8.4834944573231041431e-05, P1 ;  /* 0x38b1e96a061b7808 */ /* 0x000fc40000800000 */
[C---:B------:R-:W-:Y:S01]  /*0470*/  FSEL R14, R25.reuse, R16, P1 ;  /* 0x00000010190e7208 */ /* 0x040fe20000800000 */
[----:B------:R-:W-:Y:S01]  /*0480*/  FADD.FTZ R25, -R25, -RZ ;  /* 0x800000ff19197221 */ /* 0x000fe20000010100 */
[----:B------:R-:W-:Y:S02]  /*0490*/  FSEL R16, -R0, -0.00082130916416645050049, P1 ;  /* 0xba574d2000107808 */ /* 0x000fe40000800100 */
[----:B------:R-:W-:-:S03]  /*04a0*/  FSEL R24, R11, 0.12837915122509002686, P1 ;  /* 0x3e0375d30b187808 */ /* 0x000fc60000800000 */
[----:B------:R-:W-:Y:S01]  /*04b0*/  FFMA.FTZ R27, R14, R27, R16 ;  /* 0x0000001b0e1b7223 */ /* 0x000fe20000010010 */
[----:B------:R-:W-:-:S03]  /*04c0*/  FSEL R16, -R8, -0.026868773624300956726, P1 ;  /* 0xbcdc1be708107808 */ /* 0x000fc60000800100 */
[----:B------:R-:W-:Y:S01]  /*04d0*/  FFMA.FTZ R27, R14, R27, R22 ;  /* 0x0000001b0e1b7223 */ /* 0x000fe20000010016 */
[----:B------:R-:W-:-:S03]  /*04e0*/  FSEL R22, R9, 0.11284004896879196167, P1 ;  /* 0x3de718af09167808 */ /* 0x000fc60000800000 */
[----:B------:R-:W-:Y:S01]  /*04f0*/  FFMA.FTZ R27, R14, R27, R16 ;  /* 0x0000001b0e1b7223 */ /* 0x000fe20000010010 */
[----:B------:R-:W-:-:S03]  /*0500*/  FSEL R16, R10, -0.37612664699554443359, P1 ;  /* 0xbec093ac0a107808 */ /* 0x000fc60000800000 */
[C---:B------:R-:W-:Y:S02]  /*0510*/  FFMA.FTZ R27, R14.reuse, R27, R22 ;  /* 0x0000001b0e1b7223 */ /* 0x040fe40000010016 */
[----:B------:R-:W-:Y:S02]  /*0520*/  FADD.FTZ R22, -R13, -RZ ;  /* 0x800000ff0d167221 */ /* 0x000fe40000010100 */
[----:B------:R-:W-:Y:S01]  /*0530*/  FFMA.FTZ R27, R14, R27, R16 ;  /* 0x0000001b0e1b7223 */ /* 0x000fe20000010010 */
[----:B------:R-:W-:Y:S02]  /*0540*/  PRMT R16, RZ, 0x7610, R15 ;  /* 0x00007610ff107816 */ /* 0x000fe4000000000f */
[----:B------:R-:W-:Y:S01]  /*0550*/  FSEL R15, R22, R17, P2 ;  /* 0x00000011160f7208 */ /* 0x000fe20001000000 */
[----:B------:R-:W-:Y:S01]  /*0560*/  FFMA.FTZ R13, R14, R27, R24 ;  /* 0x0000001b0e0d7223 */ /* 0x000fe20000010018 */
[C---:B------:R-:W-:Y:S01]  /*0570*/  FSETP.GE.FTZ.AND P0, PT, |R16|.reuse, 1.0029599666595458984, PT ;  /* 0x3f8060fe1000780b */ /* 0x040fe20003f16200 */
[----:B------:R-:W-:-:S02]  /*0580*/  FADD.FTZ R24, |R16|, -RZ ;  /* 0x800000ff10187221 */ /* 0x000fc40000010200 */
[----:B------:R-:W-:Y:S01]  /*0590*/  FMUL.FTZ R27, R16, R16 ;  /* 0x00000010101b7220 */ /* 0x000fe20000410000 */
[----:B------:R-:W-:Y:S01]  /*05a0*/  FSEL R22, -R0, -0.00082130916416645050049, P0 ;  /* 0xba574d2000167808 */ /* 0x000fe20000000100 */
[----:B------:R-:W-:Y:S01]  /*05b0*/  FFMA.FTZ R14, R20, R15, R15 ;  /* 0x0000000f140e7223 */ /* 0x000fe2000001000f */
[----:B------:R-:W-:Y:S02]  /*05c0*/  FSEL R15, R6, 8.4834944573231041431e-05, P0 ;  /* 0x38b1e96a060f7808 */ /* 0x000fe40000000000 */
[----:B------:R-:W-:Y:S02]  /*05d0*/  FSEL R20, R24, R27, P0 ;  /* 0x0000001b18147208 */ /* 0x000fe40000000000 */
[----:B------:R-:W-:-:S03]  /*05e0*/  FSEL R26, R7, 0.0052134888246655464172, P0 ;  /* 0x3baad5ea071a7808 */ /* 0x000fc60000000000 */
[C---:B------:R-:W-:Y:S01]  /*05f0*/  FFMA.FTZ R15, R20.reuse, R15, R22 ;  /* 0x0000000f140f7223 */ /* 0x040fe20000010016 */
[----:B------:R-:W-:Y:S02]  /*0600*/  FSEL R22, R19, R18, P3 ;  /* 0x0000001213167208 */ /* 0x000fe40001800000 */
[----:B------:R-:W0:Y:S01]  /*0610*/  @P2 MUFU.EX2 R19, R14 ;  /* 0x0000000e00132308 */ /* 0x000e220000000800 */
[----:B------:R-:W-:Y:S01]  /*0620*/  FFMA.FTZ R27, R20, R15, R26 ;  /* 0x0000000f141b7223 */ /* 0x000fe2000001001a */
[----:B------:R-:W-:Y:S01]  /*0630*/  FSEL R26, -R8, -0.026868773624300956726, P0 ;  /* 0xbcdc1be7081a7808 */ /* 0x000fe20000000100 */
[----:B------:R-:W-:Y:S01]  /*0640*/  FFMA.FTZ R15, R21, R22, R22 ;  /* 0x00000016150f7223 */ /* 0x000fe20000010016 */
[----:B------:R-:W-:Y:S02]  /*0650*/  FSEL R21, R9, 0.11284004896879196167, P0 ;  /* 0x3de718af09157808 */ /* 0x000fe40000000000 */
[----:B------:R-:W-:Y:S01]  /*0660*/  FSEL R22, R10, -0.37612664699554443359, P0 ;  /* 0xbec093ac0a167808 */ /* 0x000fe20000000000 */
[----:B------:R-:W-:-:S04]  /*0670*/  FFMA.FTZ R27, R20, R27, R26 ;  /* 0x0000001b141b7223 */ /* 0x000fc8000001001a */
[C---:B------:R-:W-:Y:S02]  /*0680*/  FFMA.FTZ R27, R20.reuse, R27, R21 ;  /* 0x0000001b141b7223 */ /* 0x040fe40000010015 */
[----:B------:R-:W1:Y:S02]  /*0690*/  @P3 MUFU.EX2 R21, R15 ;  /* 0x0000000f00153308 */ /* 0x000e640000000800 */
[----:B------:R-:W-:Y:S02]  /*06a0*/  FFMA.FTZ R27, R20, R27, R22 ;  /* 0x0000001b141b7223 */ /* 0x000fe40000010016 */
[----:B0-----:R-:W-:Y:S01]  /*06b0*/  @P2 FADD.FTZ R22, -R19, 1 ;  /* 0x3f80000013162421 */ /* 0x001fe20000010100 */
[----:B------:R-:W-:-:S04]  /*06c0*/  FSEL R19, R11, 0.12837915122509002686, P0 ;  /* 0x3e0375d30b137808 */ /* 0x000fc80000000000 */
[----:B------:R-:W-:Y:S01]  /*06d0*/  @P2 LOP3.LUT R14, R22, 0x80000000, R17, 0xb8, !PT ;  /* 0x80000000160e2812 */ /* 0x000fe200078eb811 */
[----:B------:R-:W-:Y:S01]  /*06e0*/  FFMA.FTZ R20, R20, R27, R19 ;  /* 0x0000001b14147223 */ /* 0x000fe20000010013 */
[----:B------:R-:W-:-:S04]  /*06f0*/  PRMT R17, RZ, 0x5410, R2 ;  /* 0x00005410ff117816 */ /* 0x000fc80000000002 */
[----:B------:R-:W-:Y:S01]  /*0700*/  FSETP.GE.FTZ.AND P2, PT, |R17|, 1.0029599666595458984, PT ;  /* 0x3f8060fe1100780b */ /* 0x000fe20003f56200 */
[----:B-1----:R-:W-:Y:S02]  /*0710*/  @P3 FADD.FTZ R21, -R21, 1 ;  /* 0x3f80000015153421 */ /* 0x002fe40000010100 */
[C---:B------:R-:W-:Y:S02]  /*0720*/  FADD.FTZ R19, |R17|.reuse, -RZ ;  /* 0x800000ff11137221 */ /* 0x040fe40000010200 */
[----:B------:R-:W-:Y:S01]  /*0730*/  FMUL.FTZ R22, R17, R17 ;  /* 0x0000001111167220 */ /* 0x000fe20000410000 */
[----:B------:R-:W-:Y:S02]  /*0740*/  @P3 LOP3.LUT R15, R21, 0x80000000, R18, 0xb8, !PT ;  /* 0x80000000150f3812 */ /* 0x000fe400078eb812 */
[----:B------:R-:W-:Y:S02]  /*0750*/  FSEL R21, R6, 8.4834944573231041431e-05, P2 ;  /* 0x38b1e96a06157808 */ /* 0x000fe40001000000 */
[----:B------:R-:W-:-:S02]  /*0760*/  FSEL R18, R19, R22, P2 ;  /* 0x0000001613127208 */ /* 0x000fc40001000000 */
[----:B------:R-:W-:-:S05]  /*0770*/  FSEL R22, -R0, -0.00082130916416645050049, P2 ;  /* 0xba574d2000167808 */ /* 0x000fca0001000100 */
        /* <DEDUP_REMOVED lines=10> */
[----:B------:R-:W-:Y:S01]  /*0820*/  FFMA.FTZ R18, R18, R21, R22 ;  /* 0x0000001512127223 */ /* 0x000fe20000010016 */
[----:B------:R-:W-:-:S04]  /*0830*/  PRMT R21, RZ, 0x7610, R2 ;  /* 0x00007610ff157816 */ /* 0x000fc80000000002 */
[C---:B------:R-:W-:Y:S01]  /*0840*/  FSETP.GE.FTZ.AND P3, PT, |R21|.reuse, 1.0029599666595458984, PT ;  /* 0x3f8060fe1500780b */ /* 0x040fe20003f76200 */
[C---:B------:R-:W-:Y:S02]  /*0850*/  FADD.FTZ R2, |R21|.reuse, -RZ ;  /* 0x800000ff15027221 */ /* 0x040fe40000010200 */
[----:B------:R-:W-:Y:S01]  /*0860*/  FMUL.FTZ R27, R21, R21 ;  /* 0x00000015151b7220 */ /* 0x000fe20000410000 */
[----:B------:R-:W-:-:S04]  /*0870*/  FSEL R26, -R0, -0.00082130916416645050049, P3 ;  /* 0xba574d20001a7808 */ /* 0x000fc80001800100 */
[----:B------:R-:W-:Y:S02]  /*0880*/  FSEL R22, R2, R27, P3 ;  /* 0x0000001b02167208 */ /* 0x000fe40001800000 */
[----:B------:R-:W-:-:S05]  /*0890*/  FSEL R27, R6, 8.4834944573231041431e-05, P3 ;  /* 0x38b1e96a061b7808 */ /* 0x000fca0001800000 */
        /* <DEDUP_REMOVED lines=11> */
[----:B------:R-:W-:Y:S01]  /*0950*/  FSEL R26, R25, R12, P1 ;  /* 0x0000000c191a7208 */ /* 0x000fe20000800000 */
[----:B------:R-:W-:Y:S02]  /*0960*/  FADD.FTZ R25, -R24, -RZ ;  /* 0x800000ff18197221 */ /* 0x000fe40000010100 */
[C---:B------:R-:W-:Y:S02]  /*0970*/  FADD.FTZ R24, |R23|.reuse, -RZ ;  /* 0x800000ff17187221 */ /* 0x040fe40000010200 */
[----:B------:R-:W-:Y:S01]  /*0980*/  FMUL.FTZ R27, R23, R23 ;  /* 0x00000017171b7220 */ /* 0x000fe20000410000 */
[----:B------:R-:W-:Y:S01]  /*0990*/  FSEL R25, R25, R16, P0 ;  /* 0x0000001019197208 */ /* 0x000fe20000000000 */
[----:B------:R-:W-:-:S03]  /*09a0*/  FFMA.FTZ R13, R13, R26, R26 ;  /* 0x0000001a0d0d7223 */ /* 0x000fc6000001001a */
[----:B------:R-:W-:Y:S01]  /*09b0*/  FSEL R26, R24, R27, P4 ;  /* 0x0000001b181a7208 */ /* 0x000fe20002000000 */
[----:B------:R-:W-:Y:S01]  /*09c0*/  FFMA.FTZ R20, R20, R25, R25 ;  /* 0x0000001914147223 */ /* 0x000fe20000010019 */
[----:B------:R-:W-:Y:S01]  /*09d0*/  FSEL R27, R6, 8.4834944573231041431e-05, P4 ;  /* 0x38b1e96a061b7808 */ /* 0x000fe20002000000 */
[----:B------:R-:W-:Y:S01]  /*09e0*/  FADD.FTZ R24, -R24, -RZ ;  /* 0x800000ff18187221 */ /* 0x000fe20000010100 */
[C---:B------:R-:W-:Y:S02]  /*09f0*/  FSEL R25, -R0.reuse, -0.00082130916416645050049, P4 ;  /* 0xba574d2000197808 */ /* 0x040fe40002000100 */
[----:B------:R-:W-:-:S03]  /*0a00*/  FSEL R6, -R0, -0.00082130916416645050049, P5 ;  /* 0xba574d2000067808 */ /* 0x000fc60002800100 */
[----:B------:R-:W-:Y:S02]  /*0a10*/  FFMA.FTZ R27, R26, R27, R25 ;  /* 0x0000001b1a1b7223 */ /* 0x000fe40000010019 */
[----:B------:R-:W-:-:S05]  /*0a20*/  FADD.FTZ R25, |R3|, -RZ ;  /* 0x800000ff03197221 */ /* 0x000fca0000010200 */
[----:B------:R-:W-:-:S05]  /*0a30*/  FSEL R0, R25, R28, P5 ;  /* 0x0000001c19007208 */ /* 0x000fca0002800000 */
[----:B------:R-:W-:Y:S01]  /*0a40*/  FFMA.FTZ R29, R0, R29, R6 ;  /* 0x0000001d001d7223 */ /* 0x000fe20000010006 */
[C---:B------:R-:W-:Y:S02]  /*0a50*/  FSEL R6, R7.reuse, 0.0052134888246655464172, P4 ;  /* 0x3baad5ea07067808 */ /* 0x040fe40002000000 */
[----:B------:R-:W-:-:S03]  /*0a60*/  FSEL R7, R7, 0.0052134888246655464172, P5 ;  /* 0x3baad5ea07077808 */ /* 0x000fc60002800000 */
[----:B------:R-:W-:Y:S01]  /*0a70*/  FFMA.FTZ R27, R26, R27, R6 ;  /* 0x0000001b1a1b7223 */ /* 0x000fe20000010006 */
[----:B------:R-:W-:Y:S01]  /*0a80*/  FSEL R6, -R8, -0.026868773624300956726, P4 ;  /* 0xbcdc1be708067808 */ /* 0x000fe20002000100 */
[----:B------:R-:W-:Y:S01]  /*0a90*/  FFMA.FTZ R7, R0, R29, R7 ;  /* 0x0000001d00077223 */ /* 0x000fe20000010007 */
        /* <DEDUP_REMOVED lines=11> */
[----:B------:R-:W-:-:S03]  /*0b50*/  FFMA.FTZ R27, R0, R7, R8 ;  /* 0x00000007001b7223 */ /* 0x000fc60000010008 */
[----:B------:R-:W-:Y:S01]  /*0b60*/  FSEL R19, R6, R17, P2 ;  /* 0x0000001106137208 */ /* 0x000fe20001000000 */
[----:B------:R-:W-:Y:S02]  /*0b70*/  FADD.FTZ R6, -R2, -RZ ;  /* 0x800000ff02067221 */ /* 0x000fe40000010100 */
[----:B------:R-:W-:Y:S01]  /*0b80*/  FFMA.FTZ R9, R0, R27, R9 ;  /* 0x0000001b00097223 */ /* 0x000fe20000010009 */
[----:B------:R-:W0:Y:S01]  /*0b90*/  @P1 MUFU.EX2 R2, R13 ;  /* 0x0000000d00021308 */ /* 0x000e220000000800 */
[----:B------:R-:W-:Y:S01]  /*0ba0*/  FFMA.FTZ R18, R18, R19, R19 ;  /* 0x0000001312127223 */ /* 0x000fe20000010013 */
[----:B------:R-:W-:-:S05]  /*0bb0*/  FSEL R19, R6, R21, P3 ;  /* 0x0000001506137208 */ /* 0x000fca0001800000 */
[----:B------:R-:W-:Y:S01]  /*0bc0*/  FFMA.FTZ R7, R22, R19, R19 ;  /* 0x0000001316077223 */ /* 0x000fe20000010013 */
[----:B------:R-:W-:Y:S01]  /*0bd0*/  FSEL R19, R24, R23, P4 ;  /* 0x0000001718137208 */ /* 0x000fe20002000000 */
[----:B------:R-:W-:Y:S01]  /*0be0*/  FADD.FTZ R24, -R25, -RZ ;  /* 0x800000ff19187221 */ /* 0x000fe20000010100 */
[----:B------:R-:W-:Y:S01]  /*0bf0*/  FSEL R22, R11, 0.12837915122509002686, P5 ;  /* 0x3e0375d30b167808 */ /* 0x000fe20002800000 */
[----:B------:R-:W-:Y:S01]  /*0c00*/  FFMA.FTZ R11, R0, R9, R10 ;  /* 0x00000009000b7223 */ /* 0x000fe2000001000a */
[----:B------:R-:W1:Y:S01]  /*0c10*/  @P0 MUFU.EX2 R6, R20 ;  /* 0x0000001400060308 */ /* 0x000e620000000800 */
[----:B------:R-:W-:Y:S01]  /*0c20*/  FFMA.FTZ R26, R26, R19, R19 ;  /* 0x000000131a1a7223 */ /* 0x000fe20000010013 */
[----:B------:R-:W-:Y:S01]  /*0c30*/  FSEL R24, R24, R3, P5 ;  /* 0x0000000318187208 */ /* 0x000fe20002800000 */
[----:B------:R-:W-:Y:S02]  /*0c40*/  FFMA.FTZ R11, R0, R11, R22 ;  /* 0x0000000b000b7223 */ /* 0x000fe40000010016 */
[----:B0-----:R-:W-:-:S02]  /*0c50*/  @P1 FADD.FTZ R19, -R2, 1 ;  /* 0x3f80000002131421 */ /* 0x001fc40000010100 */
[----:B------:R-:W-:Y:S01]  /*0c60*/  FFMA.FTZ R11, R11, R24, R24 ;  /* 0x000000180b0b7223 */ /* 0x000fe20000010018 */
[----:B------:R-:W0:Y:S02]  /*0c70*/  @P2 MUFU.EX2 R8, R18 ;  /* 0x0000001200082308 */ /* 0x000e240000000800 */
[----:B------:R-:W-:Y:S02]  /*0c80*/  @P1 LOP3.LUT R13, R19, 0x80000000, R12, 0xb8, !PT ;  /* 0x80000000130d1812 */ /* 0x000fe400078eb80c */
[----:B------:R-:W-:-:S04]  /*0c90*/  F2FP.BF16.PACK_AB R12, R15, R14 ;  /* 0x0000000e0f0c723e */ /* 0x000fc800000010ff */
[----:B------:R-:W2:Y:S01]  /*0ca0*/  @P3 MUFU.EX2 R9, R7 ;  /* 0x0000000700093308 */ /* 0x000ea20000000800 */
[----:B-1----:R-:W-:-:S05]  /*0cb0*/  @P0 FADD.FTZ R19, -R6, 1 ;  /* 0x3f80000006130421 */ /* 0x002fca0000010100 */
[----:B------:R-:W-:Y:S02]  /*0cc0*/  @P0 LOP3.LUT R20, R19, 0x80000000, R16, 0xb8, !PT ;  /* 0x8000000013140812 */ /* 0x000fe400078eb810 */
[----:B------:R-:W1:Y:S01]  /*0cd0*/  @P4 MUFU.EX2 R10, R26 ;  /* 0x0000001a000a4308 */ /* 0x000e620000000800 */
[----:B0-----:R-:W-:Y:S01]  /*0ce0*/  @P2 FADD.FTZ R8, -R8, 1 ;  /* 0x3f80000008082421 */ /* 0x001fe20000010100 */
[----:B------:R-:W-:-:S04]  /*0cf0*/  F2FP.BF16.PACK_AB R13, R20, R13 ;  /* 0x0000000d140d723e */ /* 0x000fc800000010ff */
[----:B------:R-:W-:Y:S01]  /*0d00*/  @P2 LOP3.LUT R18, R8, 0x80000000, R17, 0xb8, !PT ;  /* 0x8000000008122812 */ /* 0x000fe200078eb811 */
[----:B------:R-:W-:Y:S01]  /*0d10*/  STG.E.64 [R4.64], R12 ;  /* 0x0000000c04007986 */ /* 0x000fe2000c101b04 */
[----:B------:R-:W0:Y:S01]  /*0d20*/  @P5 MUFU.EX2 R22, R11 ;  /* 0x0000000b00165308 */ /* 0x000e220000000800 */
[----:B--2---:R-:W-:-:S05]  /*0d30*/  @P3 FADD.FTZ R0, -R9, 1 ;  /* 0x3f80000009003421 */ /* 0x004fca0000010100 */
[----:B------:R-:W-:Y:S01]  /*0d40*/  @P3 LOP3.LUT R7, R0, 0x80000000, R21, 0xb8, !PT ;  /* 0x8000000000073812 */ /* 0x000fe200078eb815 */
[----:B-1----:R-:W-:-:S05]  /*0d50*/  @P4 FADD.FTZ R10, -R10, 1 ;  /* 0x3f8000000a0a4421 */ /* 0x002fca0000010100 */
[----:B------:R-:W-:Y:S02]  /*0d60*/  @P4 LOP3.LUT R26, R10, 0x80000000, R23, 0xb8, !PT ;  /* 0x800000000a1a4812 */ /* 0x000fe400078eb817 */
[----:B------:R-:W-:Y:S01]  /*0d70*/  F2FP.BF16.PACK_AB R10, R7, R18 ;  /* 0x00000012070a723e */ /* 0x000fe200000010ff */
[----:B0-----:R-:W-:-:S05]  /*0d80*/  @P5 FADD.FTZ R22, -R22, 1 ;  /* 0x3f80000016165421 */ /* 0x001fca0000010100 */
[----:B------:R-:W-:-:S04]  /*0d90*/  @P5 LOP3.LUT R11, R22, 0x80000000, R3, 0xb8, !PT ;  /* 0x80000000160b5812 */ /* 0x000fc800078eb803 */
[----:B------:R-:W-:-:S05]  /*0da0*/  F2FP.BF16.PACK_AB R11, R11, R26 ;  /* 0x0000001a0b0b723e */ /* 0x000fca00000010ff */
[----:B------:R-:W-:Y:S01]  /*0db0*/  STG.E.64 [R4.64+0x400], R10 ;  /* 0x0004000a04007986 */ /* 0x000fe2000c101b04 */
[----:B------:R-:W-:Y:S05]  /*0dc0*/  EXIT ;  /* 0x000000000000794d */ /* 0x000fea0003800000 */
.L_x_591:
        /* <DEDUP_REMOVED lines=102> */
.L_x_593:
[----:B-1----:R-:W-:Y:S05]  /*1430*/  BSYNC B0 ;  /* 0x0000000000007941 */ /* 0x002fea0003800000 */
.L_x_592:
        /* <DEDUP_REMOVED lines=36> */
.L_x_595:
[----:B------:R-:W-:Y:S05]  /*1680*/  BSYNC B0 ;  /* 0x0000000000007941 */ /* 0x000fea0003800000 */
.L_x_594:
        /* <DEDUP_REMOVED lines=38> */
.L_x_597:
[----:B------:R-:W-:Y:S05]  /*18f0*/  BSYNC B0 ;  /* 0x0000000000007941 */ /* 0x000fea0003800000 */
.L_x_596:
        /* <DEDUP_REMOVED lines=34> */
.L_x_599:
[----:B------:R-:W-:Y:S05]  /*1b20*/  BSYNC B0 ;  /* 0x0000000000007941 */ /* 0x000fea0003800000 */
.L_x_598:
        /* <DEDUP_REMOVED lines=34> */
.L_x_601:
[----:B------:R-:W-:Y:S05]  /*1d50*/  BSYNC B0 ;  /* 0x0000000000007941 */ /* 0x000fea0003800000 */
.L_x_600:
        /* <DEDUP_REMOVED lines=34> */
.L_x_603:
[----:B------:R-:W-:Y:S05]  /*1f80*/  BSYNC B0 ;  /* 0x0000000000007941 */ /* 0x000fea0003800000 */
.L_x_602:
        /* <DEDUP_REMOVED lines=34> */
.L_x_605:
[----:B------:R-:W-:Y:S05]  /*21b0*/  BSYNC B0 ;  /* 0x0000000000007941 */ /* 0x000fea0003800000 */
.L_x_604:
        /* <DEDUP_REMOVED lines=34> */
.L_x_607:
[----:B------:R-:W-:Y:S05]  /*23e0*/  BSYNC B0 ;  /* 0x0000000000007941 */ /* 0x000fea0003800000 */
.L_x_606:
        /* <DEDUP_REMOVED lines=18> */
.L_x_610:
[----:B0-----:R-:W-:-:S13]  /*2510*/  ISETP.GE.AND P0, PT, R15, R0, PT ;  /* 0x000000000f00720c */ /* 0x001fda0003f06270 */
[----:B------:R-:W-:Y:S05]  /*2520*/  @P0 BRA `(.L_x_612) ;  /* 0x000000c000000947 */ /* 0x000fea0003800000 */
[----:B------:R-:W-:Y:S01]  /*2530*/  IMAD.IADD R2, R4, 0x1, R15 ;  /* 0x0000000104027824 */ /* 0x000fe200078e020f */
[----:B------:R-:W-:Y:S01]  /*2540*/  IADD3 R15, R15, 0x80, RZ ;  /* 0x000000800f0f7810 */ /* 0x000fe20007ffe0ff */
[----:B------:R-:W-:-:S04]  /*2550*/  IMAD.MOV.U32 R3, RZ, RZ, 0x2 ;  /* 0x00000002ff037424 */ /* 0x000fc800078e00ff */
[----:B------:R-:W-:-:S05]  /*2560*/  IMAD.WIDE.U32 R2, R2, R3, c[0x0][0x168] ;  /* 0x00005a0002027625 */ /* 0x000fca00078e0003 */
[----:B------:R0:W-:Y:S02]  /*2570*/  STG.E.U16 [R2.64], R9 ;  /* 0x0000000902007986 */ /* 0x0001e4000c101504 */
.L_x_611:
[----:B------:R-:W-:-:S13]  /*2580*/  ISETP.GE.AND P0, PT, R15, R0, PT ;  /* 0x000000000f00720c */ /* 0x000fda0003f06270 */
[----:B------:R-:W-:Y:S05]  /*2590*/  @P0 BRA `(.L_x_613) ;  /* 0x000000d000000947 */ /* 0x000fea0003800000 */
[----:B0-----:R-:W-:Y:S01]  /*25a0*/  MOV R3, 0x2 ;  /* 0x0000000200037802 */ /* 0x001fe20000000f00 */
[----:B------:R-:W-:Y:S01]  /*25b0*/  IMAD.IADD R2, R4, 0x1, R15 ;  /* 0x0000000104027824 */ /* 0x000fe200078e020f */
[----:B------:R-:W-:-:S03]  /*25c0*/  IADD3 R15, R15, 0x80, RZ ;  /* 0x000000800f0f7810 */ /* 0x000fc60007ffe0ff */
[----:B------:R-:W-:-:S05]  /*25d0*/  IMAD.WIDE.U32 R2, R2, R3, c[0x0][0x168] ;  /* 0x00005a0002027625 */ /* 0x000fca00078e0003 */
[----:B------:R0:W-:Y:S02]  /*25e0*/  STG.E.U16 [R2.64], R10 ;  /* 0x0000000a02007986 */ /* 0x0001e4000c101504 */
.L_x_612:
        /* <DEDUP_REMOVED lines=8> */
.L_x_613:
[----:B------:R-:W-:Y:S05]  /*2670*/  BSYNC B1 ;  /* 0x0000000000017941 */ /* 0x000fea0003800000 */
.L_x_609:
[----:B------:R-:W-:-:S13]  /*2680*/  ISETP.GE.AND P0, PT, R15, R0, PT ;  /* 0x000000000f00720c */ /* 0x000fda0003f06270 */
[----:B0-----:R-:W-:Y:S01]  /*2690*/  @!P0 MOV R3, 0x2 ;  /* 0x0000000200038802 */ /* 0x001fe20000000f00 */
[----:B------:R-:W-:Y:S01]  /*26a0*/  @!P0 IMAD.IADD R2, R4, 0x1, R15 ;  /* 0x0000000104028824 */ /* 0x000fe200078e020f */
[----:B------:R-:W-:-:S03]  /*26b0*/  @!P0 IADD3 R15, R15, 0x80, RZ ;  /* 0x000000800f0f8810 */ /* 0x000fc60007ffe0ff */
[----:B------:R-:W-:-:S05]  /*26c0*/  @!P0 IMAD.WIDE.U32 R2, R2, R3, c[0x0][0x168] ;  /* 0x00005a0002028625 */ /* 0x000fca00078e0003 */
[----:B-----5:R0:W-:Y:S02]  /*26d0*/  @!P0 STG.E.U16 [R2.64], R5 ;  /* 0x0000000502008986 */ /* 0x0201e4000c101504 */
.L_x_614:
[----:B------:R-:W-:Y:S05]  /*26e0*/  BSYNC B0 ;  /* 0x0000000000007941 */ /* 0x000fea0003800000 */
.L_x_608:
[----:B------:R-:W-:Y:S01]  /*26f0*/  WARPSYNC 0xffffffff ;  /* 0xffffffff00007948 */ /* 0x000fe20003800000 */
[----:B------:R-:W-:-:S13]  /*2700*/  ISETP.GE.AND P0, PT, R15, R0, PT ;  /* 0x000000000f00720c */ /* 0x000fda0003f06270 */
[----:B------:R-:W-:Y:S05]  /*2710*/  @P0 EXIT ;  /* 0x000000000000094d */ /* 0x000fea0003800000 */
[----:B0-----:R-:W-:Y:S02]  /*2720*/  IMAD.IADD R2, R4, 0x1, R15 ;  /* 0x0000000104027824 */ /* 0x001fe400078e020f */
[----:B------:R-:W-:-:S04]  /*2730*/  IMAD.MOV.U32 R3, RZ, RZ, 0x2 ;  /* 0x00000002ff037424 */ /* 0x000fc800078e00ff */
[----:B------:R-:W-:-:S05]  /*2740*/  IMAD.WIDE.U32 R2, R2, R3, c[0x0][0x168] ;  /* 0x00005a0002027625 */ /* 0x000fca00078e0003 */
[----:B-----5:R-:W-:Y:S01]  /*2750*/  STG.E.U16 [R2.64], R12 ;  /* 0x0000000c02007986 */ /* 0x020fe2000c101504 */
[----:B------:R-:W-:Y:S05]  /*2760*/  EXIT ;  /* 0x000000000000794d */ /* 0x000fea0003800000 */
.L_x_615:
        /* <DEDUP_REMOVED lines=9> */
.L_x_10285:


//--------------------- .text._ZN2at6native29vectorized_elementwise_kernelILi8EZZZNS0_15erf_kernel_cudaERNS_18TensorIteratorBaseEENKUlvE_clEvENKUlvE2_clEvEUlN3c108BFloat16EE_St5arrayIPcLm2EEEEviT0_T1_ --------------------------
	.section	.text._ZN2at6native29vectorized_elementwise_kernelILi8EZZZNS0_15erf_kernel_cudaERNS_18TensorIteratorBaseEENKUlvE_clEvENKUlvE2_clEvEUlN3c108BFloat16EE_St5arrayIPcLm2EEEEviT0_T1_,"ax",@progbits
	.sectioninfo	@"SHI_REGISTERS=4"
	.align	128
        .global         _ZN2at6native29vectorized_elementwise_kernelILi8EZZZNS0_15erf_kernel_cudaERNS_18TensorIteratorBaseEENKUlvE_clEvENKUlvE2_clEvEUlN3c108BFloat16EE_St5arrayIPcLm2EEEEviT0_T1_
        .type           _ZN2at6native29vectorized_elementwise_kernelILi8EZZZNS0_15erf_kernel_cudaERNS_18TensorIteratorBaseEENKUlvE_clEvENKUlvE2_clEvEUlN3c108BFloat16EE_St5arrayIPcLm2EEEEviT0_T1_,@function
        .size           _ZN2at6native29vectorized_elementwise_kernelILi8EZZZNS0_15erf_kernel_cudaERNS_18TensorIteratorBaseEENKUlvE_clEvENKUlvE2_clEvEUlN3c108BFloat16EE_St5arrayIPcLm2EEEEviT0_T1_,(.L_x_10286 - _ZN2at6native29vectorized_elementwise_kernelILi8EZZZNS0_15erf_kernel_cudaERNS_18TensorIteratorBaseEENKUlvE_clEvENKUlvE2_clEvEUlN3c108BFloat16EE_St5arrayIPcLm2EEEEviT0_T1_)
        .other          _ZN2at6native29vectorized_elementwise_kernelILi8EZZZNS0_15erf_kernel_cudaERNS_18TensorIteratorBaseEENKUlvE_clEvENKUlvE2_clEvEUlN3c108BFloat16EE_St5arrayIPcLm2EEEEviT0_T1_,@"STO_CUDA_ENTRY STV_DEFAULT"
_ZN2at6native29vectorized_elementwise_kernelILi8EZZZNS0_15erf_kernel_cudaERNS_18TensorIteratorBaseEENKUlvE_clEvENKUlvE2_clEvEUlN3c108BFloat16EE_St5arrayIPcLm2EEEEviT0_T1_:
.text._ZN2at6native29vectorized_elementwise_kernelILi8EZZZNS0_15erf_kernel_cudaERNS_18TensorIteratorBaseEENKUlvE_clEvENKUlvE2_clEvEUlN3c108BFloat16EE_St5arrayIPcLm2EEEEviT0_T1_:
[----:B------:R-:W-:Y:S02]  /*0000*/  MOV R1, c[0x0][0x28] ;  /* 0x00000a0000017a02 */ /* 0x000fe40000000f00 */
[----:B------:R-:W-:Y:S05]  /*0010*/  EXIT ;  /* 0x000000000000794d */ /* 0x000fea0003800000 */
.L_x_616:
        /* <DEDUP_REMOVED lines=14> */
.L_x_10286:


//--------------------- .text._ZN2at6native18elementwise_kernelILi128ELi4EZNS0_15gpu_kernel_implIZZZNS0_15erf_kernel_cudaERNS_18TensorIteratorBaseEENKUlvE_clEvENKUlvE1_clEvEUlN3c104HalfEE_EEvS4_RKT_EUliE_EEviT1_ --------------------------
	.section	.text._ZN2at6native18elementwise_kernelILi128ELi4EZNS0_15gpu_kernel_implIZZZNS0_15erf_kernel_cudaERNS_18TensorIteratorBaseEENKUlvE_clEvENKUlvE1_clEvEUlN3c104HalfEE_EEvS4_RKT_EUliE_EEviT1_,"ax",@progbits
	.sectioninfo	@"SHI_REGISTERS=26"
	.align	128
        .global         _ZN2at6native18elementwise_kernelILi128ELi4EZNS0_15gpu_kernel_implIZZZNS0_15erf_kernel_cudaERNS_18TensorIteratorBaseEENKUlvE_clEvENKUlvE1_clEvEUlN3c104HalfEE_EEvS4_RKT_EUliE_EEviT1_
        .type           _ZN2at6native18elementwise_kernelILi128ELi4EZNS0_15gpu_kernel_implIZZZNS0_15erf_kernel_cudaERNS_18TensorIteratorBaseEENKUlvE_clEvENKUlvE1_clEvEUlN3c104HalfEE_EEvS4_RKT_EUliE_EEviT1_,@function
        .size           _ZN2at6native18elementwise_kernelILi128ELi4EZNS0_15gpu_kernel_implIZZZNS0_15erf_kernel_cudaERNS_18TensorIteratorBaseEENKUlvE_clEvENKUlvE1_clEvEUlN3c104HalfEE_EEvS4_RKT_EUliE_EEviT1_,(.L_x_10287 - _ZN2at6native18elementwise_kernelILi128ELi4EZNS0_15gpu_kernel_implIZZZNS0_15erf_kernel_cudaERNS_18TensorIteratorBaseEENKUlvE_clEvENKUlvE1_clEvEUlN3c104HalfEE_EEvS4_RKT_EUliE_EEviT1_)
        .other          _ZN2at6native18elementwise_kernelILi128ELi4EZNS0_15gpu_kernel_implIZZZNS0_15erf_kernel_cudaERNS_18TensorIteratorBaseEENKUlvE_clEvENKUlvE1_clEvEUlN3c104HalfEE_EEvS4_RKT_EUliE_EEviT1_,@"STO_CUDA_ENTRY STV_DEFAULT"
_ZN2at6native18elementwise_kernelILi128ELi4EZNS0_15gpu_kernel_implIZZZNS0_15erf_kernel_cudaERNS_18TensorIteratorBaseEENKUlvE_clEvENKUlvE1_clEvEUlN3c104HalfEE_EEvS4_RKT_EUliE_EEviT1_:
.text._ZN2at6native18elementwise_kernelILi128ELi4EZNS0_15gpu_kernel_implIZZZNS0_15erf_kernel_cudaERNS_18TensorIteratorBaseEENKUlvE_clEvENKUlvE1_clEvEUlN3c104HalfEE_EEvS4_RKT_EUliE_EEviT1_:
        /* <DEDUP_REMOVED lines=238> */
.L_x_619:
        /* <DEDUP_REMOVED lines=18> */
[----:B0-----:R-:W-:Y:S01]  /*1000*/  F2FP.PACK_AB R0, RZ, R0 ;  /* 0x00000000ff00723e */ /* 0x001fe200000000ff */
[----:B------:R-:W-:Y:S05]  /*1010*/  BRA `(.L_x_625) ;  /* 0x00000e5000007947 */ /* 0x000fea0003800000 */
.L_x_623:
[----:B------:R-:W2:Y:S02]  /*1020*/  LDG.E.U8 R2, [R2.64] ;  /* 0x0000002402027981 */ /* 0x000ea4000c1e1100 */
[----:B--2---:R-:W0:Y:S02]  /*1030*/  I2F.U16 R0, R2 ;  /* 0x0000000200007306 */ /* 0x004e240000101000 */
[----:B0-----:R-:W-:Y:S01]  /*1040*/  F2FP.PACK_AB R0, RZ, R0 ;  /* 0x00000000ff00723e */ /* 0x001fe200000000ff */
[----:B------:R-:W-:Y:S05]  /*1050*/  BRA `(.L_x_625) ;  /* 0x00000e1000007947 */ /* 0x000fea0003800000 */
.L_x_622:
        /* <DEDUP_REMOVED lines=8> */
[----:B0-----:R-:W-:Y:S01]  /*10e0*/  F2FP.PACK_AB R0, RZ, R0 ;  /* 0x00000000ff00723e */ /* 0x001fe200000000ff */
[----:B------:R-:W-:Y:S05]  /*10f0*/  BRA `(.L_x_625) ;  /* 0x00000d7000007947 */ /* 0x000fea0003800000 */
.L_x_627:
[----:B------:R-:W2:Y:S02]  /*1100*/  LDG.E R2, [R2.64] ;  /* 0x0000002402027981 */ /* 0x000ea4000c1e1900 */
[----:B--2---:R-:W0:Y:S02]  /*1110*/  I2F R0, R2 ;  /* 0x0000000200007306 */ /* 0x004e240000201400 */
[----:B0-----:R-:W-:Y:S01]  /*1120*/  F2FP.PACK_AB R0, RZ, R0 ;  /* 0x00000000ff00723e */ /* 0x001fe200000000ff */
[----:B------:R-:W-:Y:S05]  /*1130*/  BRA `(.L_x_625) ;  /* 0x00000d3000007947 */ /* 0x000fea0003800000 */
.L_x_626:
[----:B------:R-:W2:Y:S02]  /*1140*/  LDG.E.U16 R2, [R2.64] ;  /* 0x0000002402027981 */ /* 0x000ea4000c1e1500 */
[----:B--2---:R-:W0:Y:S02]  /*1150*/  I2F.S16 R0, R2 ;  /* 0x0000000200007306 */ /* 0x004e240000101400 */
[----:B0-----:R-:W-:Y:S01]  /*1160*/  F2FP.PACK_AB R0, RZ, R0 ;  /* 0x00000000ff00723e */ /* 0x001fe200000000ff */
[----:B------:R-:W-:Y:S05]  /*1170*/  BRA `(.L_x_625) ;  /* 0x00000cf000007947 */ /* 0x000fea0003800000 */
.L_x_621:
[----:B------:R-:W-:-:S13]  /*1180*/  ISETP.GT.AND P0, PT, R4, 0x6, PT ;  /* 0x000000060400780c */ /* 0x000fda0003f04270 */
[----:B------:R-:W-:Y:S05]  /*1190*/  @P0 BRA `(.L_x_628) ;  /* 0x0000009000000947 */ /* 0x000fea0003800000 */
[----:B------:R-:W-:-:S13]  /*11a0*/  ISETP.NE.AND P0, PT, R4, 0x5, PT ;  /* 0x000000050400780c */ /* 0x000fda0003f05270 */
[----:B------:R-:W-:Y:S05]  /*11b0*/  @!P0 BRA `(.L_x_629) ;  /* 0x0000005000008947 */ /* 0x000fea0003800000 */
[----:B------:R-:W-:-:S13]  /*11c0*/  ISETP.NE.AND P0, PT, R4, 0x6, PT ;  /* 0x000000060400780c */ /* 0x000fda0003f05270 */
[----:B------:R-:W-:Y:S05]  /*11d0*/  @P0 BRA `(.L_x_624) ;  /* 0x00000ad000000947 */ /* 0x000fea0003800000 */
[----:B------:R-:W2:Y:S02]  /*11e0*/  LDG.E R2, [R2.64] ;  /* 0x0000002402027981 */ /* 0x000ea4000c1e1900 */
[----:B--2---:R-:W-:Y:S01]  /*11f0*/  F2FP.PACK_AB R0, RZ, R2 ;  /* 0x00000002ff00723e */ /* 0x004fe200000000ff */
[----:B------:R-:W-:Y:S05]  /*1200*/  BRA `(.L_x_625) ;  /* 0x00000c6000007947 */ /* 0x000fea0003800000 */
.L_x_629:
[----:B------:R0:W5:Y:S01]  /*1210*/  LDG.E.U16 R0, [R2.64] ;  /* 0x0000002402007981 */ /* 0x000162000c1e1500 */
[----:B------:R-:W-:Y:S05]  /*1220*/  BRA `(.L_x_625) ;  /* 0x00000c4000007947 */ /* 0x000fea0003800000 */
.L_x_628:
[----:B------:R-:W-:-:S13]  /*1230*/  ISETP.NE.AND P0, PT, R4, 0x7, PT ;  /* 0x000000070400780c */ /* 0x000fda0003f05270 */
[----:B------:R-:W-:Y:S05]  /*1240*/  @!P0 BRA `(.L_x_630) ;  /* 0x0000009000008947 */ /* 0x000fea0003800000 */
[----:B------:R-:W-:-:S13]  /*1250*/  ISETP.NE.AND P0, PT, R4, 0x8, PT ;  /* 0x000000080400780c */ /* 0x000fda0003f05270 */
[----:B------:R-:W-:Y:S05]  /*1260*/  @!P0 BRA `(.L_x_631) ;  /* 0x0000005000008947 */ /* 0x000fea0003800000 */
[----:B------:R-:W-:-:S13]  /*1270*/  ISETP.NE.AND P0, PT, R4, 0x9, PT ;  /* 0x000000090400780c */ /* 0x000fda0003f05270 */
[----:B------:R-:W-:Y:S05]  /*1280*/  @P0 BRA `(.L_x_624) ;  /* 0x00000a2000000947 */ /* 0x000fea0003800000 */
[----:B------:R-:W2:Y:S02]  /*1290*/  LDG.E R2, [R2.64] ;  /* 0x0000002402027981 */ /* 0x000ea4000c1e1900 */
[----:B--2---:R-:W-:Y:S01]  /*12a0*/  F2FP.PACK_AB R0, RZ, R2 ;  /* 0x00000002ff00723e */ /* 0x004fe200000000ff */
[----:B------:R-:W-:Y:S05]  /*12b0*/  BRA `(.L_x_625) ;  /* 0x00000bb000007947 */ /* 0x000fea0003800000 */
.L_x_631:
[----:B------:R0:W5:Y:S01]  /*12c0*/  LDG.E.U16 R0, [R2.64] ;  /* 0x0000002402007981 */ /* 0x000162000c1e1500 */
[----:B------:R-:W-:Y:S05]  /*12d0*/  BRA `(.L_x_625) ;  /* 0x00000b9000007947 */ /* 0x000fea0003800000 */
.L_x_630:
[----:B------:R-:W2:Y:S02]  /*12e0*/  LDG.E.64 R2, [R2.64] ;  /* 0x0000002402027981 */ /* 0x000ea4000c1e1b00 */
[----:B--2---:R-:W0:Y:S01]  /*12f0*/  F2F.F32.F64 R0, R2 ;  /* 0x0000000200007310 */ /* 0x004e220000301000 */
[----:B------:R-:W0:-:S14]  /*1300*/  DSETP.GEU.AND P0, PT, |R2|, c[0x2][0x0], PT ;  /* 0x008000000200762a */ /* 0x000e1c0003f0e200 */
[----:B0-----:R-:W-:-:S05]  /*1310*/  @!P0 FMUL R0, R0, 1.175494350822287508e-38 ;  /* 0x0080000000008820 */ /* 0x001fca0000400000 */
[----:B------:R-:W-:Y:S01]  /*1320*/  F2FP.PACK_AB R0, RZ, R0 ;  /* 0x00000000ff00723e */ /* 0x000fe200000000ff */
[----:B------:R-:W-:Y:S05]  /*1330*/  BRA `(.L_x_625) ;  /* 0x00000b3000007947 */ /* 0x000fea0003800000 */
.L_x_620:
        /* <DEDUP_REMOVED lines=11> */
[----:B------:R-:W-:Y:S01]  /*13f0*/  F2FP.PACK_AB R0, RZ, R0 ;  /* 0x00000000ff00723e */ /* 0x000fe200000000ff */
[----:B------:R-:W-:Y:S05]  /*1400*/  BRA `(.L_x_625) ;  /* 0x00000a6000007947 */ /* 0x000fea0003800000 */
.L_x_634:
[----:B------:R-:W2:Y:S02]  /*1410*/  LDG.E.64 R2, [R2.64] ;  /* 0x0000002402027981 */ /* 0x000ea4000c1e1b00 */
[----:B--2---:R-:W0:Y:S01]  /*1420*/  F2F.F32.F64 R0, R2 ;  /* 0x0000000200007310 */ /* 0x004e220000301000 */
[----:B------:R-:W0:-:S14]  /*1430*/  DSETP.GEU.AND P0, PT, |R2|, c[0x2][0x0], PT ;  /* 0x008000000200762a */ /* 0x000e1c0003f0e200 */
[----:B0-----:R-:W-:-:S05]  /*1440*/  @!P0 FMUL R0, R0, 1.175494350822287508e-38 ;  /* 0x0080000000008820 */ /* 0x001fca0000400000 */
[----:B------:R-:W-:Y:S01]  /*1450*/  F2FP.PACK_AB R0, RZ, R0 ;  /* 0x00000000ff00723e */ /* 0x000fe200000000ff */
[----:B------:R-:W-:Y:S05]  /*1460*/  BRA `(.L_x_625) ;  /* 0x00000a0000007947 */ /* 0x000fea0003800000 */
.L_x_633:
        /* <DEDUP_REMOVED lines=25> */
[----:B------:R-:W-:-:S04]  /*1600*/  F2FP.PACK_AB R5, RZ, R5 ;  /* 0x00000005ff05723e */ /* 0x000fc800000000ff */
[----:B------:R-:W-:Y:S01]  /*1610*/  PRMT R0, R5, 0x7610, R0 ;  /* 0x0000761005007816 */ /* 0x000fe20000000000 */
[----:B------:R-:W-:Y:S05]  /*1620*/  BRA `(.L_x_625) ;  /* 0x0000084000007947 */ /* 0x000fea0003800000 */
.L_x_636:
        /* <DEDUP_REMOVED lines=12> */
[----:B------:R-:W-:-:S04]  /*16f0*/  F2FP.PACK_AB R4, RZ, R4 ;  /* 0x00000004ff04723e */ /* 0x000fc800000000ff */
[----:B------:R-:W-:Y:S01]  /*1700*/  PRMT R0, R4, 0x7610, R0 ;  /* 0x0000761004007816 */ /* 0x000fe20000000000 */
[----:B------:R-:W-:Y:S05]  /*1710*/  BRA `(.L_x_625) ;  /* 0x0000075000007947 */ /* 0x000fea0003800000 */
.L_x_635:
[----:B------:R-:W2:Y:S02]  /*1720*/  LDG.E.U16 R0, [R2.64] ;  /* 0x0000002402007981 */ /* 0x000ea4000c1e1500 */
[----:B--2---:R-:W-:-:S04]  /*1730*/  PRMT R0, RZ, 0x5410, R0 ;  /* 0x00005410ff007816 */ /* 0x004fc80000000000 */
[----:B------:R-:W-:Y:S01]  /*1740*/  F2FP.PACK_AB R0, RZ, R0 ;  /* 0x00000000ff00723e */ /* 0x000fe200000000ff */
[----:B------:R-:W-:Y:S05]  /*1750*/  BRA `(.L_x_625) ;  /* 0x0000071000007947 */ /* 0x000fea0003800000 */
.L_x_632:
        /* <DEDUP_REMOVED lines=10> */
[----:B0-----:R-:W-:Y:S01]  /*1800*/  F2FP.PACK_AB R0, RZ, R0 ;  /* 0x00000000ff00723e */ /* 0x001fe200000000ff */
[----:B------:R-:W-:Y:S05]  /*1810*/  BRA `(.L_x_625) ;  /* 0x0000065000007947 */ /* 0x000fea0003800000 */
.L_x_639:
        /* <DEDUP_REMOVED lines=21> */
.L_x_643:
[----:B------:R-:W-:Y:S05]  /*1970*/  BSYNC B1 ;  /* 0x0000000000017941 */ /* 0x000fea0003800000 */
.L_x_642:
[----:B------:R-:W-:Y:S01]  /*1980*/  LEA R3, R0, 0x3b800000, 0x17 ;  /* 0x3b80000000037811 */ /* 0x000fe200078eb8ff */
[----:B------:R-:W-:-:S05]  /*1990*/  IMAD.SHL.U32 R0, R2, 0x100000, RZ ;  /* 0x0010000002007824 */ /* 0x000fca00078e00ff */
[----:B------:R-:W-:Y:S02]  /*19a0*/  LOP3.LUT R0, R3, R0, R4, 0xfe, !PT ;  /* 0x0000000003007212 */ /* 0x000fe400078efe04 */
.L_x_641:
[----:B------:R-:W-:Y:S05]  /*19b0*/  BSYNC B0 ;  /* 0x0000000000007941 */ /* 0x000fea0003800000 */
.L_x_640:
[----:B------:R-:W-:Y:S01]  /*19c0*/  F2FP.PACK_AB R0, RZ, R0 ;  /* 0x00000000ff00723e */ /* 0x000fe200000000ff */
[----:B------:R-:W-:Y:S05]  /*19d0*/  BRA `(.L_x_625) ;  /* 0x0000049000007947 */ /* 0x000fea0003800000 */
.L_x_638:
        /* <DEDUP_REMOVED lines=21> */
.L_x_647:
[----:B------:R-:W-:Y:S05]  /*1b30*/  BSYNC B1 ;  /* 0x0000000000017941 */ /* 0x000fea0003800000 */
.L_x_646:
[----:B------:R-:W-:Y:S01]  /*1b40*/  LEA R3, R0, 0x37800000, 0x17 ;  /* 0x3780000000037811 */ /* 0x000fe200078eb8ff */
[----:B------:R-:W-:-:S05]  /*1b50*/  IMAD.SHL.U32 R0, R2, 0x200000, RZ ;  /* 0x0020000002007824 */ /* 0x000fca00078e00ff */
[----:B------:R-:W-:Y:S02]  /*1b60*/  LOP3.LUT R0, R3, R0, R4, 0xfe, !PT ;  /* 0x0000000003007212 */ /* 0x000fe400078efe04 */
.L_x_645:
[----:B------:R-:W-:Y:S05]  /*1b70*/  BSYNC B0 ;  /* 0x0000000000007941 */ /* 0x000fea0003800000 */
.L_x_644:
[----:B------:R-:W-:Y:S01]  /*1b80*/  F2FP.PACK_AB R0, RZ, R0 ;  /* 0x00000000ff00723e */ /* 0x000fe200000000ff */
[----:B------:R-:W-:Y:S05]  /*1b90*/  BRA `(.L_x_625) ;  /* 0x000002d000007947 */ /* 0x000fea0003800000 */
.L_x_637:
        /* <DEDUP_REMOVED lines=14> */
.L_x_651:
[----:B------:R-:W-:Y:S05]  /*1c80*/  BSYNC B0 ;  /* 0x0000000000007941 */ /* 0x000fea0003800000 */
.L_x_650:
[----:B------:R-:W-:Y:S01]  /*1c90*/  F2FP.PACK_AB R0, RZ, R0 ;  /* 0x00000000ff00723e */ /* 0x000fe200000000ff */
[----:B------:R-:W-:Y:S05]  /*1ca0*/  BRA `(.L_x_625) ;  /* 0x000001c000007947 */ /* 0x000fea0003800000 */
.L_x_624:
        /* <DEDUP_REMOVED lines=21> */
.L_x_649:
[----:B------:R-:W2:Y:S02]  /*1e00*/  LDG.E.64 R2, [R2.64] ;  /* 0x0000002402027981 */ /* 0x000ea4000c1e1b00 */
[----:B--2---:R-:W0:Y:S02]  /*1e10*/  I2F.U64 R0, R2 ;  /* 0x0000000200007312 */ /* 0x004e240000301000 */
[----:B0-----:R-:W-:Y:S01]  /*1e20*/  F2FP.PACK_AB R0, RZ, R0 ;  /* 0x00000000ff00723e */ /* 0x001fe200000000ff */
[----:B------:R-:W-:Y:S05]  /*1e30*/  BRA `(.L_x_625) ;  /* 0x0000003000007947 */ /* 0x000fea0003800000 */
.L_x_648:
[----:B------:R-:W2:Y:S02]  /*1e40*/  LDG.E R2, [R2.64] ;  /* 0x0000002402027981 */ /* 0x000ea4000c1e1900 */
[----:B--2---:R-:W0:Y:S02]  /*1e50*/  I2F.U32 R0, R2 ;  /* 0x0000000200007306 */ /* 0x004e240000201000 */
[----:B0-----:R-:W-:-:S06]  /*1e60*/  F2FP.PACK_AB R0, RZ, R0 ;  /* 0x00000000ff00723e */ /* 0x001fcc00000000ff */
.L_x_625:
[----:B-----5:R-:W-:Y:S01]  /*1e70*/  HADD2.F32 R0, -RZ, R0.H0_H0 ;  /* 0x20000000ff007230 */ /* 0x020fe20000004100 */
[----:B------:R-:W-:-:S02]  /*1e80*/  IMAD.MOV.U32 R4, RZ, RZ, 0x38eb4c3a ;  /* 0x38eb4c3aff047424 */ /* 0x000fc400078e00ff */
[----:B------:R-:W-:Y:S02]  /*1e90*/  IMAD.MOV.U32 R5, RZ, RZ, 0x3aae005b ;  /* 0x3aae005bff057424 */ /* 0x000fe400078e00ff */
[C---:B0-----:R-:W-:Y:S01]  /*1ea0*/  FADD.FTZ R2, |R0|.reuse, -RZ ;  /* 0x800000ff00027221 */ /* 0x041fe20000010200 */
[C---:B------:R-:W-:Y:S01]  /*1eb0*/  FSETP.GE.FTZ.AND P0, PT, |R0|.reuse, 1.0029599666595458984, PT ;  /* 0x3f8060fe0000780b */ /* 0x040fe20003f16200 */
[----:B------:R-:W-:Y:S02]  /*1ec0*/  FMUL.FTZ R3, R0, R0 ;  /* 0x0000000000037220 */ /* 0x000fe40000410000 */
[----:B------:R-:W-:Y:S01]  /*1ed0*/  IMAD.MOV.U32 R6, RZ, RZ, 0x3c09919f ;  /* 0x3c09919fff067424 */ /* 0x000fe200078e00ff */
[----:B------:R-:W-:Y:S01]  /*1ee0*/  FSEL R4, R4, 8.4834944573231041431e-05, P0 ;  /* 0x38b1e96a04047808 */ /* 0x000fe20000000000 */
[----:B------:R-:W-:Y:S01]  /*1ef0*/  IMAD.MOV.U32 R7, RZ, RZ, 0x3d24d99a ;  /* 0x3d24d99aff077424 */ /* 0x000fe200078e00ff */
[----:B------:R-:W-:Y:S01]  /*1f00*/  FSEL R3, R2, R3, P0 ;  /* 0x0000000302037208 */ /* 0x000fe20000000000 */
[----:B------:R-:W-:Y:S01]  /*1f10*/  IMAD.MOV.U32 R8, RZ, RZ, 0x3e235519 ;  /* 0x3e235519ff087424 */ /* 0x000fe200078e00ff */
[----:B------:R-:W-:-:S02]  /*1f20*/  FSEL R5, -R5, -0.00082130916416645050049, P0 ;  /* 0xba574d2005057808 */ /* 0x000fc40000000100 */
        /* <DEDUP_REMOVED lines=22> */
[----:B------:R-:W-:-:S03]  /*2090*/  F2FP.PACK_AB R0, RZ, R2 ;  /* 0x00000002ff00723e */ /* 0x000fc600000000ff */
        /* <DEDUP_REMOVED lines=9> */
[----:B------:R-:W-:-:S04]  /*2130*/  HADD2.F32 R0, -RZ, R0.H0_H0 ;  /* 0x20000000ff007230 */ /* 0x000fc80000004100 */
[----:B------:R-:W0:Y:S02]  /*2140*/  F2I.FTZ.TRUNC.NTZ R3, R0 ;  /* 0x0000000000037305 */ /* 0x000e24000021f100 */
[----:B0-----:R0:W-:Y:S01]  /*2150*/  STG.E.U8 [R16.64], R3 ;  /* 0x0000000310007986 */ /* 0x0011e2000c101124 */
[----:B------:R-:W-:Y:S05]  /*2160*/  BRA `(.L_x_657) ;  /* 0x00000e8000007947 */ /* 0x000fea0003800000 */
.L_x_655:
[----:B------:R-:W-:-:S06]  /*2170*/  HADD2.F32 R3, -RZ, R0.H0_H0 ;  /* 0x20000000ff037230 */ /* 0x000fcc0000004100 */
[----:B------:R-:W0:Y:S02]  /*2180*/  F2I.S64.TRUNC R2, R3 ;  /* 0x0000000300027311 */ /* 0x000e24000020d900 */
[----:B0-----:R0:W-:Y:S01]  /*2190*/  STG.E.U8 [R16.64], R2 ;  /* 0x0000000210007986 */ /* 0x0011e2000c101124 */
[----:B------:R-:W-:Y:S05]  /*21a0*/  BRA `(.L_x_657) ;  /* 0x00000e4000007947 */ /* 0x000fea0003800000 */
.L_x_654:
[----:B------:R-:W-:-:S13]  /*21b0*/  ISETP.NE.AND P0, PT, R4, 0x2, PT ;  /* 0x000000020400780c */ /* 0x000fda0003f05270 */
[----:B------:R-:W-:Y:S05]  /*21c0*/  @!P0 BRA `(.L_x_658) ;  /* 0x000000c000008947 */ /* 0x000fea0003800000 */
[----:B------:R-:W-:-:S13]  /*21d0*/  ISETP.NE.AND P0, PT, R4, 0x3, PT ;  /* 0x000000030400780c */ /* 0x000fda0003f05270 */
[----:B------:R-:W-:Y:S05]  /*21e0*/  @!P0 BRA `(.L_x_659) ;  /* 0x0000006000008947 */ /* 0x000fea0003800000 */
[----:B------:R-:W-:-:S13]  /*21f0*/  ISETP.NE.AND P0, PT, R4, 0x4, PT ;  /* 0x000000040400780c */ /* 0x000fda0003f05270 */
[----:B------:R-:W-:Y:S05]  /*2200*/  @P0 BRA `(.L_x_656) ;  /* 0x00000c3000000947 */ /* 0x000fea0003800000 */
[----:B------:R-:W-:-:S06]  /*2210*/  HADD2.F32 R2, -RZ, R0.H0_H0 ;  /* 0x20000000ff027230 */ /* 0x000fcc0000004100 */
[----:B------:R-:W0:Y:S02]  /*2220*/  F2I.S64.TRUNC R2, R2 ;  /* 0x0000000200027311 */ /* 0x000e24000020d900 */
[----:B0-----:R0:W-:Y:S01]  /*2230*/  STG.E.64 [R16.64], R2 ;  /* 0x0000000210007986 */ /* 0x0011e2000c101b24 */
[----:B------:R-:W-:Y:S05]  /*2240*/  BRA `(.L_x_657) ;  /* 0x00000da000007947 */ /* 0x000fea0003800000 */
.L_x_659:
[----:B------:R-:W-:-:S04]  /*2250*/  HADD2.F32 R0, -RZ, R0.H0_H0 ;  /* 0x20000000ff007230 */ /* 0x000fc80000004100 */
[----:B------:R-:W0:Y:S02]  /*2260*/  F2I.FTZ.TRUNC.NTZ R3, R0 ;  /* 0x0000000000037305 */ /* 0x000e24000021f100 */
[----:B0-----:R0:W-:Y:S01]  /*2270*/  STG.E [R16.64], R3 ;  /* 0x0000000310007986 */ /* 0x0011e2000c101924 */
[----:B------:R-:W-:Y:S05]  /*2280*/  BRA `(.L_x_657) ;  /* 0x00000d6000007947 */ /* 0x000fea0003800000 */
.L_x_658:
[----:B------:R-:W-:-:S04]  /*2290*/  HADD2.F32 R0, -RZ, R0.H0_H0 ;  /* 0x20000000ff007230 */ /* 0x000fc80000004100 */
[----:B------:R-:W0:Y:S02]  /*22a0*/  F2I.FTZ.TRUNC.NTZ R3, R0 ;  /* 0x0000000000037305 */ /* 0x000e24000021f100 */
[----:B0-----:R0:W-:Y:S01]  /*22b0*/  STG.E.U16 [R16.64], R3 ;  /* 0x0000000310007986 */ /* 0x0011e2000c101524 */
[----:B------:R-:W-:Y:S05]  /*22c0*/  BRA `(.L_x_657) ;  /* 0x00000d2000007947 */ /* 0x000fea0003800000 */
.L_x_653:
[----:B------:R-:W-:-:S13]  /*22d0*/  ISETP.GT.AND P0, PT, R4, 0x6, PT ;  /* 0x000000060400780c */ /* 0x000fda0003f04270 */
[----:B------:R-:W-:Y:S05]  /*22e0*/  @P0 BRA `(.L_x_660) ;  /* 0x0000009000000947 */ /* 0x000fea0003800000 */
[----:B------:R-:W-:-:S13]  /*22f0*/  ISETP.NE.AND P0, PT, R4, 0x5, PT ;  /* 0x000000050400780c */ /* 0x000fda0003f05270 */
[----:B------:R-:W-:Y:S05]  /*2300*/  @!P0 BRA `(.L_x_661) ;  /* 0x0000005000008947 */ /* 0x000fea0003800000 */
[----:B------:R-:W-:-:S13]  /*2310*/  ISETP.NE.AND P0, PT, R4, 0x6, PT ;  /* 0x000000060400780c */ /* 0x000fda0003f05270 */
[----:B------:R-:W-:Y:S05]  /*2320*/  @P0 BRA `(.L_x_656) ;  /* 0x00000b1000000947 */ /* 0x000fea0003800000 */
[----:B------:R-:W-:-:S05]  /*2330*/  HADD2.F32 R3, -RZ, R0.H0_H0 ;  /* 0x20000000ff037230 */ /* 0x000fca0000004100 */
[----:B------:R0:W-:Y:S01]  /*2340*/  STG.E [R16.64], R3 ;  /* 0x0000000310007986 */ /* 0x0001e2000c101924 */
[----:B------:R-:W-:Y:S05]  /*2350*/  BRA `(.L_x_657) ;  /* 0x00000c9000007947 */ /* 0x000fea0003800000 */
.L_x_661:
[----:B------:R0:W-:Y:S01]  /*2360*/  STG.E.U16 [R16.64], R0 ;  /* 0x0000000010007986 */ /* 0x0001e2000c101524 */
[----:B------:R-:W-:Y:S05]  /*2370*/  BRA `(.L_x_657) ;  /* 0x00000c7000007947 */ /* 0x000fea0003800000 */
.L_x_660:
[----:B------:R-:W-:-:S13]  /*2380*/  ISETP.NE.AND P0, PT, R4, 0x7, PT ;  /* 0x000000070400780c */ /* 0x000fda0003f05270 */
[----:B------:R-:W-:Y:S05]  /*2390*/  @!P0 BRA `(.L_x_662) ;  /* 0x000000d000008947 */ /* 0x000fea0003800000 */
[----:B------:R-:W-:-:S13]  /*23a0*/  ISETP.NE.AND P0, PT, R4, 0x8, PT ;  /* 0x000000080400780c */ /* 0x000fda0003f05270 */
[----:B------:R-:W-:Y:S05]  /*23b0*/  @!P0 BRA `(.L_x_663) ;  /* 0x0000006000008947 */ /* 0x000fea0003800000 */
[----:B------:R-:W-:-:S13]  /*23c0*/  ISETP.NE.AND P0, PT, R4, 0x9, PT ;  /* 0x000000090400780c */ /* 0x000fda0003f05270 */
[----:B------:R-:W-:Y:S05]  /*23d0*/  @P0 BRA `(.L_x_656) ;  /* 0x00000a6000000947 */ /* 0x000fea0003800000 */
[----:B------:R-:W-:Y:S01]  /*23e0*/  HADD2.F32 R2, -RZ, R0.H0_H0 ;  /* 0x20000000ff027230 */ /* 0x000fe20000004100 */
[----:B------:R-:W-:-:S05]  /*23f0*/  IMAD.MOV.U32 R3, RZ, RZ, RZ ;  /* 0x000000ffff037224 */ /* 0x000fca00078e00ff */
[----:B------:R0:W-:Y:S01]  /*2400*/  STG.E.64 [R16.64], R2 ;  /* 0x0000000210007986 */ /* 0x0001e2000c101b24 */
[----:B------:R-:W-:Y:S05]  /*2410*/  BRA `(.L_x_657) ;  /* 0x00000bd000007947 */ /* 0x000fea0003800000 */
.L_x_663:
[----:B------:R-:W-:-:S05]  /*2420*/  HADD2.F32 R0, -RZ, R0.H0_H0 ;  /* 0x20000000ff007230 */ /* 0x000fca0000004100 */
[----:B------:R-:W-:-:S04]  /*2430*/  F2FP.PACK_AB R0, RZ, R0 ;  /* 0x00000000ff00723e */ /* 0x000fc800000000ff */
[----:B------:R-:W-:-:S05]  /*2440*/  PRMT R0, R0, 0x5410, RZ ;  /* 0x0000541000007816 */ /* 0x000fca00000000ff */
[----:B------:R0:W-:Y:S01]  /*2450*/  STG.E [R16.64], R0 ;  /* 0x0000000010007986 */ /* 0x0001e2000c101924 */
[----:B------:R-:W-:Y:S05]  /*2460*/  BRA `(.L_x_657) ;  /* 0x00000b8000007947 */ /* 0x000fea0003800000 */
.L_x_662:
[----:B------:R-:W-:-:S05]  /*2470*/  HADD2.F32 R2, -RZ, R0.H0_H0 ;  /* 0x20000000ff027230 */ /* 0x000fca0000004100 */
[----:B------:R-:W-:-:S06]  /*2480*/  FMUL.FTZ R2, R2, 1 ;  /* 0x3f80000002027820 */ /* 0x000fcc0000410000 */
[----:B------:R-:W0:Y:S02]  /*2490*/  F2F.F64.F32 R2, R2 ;  /* 0x0000000200027310 */ /* 0x000e240000201800 */
[----:B0-----:R0:W-:Y:S01]  /*24a0*/  STG.E.64 [R16.64], R2 ;  /* 0x0000000210007986 */ /* 0x0011e2000c101b24 */
[----:B------:R-:W-:Y:S05]  /*24b0*/  BRA `(.L_x_657) ;  /* 0x00000b3000007947 */ /* 0x000fea0003800000 */
.L_x_652:
        /* <DEDUP_REMOVED lines=8> */
[----:B------:R-:W-:-:S05]  /*2540*/  HADD2.F32 R0, -RZ, R0.H0_H0 ;  /* 0x20000000ff007230 */ /* 0x000fca0000004100 */
[----:B------:R-:W-:-:S04]  /*2550*/  FSETP.NEU.FTZ.AND P0, PT, R0, RZ, PT ;  /* 0x000000ff0000720b */ /* 0x000fc80003f1d000 */
[----:B------:R-:W-:-:S05]  /*2560*/  SEL R3, RZ, 0x1, !P0 ;  /* 0x00000001ff037807 */ /* 0x000fca0004000000 */
[----:B------:R0:W-:Y:S01]  /*2570*/  STG.E.U8 [R16.64], R3 ;  /* 0x0000000310007986 */ /* 0x0001e2000c101124 */
[----:B------:R-:W-:Y:S05]  /*2580*/  BRA `(.L_x_657) ;  /* 0x00000a6000007947 */ /* 0x000fea0003800000 */
.L_x_666:
[----:B------:R-:W-:Y:S01]  /*2590*/  HADD2.F32 R0, -RZ, R0.H0_H0 ;  /* 0x20000000ff007230 */ /* 0x000fe20000004100 */
[----:B------:R-:W-:-:S04]  /*25a0*/  CS2R R6, SRZ ;  /* 0x0000000000067805 */ /* 0x000fc8000001ff00 */
[----:B------:R-:W-:-:S04]  /*25b0*/  FMUL.FTZ R0, R0, 1 ;  /* 0x3f80000000007820 */ /* 0x000fc80000410000 */
[----:B------:R-:W0:Y:S02]  /*25c0*/  F2F.F64.F32 R4, R0 ;  /* 0x0000000000047310 */ /* 0x000e240000201800 */
[----:B0-----:R0:W-:Y:S01]  /*25d0*/  STG.E.128 [R16.64], R4 ;  /* 0x0000000410007986 */ /* 0x0011e2000c101d24 */
[----:B------:R-:W-:Y:S05]  /*25e0*/  BRA `(.L_x_657) ;  /* 0x00000a0000007947 */ /* 0x000fea0003800000 */
.L_x_665:
[----:B------:R-:W-:-:S13]  /*25f0*/  ISETP.NE.AND P0, PT, R4, 0xf, PT ;  /* 0x0000000f0400780c */ /* 0x000fda0003f05270 */
[----:B------:R-:W-:Y:S05]  /*2600*/  @!P0 BRA `(.L_x_667) ;  /* 0x000002d000008947 */ /* 0x000fea0003800000 */
[----:B------:R-:W-:-:S13]  /*2610*/  ISETP.NE.AND P0, PT, R4, 0x17, PT ;  /* 0x000000170400780c */ /* 0x000fda0003f05270 */
[----:B------:R-:W-:Y:S05]  /*2620*/  @!P0 BRA `(.L_x_668) ;  /* 0x0000015000008947 */ /* 0x000fea0003800000 */
[----:B------:R-:W-:-:S13]  /*2630*/  ISETP.NE.AND P0, PT, R4, 0x18, PT ;  /* 0x000000180400780c */ /* 0x000fda0003f05270 */
[----:B------:R-:W-:Y:S05]  /*2640*/  @P0 BRA `(.L_x_656) ;  /* 0x000007f000000947 */ /* 0x000fea0003800000 */
[----:B------:R-:W-:Y:S01]  /*2650*/  HADD2.F32 R5, -RZ, R0.H0_H0 ;  /* 0x20000000ff057230 */ /* 0x000fe20000004100 */
[----:B------:R-:W-:Y:S04]  /*2660*/  BSSY B0, `(.L_x_669) ;  /* 0x000000e000007945 */ /* 0x000fe80003800000 */
        /* <DEDUP_REMOVED lines=13> */
.L_x_670:
[----:B------:R-:W-:Y:S05]  /*2740*/  BSYNC B0 ;  /* 0x0000000000007941 */ /* 0x000fea0003800000 */
.L_x_669:
[----:B------:R-:W-:-:S05]  /*2750*/  LOP3.LUT R3, R0, R3, RZ, 0xfc, !PT ;  /* 0x0000000300037212 */ /* 0x000fca00078efcff */
[----:B------:R0:W-:Y:S01]  /*2760*/  STG.E.U8 [R16.64], R3 ;  /* 0x0000000310007986 */ /* 0x0001e2000c101124 */
[----:B------:R-:W-:Y:S05]  /*2770*/  BRA `(.L_x_657) ;  /* 0x0000087000007947 */ /* 0x000fea0003800000 */
.L_x_668:
[----:B------:R-:W-:Y:S01]  /*2780*/  HADD2.F32 R3, -RZ, R0.H0_H0 ;  /* 0x20000000ff037230 */ /* 0x000fe20000004100 */
[----:B------:R-:W-:Y:S04]  /*2790*/  BSSY B0, `(.L_x_671) ;  /* 0x000000f000007945 */ /* 0x000fe80003800000 */
        /* <DEDUP_REMOVED lines=11> */
.L_x_672:
[----:B------:R-:W-:Y:S01]  /*2850*/  IMAD.MOV.U32 R0, RZ, RZ, 0x7f ;  /* 0x0000007fff007424 */ /* 0x000fe200078e00ff */
[----:B------:R-:W-:-:S04]  /*2860*/  ISETP.GT.U32.AND P0, PT, R2, 0x7f800000, PT ;  /* 0x7f8000000200780c */ /* 0x000fc80003f04070 */
[----:B------:R-:W-:-:S04]  /*2870*/  SEL R0, R0, 0x7c, P0 ;  /* 0x0000007c00007807 */ /* 0x000fc80000000000 */
.L_x_673:
[----:B------:R-:W-:Y:S05]  /*2880*/  BSYNC B0 ;  /* 0x0000000000007941 */ /* 0x000fea0003800000 */
.L_x_671:
[----:B------:R-:W-:-:S04]  /*2890*/  LOP3.LUT R2, R3, 0x80000000, RZ, 0xc0, !PT ;  /* 0x8000000003027812 */ /* 0x000fc800078ec0ff */
[----:B------:R-:W-:-:S04]  /*28a0*/  SHF.R.U32.HI R3, RZ, 0x18, R2 ;  /* 0x00000018ff037819 */ /* 0x000fc80000011602 */
[----:B------:R-:W-:-:S05]  /*28b0*/  LOP3.LUT R3, R0, R3, RZ, 0xfc, !PT ;  /* 0x0000000300037212 */ /* 0x000fca00078efcff */
[----:B------:R0:W-:Y:S01]  /*28c0*/  STG.E.U8 [R16.64], R3 ;  /* 0x0000000310007986 */ /* 0x0001e2000c101124 */
[----:B------:R-:W-:Y:S05]  /*28d0*/  BRA `(.L_x_657) ;  /* 0x0000071000007947 */ /* 0x000fea0003800000 */
.L_x_667:
[----:B------:R-:W-:-:S05]  /*28e0*/  HADD2.F32 R0, -RZ, R0.H0_H0 ;  /* 0x20000000ff007230 */ /* 0x000fca0000004100 */
[----:B------:R-:W-:-:S05]  /*28f0*/  F2FP.BF16.PACK_AB R0, RZ, R0 ;  /* 0x00000000ff00723e */ /* 0x000fca00000010ff */
[----:B------:R0:W-:Y:S01]  /*2900*/  STG.E.U16 [R16.64], R0 ;  /* 0x0000000010007986 */ /* 0x0001e2000c101524 */
[----:B------:R-:W-:Y:S05]  /*2910*/  BRA `(.L_x_657) ;  /* 0x000006d000007947 */ /* 0x000fea0003800000 */
.L_x_664:
        /* <DEDUP_REMOVED lines=8> */
[----:B------:R-:W-:-:S06]  /*29a0*/  HADD2.F32 R3, -RZ, R0.H0_H0 ;  /* 0x20000000ff037230 */ /* 0x000fcc0000004100 */
[----:B------:R-:W0:Y:S02]  /*29b0*/  F2I.FTZ.U32.TRUNC.NTZ R3, R3 ;  /* 0x0000000300037305 */ /* 0x000e24000021f000 */
[----:B0-----:R0:W-:Y:S01]  /*29c0*/  STG.E.U16 [R16.64], R3 ;  /* 0x0000000310007986 */ /* 0x0011e2000c101524 */
[----:B------:R-:W-:Y:S05]  /*29d0*/  BRA `(.L_x_657) ;  /* 0x0000061000007947 */ /* 0x000fea0003800000 */
.L_x_676:
[----:B------:R-:W-:Y:S01]  /*29e0*/  HADD2.F32 R3, -RZ, R0.H0_H0 ;  /* 0x20000000ff037230 */ /* 0x000fe20000004100 */
[----:B------:R-:W-:Y:S01]  /*29f0*/  BSSY B0, `(.L_x_677) ;  /* 0x0000014000007945 */ /* 0x000fe20003800000 */
[----:B------:R-:W-:-:S03]  /*2a00*/  IMAD.MOV.U32 R8, RZ, RZ, 0x80 ;  /* 0x00000080ff087424 */ /* 0x000fc600078e00ff */
        /* <DEDUP_REMOVED lines=14> */
.L_x_679:
[----:B------:R-:W-:-:S04]  /*2af0*/  LOP3.LUT R2, R3, 0x80000000, RZ, 0xc0, !PT ;  /* 0x8000000003027812 */ /* 0x000fc800078ec0ff */
[----:B------:R-:W-:-:S04]  /*2b00*/  SHF.R.U32.HI R3, RZ, 0x18, R2 ;  /* 0x00000018ff037819 */ /* 0x000fc80000011602 */
[----:B------:R-:W-:-:S04]  /*2b10*/  LOP3.LUT R0, R0, R3, RZ, 0xfc, !PT ;  /* 0x0000000300007212 */ /* 0x000fc800078efcff */
[----:B------:R-:W-:Y:S02]  /*2b20*/  PRMT R8, R0, 0x7610, R8 ;  /* 0x0000761000087816 */ /* 0x000fe40000000008 */
.L_x_678:
[----:B------:R-:W-:Y:S05]  /*2b30*/  BSYNC B0 ;  /* 0x0000000000007941 */ /* 0x000fea0003800000 */
.L_x_677:
[----:B------:R0:W-:Y:S01]  /*2b40*/  STG.E.U8 [R16.64], R8 ;  /* 0x0000000810007986 */ /* 0x0001e2000c101124 */
[----:B------:R-:W-:Y:S05]  /*2b50*/  BRA `(.L_x_657) ;  /* 0x0000049000007947 */ /* 0x000fea0003800000 */
.L_x_675:
        /* <DEDUP_REMOVED lines=17> */
.L_x_682:
[----:B------:R-:W-:-:S04]  /*2c70*/  LOP3.LUT R2, R3, 0x80000000, RZ, 0xc0, !PT ;  /* 0x8000000003027812 */ /* 0x000fc800078ec0ff */
[----:B------:R-:W-:-:S04]  /*2c80*/  SHF.R.U32.HI R3, RZ, 0x18, R2 ;  /* 0x00000018ff037819 */ /* 0x000fc80000011602 */
[----:B------:R-:W-:-:S04]  /*2c90*/  LOP3.LUT R0, R0, R3, RZ, 0xfc, !PT ;  /* 0x0000000300007212 */ /* 0x000fc800078efcff */
[----:B------:R-:W-:Y:S02]  /*2ca0*/  PRMT R8, R0, 0x7610, R8 ;  /* 0x0000761000087816 */ /* 0x000fe40000000008 */
.L_x_681:
[----:B------:R-:W-:Y:S05]  /*2cb0*/  BSYNC B0 ;  /* 0x0000000000007941 */ /* 0x000fea0003800000 */
.L_x_680:
[----:B------:R0:W-:Y:S01]  /*2cc0*/  STG.E.U8 [R16.64], R8 ;  /* 0x0000000810007986 */ /* 0x0001e2000c101124 */
[----:B------:R-:W-:Y:S05]  /*2cd0*/  BRA `(.L_x_657) ;  /* 0x0000031000007947 */ /* 0x000fea0003800000 */
.L_x_674:
[----:B------:R-:W-:-:S13]  /*2ce0*/  ISETP.NE.AND P0, PT, R4, 0x1c, PT ;  /* 0x0000001c0400780c */ /* 0x000fda0003f05270 */
[----:B------:R-:W-:Y:S05]  /*2cf0*/  @!P0 BRA `(.L_x_683) ;  /* 0x000002c000008947 */ /* 0x000fea0003800000 */
[----:B------:R-:W-:-:S13]  /*2d00*/  ISETP.NE.AND P0, PT, R4, 0x1d, PT ;  /* 0x0000001d0400780c */ /* 0x000fda0003f05270 */
[----:B------:R-:W-:Y:S05]  /*2d10*/  @!P0 BRA `(.L_x_684) ;  /* 0x0000026000008947 */ /* 0x000fea0003800000 */
[----:B------:R-:W-:-:S13]  /*2d20*/  ISETP.NE.AND P0, PT, R4, 0x2c, PT ;  /* 0x0000002c0400780c */ /* 0x000fda0003f05270 */
[----:B------:R-:W-:Y:S05]  /*2d30*/  @P0 BRA `(.L_x_656) ;  /* 0x0000010000000947 */ /* 0x000fea0003800000 */
[----:B------:R-:W-:Y:S01]  /*2d40*/  HADD2.F32 R3, -RZ, R0.H0_H0 ;  /* 0x20000000ff037230 */ /* 0x000fe20000004100 */
[----:B------:R-:W-:-:S04]  /*2d50*/  PLOP3.LUT P0, PT, PT, PT, PT, 0x80, 0x0 ;  /* 0x000000000000781c */ /* 0x000fc80003f0f070 */
        /* <DEDUP_REMOVED lines=14> */
.L_x_656:
        /* <DEDUP_REMOVED lines=20> */
.L_x_684:
[----:B------:R-:W-:-:S06]  /*2f80*/  HADD2.F32 R2, -RZ, R0.H0_H0 ;  /* 0x20000000ff027230 */ /* 0x000fcc0000004100 */
[----:B------:R-:W0:Y:S02]  /*2f90*/  F2I.U64.TRUNC R2, R2 ;  /* 0x0000000200027311 */ /* 0x000e24000020d800 */
[----:B0-----:R0:W-:Y:S01]  /*2fa0*/  STG.E.64 [R16.64], R2 ;  /* 0x0000000210007986 */ /* 0x0011e2000c101b24 */
[----:B------:R-:W-:Y:S05]  /*2fb0*/  BRA `(.L_x_657) ;  /* 0x0000003000007947 */ /* 0x000fea0003800000 */
.L_x_683:
[----:B------:R-:W-:-:S04]  /*2fc0*/  HADD2.F32 R0, -RZ, R0.H0_H0 ;  /* 0x20000000ff007230 */ /* 0x000fc80000004100 */
[----:B------:R-:W0:Y:S02]  /*2fd0*/  F2I.FTZ.U32.TRUNC.NTZ R3, R0 ;  /* 0x0000000000037305 */ /* 0x000e24000021f000 */
[----:B0-----:R0:W-:Y:S02]  /*2fe0*/  STG.E [R16.64], R3 ;  /* 0x0000000310007986 */ /* 0x0011e4000c101924 */
.L_x_657:
[----:B------:R-:W-:-:S05]  /*2ff0*/  IMAD R18, R18, 0x200, R23 ;  /* 0x0000020012127824 */ /* 0x000fca00078e0217 */
[----:B------:R-:W-:Y:S02]  /*3000*/  IADD3 R19, R18, 0x80, RZ ;  /* 0x0000008012137810 */ /* 0x000fe40007ffe0ff */
.L_x_618:
[----:B------:R-:W-:Y:S05]  /*3010*/  BSYNC B6 ;  /* 0x0000000000067941 */ /* 0x000fea0003800000 */
.L_x_617:
        /* <DEDUP_REMOVED lines=231> */
.L_x_687:
        /* <DEDUP_REMOVED lines=20> */
.L_x_691:
[----:B------:R-:W2:Y:S02]  /*3fd0*/  LDG.E.U8 R2, [R2.64] ;  /* 0x0000002402027981 */ /* 0x000ea4000c1e1100 */
[----:B--2---:R-:W0:Y:S02]  /*3fe0*/  I2F.U16 R0, R2 ;  /* 0x0000000200007306 */ /* 0x004e240000101000 */
[----:B0-----:R-:W-:Y:S01]  /*3ff0*/  F2FP.PACK_AB R0, RZ, R0 ;  /* 0x00000000ff00723e */ /* 0x001fe200000000ff */
[----:B------:R-:W-:Y:S05]  /*4000*/  BRA `(.L_x_693) ;  /* 0x00000e1000007947 */ /* 0x000fea0003800000 */
.L_x_690:
        /* <DEDUP_REMOVED lines=10> */
.L_x_695:
[----:B------:R-:W2:Y:S02]  /*40b0*/  LDG.E R2, [R2.64] ;  /* 0x0000002402027981 */ /* 0x000ea4000c1e1900 */
[----:B--2---:R-:W0:Y:S02]  /*40c0*/  I2F R0, R2 ;  /* 0x0000000200007306 */ /* 0x004e240000201400 */
[----:B0-----:R-:W-:Y:S01]  /*40d0*/  F2FP.PACK_AB R0, RZ, R0 ;  /* 0x00000000ff00723e */ /* 0x001fe200000000ff */
[----:B------:R-:W-:Y:S05]  /*40e0*/  BRA `(.L_x_693) ;  /* 0x00000d3000007947 */ /* 0x000fea0003800000 */
.L_x_694:
[----:B------:R-:W2:Y:S02]  /*40f0*/  LDG.E.U16 R2, [R2.64] ;  /* 0x0000002402027981 */ /* 0x000ea4000c1e1500 */
[----:B--2---:R-:W0:Y:S02]  /*4100*/  I2F.S16 R0, R2 ;  /* 0x0000000200007306 */ /* 0x004e240000101400 */
[----:B0-----:R-:W-:Y:S01]  /*4110*/  F2FP.PACK_AB R0, RZ, R0 ;  /* 0x00000000ff00723e */ /* 0x001fe200000000ff */
[----:B------:R-:W-:Y:S05]  /*4120*/  BRA `(.L_x_693) ;  /* 0x00000cf000007947 */ /* 0x000fea0003800000 */
.L_x_689:
        /* <DEDUP_REMOVED lines=9> */
.L_x_697:
[----:B------:R0:W5:Y:S01]  /*41c0*/  LDG.E.U16 R0, [R2.64] ;  /* 0x0000002402007981 */ /* 0x000162000c1e1500 */
[----:B------:R-:W-:Y:S05]  /*41d0*/  BRA `(.L_x_693) ;  /* 0x00000c4000007947 */ /* 0x000fea0003800000 */
.L_x_696:
        /* <DEDUP_REMOVED lines=9> */
.L_x_699:
[----:B------:R0:W5:Y:S01]  /*4270*/  LDG.E.U16 R0, [R2.64] ;  /* 0x0000002402007981 */ /* 0x000162000c1e1500 */
[----:B------:R-:W-:Y:S05]  /*4280*/  BRA `(.L_x_693) ;  /* 0x00000b9000007947 */ /* 0x000fea0003800000 */
.L_x_698:
[----:B------:R-:W2:Y:S02]  /*4290*/  LDG.E.64 R2, [R2.64] ;  /* 0x0000002402027981 */ /* 0x000ea4000c1e1b00 */
[----:B--2---:R-:W0:Y:S01]  /*42a0*/  F2F.F32.F64 R0, R2 ;  /* 0x0000000200007310 */ /* 0x004e220000301000 */
[----:B------:R-:W0:-:S14]  /*42b0*/  DSETP.GEU.AND P0, PT, |R2|, c[0x2][0x0], PT ;  /* 0x008000000200762a */ /* 0x000e1c0003f0e200 */
[----:B0-----:R-:W-:-:S05]  /*42c0*/  @!P0 FMUL R0, R0, 1.175494350822287508e-38 ;  /* 0x0080000000008820 */ /* 0x001fca0000400000 */
[----:B------:R-:W-:Y:S01]  /*42d0*/  F2FP.PACK_AB R0, RZ, R0 ;  /* 0x00000000ff00723e */ /* 0x000fe200000000ff */
[----:B------:R-:W-:Y:S05]  /*42e0*/  BRA `(.L_x_693) ;  /* 0x00000b3000007947 */ /* 0x000fea0003800000 */
.L_x_688:
        /* <DEDUP_REMOVED lines=13> */
.L_x_702:
[----:B------:R-:W2:Y:S02]  /*43c0*/  LDG.E.64 R2, [R2.64] ;  /* 0x0000002402027981 */ /* 0x000ea4000c1e1b00 */
[----:B--2---:R-:W0:Y:S01]  /*43d0*/  F2F.F32.F64 R0, R2 ;  /* 0x0000000200007310 */ /* 0x004e220000301000 */
[----:B------:R-:W0:-:S14]  /*43e0*/  DSETP.GEU.AND P0, PT, |R2|, c[0x2][0x0], PT ;  /* 0x008000000200762a */ /* 0x000e1c0003f0e200 */
[----:B0-----:R-:W-:-:S05]  /*43f0*/  @!P0 FMUL R0, R0, 1.175494350822287508e-38 ;  /* 0x0080000000008820 */ /* 0x001fca0000400000 */
[----:B------:R-:W-:Y:S01]  /*4400*/  F2FP.PACK_AB R0, RZ, R0 ;  /* 0x00000000ff00723e */ /* 0x000fe200000000ff */
[----:B------:R-:W-:Y:S05]  /*4410*/  BRA `(.L_x_693) ;  /* 0x00000a0000007947 */ /* 0x000fea0003800000 */
.L_x_701:
        /* <DEDUP_REMOVED lines=28> */
.L_x_704:
        /* <DEDUP_REMOVED lines=15> */
.L_x_703:
[----:B------:R-:W2:Y:S02]  /*46d0*/  LDG.E.U16 R0, [R2.64] ;  /* 0x0000002402007981 */ /* 0x000ea4000c1e1500 */
[----:B--2---:R-:W-:-:S04]  /*46e0*/  PRMT R0, RZ, 0x5410, R0 ;  /* 0x00005410ff007816 */ /* 0x004fc80000000000 */
[----:B------:R-:W-:Y:S01]  /*46f0*/  F2FP.PACK_AB R0, RZ, R0 ;  /* 0x00000000ff00723e */ /* 0x000fe200000000ff */
[----:B------:R-:W-:Y:S05]  /*4700*/  BRA `(.L_x_693) ;  /* 0x0000071000007947 */ /* 0x000fea0003800000 */
.L_x_700:
        /* <DEDUP_REMOVED lines=12> */
.L_x_707:
        /* <DEDUP_REMOVED lines=21> */
.L_x_711:
[----:B------:R-:W-:Y:S05]  /*4920*/  BSYNC B1 ;  /* 0x0000000000017941 */ /* 0x000fea0003800000 */
.L_x_710:
[----:B------:R-:W-:Y:S01]  /*4930*/  LEA R3, R0, 0x3b800000, 0x17 ;  /* 0x3b80000000037811 */ /* 0x000fe200078eb8ff */
[----:B------:R-:W-:-:S05]  /*4940*/  IMAD.SHL.U32 R0, R2, 0x100000, RZ ;  /* 0x0010000002007824 */ /* 0x000fca00078e00ff */
[----:B------:R-:W-:Y:S02]  /*4950*/  LOP3.LUT R0, R3, R0, R4, 0xfe, !PT ;  /* 0x0000000003007212 */ /* 0x000fe400078efe04 */
.L_x_709:
[----:B------:R-:W-:Y:S05]  /*4960*/  BSYNC B0 ;  /* 0x0000000000007941 */ /* 0x000fea0003800000 */
.L_x_708:
[----:B------:R-:W-:Y:S01]  /*4970*/  F2FP.PACK_AB R0, RZ, R0 ;  /* 0x00000000ff00723e */ /* 0x000fe200000000ff */
[----:B------:R-:W-:Y:S05]  /*4980*/  BRA `(.L_x_693) ;  /* 0x0000049000007947 */ /* 0x000fea0003800000 */
.L_x_706:
        /* <DEDUP_REMOVED lines=21> */
.L_x_715:
[----:B------:R-:W-:Y:S05]  /*4ae0*/  BSYNC B1 ;  /* 0x0000000000017941 */ /* 0x000fea0003800000 */
.L_x_714:
[----:B------:R-:W-:Y:S01]  /*4af0*/  LEA R3, R0, 0x37800000, 0x17 ;  /* 0x3780000000037811 */ /* 0x000fe200078eb8ff */
[----:B------:R-:W-:-:S05]  /*4b00*/  IMAD.SHL.U32 R0, R2, 0x200000, RZ ;  /* 0x0020000002007824 */ /* 0x000fca00078e00ff */
[----:B------:R-:W-:Y:S02]  /*4b10*/  LOP3.LUT R0, R3, R0, R4, 0xfe, !PT ;  /* 0x0000000003007212 */ /* 0x000fe400078efe04 */
.L_x_713:
[----:B------:R-:W-:Y:S05]  /*4b20*/  BSYNC B0 ;  /* 0x0000000000007941 */ /* 0x000fea0003800000 */
.L_x_712:
[----:B------:R-:W-:Y:S01]  /*4b30*/  F2FP.PACK_AB R0, RZ, R0 ;  /* 0x00000000ff00723e */ /* 0x000fe200000000ff */
[----:B------:R-:W-:Y:S05]  /*4b40*/  BRA `(.L_x_693) ;  /* 0x000002d000007947 */ /* 0x000fea0003800000 */
.L_x_705:
        /* <DEDUP_REMOVED lines=14> */
.L_x_719:
[----:B------:R-:W-:Y:S05]  /*4c30*/  BSYNC B0 ;  /* 0x0000000000007941 */ /* 0x000fea0003800000 */
.L_x_718:
[----:B------:R-:W-:Y:S01]  /*4c40*/  F2FP.PACK_AB R0, RZ, R0 ;  /* 0x00000000ff00723e */ /* 0x000fe200000000ff */
[----:B------:R-:W-:Y:S05]  /*4c50*/  BRA `(.L_x_693) ;  /* 0x000001c000007947 */ /* 0x000fea0003800000 */
.L_x_692:
        /* <DEDUP_REMOVED lines=21> */
.L_x_717:
[----:B------:R-:W2:Y:S02]  /*4db0*/  LDG.E.64 R2, [R2.64] ;  /* 0x0000002402027981 */ /* 0x000ea4000c1e1b00 */
[----:B--2---:R-:W0:Y:S02]  /*4dc0*/  I2F.U64 R0, R2 ;  /* 0x0000000200007312 */ /* 0x004e240000301000 */
[----:B0-----:R-:W-:Y:S01]  /*4dd0*/  F2FP.PACK_AB R0, RZ, R0 ;  /* 0x00000000ff00723e */ /* 0x001fe200000000ff */
[----:B------:R-:W-:Y:S05]  /*4de0*/  BRA `(.L_x_693) ;  /* 0x0000003000007947 */ /* 0x000fea0003800000 */
.L_x_716:
[----:B------:R-:W2:Y:S02]  /*4df0*/  LDG.E R2, [R2.64] ;  /* 0x0000002402027981 */ /* 0x000ea4000c1e1900 */
[----:B--2---:R-:W0:Y:S02]  /*4e00*/  I2F.U32 R0, R2 ;  /* 0x0000000200007306 */ /* 0x004e240000201000 */
[----:B0-----:R-:W-:-:S06]  /*4e10*/  F2FP.PACK_AB R0, RZ, R0 ;  /* 0x00000000ff00723e */ /* 0x001fcc00000000ff */
.L_x_693:
        /* <DEDUP_REMOVED lines=48> */
.L_x_723:
[----:B------:R-:W-:-:S06]  /*5120*/  HADD2.F32 R3, -RZ, R0.H0_H0 ;  /* 0x20000000ff037230 */ /* 0x000fcc0000004100 */
[----:B------:R-:W0:Y:S02]  /*5130*/  F2I.S64.TRUNC R2, R3 ;  /* 0x0000000300027311 */ /* 0x000e24000020d900 */
[----:B0-----:R0:W-:Y:S01]  /*5140*/  STG.E.U8 [R16.64], R2 ;  /* 0x0000000210007986 */ /* 0x0011e2000c101124 */
[----:B------:R-:W-:Y:S05]  /*5150*/  BRA `(.L_x_725) ;  /* 0x00000e4000007947 */ /* 0x000fea0003800000 */
.L_x_722:
        /* <DEDUP_REMOVED lines=10> */
.L_x_727:
[----:B------:R-:W-:-:S04]  /*5200*/  HADD2.F32 R0, -RZ, R0.H0_H0 ;  /* 0x20000000ff007230 */ /* 0x000fc80000004100 */
[----:B------:R-:W0:Y:S02]  /*5210*/  F2I.FTZ.TRUNC.NTZ R3, R0 ;  /* 0x0000000000037305 */ /* 0x000e24000021f100 */
[----:B0-----:R0:W-:Y:S01]  /*5220*/  STG.E [R16.64], R3 ;  /* 0x0000000310007986 */ /* 0x0011e2000c101924 */
[----:B------:R-:W-:Y:S05]  /*5230*/  BRA `(.L_x_725) ;  /* 0x00000d6000007947 */ /* 0x000fea0003800000 */
.L_x_726:
[----:B------:R-:W-:-:S04]  /*5240*/  HADD2.F32 R0, -RZ, R0.H0_H0 ;  /* 0x20000000ff007230 */ /* 0x000fc80000004100 */
[----:B------:R-:W0:Y:S02]  /*5250*/  F2I.FTZ.TRUNC.NTZ R3, R0 ;  /* 0x0000000000037305 */ /* 0x000e24000021f100 */
[----:B0-----:R0:W-:Y:S01]  /*5260*/  STG.E.U16 [R16.64], R3 ;  /* 0x0000000310007986 */ /* 0x0011e2000c101524 */
[----:B------:R-:W-:Y:S05]  /*5270*/  BRA `(.L_x_725) ;  /* 0x00000d2000007947 */ /* 0x000fea0003800000 */
.L_x_721:
        /* <DEDUP_REMOVED lines=9> */
.L_x_729:
[----:B------:R0:W-:Y:S01]  /*5310*/  STG.E.U16 [R16.64], R0 ;  /* 0x0000000010007986 */ /* 0x0001e2000c101524 */
[----:B------:R-:W-:Y:S05]  /*5320*/  BRA `(.L_x_725) ;  /* 0x00000c7000007947 */ /* 0x000fea0003800000 */
.L_x_728:
        /* <DEDUP_REMOVED lines=10> */
.L_x_731:
[----:B------:R-:W-:-:S05]  /*53d0*/  HADD2.F32 R0, -RZ, R0.H0_H0 ;  /* 0x20000000ff007230 */ /* 0x000fca0000004100 */
[----:B------:R-:W-:-:S04]  /*53e0*/  F2FP.PACK_AB R0, RZ, R0 ;  /* 0x00000000ff00723e */ /* 0x000fc800000000ff */
[----:B------:R-:W-:-:S05]  /*53f0*/  PRMT R0, R0, 0x5410, RZ ;  /* 0x0000541000007816 */ /* 0x000fca00000000ff */
[----:B------:R0:W-:Y:S01]  /*5400*/  STG.E [R16.64], R0 ;  /* 0x0000000010007986 */ /* 0x0001e2000c101924 */
[----:B------:R-:W-:Y:S05]  /*5410*/  BRA `(.L_x_725) ;  /* 0x00000b8000007947 */ /* 0x000fea0003800000 */
.L_x_730:
[----:B------:R-:W-:-:S05]  /*5420*/  HADD2.F32 R2, -RZ, R0.H0_H0 ;  /* 0x20000000ff027230 */ /* 0x000fca0000004100 */
[----:B------:R-:W-:-:S06]  /*5430*/  FMUL.FTZ R2, R2, 1 ;  /* 0x3f80000002027820 */ /* 0x000fcc0000410000 */
[----:B------:R-:W0:Y:S02]  /*5440*/  F2F.F64.F32 R2, R2 ;  /* 0x0000000200027310 */ /* 0x000e240000201800 */
[----:B0-----:R0:W-:Y:S01]  /*5450*/  STG.E.64 [R16.64], R2 ;  /* 0x0000000210007986 */ /* 0x0011e2000c101b24 */
[----:B------:R-:W-:Y:S05]  /*5460*/  BRA `(.L_x_725) ;  /* 0x00000b3000007947 */ /* 0x000fea0003800000 */
.L_x_720:
        /* <DEDUP_REMOVED lines=13> */
.L_x_734:
[----:B------:R-:W-:Y:S01]  /*5540*/  HADD2.F32 R0, -RZ, R0.H0_H0 ;  /* 0x20000000ff007230 */ /* 0x000fe20000004100 */
[----:B------:R-:W-:-:S04]  /*5550*/  CS2R R6, SRZ ;  /* 0x0000000000067805 */ /* 0x000fc8000001ff00 */
[----:B------:R-:W-:-:S04]  /*5560*/  FMUL.FTZ R0, R0, 1 ;  /* 0x3f80000000007820 */ /* 0x000fc80000410000 */
[----:B------:R-:W0:Y:S02]  /*5570*/  F2F.F64.F32 R4, R0 ;  /* 0x0000000000047310 */ /* 0x000e240000201800 */
[----:B0-----:R0:W-:Y:S01]  /*5580*/  STG.E.128 [R16.64], R4 ;  /* 0x0000000410007986 */ /* 0x0011e2000c101d24 */
[----:B------:R-:W-:Y:S05]  /*5590*/  BRA `(.L_x_725) ;  /* 0x00000a0000007947 */ /* 0x000fea0003800000 */
.L_x_733:
        /* <DEDUP_REMOVED lines=21> */
.L_x_738:
[----:B------:R-:W-:Y:S05]  /*56f0*/  BSYNC B0 ;  /* 0x0000000000007941 */ /* 0x000fea0003800000 */
.L_x_737:
[----:B------:R-:W-:-:S05]  /*5700*/  LOP3.LUT R3, R0, R3, RZ, 0xfc, !PT ;  /* 0x0000000300037212 */ /* 0x000fca00078efcff */
[----:B------:R0:W-:Y:S01]  /*5710*/  STG.E.U8 [R16.64], R3 ;  /* 0x0000000310007986 */ /* 0x0001e2000c101124 */
[----:B------:R-:W-:Y:S05]  /*5720*/  BRA `(.L_x_725) ;  /* 0x0000087000007947 */ /* 0x000fea0003800000 */
.L_x_736:
        /* <DEDUP_REMOVED lines=13> */
.L_x_740:
[----:B------:R-:W-:Y:S01]  /*5800*/  IMAD.MOV.U32 R0, RZ, RZ, 0x7f ;  /* 0x0000007fff007424 */ /* 0x000fe200078e00ff */
[----:B------:R-:W-:-:S04]  /*5810*/  ISETP.GT.U32.AND P0, PT, R2, 0x7f800000, PT ;  /* 0x7f8000000200780c */ /* 0x000fc80003f04070 */
[----:B------:R-:W-:-:S04]  /*5820*/  SEL R0, R0, 0x7c, P0 ;  /* 0x0000007c00007807 */ /* 0x000fc80000000000 */
.L_x_741:
[----:B------:R-:W-:Y:S05]  /*5830*/  BSYNC B0 ;  /* 0x0000000000007941 */ /* 0x000fea0003800000 */
.L_x_739:
[----:B------:R-:W-:-:S04]  /*5840*/  LOP3.LUT R2, R3, 0x80000000, RZ, 0xc0, !PT ;  /* 0x8000000003027812 */ /* 0x000fc800078ec0ff */
[----:B------:R-:W-:-:S04]  /*5850*/  SHF.R.U32.HI R3, RZ, 0x18, R2 ;  /* 0x00000018ff037819 */ /* 0x000fc80000011602 */
[----:B------:R-:W-:-:S05]  /*5860*/  LOP3.LUT R3, R0, R3, RZ, 0xfc, !PT ;  /* 0x0000000300037212 */ /* 0x000fca00078efcff */
[----:B------:R0:W-:Y:S01]  /*5870*/  STG.E.U8 [R16.64], R3 ;  /* 0x0000000310007986 */ /* 0x0001e2000c101124 */
[----:B------:R-:W-:Y:S05]  /*5880*/  BRA `(.L_x_725) ;  /* 0x0000071000007947 */ /* 0x000fea0003800000 */
.L_x_735:
[----:B------:R-:W-:-:S05]  /*5890*/  HADD2.F32 R0, -RZ, R0.H0_H0 ;  /* 0x20000000ff007230 */ /* 0x000fca0000004100 */
[----:B------:R-:W-:-:S05]  /*58a0*/  F2FP.BF16.PACK_AB R0, RZ, R0 ;  /* 0x00000000ff00723e */ /* 0x000fca00000010ff */
[----:B------:R0:W-:Y:S01]  /*58b0*/  STG.E.U16 [R16.64], R0 ;  /* 0x0000000010007986 */ /* 0x0001e2000c101524 */
[----:B------:R-:W-:Y:S05]  /*58c0*/  BRA `(.L_x_725) ;  /* 0x000006d000007947 */ /* 0x000fea0003800000 */
.L_x_732:
        /* <DEDUP_REMOVED lines=12> */
.L_x_744:
        /* <DEDUP_REMOVED lines=17> */
.L_x_747:
[----:B------:R-:W-:-:S04]  /*5aa0*/  LOP3.LUT R2, R3, 0x80000000, RZ, 0xc0, !PT ;  /* 0x8000000003027812 */ /* 0x000fc800078ec0ff */
[----:B------:R-:W-:-:S04]  /*5ab0*/  SHF.R.U32.HI R3, RZ, 0x18, R2 ;  /* 0x00000018ff037819 */ /* 0x000fc80000011602 */
[----:B------:R-:W-:-:S04]  /*5ac0*/  LOP3.LUT R0, R0, R3, RZ, 0xfc, !PT ;  /* 0x0000000300007212 */ /* 0x000fc800078efcff */
[----:B------:R-:W-:Y:S02]  /*5ad0*/  PRMT R8, R0, 0x7610, R8 ;  /* 0x0000761000087816 */ /* 0x000fe40000000008 */
.L_x_746:
[----:B------:R-:W-:Y:S05]  /*5ae0*/  BSYNC B0 ;  /* 0x0000000000007941 */ /* 0x000fea0003800000 */
.L_x_745:
[----:B------:R0:W-:Y:S01]  /*5af0*/  STG.E.U8 [R16.64], R8 ;  /* 0x0000000810007986 */ /* 0x0001e2000c101124 */
[----:B------:R-:W-:Y:S05]  /*5b00*/  BRA `(.L_x_725) ;  /* 0x0000049000007947 */ /* 0x000fea0003800000 */
.L_x_743:
        /* <DEDUP_REMOVED lines=17> */
.L_x_750:
[----:B------:R-:W-:-:S04]  /*5c20*/  LOP3.LUT R2, R3, 0x80000000, RZ, 0xc0, !PT ;  /* 0x8000000003027812 */ /* 0x000fc800078ec0ff */
[----:B------:R-:W-:-:S04]  /*5c30*/  SHF.R.U32.HI R3, RZ, 0x18, R2 ;  /* 0x00000018ff037819 */ /* 0x000fc80000011602 */
[----:B------:R-:W-:-:S04]  /*5c40*/  LOP3.LUT R0, R0, R3, RZ, 0xfc, !PT ;  /* 0x0000000300007212 */ /* 0x000fc800078efcff */
[----:B------:R-:W-:Y:S02]  /*5c50*/  PRMT R8, R0, 0x7610, R8 ;  /* 0x0000761000087816 */ /* 0x000fe40000000008 */
.L_x_749:
[----:B------:R-:W-:Y:S05]  /*5c60*/  BSYNC B0 ;  /* 0x0000000000007941 */ /* 0x000fea0003800000 */
.L_x_748:
[----:B------:R0:W-:Y:S01]  /*5c70*/  STG.E.U8 [R16.64], R8 ;  /* 0x0000000810007986 */ /* 0x0001e2000c101124 */
[----:B------:R-:W-:Y:S05]  /*5c80*/  BRA `(.L_x_725) ;  /* 0x0000031000007947 */ /* 0x000fea0003800000 */
.L_x_742:
        /* <DEDUP_REMOVED lines=22> */
.L_x_724:
        /* <DEDUP_REMOVED lines=20> */
.L_x_752:
[----:B------:R-:W-:-:S06]  /*5f30*/  HADD2.F32 R2, -RZ, R0.H0_H0 ;  /* 0x20000000ff027230 */ /* 0x000fcc0000004100 */
[----:B------:R-:W0:Y:S02]  /*5f40*/  F2I.U64.TRUNC R2, R2 ;  /* 0x0000000200027311 */ /* 0x000e24000020d800 */
[----:B0-----:R0:W-:Y:S01]  /*5f50*/  STG.E.64 [R16.64], R2 ;  /* 0x0000000210007986 */ /* 0x0011e2000c101b24 */
[----:B------:R-:W-:Y:S05]  /*5f60*/  BRA `(.L_x_725) ;  /* 0x0000003000007947 */ /* 0x000fea0003800000 */
.L_x_751:
[----:B------:R-:W-:-:S04]  /*5f70*/  HADD2.F32 R0, -RZ, R0.H0_H0 ;  /* 0x20000000ff007230 */ /* 0x000fc80000004100 */
[----:B------:R-:W0:Y:S02]  /*5f80*/  F2I.FTZ.U32.TRUNC.NTZ R3, R0 ;  /* 0x0000000000037305 */ /* 0x000e24000021f000 */
[----:B0-----:R0:W-:Y:S02]  /*5f90*/  STG.E [R16.64], R3 ;  /* 0x0000000310007986 */ /* 0x0011e4000c101924 */
.L_x_725:
        /* <DEDUP_REMOVED lines=231> */
.L_x_753:
        /* <DEDUP_REMOVED lines=20> */
.L_x_757:
[----:B------:R-:W2:Y:S02]  /*6f50*/  LDG.E.U8 R2, [R2.64] ;  /* 0x0000002402027981 */ /* 0x000ea4000c1e1100 */
[----:B--2---:R-:W0:Y:S02]  /*6f60*/  I2F.U16 R0, R2 ;  /* 0x0000000200007306 */ /* 0x004e240000101000 */
[----:B0-----:R-:W-:Y:S01]  /*6f70*/  F2FP.PACK_AB R0, RZ, R0 ;  /* 0x00000000ff00723e */ /* 0x001fe200000000ff */
[----:B------:R-:W-:Y:S05]  /*6f80*/  BRA `(.L_x_759) ;  /* 0x00000e1000007947 */ /* 0x000fea0003800000 */
.L_x_756:
        /* <DEDUP_REMOVED lines=10> */
.L_x_761:
[----:B------:R-:W2:Y:S02]  /*7030*/  LDG.E R2, [R2.64] ;  /* 0x0000002402027981 */ /* 0x000ea4000c1e1900 */
[----:B--2---:R-:W0:Y:S02]  /*7040*/  I2F R0, R2 ;  /* 0x0000000200007306 */ /* 0x004e240000201400 */
[----:B0-----:R-:W-:Y:S01]  /*7050*/  F2FP.PACK_AB R0, RZ, R0 ;  /* 0x00000000ff00723e */ /* 0x001fe200000000ff */
[----:B------:R-:W-:Y:S05]  /*7060*/  BRA `(.L_x_759) ;  /* 0x00000d3000007947 */ /* 0x000fea0003800000 */
.L_x_760:
[----:B------:R-:W2:Y:S02]  /*7070*/  LDG.E.U16 R2, [R2.64] ;  /* 0x0000002402027981 */ /* 0x000ea4000c1e1500 */
[----:B--2---:R-:W0:Y:S02]  /*7080*/  I2F.S16 R0, R2 ;  /* 0x0000000200007306 */ /* 0x004e240000101400 */
[----:B0-----:R-:W-:Y:S01]  /*7090*/  F2FP.PACK_AB R0, RZ, R0 ;  /* 0x00000000ff00723e */ /* 0x001fe200000000ff */
[----:B------:R-:W-:Y:S05]  /*70a0*/  BRA `(.L_x_759) ;  /* 0x00000cf000007947 */ /* 0x000fea0003800000 */
.L_x_755:
        /* <DEDUP_REMOVED lines=9> */
.L_x_763:
[----:B------:R0:W5:Y:S01]  /*7140*/  LDG.E.U16 R0, [R2.64] ;  /* 0x0000002402007981 */ /* 0x000162000c1e1500 */
[----:B------:R-:W-:Y:S05]  /*7150*/  BRA `(.L_x_759) ;  /* 0x00000c4000007947 */ /* 0x000fea0003800000 */
.L_x_762:
        /* <DEDUP_REMOVED lines=9> */
.L_x_765:
[----:B------:R0:W5:Y:S01]  /*71f0*/  LDG.E.U16 R0, [R2.64] ;  /* 0x0000002402007981 */ /* 0x000162000c1e1500 */
[----:B------:R-:W-:Y:S05]  /*7200*/  BRA `(.L_x_759) ;  /* 0x00000b9000007947 */ /* 0x000fea0003800000 */
.L_x_764:
[----:B------:R-:W2:Y:S02]  /*7210*/  LDG.E.64 R2, [R2.64] ;  /* 0x0000002402027981 */ /* 0x000ea4000c1e1b00 */
[----:B--2---:R-:W0:Y:S01]  /*7220*/  F2F.F32.F64 R0, R2 ;  /* 0x0000000200007310 */ /* 0x004e220000301000 */
[----:B------:R-:W0:-:S14]  /*7230*/  DSETP.GEU.AND P0, PT, |R2|, c[0x2][0x0], PT ;  /* 0x008000000200762a */ /* 0x000e1c0003f0e200 */
[----:B0-----:R-:W-:-:S05]  /*7240*/  @!P0 FMUL R0, R0, 1.175494350822287508e-38 ;  /* 0x0080000000008820 */ /* 0x001fca0000400000 */
[----:B------:R-:W-:Y:S01]  /*7250*/  F2FP.PACK_AB R0, RZ, R0 ;  /* 0x00000000ff00723e */ /* 0x000fe200000000ff */
[----:B------:R-:W-:Y:S05]  /*7260*/  BRA `(.L_x_759) ;  /* 0x00000b3000007947 */ /* 0x000fea0003800000 */
.L_x_754:
        /* <DEDUP_REMOVED lines=13> */
.L_x_768:
[----:B------:R-:W2:Y:S02]  /*7340*/  LDG.E.64 R2, [R2.64] ;  /* 0x0000002402027981 */ /* 0x000ea4000c1e1b00 */
[----:B--2---:R-:W0:Y:S01]  /*7350*/  F2F.F32.F64 R0, R2 ;  /* 0x0000000200007310 */ /* 0x004e220000301000 */
[----:B------:R-:W0:-:S14]  /*7360*/  DSETP.GEU.AND P0, PT, |R2|, c[0x2][0x0], PT ;  /* 0x008000000200762a */ /* 0x000e1c0003f0e200 */
[----:B0-----:R-:W-:-:S05]  /*7370*/  @!P0 FMUL R0, R0, 1.175494350822287508e-38 ;  /* 0x0080000000008820 */ /* 0x001fca0000400000 */
[----:B------:R-:W-:Y:S01]  /*7380*/  F2FP.PACK_AB R0, RZ, R0 ;  /* 0x00000000ff00723e */ /* 0x000fe200000000ff */
[----:B------:R-:W-:Y:S05]  /*7390*/  BRA `(.L_x_759) ;  /* 0x00000a0000007947 */ /* 0x000fea0003800000 */
.L_x_767:
        /* <DEDUP_REMOVED lines=28> */
.L_x_770:
        /* <DEDUP_REMOVED lines=15> */
.L_x_769:
[----:B------:R-:W2:Y:S02]  /*7650*/  LDG.E.U16 R0, [R2.64] ;  /* 0x0000002402007981 */ /* 0x000ea4000c1e1500 */
[----:B--2---:R-:W-:-:S04]  /*7660*/  PRMT R0, RZ, 0x5410, R0 ;  /* 0x00005410ff007816 */ /* 0x004fc80000000000 */
[----:B------:R-:W-:Y:S01]  /*7670*/  F2FP.PACK_AB R0, RZ, R0 ;  /* 0x00000000ff00723e */ /* 0x000fe200000000ff */
[----:B------:R-:W-:Y:S05]  /*7680*/  BRA `(.L_x_759) ;  /* 0x0000071000007947 */ /* 0x000fea0003800000 */
.L_x_766:
        /* <DEDUP_REMOVED lines=12> */
.L_x_773:
        /* <DEDUP_REMOVED lines=21> */
.L_x_777:
[----:B------:R-:W-:Y:S05]  /*78a0*/  BSYNC B1 ;  /* 0x0000000000017941 */ /* 0x000fea0003800000 */
.L_x_776:
[----:B------:R-:W-:Y:S01]  /*78b0*/  LEA R3, R0, 0x3b800000, 0x17 ;  /* 0x3b80000000037811 */ /* 0x000fe200078eb8ff */
[----:B------:R-:W-:-:S05]  /*78c0*/  IMAD.SHL.U32 R0, R2, 0x100000, RZ ;  /* 0x0010000002007824 */ /* 0x000fca00078e00ff */
[----:B------:R-:W-:Y:S02]  /*78d0*/  LOP3.LUT R0, R3, R0, R4, 0xfe, !PT ;  /* 0x0000000003007212 */ /* 0x000fe400078efe04 */
.L_x_775:
[----:B------:R-:W-:Y:S05]  /*78e0*/  BSYNC B0 ;  /* 0x0000000000007941 */ /* 0x000fea0003800000 */
.L_x_774:
[----:B------:R-:W-:Y:S01]  /*78f0*/  F2FP.PACK_AB R0, RZ, R0 ;  /* 0x00000000ff00723e */ /* 0x000fe200000000ff */
[----:B------:R-:W-:Y:S05]  /*7900*/  BRA `(.L_x_759) ;  /* 0x0000049000007947 */ /* 0x000fea0003800000 */
.L_x_772:
        /* <DEDUP_REMOVED lines=21> */
.L_x_781:
[----:B------:R-:W-:Y:S05]  /*7a60*/  BSYNC B1 ;  /* 0x0000000000017941 */ /* 0x000fea0003800000 */
.L_x_780:
[----:B------:R-:W-:Y:S01]  /*7a70*/  LEA R3, R0, 0x37800000, 0x17 ;  /* 0x3780000000037811 */ /* 0x000fe200078eb8ff */
[----:B------:R-:W-:-:S05]  /*7a80*/  IMAD.SHL.U32 R0, R2, 0x200000, RZ ;  /* 0x0020000002007824 */ /* 0x000fca00078e00ff */
[----:B------:R-:W-:Y:S02]  /*7a90*/  LOP3.LUT R0, R3, R0, R4, 0xfe, !PT ;  /* 0x0000000003007212 */ /* 0x000fe400078efe04 */
.L_x_779:
[----:B------:R-:W-:Y:S05]  /*7aa0*/  BSYNC B0 ;  /* 0x0000000000007941 */ /* 0x000fea0003800000 */
.L_x_778:
[----:B------:R-:W-:Y:S01]  /*7ab0*/  F2FP.PACK_AB R0, RZ, R0 ;  /* 0x00000000ff00723e */ /* 0x000fe200000000ff */
[----:B------:R-:W-:Y:S05]  /*7ac0*/  BRA `(.L_x_759) ;  /* 0x000002d000007947 */ /* 0x000fea0003800000 */
.L_x_771:
        /* <DEDUP_REMOVED lines=14> */
.L_x_785:
[----:B------:R-:W-:Y:S05]  /*7bb0*/  BSYNC B0 ;  /* 0x0000000000007941 */ /* 0x000fea0003800000 */
.L_x_784:
[----:B------:R-:W-:Y:S01]  /*7bc0*/  F2FP.PACK_AB R0, RZ, R0 ;  /* 0x00000000ff00723e */ /* 0x000fe200000000ff */
[----:B------:R-:W-:Y:S05]  /*7bd0*/  BRA `(.L_x_759) ;  /* 0x000001c000007947 */ /* 0x000fea0003800000 */
.L_x_758:
        /* <DEDUP_REMOVED lines=21> */
.L_x_783:
[----:B------:R-:W2:Y:S02]  /*7d30*/  LDG.E.64 R2, [R2.64] ;  /* 0x0000002402027981 */ /* 0x000ea4000c1e1b00 */
[----:B--2---:R-:W0:Y:S02]  /*7d40*/  I2F.U64 R0, R2 ;  /* 0x0000000200007312 */ /* 0x004e240000301000 */
[----:B0-----:R-:W-:Y:S01]  /*7d50*/  F2FP.PACK_AB R0, RZ, R0 ;  /* 0x00000000ff00723e */ /* 0x001fe200000000ff */
[----:B------:R-:W-:Y:S05]  /*7d60*/  BRA `(.L_x_759) ;  /* 0x0000003000007947 */ /* 0x000fea0003800000 */
.L_x_782:
[----:B------:R-:W2:Y:S02]  /*7d70*/  LDG.E R2, [R2.64] ;  /* 0x0000002402027981 */ /* 0x000ea4000c1e1900 */
[----:B--2---:R-:W0:Y:S02]  /*7d80*/  I2F.U32 R0, R2 ;  /* 0x0000000200007306 */ /* 0x004e240000201000 */
[----:B0-----:R-:W-:-:S06]  /*7d90*/  F2FP.PACK_AB R0, RZ, R0 ;  /* 0x00000000ff00723e */ /* 0x001fcc00000000ff */
.L_x_759:
        /* <DEDUP_REMOVED lines=48> */
.L_x_789:
[----:B------:R-:W-:-:S06]  /*80a0*/  HADD2.F32 R3, -RZ, R0.H0_H0 ;  /* 0x20000000ff037230 */ /* 0x000fcc0000004100 */
[----:B------:R-:W0:Y:S02]  /*80b0*/  F2I.S64.TRUNC R2, R3 ;  /* 0x0000000300027311 */ /* 0x000e24000020d900 */
[----:B0-----:R0:W-:Y:S01]  /*80c0*/  STG.E.U8 [R16.64], R2 ;  /* 0x0000000210007986 */ /* 0x0011e2000c101124 */
[----:B------:R-:W-:Y:S05]  /*80d0*/  BRA `(.L_x_791) ;  /* 0x00000e4000007947 */ /* 0x000fea0003800000 */
.L_x_788:
        /* <DEDUP_REMOVED lines=10> */
.L_x_793:
[----:B------:R-:W-:-:S04]  /*8180*/  HADD2.F32 R0, -RZ, R0.H0_H0 ;  /* 0x20000000ff007230 */ /* 0x000fc80000004100 */
[----:B------:R-:W0:Y:S02]  /*8190*/  F2I.FTZ.TRUNC.NTZ R3, R0 ;  /* 0x0000000000037305 */ /* 0x000e24000021f100 */
[----:B0-----:R0:W-:Y:S01]  /*81a0*/  STG.E [R16.64], R3 ;  /* 0x0000000310007986 */ /* 0x0011e2000c101924 */
[----:B------:R-:W-:Y:S05]  /*81b0*/  BRA `(.L_x_791) ;  /* 0x00000d6000007947 */ /* 0x000fea0003800000 */
.L_x_792:
[----:B------:R-:W-:-:S04]  /*81c0*/  HADD2.F32 R0, -RZ, R0.H0_H0 ;  /* 0x20000000ff007230 */ /* 0x000fc80000004100 */
[----:B------:R-:W0:Y:S02]  /*81d0*/  F2I.FTZ.TRUNC.NTZ R3, R0 ;  /* 0x0000000000037305 */ /* 0x000e24000021f100 */
[----:B0-----:R0:W-:Y:S01]  /*81e0*/  STG.E.U16 [R16.64], R3 ;  /* 0x0000000310007986 */ /* 0x0011e2000c101524 */
[----:B------:R-:W-:Y:S05]  /*81f0*/  BRA `(.L_x_791) ;  /* 0x00000d2000007947 */ /* 0x000fea0003800000 */
.L_x_787:
        /* <DEDUP_REMOVED lines=9> */
.L_x_795:
[----:B------:R0:W-:Y:S01]  /*8290*/  STG.E.U16 [R16.64], R0 ;  /* 0x0000000010007986 */ /* 0x0001e2000c101524 */
[----:B------:R-:W-:Y:S05]  /*82a0*/  BRA `(.L_x_791) ;  /* 0x00000c7000007947 */ /* 0x000fea0003800000 */
.L_x_794:
        /* <DEDUP_REMOVED lines=10> */
.L_x_797:
[----:B------:R-:W-:-:S05]  /*8350*/  HADD2.F32 R0, -RZ, R0.H0_H0 ;  /* 0x20000000ff007230 */ /* 0x000fca0000004100 */
[----:B------:R-:W-:-:S04]  /*8360*/  F2FP.PACK_AB R0, RZ, R0 ;  /* 0x00000000ff00723e */ /* 0x000fc800000000ff */
[----:B------:R-:W-:-:S05]  /*8370*/  PRMT R0, R0, 0x5410, RZ ;  /* 0x0000541000007816 */ /* 0x000fca00000000ff */
[----:B------:R0:W-:Y:S01]  /*8380*/  STG.E [R16.64], R0 ;  /* 0x0000000010007986 */ /* 0x0001e2000c101924 */
[----:B------:R-:W-:Y:S05]  /*8390*/  BRA `(.L_x_791) ;  /* 0x00000b8000007947 */ /* 0x000fea0003800000 */
.L_x_796:
[----:B------:R-:W-:-:S05]  /*83a0*/  HADD2.F32 R2, -RZ, R0.H0_H0 ;  /* 0x20000000ff027230 */ /* 0x000fca0000004100 */
[----:B------:R-:W-:-:S06]  /*83b0*/  FMUL.FTZ R2, R2, 1 ;  /* 0x3f80000002027820 */ /* 0x000fcc0000410000 */
[----:B------:R-:W0:Y:S02]  /*83c0*/  F2F.F64.F32 R2, R2 ;  /* 0x0000000200027310 */ /* 0x000e240000201800 */
[----:B0-----:R0:W-:Y:S01]  /*83d0*/  STG.E.64 [R16.64], R2 ;  /* 0x0000000210007986 */ /* 0x0011e2000c101b24 */
[----:B------:R-:W-:Y:S05]  /*83e0*/  BRA `(.L_x_791) ;  /* 0x00000b3000007947 */ /* 0x000fea0003800000 */
.L_x_786:
        /* <DEDUP_REMOVED lines=13> */
.L_x_800:
[----:B------:R-:W-:Y:S01]  /*84c0*/  HADD2.F32 R0, -RZ, R0.H0_H0 ;  /* 0x20000000ff007230 */ /* 0x000fe20000004100 */
[----:B------:R-:W-:-:S04]  /*84d0*/  CS2R R6, SRZ ;  /* 0x0000000000067805 */ /* 0x000fc8000001ff00 */
[----:B------:R-:W-:-:S04]  /*84e0*/  FMUL.FTZ R0, R0, 1 ;  /* 0x3f80000000007820 */ /* 0x000fc80000410000 */
[----:B------:R-:W0:Y:S02]  /*84f0*/  F2F.F64.F32 R4, R0 ;  /* 0x0000000000047310 */ /* 0x000e240000201800 */
[----:B0-----:R0:W-:Y:S01]  /*8500*/  STG.E.128 [R16.64], R4 ;  /* 0x0000000410007986 */ /* 0x0011e2000c101d24 */
[----:B------:R-:W-:Y:S05]  /*8510*/  BRA `(.L_x_791) ;  /* 0x00000a0000007947 */ /* 0x000fea0003800000 */
.L_x_799:
        /* <DEDUP_REMOVED lines=21> */
.L_x_804:
[----:B------:R-:W-:Y:S05]  /*8670*/  BSYNC B0 ;  /* 0x0000000000007941 */ /* 0x000fea0003800000 */
.L_x_803:
[----:B------:R-:W-:-:S05]  /*8680*/  LOP3.LUT R3, R0, R3, RZ, 0xfc, !PT ;  /* 0x0000000300037212 */ /* 0x000fca00078efcff */
[----:B------:R0:W-:Y:S01]  /*8690*/  STG.E.U8 [R16.64], R3 ;  /* 0x0000000310007986 */ /* 0x0001e2000c101124 */
[----:B------:R-:W-:Y:S05]  /*86a0*/  BRA `(.L_x_791) ;  /* 0x0000087000007947 */ /* 0x000fea0003800000 */
.L_x_802:
        /* <DEDUP_REMOVED lines=13> */
.L_x_806:
[----:B------:R-:W-:Y:S01]  /*8780*/  IMAD.MOV.U32 R0, RZ, RZ, 0x7f ;  /* 0x0000007fff007424 */ /* 0x000fe200078e00ff */
[----:B------:R-:W-:-:S04]  /*8790*/  ISETP.GT.U32.AND P0, PT, R2, 0x7f800000, PT ;  /* 0x7f8000000200780c */ /* 0x000fc80003f04070 */
[----:B------:R-:W-:-:S04]  /*87a0*/  SEL R0, R0, 0x7c, P0 ;  /* 0x0000007c00007807 */ /* 0x000fc80000000000 */
.L_x_807:
[----:B------:R-:W-:Y:S05]  /*87b0*/  BSYNC B0 ;  /* 0x0000000000007941 */ /* 0x000fea0003800000 */
.L_x_805:
[----:B------:R-:W-:-:S04]  /*87c0*/  LOP3.LUT R2, R3, 0x80000000, RZ, 0xc0, !PT ;  /* 0x8000000003027812 */ /* 0x000fc800078ec0ff */
[----:B------:R-:W-:-:S04]  /*87d0*/  SHF.R.U32.HI R3, RZ, 0x18, R2 ;  /* 0x00000018ff037819 */ /* 0x000fc80000011602 */
[----:B------:R-:W-:-:S05]  /*87e0*/  LOP3.LUT R3, R0, R3, RZ, 0xfc, !PT ;  /* 0x0000000300037212 */ /* 0x000fca00078efcff */
[----:B------:R0:W-:Y:S01]  /*87f0*/  STG.E.U8 [R16.64], R3 ;  /* 0x0000000310007986 */ /* 0x0001e2000c101124 */
[----:B------:R-:W-:Y:S05]  /*8800*/  BRA `(.L_x_791) ;  /* 0x0000071000007947 */ /* 0x000fea0003800000 */
.L_x_801:
[----:B------:R-:W-:-:S05]  /*8810*/  HADD2.F32 R0, -RZ, R0.H0_H0 ;  /* 0x20000000ff007230 */ /* 0x000fca0000004100 */
[----:B------:R-:W-:-:S05]  /*8820*/  F2FP.BF16.PACK_AB R0, RZ, R0 ;  /* 0x00000000ff00723e */ /* 0x000fca00000010ff */
[----:B------:R0:W-:Y:S01]  /*8830*/  STG.E.U16 [R16.64], R0 ;  /* 0x0000000010007986 */ /* 0x0001e2000c101524 */
[----:B------:R-:W-:Y:S05]  /*8840*/  BRA `(.L_x_791) ;  /* 0x000006d000007947 */ /* 0x000fea0003800000 */
.L_x_798:
        /* <DEDUP_REMOVED lines=12> */
.L_x_810:
        /* <DEDUP_REMOVED lines=17> */
.L_x_813:
[----:B------:R-:W-:-:S04]  /*8a20*/  LOP3.LUT R2, R3, 0x80000000, RZ, 0xc0, !PT ;  /* 0x8000000003027812 */ /* 0x000fc800078ec0ff */
[----:B------:R-:W-:-:S04]  /*8a30*/  SHF.R.U32.HI R3, RZ, 0x18, R2 ;  /* 0x00000018ff037819 */ /* 0x000fc80000011602 */
[----:B------:R-:W-:-:S04]  /*8a40*/  LOP3.LUT R0, R0, R3, RZ, 0xfc, !PT ;  /* 0x0000000300007212 */ /* 0x000fc800078efcff */
[----:B------:R-:W-:Y:S02]  /*8a50*/  PRMT R8, R0, 0x7610, R8 ;  /* 0x0000761000087816 */ /* 0x000fe40000000008 */
.L_x_812:
[----:B------:R-:W-:Y:S05]  /*8a60*/  BSYNC B0 ;  /* 0x0000000000007941 */ /* 0x000fea0003800000 */
.L_x_811:
[----:B------:R0:W-:Y:S01]  /*8a70*/  STG.E.U8 [R16.64], R8 ;  /* 0x0000000810007986 */ /* 0x0001e2000c101124 */
[----:B------:R-:W-:Y:S05]  /*8a80*/  BRA `(.L_x_791) ;  /* 0x0000049000007947 */ /* 0x000fea0003800000 */
.L_x_809:
        /* <DEDUP_REMOVED lines=17> */
.L_x_816:
[----:B------:R-:W-:-:S04]  /*8ba0*/  LOP3.LUT R2, R3, 0x80000000, RZ, 0xc0, !PT ;  /* 0x8000000003027812 */ /* 0x000fc800078ec0ff */
[----:B------:R-:W-:-:S04]  /*8bb0*/  SHF.R.U32.HI R3, RZ, 0x18, R2 ;  /* 0x00000018ff037819 */ /* 0x000fc80000011602 */
[----:B------:R-:W-:-:S04]  /*8bc0*/  LOP3.LUT R0, R0, R3, RZ, 0xfc, !PT ;  /* 0x0000000300007212 */ /* 0x000fc800078efcff */
[----:B------:R-:W-:Y:S02]  /*8bd0*/  PRMT R8, R0, 0x7610, R8 ;  /* 0x0000761000087816 */ /* 0x000fe40000000008 */
.L_x_815:
[----:B------:R-:W-:Y:S05]  /*8be0*/  BSYNC B0 ;  /* 0x0000000000007941 */ /* 0x000fea0003800000 */
.L_x_814:
[----:B------:R0:W-:Y:S01]  /*8bf0*/  STG.E.U8 [R16.64], R8 ;  /* 0x0000000810007986 */ /* 0x0001e2000c101124 */
[----:B------:R-:W-:Y:S05]  /*8c00*/  BRA `(.L_x_791) ;  /* 0x0000031000007947 */ /* 0x000fea0003800000 */
.L_x_808:
        /* <DEDUP_REMOVED lines=22> */
.L_x_790:
        /* <DEDUP_REMOVED lines=20> */
.L_x_818:
[----:B------:R-:W-:-:S06]  /*8eb0*/  HADD2.F32 R2, -RZ, R0.H0_H0 ;  /* 0x20000000ff027230 */ /* 0x000fcc0000004100 */
[----:B------:R-:W0:Y:S02]  /*8ec0*/  F2I.U64.TRUNC R2, R2 ;  /* 0x0000000200027311 */ /* 0x000e24000020d800 */
[----:B0-----:R0:W-:Y:S01]  /*8ed0*/  STG.E.64 [R16.64], R2 ;  /* 0x0000000210007986 */ /* 0x0011e2000c101b24 */
[----:B------:R-:W-:Y:S05]  /*8ee0*/  BRA `(.L_x_791) ;  /* 0x0000003000007947 */ /* 0x000fea0003800000 */
.L_x_817:
[----:B------:R-:W-:-:S04]  /*8ef0*/  HADD2.F32 R0, -RZ, R0.H0_H0 ;  /* 0x20000000ff007230 */ /* 0x000fc80000004100 */
[----:B------:R-:W0:Y:S02]  /*8f00*/  F2I.FTZ.U32.TRUNC.NTZ R3, R0 ;  /* 0x0000000000037305 */ /* 0x000e24000021f000 */
[----:B0-----:R0:W-:Y:S02]  /*8f10*/  STG.E [R16.64], R3 ;  /* 0x0000000310007986 */ /* 0x0011e4000c101924 */
.L_x_791:
[----:B------:R-:W-:Y:S02]  /*8f20*/  IADD3 R19, R19, 0x80, RZ ;  /* 0x0000008013137810 */ /* 0x000fe40007ffe0ff */
.L_x_686:
[----:B------:R-:W-:Y:S05]  /*8f30*/  BSYNC B6 ;  /* 0x0000000000067941 */ /* 0x000fea0003800000 */
.L_x_685:
        /* <DEDUP_REMOVED lines=230> */
.L_x_819:
        /* <DEDUP_REMOVED lines=20> */
.L_x_823:
[----:B------:R-:W2:Y:S02]  /*9ee0*/  LDG.E.U8 R2, [R2.64] ;  /* 0x0000002402027981 */ /* 0x000ea4000c1e1100 */
[----:B--2---:R-:W0:Y:S02]  /*9ef0*/  I2F.U16 R0, R2 ;  /* 0x0000000200007306 */ /* 0x004e240000101000 */
[----:B0-----:R-:W-:Y:S01]  /*9f00*/  F2FP.PACK_AB R0, RZ, R0 ;  /* 0x00000000ff00723e */ /* 0x001fe200000000ff */
[----:B------:R-:W-:Y:S05]  /*9f10*/  BRA `(.L_x_825) ;  /* 0x00000e1000007947 */ /* 0x000fea0003800000 */
.L_x_822:
        /* <DEDUP_REMOVED lines=10> */
.L_x_827:
[----:B------:R-:W2:Y:S02]  /*9fc0*/  LDG.E R2, [R2.64] ;  /* 0x0000002402027981 */ /* 0x000ea4000c1e1900 */
[----:B--2---:R-:W0:Y:S02]  /*9fd0*/  I2F R0, R2 ;  /* 0x0000000200007306 */ /* 0x004e240000201400 */
[----:B0-----:R-:W-:Y:S01]  /*9fe0*/  F2FP.PACK_AB R0, RZ, R0 ;  /* 0x00000000ff00723e */ /* 0x001fe200000000ff */
[----:B------:R-:W-:Y:S05]  /*9ff0*/  BRA `(.L_x_825) ;  /* 0x00000d3000007947 */ /* 0x000fea0003800000 */
.L_x_826:
[----:B------:R-:W2:Y:S02]  /*a000*/  LDG.E.U16 R2, [R2.64] ;  /* 0x0000002402027981 */ /* 0x000ea4000c1e1500 */
[----:B--2---:R-:W0:Y:S02]  /*a010*/  I2F.S16 R0, R2 ;  /* 0x0000000200007306 */ /* 0x004e240000101400 */
[----:B0-----:R-:W-:Y:S01]  /*a020*/  F2FP.PACK_AB R0, RZ, R0 ;  /* 0x00000000ff00723e */ /* 0x001fe200000000ff */
[----:B------:R-:W-:Y:S05]  /*a030*/  BRA `(.L_x_825) ;  /* 0x00000cf000007947 */ /* 0x000fea0003800000 */
.L_x_821:
        /* <DEDUP_REMOVED lines=9> */
.L_x_829:
[----:B------:R0:W5:Y:S01]  /*a0d0*/  LDG.E.U16 R0, [R2.64] ;  /* 0x0000002402007981 */ /* 0x000162000c1e1500 */
[----:B------:R-:W-:Y:S05]  /*a0e0*/  BRA `(.L_x_825) ;  /* 0x00000c4000007947 */ /* 0x000fea0003800000 */
.L_x_828:
        /* <DEDUP_REMOVED lines=9> */
.L_x_831:
[----:B------:R0:W5:Y:S01]  /*a180*/  LDG.E.U16 R0, [R2.64] ;  /* 0x0000002402007981 */ /* 0x000162000c1e1500 */
[----:B------:R-:W-:Y:S05]  /*a190*/  BRA `(.L_x_825) ;  /* 0x00000b9000007947 */ /* 0x000fea0003800000 */
.L_x_830:
[----:B------:R-:W2:Y:S02]  /*a1a0*/  LDG.E.64 R2, [R2.64] ;  /* 0x0000002402027981 */ /* 0x000ea4000c1e1b00 */
[----:B--2---:R-:W0:Y:S01]  /*a1b0*/  F2F.F32.F64 R0, R2 ;  /* 0x0000000200007310 */ /* 0x004e220000301000 */
[----:B------:R-:W0:-:S14]  /*a1c0*/  DSETP.GEU.AND P0, PT, |R2|, c[0x2][0x0], PT ;  /* 0x008000000200762a */ /* 0x000e1c0003f0e200 */
[----:B0-----:R-:W-:-:S05]  /*a1d0*/  @!P0 FMUL R0, R0, 1.175494350822287508e-38 ;  /* 0x0080000000008820 */ /* 0x001fca0000400000 */
[----:B------:R-:W-:Y:S01]  /*a1e0*/  F2FP.PACK_AB R0, RZ, R0 ;  /* 0x00000000ff00723e */ /* 0x000fe200000000ff */
[----:B------:R-:W-:Y:S05]  /*a1f0*/  BRA `(.L_x_825) ;  /* 0x00000b3000007947 */ /* 0x000fea0003800000 */
.L_x_820:
        /* <DEDUP_REMOVED lines=13> */
.L_x_834:
[----:B------:R-:W2:Y:S02]  /*a2d0*/  LDG.E.64 R2, [R2.64] ;  /* 0x0000002402027981 */ /* 0x000ea4000c1e1b00 */
[----:B--2---:R-:W0:Y:S01]  /*a2e0*/  F2F.F32.F64 R0, R2 ;  /* 0x0000000200007310 */ /* 0x004e220000301000 */
[----:B------:R-:W0:-:S14]  /*a2f0*/  DSETP.GEU.AND P0, PT, |R2|, c[0x2][0x0], PT ;  /* 0x008000000200762a */ /* 0x000e1c0003f0e200 */
[----:B0-----:R-:W-:-:S05]  /*a300*/  @!P0 FMUL R0, R0, 1.175494350822287508e-38 ;  /* 0x0080000000008820 */ /* 0x001fca0000400000 */
[----:B------:R-:W-:Y:S01]  /*a310*/  F2FP.PACK_AB R0, RZ, R0 ;  /* 0x00000000ff00723e */ /* 0x000fe200000000ff */
[----:B------:R-:W-:Y:S05]  /*a320*/  BRA `(.L_x_825) ;  /* 0x00000a0000007947 */ /* 0x000fea0003800000 */
.L_x_833:
        /* <DEDUP_REMOVED lines=28> */
.L_x_836:
        /* <DEDUP_REMOVED lines=15> */
.L_x_835:
[----:B------:R-:W2:Y:S02]  /*a5e0*/  LDG.E.U16 R0, [R2.64] ;  /* 0x0000002402007981 */ /* 0x000ea4000c1e1500 */
[----:B--2---:R-:W-:-:S04]  /*a5f0*/  PRMT R0, RZ, 0x5410, R0 ;  /* 0x00005410ff007816 */ /* 0x004fc80000000000 */
[----:B------:R-:W-:Y:S01]  /*a600*/  F2FP.PACK_AB R0, RZ, R0 ;  /* 0x00000000ff00723e */ /* 0x000fe200000000ff */
[----:B------:R-:W-:Y:S05]  /*a610*/  BRA `(.L_x_825) ;  /* 0x0000071000007947 */ /* 0x000fea0003800000 */
.L_x_832:
        /* <DEDUP_REMOVED lines=12> */
.L_x_839:
        /* <DEDUP_REMOVED lines=21> */
.L_x_843:
[----:B------:R-:W-:Y:S05]  /*a830*/  BSYNC B1 ;  /* 0x0000000000017941 */ /* 0x000fea0003800000 */
.L_x_842:
[----:B------:R-:W-:Y:S01]  /*a840*/  LEA R3, R0, 0x3b800000, 0x17 ;  /* 0x3b80000000037811 */ /* 0x000fe200078eb8ff */
[----:B------:R-:W-:-:S05]  /*a850*/  IMAD.SHL.U32 R0, R2, 0x100000, RZ ;  /* 0x0010000002007824 */ /* 0x000fca00078e00ff */
[----:B------:R-:W-:Y:S02]  /*a860*/  LOP3.LUT R0, R3, R0, R4, 0xfe, !PT ;  /* 0x0000000003007212 */ /* 0x000fe400078efe04 */
.L_x_841:
[----:B------:R-:W-:Y:S05]  /*a870*/  BSYNC B0 ;  /* 0x0000000000007941 */ /* 0x000fea0003800000 */
.L_x_840:
[----:B------:R-:W-:Y:S01]  /*a880*/  F2FP.PACK_AB R0, RZ, R0 ;  /* 0x00000000ff00723e */ /* 0x000fe200000000ff */
[----:B------:R-:W-:Y:S05]  /*a890*/  BRA `(.L_x_825) ;  /* 0x0000049000007947 */ /* 0x000fea0003800000 */
.L_x_838:
        /* <DEDUP_REMOVED lines=21> */
.L_x_847:
[----:B------:R-:W-:Y:S05]  /*a9f0*/  BSYNC B1 ;  /* 0x0000000000017941 */ /* 0x000fea0003800000 */
.L_x_846:
[----:B------:R-:W-:Y:S01]  /*aa00*/  LEA R3, R0, 0x37800000, 0x17 ;  /* 0x3780000000037811 */ /* 0x000fe200078eb8ff */
[----:B------:R-:W-:-:S05]  /*aa10*/  IMAD.SHL.U32 R0, R2, 0x200000, RZ ;  /* 0x0020000002007824 */ /* 0x000fca00078e00ff */
[----:B------:R-:W-:Y:S02]  /*aa20*/  LOP3.LUT R0, R3, R0, R4, 0xfe, !PT ;  /* 0x0000000003007212 */ /* 0x000fe400078efe04 */
.L_x_845:
[----:B------:R-:W-:Y:S05]  /*aa30*/  BSYNC B0 ;  /* 0x0000000000007941 */ /* 0x000fea0003800000 */
.L_x_844:
[----:B------:R-:W-:Y:S01]  /*aa40*/  F2FP.PACK_AB R0, RZ, R0 ;  /* 0x00000000ff00723e */ /* 0x000fe200000000ff */
[----:B------:R-:W-:Y:S05]  /*aa50*/  BRA `(.L_x_825) ;  /* 0x000002d000007947 */ /* 0x000fea0003800000 */
.L_x_837:
        /* <DEDUP_REMOVED lines=14> */
.L_x_851:
[----:B------:R-:W-:Y:S05]  /*ab40*/  BSYNC B0 ;  /* 0x0000000000007941 */ /* 0x000fea0003800000 */
.L_x_850:
[----:B------:R-:W-:Y:S01]  /*ab50*/  F2FP.PACK_AB R0, RZ, R0 ;  /* 0x00000000ff00723e */ /* 0x000fe200000000ff */
[----:B------:R-:W-:Y:S05]  /*ab60*/  BRA `(.L_x_825) ;  /* 0x000001c000007947 */ /* 0x000fea0003800000 */
.L_x_824:
        /* <DEDUP_REMOVED lines=21> */
.L_x_849:
[----:B------:R-:W2:Y:S02]  /*acc0*/  LDG.E.64 R2, [R2.64] ;  /* 0x0000002402027981 */ /* 0x000ea4000c1e1b00 */
[----:B--2---:R-:W0:Y:S02]  /*acd0*/  I2F.U64 R0, R2 ;  /* 0x0000000200007312 */ /* 0x004e240000301000 */
[----:B0-----:R-:W-:Y:S01]  /*ace0*/  F2FP.PACK_AB R0, RZ, R0 ;  /* 0x00000000ff00723e */ /* 0x001fe200000000ff */
[----:B------:R-:W-:Y:S05]  /*acf0*/  BRA `(.L_x_825) ;  /* 0x0000003000007947 */ /* 0x000fea0003800000 */
.L_x_848:
[----:B------:R-:W2:Y:S02]  /*ad00*/  LDG.E R2, [R2.64] ;  /* 0x0000002402027981 */ /* 0x000ea4000c1e1900 */
[----:B--2---:R-:W0:Y:S02]  /*ad10*/  I2F.U32 R0, R2 ;  /* 0x0000000200007306 */ /* 0x004e240000201000 */
[----:B0-----:R-:W-:-:S06]  /*ad20*/  F2FP.PACK_AB R0, RZ, R0 ;  /* 0x00000000ff00723e */ /* 0x001fcc00000000ff */
.L_x_825:
        /* <DEDUP_REMOVED lines=46> */
[----:B0-----:R-:W-:Y:S01]  /*b010*/  STG.E.U8 [R16.64], R3 ;  /* 0x0000000310007986 */ /* 0x001fe2000c101124 */
[----:B------:R-:W-:Y:S05]  /*b020*/  EXIT ;  /* 0x000000000000794d */ /* 0x000fea0003800000 */
.L_x_855:
[----:B------:R-:W-:-:S06]  /*b030*/  HADD2.F32 R3, -RZ, R0.H0_H0 ;  /* 0x20000000ff037230 */ /* 0x000fcc0000004100 */
[----:B------:R-:W0:Y:S02]  /*b040*/  F2I.S64.TRUNC R2, R3 ;  /* 0x0000000300027311 */ /* 0x000e24000020d900 */
[----:B0-----:R-:W-:Y:S01]  /*b050*/  STG.E.U8 [R16.64], R2 ;  /* 0x0000000210007986 */ /* 0x001fe2000c101124 */
[----:B------:R-:W-:Y:S05]  /*b060*/  EXIT ;  /* 0x000000000000794d */ /* 0x000fea0003800000 */
.L_x_854:
        /* <DEDUP_REMOVED lines=8> */
[----:B0-----:R-:W-:Y:S01]  /*b0f0*/  STG.E.64 [R16.64], R2 ;  /* 0x0000000210007986 */ /* 0x001fe2000c101b24 */
[----:B------:R-:W-:Y:S05]  /*b100*/  EXIT ;  /* 0x000000000000794d */ /* 0x000fea0003800000 */
.L_x_858:
[----:B------:R-:W-:-:S04]  /*b110*/  HADD2.F32 R0, -RZ, R0.H0_H0 ;  /* 0x20000000ff007230 */ /* 0x000fc80000004100 */
[----:B------:R-:W0:Y:S02]  /*b120*/  F2I.FTZ.TRUNC.NTZ R3, R0 ;  /* 0x0000000000037305 */ /* 0x000e24000021f100 */
[----:B0-----:R-:W-:Y:S01]  /*b130*/  STG.E [R16.64], R3 ;  /* 0x0000000310007986 */ /* 0x001fe2000c101924 */
[----:B------:R-:W-:Y:S05]  /*b140*/  EXIT ;  /* 0x000000000000794d */ /* 0x000fea0003800000 */
.L_x_857:
[----:B------:R-:W-:-:S04]  /*b150*/  HADD2.F32 R0, -RZ, R0.H0_H0 ;  /* 0x20000000ff007230 */ /* 0x000fc80000004100 */
[----:B------:R-:W0:Y:S02]  /*b160*/  F2I.FTZ.TRUNC.NTZ R3, R0 ;  /* 0x0000000000037305 */ /* 0x000e24000021f100 */
[----:B0-----:R-:W-:Y:S01]  /*b170*/  STG.E.U16 [R16.64], R3 ;  /* 0x0000000310007986 */ /* 0x001fe2000c101524 */
[----:B------:R-:W-:Y:S05]  /*b180*/  EXIT ;  /* 0x000000000000794d */ /* 0x000fea0003800000 */
.L_x_853:
[----:B------:R-:W-:-:S13]  /*b190*/  ISETP.GT.AND P0, PT, R4, 0x6, PT ;  /* 0x000000060400780c */ /* 0x000fda0003f04270 */
[----:B------:R-:W-:Y:S05]  /*b1a0*/  @P0 BRA `(.L_x_859) ;  /* 0x0000009000000947 */ /* 0x000fea0003800000 */
[----:B------:R-:W-:-:S13]  /*b1b0*/  ISETP.NE.AND P0, PT, R4, 0x5, PT ;  /* 0x000000050400780c */ /* 0x000fda0003f05270 */
[----:B------:R-:W-:Y:S05]  /*b1c0*/  @!P0 BRA `(.L_x_860) ;  /* 0x0000005000008947 */ /* 0x000fea0003800000 */
[----:B------:R-:W-:-:S13]  /*b1d0*/  ISETP.NE.AND P0, PT, R4, 0x6, PT ;  /* 0x000000060400780c */ /* 0x000fda0003f05270 */
[----:B------:R-:W-:Y:S05]  /*b1e0*/  @P0 BRA `(.L_x_856) ;  /* 0x00000b1000000947 */ /* 0x000fea0003800000 */
[----:B------:R-:W-:-:S05]  /*b1f0*/  HADD2.F32 R3, -RZ, R0.H0_H0 ;  /* 0x20000000ff037230 */ /* 0x000fca0000004100 */
[----:B------:R-:W-:Y:S01]  /*b200*/  STG.E [R16.64], R3 ;  /* 0x0000000310007986 */ /* 0x000fe2000c101924 */
[----:B------:R-:W-:Y:S05]  /*b210*/  EXIT ;  /* 0x000000000000794d */ /* 0x000fea0003800000 */
.L_x_860:
[----:B------:R-:W-:Y:S01]  /*b220*/  STG.E.U16 [R16.64], R0 ;  /* 0x0000000010007986 */ /* 0x000fe2000c101524 */
[----:B------:R-:W-:Y:S05]  /*b230*/  EXIT ;  /* 0x000000000000794d */ /* 0x000fea0003800000 */
.L_x_859:
        /* <DEDUP_REMOVED lines=8> */
[----:B------:R-:W-:Y:S01]  /*b2c0*/  STG.E.64 [R16.64], R2 ;  /* 0x0000000210007986 */ /* 0x000fe2000c101b24 */
[----:B------:R-:W-:Y:S05]  /*b2d0*/  EXIT ;  /* 0x000000000000794d */ /* 0x000fea0003800000 */
.L_x_862:
[----:B------:R-:W-:-:S05]  /*b2e0*/  HADD2.F32 R0, -RZ, R0.H0_H0 ;  /* 0x20000000ff007230 */ /* 0x000fca0000004100 */
[----:B------:R-:W-:-:S04]  /*b2f0*/  F2FP.PACK_AB R0, RZ, R0 ;  /* 0x00000000ff00723e */ /* 0x000fc800000000ff */
[----:B------:R-:W-:-:S05]  /*b300*/  PRMT R0, R0, 0x5410, RZ ;  /* 0x0000541000007816 */ /* 0x000fca00000000ff */
[----:B------:R-:W-:Y:S01]  /*b310*/  STG.E [R16.64], R0 ;  /* 0x0000000010007986 */ /* 0x000fe2000c101924 */
[----:B------:R-:W-:Y:S05]  /*b320*/  EXIT ;  /* 0x000000000000794d */ /* 0x000fea0003800000 */
.L_x_861:
[----:B------:R-:W-:-:S05]  /*b330*/  HADD2.F32 R2, -RZ, R0.H0_H0 ;  /* 0x20000000ff027230 */ /* 0x000fca0000004100 */
[----:B------:R-:W-:-:S06]  /*b340*/  FMUL.FTZ R2, R2, 1 ;  /* 0x3f80000002027820 */ /* 0x000fcc0000410000 */
[----:B------:R-:W0:Y:S02]  /*b350*/  F2F.F64.F32 R2, R2 ;  /* 0x0000000200027310 */ /* 0x000e240000201800 */
[----:B0-----:R-:W-:Y:S01]  /*b360*/  STG.E.64 [R16.64], R2 ;  /* 0x0000000210007986 */ /* 0x001fe2000c101b24 */
[----:B------:R-:W-:Y:S05]  /*b370*/  EXIT ;  /* 0x000000000000794d */ /* 0x000fea0003800000 */
.L_x_852:
        /* <DEDUP_REMOVED lines=11> */
[----:B------:R-:W-:Y:S01]  /*b430*/  STG.E.U8 [R16.64], R3 ;  /* 0x0000000310007986 */ /* 0x000fe2000c101124 */
[----:B------:R-:W-:Y:S05]  /*b440*/  EXIT ;  /* 0x000000000000794d */ /* 0x000fea0003800000 */
.L_x_865:
[----:B------:R-:W-:Y:S01]  /*b450*/  HADD2.F32 R0, -RZ, R0.H0_H0 ;  /* 0x20000000ff007230 */ /* 0x000fe20000004100 */
[----:B------:R-:W-:-:S04]  /*b460*/  CS2R R6, SRZ ;  /* 0x0000000000067805 */ /* 0x000fc8000001ff00 */
[----:B------:R-:W-:-:S04]  /*b470*/  FMUL.FTZ R0, R0, 1 ;  /* 0x3f80000000007820 */ /* 0x000fc80000410000 */
[----:B------:R-:W0:Y:S02]  /*b480*/  F2F.F64.F32 R4, R0 ;  /* 0x0000000000047310 */ /* 0x000e240000201800 */
[----:B0-----:R-:W-:Y:S01]  /*b490*/  STG.E.128 [R16.64], R4 ;  /* 0x0000000410007986 */ /* 0x001fe2000c101d24 */
[----:B------:R-:W-:Y:S05]  /*b4a0*/  EXIT ;  /* 0x000000000000794d */ /* 0x000fea0003800000 */
.L_x_864:
        /* <DEDUP_REMOVED lines=21> */
.L_x_869:
[----:B------:R-:W-:Y:S05]  /*b600*/  BSYNC B0 ;  /* 0x0000000000007941 */ /* 0x000fea0003800000 */
.L_x_868:
[----:B------:R-:W-:-:S05]  /*b610*/  LOP3.LUT R3, R0, R3, RZ, 0xfc, !PT ;  /* 0x0000000300037212 */ /* 0x000fca00078efcff */
[----:B------:R-:W-:Y:S01]  /*b620*/  STG.E.U8 [R16.64], R3 ;  /* 0x0000000310007986 */ /* 0x000fe2000c101124 */
[----:B------:R-:W-:Y:S05]  /*b630*/  EXIT ;  /* 0x000000000000794d */ /* 0x000fea0003800000 */
.L_x_867:
        /* <DEDUP_REMOVED lines=13> */
.L_x_871:
[----:B------:R-:W-:Y:S01]  /*b710*/  IMAD.MOV.U32 R0, RZ, RZ, 0x7f ;  /* 0x0000007fff007424 */ /* 0x000fe200078e00ff */
[----:B------:R-:W-:-:S04]  /*b720*/  ISETP.GT.U32.AND P0, PT, R2, 0x7f800000, PT ;  /* 0x7f8000000200780c */ /* 0x000fc80003f04070 */
[----:B------:R-:W-:-:S04]  /*b730*/  SEL R0, R0, 0x7c, P0 ;  /* 0x0000007c00007807 */ /* 0x000fc80000000000 */
.L_x_872:
[----:B------:R-:W-:Y:S05]  /*b740*/  BSYNC B0 ;  /* 0x0000000000007941 */ /* 0x000fea0003800000 */
.L_x_870:
[----:B------:R-:W-:-:S04]  /*b750*/  LOP3.LUT R2, R3, 0x80000000, RZ, 0xc0, !PT ;  /* 0x8000000003027812 */ /* 0x000fc800078ec0ff */
[----:B------:R-:W-:-:S04]  /*b760*/  SHF.R.U32.HI R3, RZ, 0x18, R2 ;  /* 0x00000018ff037819 */ /* 0x000fc80000011602 */
[----:B------:R-:W-:-:S05]  /*b770*/  LOP3.LUT R3, R0, R3, RZ, 0xfc, !PT ;  /* 0x0000000300037212 */ /* 0x000fca00078efcff */
[----:B------:R-:W-:Y:S01]  /*b780*/  STG.E.U8 [R16.64], R3 ;  /* 0x0000000310007986 */ /* 0x000fe2000c101124 */
[----:B------:R-:W-:Y:S05]  /*b790*/  EXIT ;  /* 0x000000000000794d */ /* 0x000fea0003800000 */
.L_x_866:
[----:B------:R-:W-:-:S05]  /*b7a0*/  HADD2.F32 R0, -RZ, R0.H0_H0 ;  /* 0x20000000ff007230 */ /* 0x000fca0000004100 */
[----:B------:R-:W-:-:S05]  /*b7b0*/  F2FP.BF16.PACK_AB R0, RZ, R0 ;  /* 0x00000000ff00723e */ /* 0x000fca00000010ff */
[----:B------:R-:W-:Y:S01]  /*b7c0*/  STG.E.U16 [R16.64], R0 ;  /* 0x0000000010007986 */ /* 0x000fe2000c101524 */
[----:B------:R-:W-:Y:S05]  /*b7d0*/  EXIT ;  /* 0x000000000000794d */ /* 0x000fea0003800000 */
.L_x_863:
        /* <DEDUP_REMOVED lines=10> */
[----:B0-----:R-:W-:Y:S01]  /*b880*/  STG.E.U16 [R16.64], R3 ;  /* 0x0000000310007986 */ /* 0x001fe2000c101524 */
[----:B------:R-:W-:Y:S05]  /*b890*/  EXIT ;  /* 0x000000000000794d */ /* 0x000fea0003800000 */
.L_x_875:
        /* <DEDUP_REMOVED lines=17> */
.L_x_878:
[----:B------:R-:W-:-:S04]  /*b9b0*/  LOP3.LUT R2, R3, 0x80000000, RZ, 0xc0, !PT ;  /* 0x8000000003027812 */ /* 0x000fc800078ec0ff */
[----:B------:R-:W-:-:S04]  /*b9c0*/  SHF.R.U32.HI R3, RZ, 0x18, R2 ;  /* 0x00000018ff037819 */ /* 0x000fc80000011602 */
[----:B------:R-:W-:-:S04]  /*b9d0*/  LOP3.LUT R0, R0, R3, RZ, 0xfc, !PT ;  /* 0x0000000300007212 */ /* 0x000fc800078efcff */
[----:B------:R-:W-:Y:S02]  /*b9e0*/  PRMT R8, R0, 0x7610, R8 ;  /* 0x0000761000087816 */ /* 0x000fe40000000008 */
.L_x_877:
[----:B------:R-:W-:Y:S05]  /*b9f0*/  BSYNC B0 ;  /* 0x0000000000007941 */ /* 0x000fea0003800000 */
.L_x_876:
[----:B------:R-:W-:Y:S01]  /*ba00*/  STG.E.U8 [R16.64], R8 ;  /* 0x0000000810007986 */ /* 0x000fe2000c101124 */
[----:B------:R-:W-:Y:S05]  /*ba10*/  EXIT ;  /* 0x000000000000794d */ /* 0x000fea0003800000 */
.L_x_874:
        /* <DEDUP_REMOVED lines=17> */
.L_x_881:
[----:B------:R-:W-:-:S04]  /*bb30*/  LOP3.LUT R2, R3, 0x80000000, RZ, 0xc0, !PT ;  /* 0x8000000003027812 */ /* 0x000fc800078ec0ff */
[----:B------:R-:W-:-:S04]  /*bb40*/  SHF.R.U32.HI R3, RZ, 0x18, R2 ;  /* 0x00000018ff037819 */ /* 0x000fc80000011602 */
[----:B------:R-:W-:-:S04]  /*bb50*/  LOP3.LUT R0, R0, R3, RZ, 0xfc, !PT ;  /* 0x0000000300007212 */ /* 0x000fc800078efcff */
[----:B------:R-:W-:Y:S02]  /*bb60*/  PRMT R8, R0, 0x7610, R8 ;  /* 0x0000761000087816 */ /* 0x000fe40000000008 */
.L_x_880:
[----:B------:R-:W-:Y:S05]  /*bb70*/  BSYNC B0 ;  /* 0x0000000000007941 */ /* 0x000fea0003800000 */
.L_x_879:
[----:B------:R-:W-:Y:S01]  /*bb80*/  STG.E.U8 [R16.64], R8 ;  /* 0x0000000810007986 */ /* 0x000fe2000c101124 */
[----:B------:R-:W-:Y:S05]  /*bb90*/  EXIT ;  /* 0x000000000000794d */ /* 0x000fea0003800000 */
.L_x_873:
        /* <DEDUP_REMOVED lines=22> */
.L_x_856:
        /* <DEDUP_REMOVED lines=20> */
.L_x_883:
[----:B------:R-:W-:-:S06]  /*be40*/  HADD2.F32 R2, -RZ, R0.H0_H0 ;  /* 0x20000000ff027230 */ /* 0x000fcc0000004100 */
[----:B------:R-:W0:Y:S02]  /*be50*/  F2I.U64.TRUNC R2, R2 ;  /* 0x0000000200027311 */ /* 0x000e24000020d800 */
[----:B0-----:R-:W-:Y:S01]  /*be60*/  STG.E.64 [R16.64], R2 ;  /* 0x0000000210007986 */ /* 0x001fe2000c101b24 */
[----:B------:R-:W-:Y:S05]  /*be70*/  EXIT ;  /* 0x000000000000794d */ /* 0x000fea0003800000 */
.L_x_882:
[----:B------:R-:W-:-:S04]  /*be80*/  HADD2.F32 R0, -RZ, R0.H0_H0 ;  /* 0x20000000ff007230 */ /* 0x000fc80000004100 */
[----:B------:R-:W0:Y:S02]  /*be90*/  F2I.FTZ.U32.TRUNC.NTZ R3, R0 ;  /* 0x0000000000037305 */ /* 0x000e24000021f000 */
[----:B0-----:R-:W-:Y:S01]  /*bea0*/  STG.E [R16.64], R3 ;  /* 0x0000000310007986 */ /* 0x001fe2000c101924 */
[----:B------:R-:W-:Y:S05]  /*beb0*/  EXIT ;  /* 0x000000000000794d */ /* 0x000fea0003800000 */
.L_x_884:
        /* <DEDUP_REMOVED lines=12> */
.L_x_10287:


//--------------------- .text._ZN2at6native27unrolled_elementwise_kernelIZZZNS0_15erf_kernel_cudaERNS_18TensorIteratorBaseEENKUlvE_clEvENKUlvE1_clEvEUlN3c104HalfEE_St5arrayIPcLm2EELi4E23TrivialOffsetCalculatorILi1EjESD_NS0_6memory12LoadWithCastILi1EEENSE_13StoreWithCastILi1EEEEEviT_T0_T2_T3_T4_T5_ --------------------------
	.section	.text._ZN2at6native27unrolled_elementwise_kernelIZZZNS0_15erf_kernel_cudaERNS_18TensorIteratorBaseEENKUlvE_clEvENKUlvE1_clEvEUlN3c104HalfEE_St5arrayIPcLm2EELi4E23TrivialOffsetCalculatorILi1EjESD_NS0_6memory12LoadWithCastILi1EEENSE_13StoreWithCastILi1EEEEEviT_T0_T2_T3_T4_T5_,"ax",@progbits
	.sectioninfo	@"SHI_REGISTERS=29"
	.align	128
        .global         _ZN2at6native27unrolled_elementwise_kernelIZZZNS0_15erf_kernel_cudaERNS_18TensorIteratorBaseEENKUlvE_clEvENKUlvE1_clEvEUlN3c104HalfEE_St5arrayIPcLm2EELi4E23TrivialOffsetCalculatorILi1EjESD_NS0_6memory12LoadWithCastILi1EEENSE_13StoreWithCastILi1EEEEEviT_T0_T2_T3_T4_T5_
        .type           _ZN2at6native27unrolled_elementwise_kernelIZZZNS0_15erf_kernel_cudaERNS_18TensorIteratorBaseEENKUlvE_clEvENKUlvE1_clEvEUlN3c104HalfEE_St5arrayIPcLm2EELi4E23TrivialOffsetCalculatorILi1EjESD_NS0_6memory12LoadWithCastILi1EEENSE_13StoreWithCastILi1EEEEEviT_T0_T2_T3_T4_T5_,@function
        .size           _ZN2at6native27unrolled_elementwise_kernelIZZZNS0_15erf_kernel_cudaERNS_18TensorIteratorBaseEENKUlvE_clEvENKUlvE1_clEvEUlN3c104HalfEE_St5arrayIPcLm2EELi4E23TrivialOffsetCalculatorILi1EjESD_NS0_6memory12LoadWithCastILi1EEENSE_13StoreWithCastILi1EEEEEviT_T0_T2_T3_T4_T5_,(.L_x_10288 - _ZN2at6native27unrolled_elementwise_kernelIZZZNS0_15erf_kernel_cudaERNS_18TensorIteratorBaseEENKUlvE_clEvENKUlvE1_clEvEUlN3c104HalfEE_St5arrayIPcLm2EELi4E23TrivialOffsetCalculatorILi1EjESD_NS0_6memory12LoadWithCastILi1EEENSE_13StoreWithCastILi1EEEEEviT_T0_T2_T3_T4_T5_)
        .other          _ZN2at6native27unrolled_elementwise_kernelIZZZNS0_15erf_kernel_cudaERNS_18TensorIteratorBaseEENKUlvE_clEvENKUlvE1_clEvEUlN3c104HalfEE_St5arrayIPcLm2EELi4E23TrivialOffsetCalculatorILi1EjESD_NS0_6memory12LoadWithCastILi1EEENSE_13StoreWithCastILi1EEEEEviT_T0_T2_T3_T4_T5_,@"STO_CUDA_ENTRY STV_DEFAULT"
_ZN2at6native27unrolled_elementwise_kernelIZZZNS0_15erf_kernel_cudaERNS_18TensorIteratorBaseEENKUlvE_clEvENKUlvE1_clEvEUlN3c104HalfEE_St5arrayIPcLm2EELi4E23TrivialOffsetCalculatorILi1EjESD_NS0_6memory12LoadWithCastILi1EEENSE_13StoreWithCastILi1EEEEEviT_T0_T2_T3_T4_T5_:
.text._ZN2at6native27unrolled_elementwise_kernelIZZZNS0_15erf_kernel_cudaERNS_18TensorIteratorBaseEENKUlvE_clEvENKUlvE1_clEvEUlN3c104HalfEE_St5arrayIPcLm2EELi4E23TrivialOffsetCalculatorILi1EjESD_NS0_6memory12LoadWithCastILi1EEENSE_13StoreWithCastILi1EEEEEviT_T0_T2_T3_T4_T5_:
        /* <DEDUP_REMOVED lines=29> */
[----:B0-----:R-:W-:-:S04]  /*01d0*/  F2FP.PACK_AB R0, RZ, R0 ;  /* 0x00000000ff00723e */ /* 0x001fc800000000ff */
[----:B------:R-:W-:Y:S01]  /*01e0*/  PRMT R25, R0, 0x7610, R25 ;  /* 0x0000761000197816 */ /* 0x000fe20000000019 */
[----:B------:R-:W-:Y:S05]  /*01f0*/  BRA `(.L_x_892) ;  /* 0x00000f3000007947 */ /* 0x000fea0003800000 */
.L_x_890:
[----:B------:R-:W2:Y:S02]  /*0200*/  LDG.E.U8 R2, [R2.64] ;  /* 0x0000002402027981 */ /* 0x000ea4000c1e1100 */
[----:B--2---:R-:W0:Y:S02]  /*0210*/  I2F.U16 R0, R2 ;  /* 0x0000000200007306 */ /* 0x004e240000101000 */
[----:B0-----:R-:W-:-:S04]  /*0220*/  F2FP.PACK_AB R0, RZ, R0 ;  /* 0x00000000ff00723e */ /* 0x001fc800000000ff */
[----:B------:R-:W-:Y:S01]  /*0230*/  PRMT R25, R0, 0x7610, R25 ;  /* 0x0000761000197816 */ /* 0x000fe20000000019 */
[----:B------:R-:W-:Y:S05]  /*0240*/  BRA `(.L_x_892) ;  /* 0x00000ee000007947 */ /* 0x000fea0003800000 */
.L_x_889:
        /* <DEDUP_REMOVED lines=8> */
[----:B0-----:R-:W-:-:S04]  /*02d0*/  F2FP.PACK_AB R0, RZ, R0 ;  /* 0x00000000ff00723e */ /* 0x001fc800000000ff */
[----:B------:R-:W-:Y:S01]  /*02e0*/  PRMT R25, R0, 0x7610, R25 ;  /* 0x0000761000197816 */ /* 0x000fe20000000019 */
[----:B------:R-:W-:Y:S05]  /*02f0*/  BRA `(.L_x_892) ;  /* 0x00000e3000007947 */ /* 0x000fea0003800000 */
.L_x_894:
[----:B------:R-:W2:Y:S02]  /*0300*/  LDG.E R2, [R2.64] ;  /* 0x0000002402027981 */ /* 0x000ea4000c1e1900 */
[----:B--2---:R-:W0:Y:S02]  /*0310*/  I2F R0, R2 ;  /* 0x0000000200007306 */ /* 0x004e240000201400 */
[----:B0-----:R-:W-:-:S04]  /*0320*/  F2FP.PACK_AB R0, RZ, R0 ;  /* 0x00000000ff00723e */ /* 0x001fc800000000ff */
[----:B------:R-:W-:Y:S01]  /*0330*/  PRMT R25, R0, 0x7610, R25 ;  /* 0x0000761000197816 */ /* 0x000fe20000000019 */
[----:B------:R-:W-:Y:S05]  /*0340*/  BRA `(.L_x_892) ;  /* 0x00000de000007947 */ /* 0x000fea0003800000 */
.L_x_893:
[----:B------:R-:W2:Y:S02]  /*0350*/  LDG.E.U16 R2, [R2.64] ;  /* 0x0000002402027981 */ /* 0x000ea4000c1e1500 */
[----:B--2---:R-:W0:Y:S02]  /*0360*/  I2F.S16 R0, R2 ;  /* 0x0000000200007306 */ /* 0x004e240000101400 */
[----:B0-----:R-:W-:-:S04]  /*0370*/  F2FP.PACK_AB R0, RZ, R0 ;  /* 0x00000000ff00723e */ /* 0x001fc800000000ff */
[----:B------:R-:W-:Y:S01]  /*0380*/  PRMT R25, R0, 0x7610, R25 ;  /* 0x0000761000197816 */ /* 0x000fe20000000019 */
[----:B------:R-:W-:Y:S05]  /*0390*/  BRA `(.L_x_892) ;  /* 0x00000d9000007947 */ /* 0x000fea0003800000 */
.L_x_888:
        /* <DEDUP_REMOVED lines=9> */
.L_x_896:
[----:B------:R0:W5:Y:S01]  /*0430*/  LDG.E.U16 R25, [R2.64] ;  /* 0x0000002402197981 */ /* 0x000162000c1e1500 */
[----:B------:R-:W-:Y:S05]  /*0440*/  BRA `(.L_x_892) ;  /* 0x00000ce000007947 */ /* 0x000fea0003800000 */
.L_x_895:
        /* <DEDUP_REMOVED lines=9> */
.L_x_898:
[----:B------:R0:W5:Y:S01]  /*04e0*/  LDG.E.U16 R25, [R2.64] ;  /* 0x0000002402197981 */ /* 0x000162000c1e1500 */
[----:B------:R-:W-:Y:S05]  /*04f0*/  BRA `(.L_x_892) ;  /* 0x00000c3000007947 */ /* 0x000fea0003800000 */
.L_x_897:
[----:B------:R-:W2:Y:S02]  /*0500*/  LDG.E.64 R2, [R2.64] ;  /* 0x0000002402027981 */ /* 0x000ea4000c1e1b00 */
[----:B--2---:R-:W0:Y:S01]  /*0510*/  F2F.F32.F64 R0, R2 ;  /* 0x0000000200007310 */ /* 0x004e220000301000 */
[----:B------:R-:W0:-:S14]  /*0520*/  DSETP.GEU.AND P0, PT, |R2|, c[0x2][0x0], PT ;  /* 0x008000000200762a */ /* 0x000e1c0003f0e200 */
[----:B0-----:R-:W-:-:S05]  /*0530*/  @!P0 FMUL R0, R0, 1.175494350822287508e-38 ;  /* 0x0080000000008820 */ /* 0x001fca0000400000 */
[----:B------:R-:W-:-:S04]  /*0540*/  F2FP.PACK_AB R0, RZ, R0 ;  /* 0x00000000ff00723e */ /* 0x000fc800000000ff */
[----:B------:R-:W-:Y:S01]  /*0550*/  PRMT R25, R0, 0x7610, R25 ;  /* 0x0000761000197816 */ /* 0x000fe20000000019 */
[----:B------:R-:W-:Y:S05]  /*0560*/  BRA `(.L_x_892) ;  /* 0x00000bc000007947 */ /* 0x000fea0003800000 */
.L_x_887:
        /* <DEDUP_REMOVED lines=11> */
[----:B------:R-:W-:-:S04]  /*0620*/  F2FP.PACK_AB R0, RZ, R0 ;  /* 0x00000000ff00723e */ /* 0x000fc800000000ff */
[----:B------:R-:W-:Y:S01]  /*0630*/  PRMT R25, R0, 0x7610, R25 ;  /* 0x0000761000197816 */ /* 0x000fe20000000019 */
[----:B------:R-:W-:Y:S05]  /*0640*/  BRA `(.L_x_892) ;  /* 0x00000ae000007947 */ /* 0x000fea0003800000 */
.L_x_901:
[----:B------:R-:W2:Y:S02]  /*0650*/  LDG.E.64 R2, [R2.64] ;  /* 0x0000002402027981 */ /* 0x000ea4000c1e1b00 */
[----:B--2---:R-:W0:Y:S01]  /*0660*/  F2F.F32.F64 R0, R2 ;  /* 0x0000000200007310 */ /* 0x004e220000301000 */
[----:B------:R-:W0:-:S14]  /*0670*/  DSETP.GEU.AND P0, PT, |R2|, c[0x2][0x0], PT ;  /* 0x008000000200762a */ /* 0x000e1c0003f0e200 */
[----:B0-----:R-:W-:-:S05]  /*0680*/  @!P0 FMUL R0, R0, 1.175494350822287508e-38 ;  /* 0x0080000000008820 */ /* 0x001fca0000400000 */
[----:B------:R-:W-:-:S04]  /*0690*/  F2FP.PACK_AB R0, RZ, R0 ;  /* 0x00000000ff00723e */ /* 0x000fc800000000ff */
[----:B------:R-:W-:Y:S01]  /*06a0*/  PRMT R25, R0, 0x7610, R25 ;  /* 0x0000761000197816 */ /* 0x000fe20000000019 */
[----:B------:R-:W-:Y:S05]  /*06b0*/  BRA `(.L_x_892) ;  /* 0x00000a7000007947 */ /* 0x000fea0003800000 */
.L_x_900:
        /* <DEDUP_REMOVED lines=28> */
.L_x_903:
        /* <DEDUP_REMOVED lines=16> */
.L_x_902:
[----:B------:R-:W2:Y:S02]  /*0980*/  LDG.E.U16 R0, [R2.64] ;  /* 0x0000002402007981 */ /* 0x000ea4000c1e1500 */
[----:B--2---:R-:W-:-:S04]  /*0990*/  PRMT R0, RZ, 0x5410, R0 ;  /* 0x00005410ff007816 */ /* 0x004fc80000000000 */
[----:B------:R-:W-:-:S04]  /*09a0*/  F2FP.PACK_AB R0, RZ, R0 ;  /* 0x00000000ff00723e */ /* 0x000fc800000000ff */
[----:B------:R-:W-:Y:S01]  /*09b0*/  PRMT R25, R0, 0x7610, R25 ;  /* 0x0000761000197816 */ /* 0x000fe20000000019 */
[----:B------:R-:W-:Y:S05]  /*09c0*/  BRA `(.L_x_892) ;  /* 0x0000076000007947 */ /* 0x000fea0003800000 */
.L_x_899:
        /* <DEDUP_REMOVED lines=12> */
.L_x_906:
        /* <DEDUP_REMOVED lines=21> */
.L_x_910:
[----:B------:R-:W-:Y:S05]  /*0be0*/  BSYNC B1 ;  /* 0x0000000000017941 */ /* 0x000fea0003800000 */
.L_x_909:
[----:B------:R-:W-:Y:S01]  /*0bf0*/  LEA R3, R0, 0x3b800000, 0x17 ;  /* 0x3b80000000037811 */ /* 0x000fe200078eb8ff */
[----:B------:R-:W-:-:S05]  /*0c00*/  IMAD.SHL.U32 R0, R2, 0x100000, RZ ;  /* 0x0010000002007824 */ /* 0x000fca00078e00ff */
[----:B------:R-:W-:Y:S02]  /*0c10*/  LOP3.LUT R0, R3, R0, R4, 0xfe, !PT ;  /* 0x0000000003007212 */ /* 0x000fe400078efe04 */
.L_x_908:
[----:B------:R-:W-:Y:S05]  /*0c20*/  BSYNC B0 ;  /* 0x0000000000007941 */ /* 0x000fea0003800000 */
.L_x_907:
[----:B------:R-:W-:-:S04]  /*0c30*/  F2FP.PACK_AB R0, RZ, R0 ;  /* 0x00000000ff00723e */ /* 0x000fc800000000ff */
[----:B------:R-:W-:Y:S01]  /*0c40*/  PRMT R25, R0, 0x7610, R25 ;  /* 0x0000761000197816 */ /* 0x000fe20000000019 */
[----:B------:R-:W-:Y:S05]  /*0c50*/  BRA `(.L_x_892) ;  /* 0x000004d000007947 */ /* 0x000fea0003800000 */
.L_x_905:
        /* <DEDUP_REMOVED lines=21> */
.L_x_914:
[----:B------:R-:W-:Y:S05]  /*0db0*/  BSYNC B1 ;  /* 0x0000000000017941 */ /* 0x000fea0003800000 */
.L_x_913:
[----:B------:R-:W-:Y:S01]  /*0dc0*/  LEA R3, R0, 0x37800000, 0x17 ;  /* 0x3780000000037811 */ /* 0x000fe200078eb8ff */
[----:B------:R-:W-:-:S05]  /*0dd0*/  IMAD.SHL.U32 R0, R2, 0x200000, RZ ;  /* 0x0020000002007824 */ /* 0x000fca00078e00ff */
[----:B------:R-:W-:Y:S02]  /*0de0*/  LOP3.LUT R0, R3, R0, R4, 0xfe, !PT ;  /* 0x0000000003007212 */ /* 0x000fe400078efe04 */
.L_x_912:
[----:B------:R-:W-:Y:S05]  /*0df0*/  BSYNC B0 ;  /* 0x0000000000007941 */ /* 0x000fea0003800000 */
.L_x_911:
[----:B------:R-:W-:-:S04]  /*0e00*/  F2FP.PACK_AB R0, RZ, R0 ;  /* 0x00000000ff00723e */ /* 0x000fc800000000ff */
[----:B------:R-:W-:Y:S01]  /*0e10*/  PRMT R25, R0, 0x7610, R25 ;  /* 0x0000761000197816 */ /* 0x000fe20000000019 */
[----:B------:R-:W-:Y:S05]  /*0e20*/  BRA `(.L_x_892) ;  /* 0x0000030000007947 */ /* 0x000fea0003800000 */
.L_x_904:
        /* <DEDUP_REMOVED lines=14> */
.L_x_918:
[----:B------:R-:W-:Y:S05]  /*0f10*/  BSYNC B0 ;  /* 0x0000000000007941 */ /* 0x000fea0003800000 */
.L_x_917:
[----:B------:R-:W-:-:S04]  /*0f20*/  F2FP.PACK_AB R0, RZ, R0 ;  /* 0x00000000ff00723e */ /* 0x000fc800000000ff */
[----:B------:R-:W-:Y:S01]  /*0f30*/  PRMT R25, R0, 0x7610, R25 ;  /* 0x0000761000197816 */ /* 0x000fe20000000019 */
[----:B------:R-:W-:Y:S05]  /*0f40*/  BRA `(.L_x_892) ;  /* 0x000001e000007947 */ /* 0x000fea0003800000 */
.L_x_891:
        /* <DEDUP_REMOVED lines=21> */
.L_x_916:
[----:B------:R-:W2:Y:S02]  /*10a0*/  LDG.E.64 R2, [R2.64] ;  /* 0x0000002402027981 */ /* 0x000ea4000c1e1b00 */
[----:B--2---:R-:W0:Y:S02]  /*10b0*/  I2F.U64 R0, R2 ;  /* 0x0000000200007312 */ /* 0x004e240000301000 */
[----:B0-----:R-:W-:-:S04]  /*10c0*/  F2FP.PACK_AB R0, RZ, R0 ;  /* 0x00000000ff00723e */ /* 0x001fc800000000ff */
[----:B------:R-:W-:Y:S01]  /*10d0*/  PRMT R25, R0, 0x7610, R25 ;  /* 0x0000761000197816 */ /* 0x000fe20000000019 */
[----:B------:R-:W-:Y:S05]  /*10e0*/  BRA `(.L_x_892) ;  /* 0x0000004000007947 */ /* 0x000fea0003800000 */
.L_x_915:
[----:B------:R-:W2:Y:S02]  /*10f0*/  LDG.E R2, [R2.64] ;  /* 0x0000002402027981 */ /* 0x000ea4000c1e1900 */
[----:B--2---:R-:W0:Y:S02]  /*1100*/  I2F.U32 R0, R2 ;  /* 0x0000000200007306 */ /* 0x004e240000201000 */
[----:B0-----:R-:W-:-:S04]  /*1110*/  F2FP.PACK_AB R0, RZ, R0 ;  /* 0x00000000ff00723e */ /* 0x001fc800000000ff */
[----:B------:R-:W-:Y:S02]  /*1120*/  PRMT R25, R0, 0x7610, R25 ;  /* 0x0000761000197816 */ /* 0x000fe40000000019 */
.L_x_892:
[----:B------:R-:W1:Y:S02]  /*1130*/  S2R R19, SR_TID.X ;  /* 0x0000000000137919 */ /* 0x000e640000002100 */
[----:B-1----:R-:W-:-:S03]  /*1140*/  IADD3 R19, R19, 0x80, RZ ;  /* 0x0000008013137810 */ /* 0x002fc60007ffe0ff */
.L_x_886:
[----:B-1----:R-:W-:Y:S05]  /*1150*/  BSYNC B6 ;  /* 0x0000000000067941 */ /* 0x002fea0003800000 */
.L_x_885:
        /* <DEDUP_REMOVED lines=24> */
.L_x_924:
[----:B------:R-:W2:Y:S02]  /*12e0*/  LDG.E.U8 R2, [R2.64] ;  /* 0x0000002402027981 */ /* 0x000ea4000c1e1100 */
[----:B--2---:R-:W0:Y:S02]  /*12f0*/  I2F.U16 R0, R2 ;  /* 0x0000000200007306 */ /* 0x004e240000101000 */
[----:B0-----:R-:W-:-:S04]  /*1300*/  F2FP.PACK_AB R0, RZ, R0 ;  /* 0x00000000ff00723e */ /* 0x001fc800000000ff */
[----:B------:R-:W-:Y:S01]  /*1310*/  PRMT R22, R0, 0x7610, R22 ;  /* 0x0000761000167816 */ /* 0x000fe20000000016 */
[----:B------:R-:W-:Y:S05]  /*1320*/  BRA `(.L_x_926) ;  /* 0x00000ed000007947 */ /* 0x000fea0003800000 */
.L_x_923:
        /* <DEDUP_REMOVED lines=11> */
.L_x_928:
[----:B------:R-:W2:Y:S02]  /*13e0*/  LDG.E R2, [R2.64] ;  /* 0x0000002402027981 */ /* 0x000ea4000c1e1900 */
[----:B--2---:R-:W0:Y:S02]  /*13f0*/  I2F R0, R2 ;  /* 0x0000000200007306 */ /* 0x004e240000201400 */
[----:B0-----:R-:W-:-:S04]  /*1400*/  F2FP.PACK_AB R0, RZ, R0 ;  /* 0x00000000ff00723e */ /* 0x001fc800000000ff */
[----:B------:R-:W-:Y:S01]  /*1410*/  PRMT R22, R0, 0x7610, R22 ;  /* 0x0000761000167816 */ /* 0x000fe20000000016 */
[----:B------:R-:W-:Y:S05]  /*1420*/  BRA `(.L_x_926) ;  /* 0x00000dd000007947 */ /* 0x000fea0003800000 */
.L_x_927:
[----:B------:R-:W2:Y:S02]  /*1430*/  LDG.E.U16 R2, [R2.64] ;  /* 0x0000002402027981 */ /* 0x000ea4000c1e1500 */
[----:B--2---:R-:W0:Y:S02]  /*1440*/  I2F.S16 R0, R2 ;  /* 0x0000000200007306 */ /* 0x004e240000101400 */
[----:B0-----:R-:W-:-:S04]  /*1450*/  F2FP.PACK_AB R0, RZ, R0 ;  /* 0x00000000ff00723e */ /* 0x001fc800000000ff */
[----:B------:R-:W-:Y:S01]  /*1460*/  PRMT R22, R0, 0x7610, R22 ;  /* 0x0000761000167816 */ /* 0x000fe20000000016 */
[----:B------:R-:W-:Y:S05]  /*1470*/  BRA `(.L_x_926) ;  /* 0x00000d8000007947 */ /* 0x000fea0003800000 */
.L_x_922:
        /* <DEDUP_REMOVED lines=9> */
.L_x_930:
[----:B------:R0:W5:Y:S01]  /*1510*/  LDG.E.U16 R22, [R2.64] ;  /* 0x0000002402167981 */ /* 0x000162000c1e1500 */
[----:B------:R-:W-:Y:S05]  /*1520*/  BRA `(.L_x_926) ;  /* 0x00000cd000007947 */ /* 0x000fea0003800000 */
.L_x_929:
        /* <DEDUP_REMOVED lines=9> */
.L_x_932:
[----:B------:R0:W5:Y:S01]  /*15c0*/  LDG.E.U16 R22, [R2.64] ;  /* 0x0000002402167981 */ /* 0x000162000c1e1500 */
[----:B------:R-:W-:Y:S05]  /*15d0*/  BRA `(.L_x_926) ;  /* 0x00000c2000007947 */ /* 0x000fea0003800000 */
.L_x_931:
[----:B------:R-:W2:Y:S02]  /*15e0*/  LDG.E.64 R2, [R2.64] ;  /* 0x0000002402027981 */ /* 0x000ea4000c1e1b00 */
[----:B--2---:R-:W0:Y:S01]  /*15f0*/  F2F.F32.F64 R0, R2 ;  /* 0x0000000200007310 */ /* 0x004e220000301000 */
[----:B------:R-:W0:-:S14]  /*1600*/  DSETP.GEU.AND P0, PT, |R2|, c[0x2][0x0], PT ;  /* 0x008000000200762a */ /* 0x000e1c0003f0e200 */
[----:B0-----:R-:W-:-:S05]  /*1610*/  @!P0 FMUL R0, R0, 1.175494350822287508e-38 ;  /* 0x0080000000008820 */ /* 0x001fca0000400000 */
[----:B------:R-:W-:-:S04]  /*1620*/  F2FP.PACK_AB R0, RZ, R0 ;  /* 0x00000000ff00723e */ /* 0x000fc800000000ff */
[----:B------:R-:W-:Y:S01]  /*1630*/  PRMT R22, R0, 0x7610, R22 ;  /* 0x0000761000167816 */ /* 0x000fe20000000016 */
[----:B------:R-:W-:Y:S05]  /*1640*/  BRA `(.L_x_926) ;  /* 0x00000bb000007947 */ /* 0x000fea0003800000 */
.L_x_921:
        /* <DEDUP_REMOVED lines=14> */
.L_x_935:
[----:B------:R-:W2:Y:S02]  /*1730*/  LDG.E.64 R2, [R2.64] ;  /* 0x0000002402027981 */ /* 0x000ea4000c1e1b00 */
[----:B--2---:R-:W0:Y:S01]  /*1740*/  F2F.F32.F64 R0, R2 ;  /* 0x0000000200007310 */ /* 0x004e220000301000 */
[----:B------:R-:W0:-:S14]  /*1750*/  DSETP.GEU.AND P0, PT, |R2|, c[0x2][0x0], PT ;  /* 0x008000000200762a */ /* 0x000e1c0003f0e200 */
[----:B0-----:R-:W-:-:S05]  /*1760*/  @!P0 FMUL R0, R0, 1.175494350822287508e-38 ;  /* 0x0080000000008820 */ /* 0x001fca0000400000 */
[----:B------:R-:W-:-:S04]  /*1770*/  F2FP.PACK_AB R0, RZ, R0 ;  /* 0x00000000ff00723e */ /* 0x000fc800000000ff */
[----:B------:R-:W-:Y:S01]  /*1780*/  PRMT R22, R0, 0x7610, R22 ;  /* 0x0000761000167816 */ /* 0x000fe20000000016 */
[----:B------:R-:W-:Y:S05]  /*1790*/  BRA `(.L_x_926) ;  /* 0x00000a6000007947 */ /* 0x000fea0003800000 */
.L_x_934:
        /* <DEDUP_REMOVED lines=28> */
.L_x_937:
        /* <DEDUP_REMOVED lines=15> */
.L_x_936:
[----:B------:R-:W2:Y:S02]  /*1a50*/  LDG.E.U16 R0, [R2.64] ;  /* 0x0000002402007981 */ /* 0x000ea4000c1e1500 */
[----:B--2---:R-:W-:-:S04]  /*1a60*/  PRMT R0, RZ, 0x5410, R0 ;  /* 0x00005410ff007816 */ /* 0x004fc80000000000 */
[----:B------:R-:W-:-:S04]  /*1a70*/  F2FP.PACK_AB R0, RZ, R0 ;  /* 0x00000000ff00723e */ /* 0x000fc800000000ff */
[----:B------:R-:W-:Y:S01]  /*1a80*/  PRMT R22, R0, 0x7610, R22 ;  /* 0x0000761000167816 */ /* 0x000fe20000000016 */
[----:B------:R-:W-:Y:S05]  /*1a90*/  BRA `(.L_x_926) ;  /* 0x0000076000007947 */ /* 0x000fea0003800000 */
.L_x_933:
        /* <DEDUP_REMOVED lines=12> */
.L_x_940:
        /* <DEDUP_REMOVED lines=21> */
.L_x_944:
[----:B------:R-:W-:Y:S05]  /*1cb0*/  BSYNC B1 ;  /* 0x0000000000017941 */ /* 0x000fea0003800000 */
.L_x_943:
[----:B------:R-:W-:Y:S01]  /*1cc0*/  LEA R3, R0, 0x3b800000, 0x17 ;  /* 0x3b80000000037811 */ /* 0x000fe200078eb8ff */
[----:B------:R-:W-:-:S05]  /*1cd0*/  IMAD.SHL.U32 R0, R2, 0x100000, RZ ;  /* 0x0010000002007824 */ /* 0x000fca00078e00ff */
[----:B------:R-:W-:Y:S02]  /*1ce0*/  LOP3.LUT R0, R3, R0, R4, 0xfe, !PT ;  /* 0x0000000003007212 */ /* 0x000fe400078efe04 */
.L_x_942:
[----:B------:R-:W-:Y:S05]  /*1cf0*/  BSYNC B0 ;  /* 0x0000000000007941 */ /* 0x000fea0003800000 */
.L_x_941:
[----:B------:R-:W-:-:S04]  /*1d00*/  F2FP.PACK_AB R0, RZ, R0 ;  /* 0x00000000ff00723e */ /* 0x000fc800000000ff */
[----:B------:R-:W-:Y:S01]  /*1d10*/  PRMT R22, R0, 0x7610, R22 ;  /* 0x0000761000167816 */ /* 0x000fe20000000016 */
[----:B------:R-:W-:Y:S05]  /*1d20*/  BRA `(.L_x_926) ;  /* 0x000004d000007947 */ /* 0x000fea0003800000 */
.L_x_939:
        /* <DEDUP_REMOVED lines=21> */
.L_x_948:
[----:B------:R-:W-:Y:S05]  /*1e80*/  BSYNC B1 ;  /* 0x0000000000017941 */ /* 0x000fea0003800000 */
.L_x_947:
[----:B------:R-:W-:Y:S01]  /*1e90*/  LEA R3, R0, 0x37800000, 0x17 ;  /* 0x3780000000037811 */ /* 0x000fe200078eb8ff */
[----:B------:R-:W-:-:S05]  /*1ea0*/  IMAD.SHL.U32 R0, R2, 0x200000, RZ ;  /* 0x0020000002007824 */ /* 0x000fca00078e00ff */
[----:B------:R-:W-:Y:S02]  /*1eb0*/  LOP3.LUT R0, R3, R0, R4, 0xfe, !PT ;  /* 0x0000000003007212 */ /* 0x000fe400078efe04 */
.L_x_946:
[----:B------:R-:W-:Y:S05]  /*1ec0*/  BSYNC B0 ;  /* 0x0000000000007941 */ /* 0x000fea0003800000 */
.L_x_945:
[----:B------:R-:W-:-:S04]  /*1ed0*/  F2FP.PACK_AB R0, RZ, R0 ;  /* 0x00000000ff00723e */ /* 0x000fc800000000ff */
[----:B------:R-:W-:Y:S01]  /*1ee0*/  PRMT R22, R0, 0x7610, R22 ;  /* 0x0000761000167816 */ /* 0x000fe20000000016 */
[----:B------:R-:W-:Y:S05]  /*1ef0*/  BRA `(.L_x_926) ;  /* 0x0000030000007947 */ /* 0x000fea0003800000 */
.L_x_938:
        /* <DEDUP_REMOVED lines=14> */
.L_x_952:
[----:B------:R-:W-:Y:S05]  /*1fe0*/  BSYNC B0 ;  /* 0x0000000000007941 */ /* 0x000fea0003800000 */
.L_x_951:
[----:B------:R-:W-:-:S04]  /*1ff0*/  F2FP.PACK_AB R0, RZ, R0 ;  /* 0x00000000ff00723e */ /* 0x000fc800000000ff */
[----:B------:R-:W-:Y:S01]  /*2000*/  PRMT R22, R0, 0x7610, R22 ;  /* 0x0000761000167816 */ /* 0x000fe20000000016 */
[----:B------:R-:W-:Y:S05]  /*2010*/  BRA `(.L_x_926) ;  /* 0x000001e000007947 */ /* 0x000fea0003800000 */
.L_x_925:
        /* <DEDUP_REMOVED lines=21> */
.L_x_950:
[----:B------:R-:W2:Y:S02]  /*2170*/  LDG.E.64 R2, [R2.64] ;  /* 0x0000002402027981 */ /* 0x000ea4000c1e1b00 */
[----:B--2---:R-:W0:Y:S02]  /*2180*/  I2F.U64 R0, R2 ;  /* 0x0000000200007312 */ /* 0x004e240000301000 */
[----:B0-----:R-:W-:-:S04]  /*2190*/  F2FP.PACK_AB R0, RZ, R0 ;  /* 0x00000000ff00723e */ /* 0x001fc800000000ff */
[----:B------:R-:W-:Y:S01]  /*21a0*/  PRMT R22, R0, 0x7610, R22 ;  /* 0x0000761000167816 */ /* 0x000fe20000000016 */
[----:B------:R-:W-:Y:S05]  /*21b0*/  BRA `(.L_x_926) ;  /* 0x0000004000007947 */ /* 0x000fea0003800000 */
.L_x_949:
[----:B------:R-:W2:Y:S02]  /*21c0*/  LDG.E R2, [R2.64] ;  /* 0x0000002402027981 */ /* 0x000ea4000c1e1900 */
[----:B--2---:R-:W0:Y:S02]  /*21d0*/  I2F.U32 R0, R2 ;  /* 0x0000000200007306 */ /* 0x004e240000201000 */
[----:B0-----:R-:W-:-:S04]  /*21e0*/  F2FP.PACK_AB R0, RZ, R0 ;  /* 0x00000000ff00723e */ /* 0x001fc800000000ff */
[----:B------:R-:W-:Y:S02]  /*21f0*/  PRMT R22, R0, 0x7610, R22 ;  /* 0x0000761000167816 */ /* 0x000fe40000000016 */
.L_x_926:
[----:B------:R-:W-:-:S05]  /*2200*/  IADD3 R19, R19, 0x80, RZ ;  /* 0x0000008013137810 */ /* 0x000fca0007ffe0ff */
.L_x_920:
[----:B------:R-:W-:Y:S05]  /*2210*/  BSYNC B6 ;  /* 0x0000000000067941 */ /* 0x000fea0003800000 */
.L_x_919:
        /* <DEDUP_REMOVED lines=26> */
.L_x_958:
[----:B------:R-:W2:Y:S02]  /*23c0*/  LDG.E.U8 R2, [R2.64] ;  /* 0x0000002402027981 */ /* 0x000ea4000c1e1100 */
[----:B--2---:R-:W0:Y:S02]  /*23d0*/  I2F.U16 R0, R2 ;  /* 0x0000000200007306 */ /* 0x004e240000101000 */
[----:B0-----:R-:W-:-:S04]  /*23e0*/  F2FP.PACK_AB R0, RZ, R0 ;  /* 0x00000000ff00723e */ /* 0x001fc800000000ff */
[----:B------:R-:W-:Y:S01]  /*23f0*/  PRMT R26, R0, 0x7610, R26 ;  /* 0x00007610001a7816 */ /* 0x000fe2000000001a */
[----:B------:R-:W-:Y:S05]  /*2400*/  BRA `(.L_x_960) ;  /* 0x00000ed000007947 */ /* 0x000fea0003800000 */
.L_x_957:
        /* <DEDUP_REMOVED lines=11> */
.L_x_962:
[----:B------:R-:W2:Y:S02]  /*24c0*/  LDG.E R2, [R2.64] ;  /* 0x0000002402027981 */ /* 0x000ea4000c1e1900 */
[----:B--2---:R-:W0:Y:S02]  /*24d0*/  I2F R0, R2 ;  /* 0x0000000200007306 */ /* 0x004e240000201400 */
[----:B0-----:R-:W-:-:S04]  /*24e0*/  F2FP.PACK_AB R0, RZ, R0 ;  /* 0x00000000ff00723e */ /* 0x001fc800000000ff */
[----:B------:R-:W-:Y:S01]  /*24f0*/  PRMT R26, R0, 0x7610, R26 ;  /* 0x00007610001a7816 */ /* 0x000fe2000000001a */
[----:B------:R-:W-:Y:S05]  /*2500*/  BRA `(.L_x_960) ;  /* 0x00000dd000007947 */ /* 0x000fea0003800000 */
.L_x_961:
[----:B------:R-:W2:Y:S02]  /*2510*/  LDG.E.U16 R2, [R2.64] ;  /* 0x0000002402027981 */ /* 0x000ea4000c1e1500 */
[----:B--2---:R-:W0:Y:S02]  /*2520*/  I2F.S16 R0, R2 ;  /* 0x0000000200007306 */ /* 0x004e240000101400 */
[----:B0-----:R-:W-:-:S04]  /*2530*/  F2FP.PACK_AB R0, RZ, R0 ;  /* 0x00000000ff00723e */ /* 0x001fc800000000ff */
[----:B------:R-:W-:Y:S01]  /*2540*/  PRMT R26, R0, 0x7610, R26 ;  /* 0x00007610001a7816 */ /* 0x000fe2000000001a */
[----:B------:R-:W-:Y:S05]  /*2550*/  BRA `(.L_x_960) ;  /* 0x00000d8000007947 */ /* 0x000fea0003800000 */
.L_x_956:
        /* <DEDUP_REMOVED lines=9> */
.L_x_964:
[----:B------:R0:W5:Y:S01]  /*25f0*/  LDG.E.U16 R26, [R2.64] ;  /* 0x00000024021a7981 */ /* 0x000162000c1e1500 */
[----:B------:R-:W-:Y:S05]  /*2600*/  BRA `(.L_x_960) ;  /* 0x00000cd000007947 */ /* 0x000fea0003800000 */
.L_x_963:
        /* <DEDUP_REMOVED lines=9> */
.L_x_966:
[----:B------:R0:W5:Y:S01]  /*26a0*/  LDG.E.U16 R26, [R2.64] ;  /* 0x00000024021a7981 */ /* 0x000162000c1e1500 */
[----:B------:R-:W-:Y:S05]  /*26b0*/  BRA `(.L_x_960) ;  /* 0x00000c2000007947 */ /* 0x000fea0003800000 */
.L_x_965:
[----:B------:R-:W2:Y:S02]  /*26c0*/  LDG.E.64 R2, [R2.64] ;  /* 0x0000002402027981 */ /* 0x000ea4000c1e1b00 */
[----:B--2---:R-:W0:Y:S01]  /*26d0*/  F2F.F32.F64 R0, R2 ;  /* 0x0000000200007310 */ /* 0x004e220000301000 */
[----:B------:R-:W0:-:S14]  /*26e0*/  DSETP.GEU.AND P0, PT, |R2|, c[0x2][0x0], PT ;  /* 0x008000000200762a */ /* 0x000e1c0003f0e200 */
[----:B0-----:R-:W-:-:S05]  /*26f0*/  @!P0 FMUL R0, R0, 1.175494350822287508e-38 ;  /* 0x0080000000008820 */ /* 0x001fca0000400000 */
[----:B------:R-:W-:-:S04]  /*2700*/  F2FP.PACK_AB R0, RZ, R0 ;  /* 0x00000000ff00723e */ /* 0x000fc800000000ff */
[----:B------:R-:W-:Y:S01]  /*2710*/  PRMT R26, R0, 0x7610, R26 ;  /* 0x00007610001a7816 */ /* 0x000fe2000000001a */
[----:B------:R-:W-:Y:S05]  /*2720*/  BRA `(.L_x_960) ;  /* 0x00000bb000007947 */ /* 0x000fea0003800000 */
.L_x_955:
        /* <DEDUP_REMOVED lines=14> */
.L_x_969:
[----:B------:R-:W2:Y:S02]  /*2810*/  LDG.E.64 R2, [R2.64] ;  /* 0x0000002402027981 */ /* 0x000ea4000c1e1b00 */
[----:B--2---:R-:W0:Y:S01]  /*2820*/  F2F.F32.F64 R0, R2 ;  /* 0x0000000200007310 */ /* 0x004e220000301000 */
[----:B------:R-:W0:-:S14]  /*2830*/  DSETP.GEU.AND P0, PT, |R2|, c[0x2][0x0], PT ;  /* 0x008000000200762a */ /* 0x000e1c0003f0e200 */
[----:B0-----:R-:W-:-:S05]  /*2840*/  @!P0 FMUL R0, R0, 1.175494350822287508e-38 ;  /* 0x0080000000008820 */ /* 0x001fca0000400000 */
[----:B------:R-:W-:-:S04]  /*2850*/  F2FP.PACK_AB R0, RZ, R0 ;  /* 0x00000000ff00723e */ /* 0x000fc800000000ff */
[----:B------:R-:W-:Y:S01]  /*2860*/  PRMT R26, R0, 0x7610, R26 ;  /* 0x00007610001a7816 */ /* 0x000fe2000000001a */
[----:B------:R-:W-:Y:S05]  /*2870*/  BRA `(.L_x_960) ;  /* 0x00000a6000007947 */ /* 0x000fea0003800000 */
.L_x_968:
        /* <DEDUP_REMOVED lines=28> */
.L_x_971:
        /* <DEDUP_REMOVED lines=15> */
.L_x_970:
[----:B------:R-:W2:Y:S02]  /*2b30*/  LDG.E.U16 R0, [R2.64] ;  /* 0x0000002402007981 */ /* 0x000ea4000c1e1500 */
[----:B--2---:R-:W-:-:S04]  /*2b40*/  PRMT R0, RZ, 0x5410, R0 ;  /* 0x00005410ff007816 */ /* 0x004fc80000000000 */
[----:B------:R-:W-:-:S04]  /*2b50*/  F2FP.PACK_AB R0, RZ, R0 ;  /* 0x00000000ff00723e */ /* 0x000fc800000000ff */
[----:B------:R-:W-:Y:S01]  /*2b60*/  PRMT R26, R0, 0x7610, R26 ;  /* 0x00007610001a7816 */ /* 0x000fe2000000001a */
[----:B------:R-:W-:Y:S05]  /*2b70*/  BRA `(.L_x_960) ;  /* 0x0000076000007947 */ /* 0x000fea0003800000 */
.L_x_967:
        /* <DEDUP_REMOVED lines=12> */
.L_x_974:
        /* <DEDUP_REMOVED lines=21> */
.L_x_978:
[----:B------:R-:W-:Y:S05]  /*2d90*/  BSYNC B1 ;  /* 0x0000000000017941 */ /* 0x000fea0003800000 */
.L_x_977:
[----:B------:R-:W-:Y:S01]  /*2da0*/  LEA R3, R0, 0x3b800000, 0x17 ;  /* 0x3b80000000037811 */ /* 0x000fe200078eb8ff */
[----:B------:R-:W-:-:S05]  /*2db0*/  IMAD.SHL.U32 R0, R2, 0x100000, RZ ;  /* 0x0010000002007824 */ /* 0x000fca00078e00ff */
[----:B------:R-:W-:Y:S02]  /*2dc0*/  LOP3.LUT R0, R3, R0, R4, 0xfe, !PT ;  /* 0x0000000003007212 */ /* 0x000fe400078efe04 */
.L_x_976:
[----:B------:R-:W-:Y:S05]  /*2dd0*/  BSYNC B0 ;  /* 0x0000000000007941 */ /* 0x000fea0003800000 */
.L_x_975:
[----:B------:R-:W-:-:S04]  /*2de0*/  F2FP.PACK_AB R0, RZ, R0 ;  /* 0x00000000ff00723e */ /* 0x000fc800000000ff */
[----:B------:R-:W-:Y:S01]  /*2df0*/  PRMT R26, R0, 0x7610, R26 ;  /* 0x00007610001a7816 */ /* 0x000fe2000000001a */
[----:B------:R-:W-:Y:S05]  /*2e00*/  BRA `(.L_x_960) ;  /* 0x000004d000007947 */ /* 0x000fea0003800000 */
.L_x_973:
        /* <DEDUP_REMOVED lines=21> */
.L_x_982:
[----:B------:R-:W-:Y:S05]  /*2f60*/  BSYNC B1 ;  /* 0x0000000000017941 */ /* 0x000fea0003800000 */
.L_x_981:
[----:B------:R-:W-:Y:S01]  /*2f70*/  LEA R3, R0, 0x37800000, 0x17 ;  /* 0x3780000000037811 */ /* 0x000fe200078eb8ff */
[----:B------:R-:W-:-:S05]  /*2f80*/  IMAD.SHL.U32 R0, R2, 0x200000, RZ ;  /* 0x0020000002007824 */ /* 0x000fca00078e00ff */
[----:B------:R-:W-:Y:S02]  /*2f90*/  LOP3.LUT R0, R3, R0, R4, 0xfe, !PT ;  /* 0x0000000003007212 */ /* 0x000fe400078efe04 */
.L_x_980:
[----:B------:R-:W-:Y:S05]  /*2fa0*/  BSYNC B0 ;  /* 0x0000000000007941 */ /* 0x000fea0003800000 */
.L_x_979:
[----:B------:R-:W-:-:S04]  /*2fb0*/  F2FP.PACK_AB R0, RZ, R0 ;  /* 0x00000000ff00723e */ /* 0x000fc800000000ff */
[----:B------:R-:W-:Y:S01]  /*2fc0*/  PRMT R26, R0, 0x7610, R26 ;  /* 0x00007610001a7816 */ /* 0x000fe2000000001a */
[----:B------:R-:W-:Y:S05]  /*2fd0*/  BRA `(.L_x_960) ;  /* 0x0000030000007947 */ /* 0x000fea0003800000 */
.L_x_972:
        /* <DEDUP_REMOVED lines=14> */
.L_x_986:
[----:B------:R-:W-:Y:S05]  /*30c0*/  BSYNC B0 ;  /* 0x0000000000007941 */ /* 0x000fea0003800000 */
.L_x_985:
[----:B------:R-:W-:-:S04]  /*30d0*/  F2FP.PACK_AB R0, RZ, R0 ;  /* 0x00000000ff00723e */ /* 0x000fc800000000ff */
[----:B------:R-:W-:Y:S01]  /*30e0*/  PRMT R26, R0, 0x7610, R26 ;  /* 0x00007610001a7816 */ /* 0x000fe2000000001a */
[----:B------:R-:W-:Y:S05]  /*30f0*/  BRA `(.L_x_960) ;  /* 0x000001e000007947 */ /* 0x000fea0003800000 */
.L_x_959:
        /* <DEDUP_REMOVED lines=21> */
.L_x_984:
[----:B------:R-:W2:Y:S02]  /*3250*/  LDG.E.64 R2, [R2.64] ;  /* 0x0000002402027981 */ /* 0x000ea4000c1e1b00 */
[----:B--2---:R-:W0:Y:S02]  /*3260*/  I2F.U64 R0, R2 ;  /* 0x0000000200007312 */ /* 0x004e240000301000 */
[----:B0-----:R-:W-:-:S04]  /*3270*/  F2FP.PACK_AB R0, RZ, R0 ;  /* 0x00000000ff00723e */ /* 0x001fc800000000ff */
[----:B------:R-:W-:Y:S01]  /*3280*/  PRMT R26, R0, 0x7610, R26 ;  /* 0x00007610001a7816 */ /* 0x000fe2000000001a */
[----:B------:R-:W-:Y:S05]  /*3290*/  BRA `(.L_x_960) ;  /* 0x0000004000007947 */ /* 0x000fea0003800000 */
.L_x_983:
[----:B------:R-:W2:Y:S02]  /*32a0*/  LDG.E R2, [R2.64] ;  /* 0x0000002402027981 */ /* 0x000ea4000c1e1900 */
[----:B--2---:R-:W0:Y:S02]  /*32b0*/  I2F.U32 R0, R2 ;  /* 0x0000000200007306 */ /* 0x004e240000201000 */
[----:B0-----:R-:W-:-:S04]  /*32c0*/  F2FP.PACK_AB R0, RZ, R0 ;  /* 0x00000000ff00723e */ /* 0x001fc800000000ff */
[----:B------:R-:W-:Y:S02]  /*32d0*/  PRMT R26, R0, 0x7610, R26 ;  /* 0x00007610001a7816 */ /* 0x000fe4000000001a */
.L_x_960:
[----:B------:R-:W-:-:S05]  /*32e0*/  IADD3 R19, R19, 0x80, RZ ;  /* 0x0000008013137810 */ /* 0x000fca0007ffe0ff */
.L_x_954:
[----:B------:R-:W-:Y:S05]  /*32f0*/  BSYNC B6 ;  /* 0x0000000000067941 */ /* 0x000fea0003800000 */
.L_x_953:
        /* <DEDUP_REMOVED lines=23> */
.L_x_992:
[----:B------:R-:W2:Y:S02]  /*3470*/  LDG.E.U8 R2, [R2.64] ;  /* 0x0000002402027981 */ /* 0x000ea4000c1e1100 */
[----:B--2---:R-:W0:Y:S02]  /*3480*/  I2F.U16 R0, R2 ;  /* 0x0000000200007306 */ /* 0x004e240000101000 */
[----:B0-----:R-:W-:-:S04]  /*3490*/  F2FP.PACK_AB R0, RZ, R0 ;  /* 0x00000000ff00723e */ /* 0x001fc800000000ff */
[----:B------:R-:W-:Y:S01]  /*34a0*/  PRMT R23, R0, 0x7610, R23 ;  /* 0x0000761000177816 */ /* 0x000fe20000000017 */
[----:B------:R-:W-:Y:S05]  /*34b0*/  BRA `(.L_x_988) ;  /* 0x00000ed000007947 */ /* 0x000fea0003800000 */
.L_x_991:
        /* <DEDUP_REMOVED lines=11> */
.L_x_995:
[----:B------:R-:W2:Y:S02]  /*3570*/  LDG.E R2, [R2.64] ;  /* 0x0000002402027981 */ /* 0x000ea4000c1e1900 */
[----:B--2---:R-:W0:Y:S02]  /*3580*/  I2F R0, R2 ;  /* 0x0000000200007306 */ /* 0x004e240000201400 */
[----:B0-----:R-:W-:-:S04]  /*3590*/  F2FP.PACK_AB R0, RZ, R0 ;  /* 0x00000000ff00723e */ /* 0x001fc800000000ff */
[----:B------:R-:W-:Y:S01]  /*35a0*/  PRMT R23, R0, 0x7610, R23 ;  /* 0x0000761000177816 */ /* 0x000fe20000000017 */
[----:B------:R-:W-:Y:S05]  /*35b0*/  BRA `(.L_x_988) ;  /* 0x00000dd000007947 */ /* 0x000fea0003800000 */
.L_x_994:
[----:B------:R-:W2:Y:S02]  /*35c0*/  LDG.E.U16 R2, [R2.64] ;  /* 0x0000002402027981 */ /* 0x000ea4000c1e1500 */
[----:B--2---:R-:W0:Y:S02]  /*35d0*/  I2F.S16 R0, R2 ;  /* 0x0000000200007306 */ /* 0x004e240000101400 */
[----:B0-----:R-:W-:-:S04]  /*35e0*/  F2FP.PACK_AB R0, RZ, R0 ;  /* 0x00000000ff00723e */ /* 0x001fc800000000ff */
[----:B------:R-:W-:Y:S01]  /*35f0*/  PRMT R23, R0, 0x7610, R23 ;  /* 0x0000761000177816 */ /* 0x000fe20000000017 */
[----:B------:R-:W-:Y:S05]  /*3600*/  BRA `(.L_x_988) ;  /* 0x00000d8000007947 */ /* 0x000fea0003800000 */
.L_x_990:
        /* <DEDUP_REMOVED lines=9> */
.L_x_997:
[----:B------:R0:W5:Y:S01]  /*36a0*/  LDG.E.U16 R23, [R2.64] ;  /* 0x0000002402177981 */ /* 0x000162000c1e1500 */
[----:B------:R-:W-:Y:S05]  /*36b0*/  BRA `(.L_x_988) ;  /* 0x00000cd000007947 */ /* 0x000fea0003800000 */
.L_x_996:
        /* <DEDUP_REMOVED lines=9> */
.L_x_999:
[----:B------:R0:W5:Y:S01]  /*3750*/  LDG.E.U16 R23, [R2.64] ;  /* 0x0000002402177981 */ /* 0x000162000c1e1500 */
[----:B------:R-:W-:Y:S05]  /*3760*/  BRA `(.L_x_988) ;  /* 0x00000c2000007947 */ /* 0x000fea0003800000 */
.L_x_998:
[----:B------:R-:W2:Y:S02]  /*3770*/  LDG.E.64 R2, [R2.64] ;  /* 0x0000002402027981 */ /* 0x000ea4000c1e1b00 */
[----:B--2---:R-:W0:Y:S01]  /*3780*/  F2F.F32.F64 R0, R2 ;  /* 0x0000000200007310 */ /* 0x004e220000301000 */
[----:B------:R-:W0:-:S14]  /*3790*/  DSETP.GEU.AND P0, PT, |R2|, c[0x2][0x0], PT ;  /* 0x008000000200762a */ /* 0x000e1c0003f0e200 */
[----:B0-----:R-:W-:-:S05]  /*37a0*/  @!P0 FMUL R0, R0, 1.175494350822287508e-38 ;  /* 0x0080000000008820 */ /* 0x001fca0000400000 */
[----:B------:R-:W-:-:S04]  /*37b0*/  F2FP.PACK_AB R0, RZ, R0 ;  /* 0x00000000ff00723e */ /* 0x000fc800000000ff */
[----:B------:R-:W-:Y:S01]  /*37c0*/  PRMT R23, R0, 0x7610, R23 ;  /* 0x0000761000177816 */ /* 0x000fe20000000017 */
[----:B------:R-:W-:Y:S05]  /*37d0*/  BRA `(.L_x_988) ;  /* 0x00000bb000007947 */ /* 0x000fea0003800000 */
.L_x_989:
        /* <DEDUP_REMOVED lines=14> */
.L_x_1002:
[----:B------:R-:W2:Y:S02]  /*38c0*/  LDG.E.64 R2, [R2.64] ;  /* 0x0000002402027981 */ /* 0x000ea4000c1e1b00 */
[----:B--2---:R-:W0:Y:S01]  /*38d0*/  F2F.F32.F64 R0, R2 ;  /* 0x0000000200007310 */ /* 0x004e220000301000 */
[----:B------:R-:W0:-:S14]  /*38e0*/  DSETP.GEU.AND P0, PT, |R2|, c[0x2][0x0], PT ;  /* 0x008000000200762a */ /* 0x000e1c0003f0e200 */
[----:B0-----:R-:W-:-:S05]  /*38f0*/  @!P0 FMUL R0, R0, 1.175494350822287508e-38 ;  /* 0x0080000000008820 */ /* 0x001fca0000400000 */
[----:B------:R-:W-:-:S04]  /*3900*/  F2FP.PACK_AB R0, RZ, R0 ;  /* 0x00000000ff00723e */ /* 0x000fc800000000ff */
[----:B------:R-:W-:Y:S01]  /*3910*/  PRMT R23, R0, 0x7610, R23 ;  /* 0x0000761000177816 */ /* 0x000fe20000000017 */
[----:B------:R-:W-:Y:S05]  /*3920*/  BRA `(.L_x_988) ;  /* 0x00000a6000007947 */ /* 0x000fea0003800000 */
.L_x_1001:
        /* <DEDUP_REMOVED lines=28> */
.L_x_1004:
        /* <DEDUP_REMOVED lines=15> */
.L_x_1003:
[----:B------:R-:W2:Y:S02]  /*3be0*/  LDG.E.U16 R0, [R2.64] ;  /* 0x0000002402007981 */ /* 0x000ea4000c1e1500 */
[----:B--2---:R-:W-:-:S04]  /*3bf0*/  PRMT R0, RZ, 0x5410, R0 ;  /* 0x00005410ff007816 */ /* 0x004fc80000000000 */
[----:B------:R-:W-:-:S04]  /*3c00*/  F2FP.PACK_AB R0, RZ, R0 ;  /* 0x00000000ff00723e */ /* 0x000fc800000000ff */
[----:B------:R-:W-:Y:S01]  /*3c10*/  PRMT R23, R0, 0x7610, R23 ;  /* 0x0000761000177816 */ /* 0x000fe20000000017 */
[----:B------:R-:W-:Y:S05]  /*3c20*/  BRA `(.L_x_988) ;  /* 0x0000076000007947 */ /* 0x000fea0003800000 */
.L_x_1000:
        /* <DEDUP_REMOVED lines=12> */
.L_x_1007:
        /* <DEDUP_REMOVED lines=21> */
.L_x_1011:
[----:B------:R-:W-:Y:S05]  /*3e40*/  BSYNC B1 ;  /* 0x0000000000017941 */ /* 0x000fea0003800000 */
.L_x_1010:
[----:B------:R-:W-:Y:S01]  /*3e50*/  LEA R3, R0, 0x3b800000, 0x17 ;  /* 0x3b80000000037811 */ /* 0x000fe200078eb8ff */
[----:B------:R-:W-:-:S05]  /*3e60*/  IMAD.SHL.U32 R0, R2, 0x100000, RZ ;  /* 0x0010000002007824 */ /* 0x000fca00078e00ff */
[----:B------:R-:W-:Y:S02]  /*3e70*/  LOP3.LUT R0, R3, R0, R4, 0xfe, !PT ;  /* 0x0000000003007212 */ /* 0x000fe400078efe04 */
.L_x_1009:
[----:B------:R-:W-:Y:S05]  /*3e80*/  BSYNC B0 ;  /* 0x0000000000007941 */ /* 0x000fea0003800000 */
.L_x_1008:
[----:B------:R-:W-:-:S04]  /*3e90*/  F2FP.PACK_AB R0, RZ, R0 ;  /* 0x00000000ff00723e */ /* 0x000fc800000000ff */
[----:B------:R-:W-:Y:S01]  /*3ea0*/  PRMT R23, R0, 0x7610, R23 ;  /* 0x0000761000177816 */ /* 0x000fe20000000017 */
[----:B------:R-:W-:Y:S05]  /*3eb0*/  BRA `(.L_x_988) ;  /* 0x000004d000007947 */ /* 0x000fea0003800000 */
.L_x_1006:
        /* <DEDUP_REMOVED lines=21> */
.L_x_1015:
[----:B------:R-:W-:Y:S05]  /*4010*/  BSYNC B1 ;  /* 0x0000000000017941 */ /* 0x000fea0003800000 */
.L_x_1014:
[----:B------:R-:W-:Y:S01]  /*4020*/  LEA R3, R0, 0x37800000, 0x17 ;  /* 0x3780000000037811 */ /* 0x000fe200078eb8ff */
[----:B------:R-:W-:-:S05]  /*4030*/  IMAD.SHL.U32 R0, R2, 0x200000, RZ ;  /* 0x0020000002007824 */ /* 0x000fca00078e00ff */
[----:B------:R-:W-:Y:S02]  /*4040*/  LOP3.LUT R0, R3, R0, R4, 0xfe, !PT ;  /* 0x0000000003007212 */ /* 0x000fe400078efe04 */
.L_x_1013:
[----:B------:R-:W-:Y:S05]  /*4050*/  BSYNC B0 ;  /* 0x0000000000007941 */ /* 0x000fea0003800000 */
.L_x_1012:
[----:B------:R-:W-:-:S04]  /*4060*/  F2FP.PACK_AB R0, RZ, R0 ;  /* 0x00000000ff00723e */ /* 0x000fc800000000ff */
[----:B------:R-:W-:Y:S01]  /*4070*/  PRMT R23, R0, 0x7610, R23 ;  /* 0x0000761000177816 */ /* 0x000fe20000000017 */
[----:B------:R-:W-:Y:S05]  /*4080*/  BRA `(.L_x_988) ;  /* 0x0000030000007947 */ /* 0x000fea0003800000 */
.L_x_1005:
        /* <DEDUP_REMOVED lines=14> */
.L_x_1019:
[----:B------:R-:W-:Y:S05]  /*4170*/  BSYNC B0 ;  /* 0x0000000000007941 */ /* 0x000fea0003800000 */
.L_x_1018:
[----:B------:R-:W-:-:S04]  /*4180*/  F2FP.PACK_AB R0, RZ, R0 ;  /* 0x00000000ff00723e */ /* 0x000fc800000000ff */
[----:B------:R-:W-:Y:S01]  /*4190*/  PRMT R23, R0, 0x7610, R23 ;  /* 0x0000761000177816 */ /* 0x000fe20000000017 */
[----:B------:R-:W-:Y:S05]  /*41a0*/  BRA `(.L_x_988) ;  /* 0x000001e000007947 */ /* 0x000fea0003800000 */
.L_x_993:
        /* <DEDUP_REMOVED lines=21> */
.L_x_1017:
[----:B------:R-:W2:Y:S02]  /*4300*/  LDG.E.64 R2, [R2.64] ;  /* 0x0000002402027981 */ /* 0x000ea4000c1e1b00 */
[----:B--2---:R-:W0:Y:S02]  /*4310*/  I2F.U64 R0, R2 ;  /* 0x0000000200007312 */ /* 0x004e240000301000 */
[----:B0-----:R-:W-:-:S04]  /*4320*/  F2FP.PACK_AB R0, RZ, R0 ;  /* 0x00000000ff00723e */ /* 0x001fc800000000ff */
[----:B------:R-:W-:Y:S01]  /*4330*/  PRMT R23, R0, 0x7610, R23 ;  /* 0x0000761000177816 */ /* 0x000fe20000000017 */
[----:B------:R-:W-:Y:S05]  /*4340*/  BRA `(.L_x_988) ;  /* 0x0000004000007947 */ /* 0x000fea0003800000 */
.L_x_1016:
[----:B------:R-:W2:Y:S02]  /*4350*/  LDG.E R2, [R2.64] ;  /* 0x0000002402027981 */ /* 0x000ea4000c1e1900 */
[----:B--2---:R-:W0:Y:S02]  /*4360*/  I2F.U32 R0, R2 ;  /* 0x0000000200007306 */ /* 0x004e240000201000 */
[----:B0-----:R-:W-:-:S04]  /*4370*/  F2FP.PACK_AB R0, RZ, R0 ;  /* 0x00000000ff00723e */ /* 0x001fc800000000ff */
[----:B------:R-:W-:Y:S02]  /*4380*/  PRMT R23, R0, 0x7610, R23 ;  /* 0x0000761000177816 */ /* 0x000fe40000000017 */
.L_x_988:
[----:B------:R-:W-:Y:S05]  /*4390*/  BSYNC B6 ;  /* 0x0000000000067941 */ /* 0x000fea0003800000 */
.L_x_987:
        /* <DEDUP_REMOVED lines=11> */
[----:B--2--5:R-:W-:Y:S01]  /*4450*/  HADD2.F32 R25, -RZ, R25.H0_H0 ;  /* 0x20000019ff197230 */ /* 0x024fe20000004100 */
[----:B------:R-:W-:Y:S02]  /*4460*/  IMAD.MOV.U32 R4, RZ, RZ, 0x38eb4c3a ;  /* 0x38eb4c3aff047424 */ /* 0x000fe400078e00ff */
[----:B------:R-:W-:Y:S02]  /*4470*/  IMAD.MOV.U32 R5, RZ, RZ, 0x3aae005b ;  /* 0x3aae005bff057424 */ /* 0x000fe400078e00ff */
[C---:B------:R-:W-:Y:S01]  /*4480*/  FADD.FTZ R2, |R25|.reuse, -RZ ;  /* 0x800000ff19027221 */ /* 0x040fe20000010200 */
[C---:B------:R-:W-:Y:S01]  /*4490*/  FSETP.GE.FTZ.AND P3, PT, |R25|.reuse, 1.0029599666595458984, PT ;  /* 0x3f8060fe1900780b */ /* 0x040fe20003f76200 */
        /* <DEDUP_REMOVED lines=26> */
[----:B------:R-:W-:Y:S02]  /*4640*/  F2FP.PACK_AB R0, RZ, R2 ;  /* 0x00000002ff00723e */ /* 0x000fe400000000ff */
.L_x_1021:
[----:B--2---:R-:W-:Y:S05]  /*4650*/  BSYNC B0 ;  /* 0x0000000000007941 */ /* 0x004fea0003800000 */
.L_x_1020:
[----:B------:R-:W-:Y:S01]  /*4660*/  BSSY B0, `(.L_x_1022) ;  /* 0x0000022000007945 */ /* 0x000fe20003800000 */
[----:B------:R-:W-:Y:S05]  /*4670*/  @P4 BRA `(.L_x_1023) ;  /* 0x0000020000004947 */ /* 0x000fea0003800000 */
[----:B-----5:R-:W-:Y:S01]  /*4680*/  HADD2.F32 R22, -RZ, R22.H0_H0 ;  /* 0x20000016ff167230 */ /* 0x020fe20000004100 */
[----:B------:R-:W-:Y:S02]  /*4690*/  IMAD.MOV.U32 R5, RZ, RZ, 0x38eb4c3a ;  /* 0x38eb4c3aff057424 */ /* 0x000fe400078e00ff */
[----:B------:R-:W-:Y:S02]  /*46a0*/  IMAD.MOV.U32 R4, RZ, RZ, 0x3aae005b ;  /* 0x3aae005bff047424 */ /* 0x000fe400078e00ff */
[C---:B------:R-:W-:Y:S01]  /*46b0*/  FADD.FTZ R3, |R22|.reuse, -RZ ;  /* 0x800000ff16037221 */ /* 0x040fe20000010200 */
        /* <DEDUP_REMOVED lines=27> */
[----:B------:R-:W-:Y:S02]  /*4870*/  F2FP.PACK_AB R25, RZ, R3 ;  /* 0x00000003ff19723e */ /* 0x000fe400000000ff */
.L_x_1023:
[----:B------:R-:W-:Y:S05]  /*4880*/  BSYNC B0 ;  /* 0x0000000000007941 */ /* 0x000fea0003800000 */
.L_x_1022:
        /* <DEDUP_REMOVED lines=34> */
.L_x_1025:
[----:B------:R-:W-:Y:S05]  /*4ab0*/  BSYNC B0 ;  /* 0x0000000000007941 */ /* 0x000fea0003800000 */
.L_x_1024:
        /* <DEDUP_REMOVED lines=33> */
[----:B------:R-:W-:Y:S02]  /*4cd0*/  F2FP.PACK_AB R23, RZ, R3 ;  /* 0x00000003ff17723e */ /* 0x000fe400000000ff */
.L_x_1027:
[----:B------:R-:W-:Y:S05]  /*4ce0*/  BSYNC B0 ;  /* 0x0000000000007941 */ /* 0x000fea0003800000 */
.L_x_1026:
        /* <DEDUP_REMOVED lines=17> */
[----:B------:R-:W-:Y:S01]  /*4e00*/  HADD2.F32 R0, -RZ, R0.H0_H0 ;  /* 0x20000000ff007230 */ /* 0x000fe20000004100 */
[----:B------:R-:W-:-:S03]  /*4e10*/  IMAD.MOV.U32 R19, RZ, RZ, R24 ;  /* 0x000000ffff137224 */ /* 0x000fc600078e0018 */
[----:B------:R-:W0:Y:S02]  /*4e20*/  F2I.FTZ.TRUNC.NTZ R5, R0 ;  /* 0x0000000000057305 */ /* 0x000e24000021f100 */
[----:B0-----:R0:W-:Y:S01]  /*4e30*/  STG.E.U8 [R2.64], R5 ;  /* 0x0000000502007986 */ /* 0x0011e2000c101124 */
[----:B------:R-:W-:Y:S05]  /*4e40*/  BRA `(.L_x_1029) ;  /* 0x00000fd000007947 */ /* 0x000fea0003800000 */
.L_x_1033:
[----:B------:R-:W-:Y:S01]  /*4e50*/  HADD2.F32 R5, -RZ, R0.H0_H0 ;  /* 0x20000000ff057230 */ /* 0x000fe20000004100 */
[----:B------:R-:W-:-:S05]  /*4e60*/  IMAD.MOV.U32 R19, RZ, RZ, R24 ;  /* 0x000000ffff137224 */ /* 0x000fca00078e0018 */
[----:B------:R-:W0:Y:S02]  /*4e70*/  F2I.S64.TRUNC R4, R5 ;  /* 0x0000000500047311 */ /* 0x000e24000020d900 */
[----:B0-----:R0:W-:Y:S01]  /*4e80*/  STG.E.U8 [R2.64], R4 ;  /* 0x0000000402007986 */ /* 0x0011e2000c101124 */
[----:B------:R-:W-:Y:S05]  /*4e90*/  BRA `(.L_x_1029) ;  /* 0x00000f8000007947 */ /* 0x000fea0003800000 */
.L_x_1032:
[----:B------:R-:W-:-:S13]  /*4ea0*/  ISETP.NE.AND P0, PT, R4, 0x2, PT ;  /* 0x000000020400780c */ /* 0x000fda0003f05270 */
[----:B------:R-:W-:Y:S05]  /*4eb0*/  @!P0 BRA `(.L_x_1035) ;  /* 0x000000e000008947 */ /* 0x000fea0003800000 */
[----:B------:R-:W-:-:S13]  /*4ec0*/  ISETP.NE.AND P0, PT, R4, 0x3, PT ;  /* 0x000000030400780c */ /* 0x000fda0003f05270 */
[----:B------:R-:W-:Y:S05]  /*4ed0*/  @!P0 BRA `(.L_x_1036) ;  /* 0x0000007000008947 */ /* 0x000fea0003800000 */
[----:B------:R-:W-:-:S13]  /*4ee0*/  ISETP.NE.AND P0, PT, R4, 0x4, PT ;  /* 0x000000040400780c */ /* 0x000fda0003f05270 */
[----:B------:R-:W-:Y:S05]  /*4ef0*/  @P0 BRA `(.L_x_1034) ;  /* 0x00000d4000000947 */ /* 0x000fea0003800000 */
[----:B------:R-:W-:Y:S01]  /*4f00*/  HADD2.F32 R4, -RZ, R0.H0_H0 ;  /* 0x20000000ff047230 */ /* 0x000fe20000004100 */
[----:B------:R-:W-:-:S05]  /*4f10*/  IMAD.MOV.U32 R19, RZ, RZ, R24 ;  /* 0x000000ffff137224 */ /* 0x000fca00078e0018 */
[----:B------:R-:W0:Y:S02]  /*4f20*/  F2I.S64.TRUNC R4, R4 ;  /* 0x0000000400047311 */ /* 0x000e24000020d900 */
[----:B0-----:R0:W-:Y:S01]  /*4f30*/  STG.E.64 [R2.64], R4 ;  /* 0x0000000402007986 */ /* 0x0011e2000c101b24 */
[----:B------:R-:W-:Y:S05]  /*4f40*/  BRA `(.L_x_1029) ;  /* 0x00000ed000007947 */ /* 0x000fea0003800000 */
.L_x_1036:
[----:B------:R-:W-:Y:S01]  /*4f50*/  HADD2.F32 R0, -RZ, R0.H0_H0 ;  /* 0x20000000ff007230 */ /* 0x000fe20000004100 */
[----:B------:R-:W-:-:S03]  /*4f60*/  IMAD.MOV.U32 R19, RZ, RZ, R24 ;  /* 0x000000ffff137224 */ /* 0x000fc600078e0018 */
[----:B------:R-:W0:Y:S02]  /*4f70*/  F2I.FTZ.TRUNC.NTZ R5, R0 ;  /* 0x0000000000057305 */ /* 0x000e24000021f100 */
[----:B0-----:R0:W-:Y:S01]  /*4f80*/  STG.E [R2.64], R5 ;  /* 0x0000000502007986 */ /* 0x0011e2000c101924 */
[----:B------:R-:W-:Y:S05]  /*4f90*/  BRA `(.L_x_1029) ;  /* 0x00000e8000007947 */ /* 0x000fea0003800000 */
.L_x_1035:
[----:B------:R-:W-:Y:S01]  /*4fa0*/  HADD2.F32 R0, -RZ, R0.H0_H0 ;  /* 0x20000000ff007230 */ /* 0x000fe20000004100 */
[----:B------:R-:W-:-:S03]  /*4fb0*/  IMAD.MOV.U32 R19, RZ, RZ, R24 ;  /* 0x000000ffff137224 */ /* 0x000fc600078e0018 */
[----:B------:R-:W0:Y:S02]  /*4fc0*/  F2I.FTZ.TRUNC.NTZ R5, R0 ;  /* 0x0000000000057305 */ /* 0x000e24000021f100 */
[----:B0-----:R0:W-:Y:S01]  /*4fd0*/  STG.E.U16 [R2.64], R5 ;  /* 0x0000000502007986 */ /* 0x0011e2000c101524 */
[----:B------:R-:W-:Y:S05]  /*4fe0*/  BRA `(.L_x_1029) ;  /* 0x00000e3000007947 */ /* 0x000fea0003800000 */
.L_x_1031:
[----:B------:R-:W-:-:S13]  /*4ff0*/  ISETP.GT.AND P0, PT, R4, 0x6, PT ;  /* 0x000000060400780c */ /* 0x000fda0003f04270 */
[----:B------:R-:W-:Y:S05]  /*5000*/  @P0 BRA `(.L_x_1037) ;  /* 0x000000b000000947 */ /* 0x000fea0003800000 */
[----:B------:R-:W-:-:S13]  /*5010*/  ISETP.NE.AND P0, PT, R4, 0x5, PT ;  /* 0x000000050400780c */ /* 0x000fda0003f05270 */
[----:B------:R-:W-:Y:S05]  /*5020*/  @!P0 BRA `(.L_x_1038) ;  /* 0x0000006000008947 */ /* 0x000fea0003800000 */
[----:B------:R-:W-:-:S13]  /*5030*/  ISETP.NE.AND P0, PT, R4, 0x6, PT ;  /* 0x000000060400780c */ /* 0x000fda0003f05270 */
[----:B------:R-:W-:Y:S05]  /*5040*/  @P0 BRA `(.L_x_1034) ;  /* 0x00000bf000000947 */ /* 0x000fea0003800000 */
[----:B------:R-:W-:Y:S01]  /*5050*/  HADD2.F32 R5, -RZ, R0.H0_H0 ;  /* 0x20000000ff057230 */ /* 0x000fe20000004100 */
[----:B------:R-:W-:-:S04]  /*5060*/  IMAD.MOV.U32 R19, RZ, RZ, R24 ;  /* 0x000000ffff137224 */ /* 0x000fc800078e0018 */
[----:B------:R0:W-:Y:S01]  /*5070*/  STG.E [R2.64], R5 ;  /* 0x0000000502007986 */ /* 0x0001e2000c101924 */
[----:B------:R-:W-:Y:S05]  /*5080*/  BRA `(.L_x_1029) ;  /* 0x00000d9000007947 */ /* 0x000fea0003800000 */
.L_x_1038:
[----:B------:R0:W-:Y:S01]  /*5090*/  STG.E.U16 [R2.64], R0 ;  /* 0x0000000002007986 */ /* 0x0001e2000c101524 */
[----:B------:R-:W-:Y:S01]  /*50a0*/  IMAD.MOV.U32 R19, RZ, RZ, R24 ;  /* 0x000000ffff137224 */ /* 0x000fe200078e0018 */
[----:B------:R-:W-:Y:S05]  /*50b0*/  BRA `(.L_x_1029) ;  /* 0x00000d6000007947 */ /* 0x000fea0003800000 */
.L_x_1037:
[----:B------:R-:W-:-:S13]  /*50c0*/  ISETP.NE.AND P0, PT, R4, 0x7, PT ;  /* 0x000000070400780c */ /* 0x000fda0003f05270 */
[----:B------:R-:W-:Y:S05]  /*50d0*/  @!P0 BRA `(.L_x_1039) ;  /* 0x000000f000008947 */ /* 0x000fea0003800000 */
[----:B------:R-:W-:-:S13]  /*50e0*/  ISETP.NE.AND P0, PT, R4, 0x8, PT ;  /* 0x000000080400780c */ /* 0x000fda0003f05270 */
[----:B------:R-:W-:Y:S05]  /*50f0*/  @!P0 BRA `(.L_x_1040) ;  /* 0x0000007000008947 */ /* 0x000fea0003800000 */
[----:B------:R-:W-:-:S13]  /*5100*/  ISETP.NE.AND P0, PT, R4, 0x9, PT ;  /* 0x000000090400780c */ /* 0x000fda0003f05270 */
[----:B------:R-:W-:Y:S05]  /*5110*/  @P0 BRA `(.L_x_1034) ;  /* 0x00000b2000000947 */ /* 0x000fea0003800000 */
[----:B------:R-:W-:Y:S01]  /*5120*/  HADD2.F32 R4, -RZ, R0.H0_H0 ;  /* 0x20000000ff047230 */ /* 0x000fe20000004100 */
[----:B------:R-:W-:Y:S02]  /*5130*/  IMAD.MOV.U32 R5, RZ, RZ, RZ ;  /* 0x000000ffff057224 */ /* 0x000fe400078e00ff */
[----:B------:R-:W-:-:S03]  /*5140*/  IMAD.MOV.U32 R19, RZ, RZ, R24 ;  /* 0x000000ffff137224 */ /* 0x000fc600078e0018 */
[----:B------:R0:W-:Y:S01]  /*5150*/  STG.E.64 [R2.64], R4 ;  /* 0x0000000402007986 */ /* 0x0001e2000c101b24 */
[----:B------:R-:W-:Y:S05]  /*5160*/  BRA `(.L_x_1029) ;  /* 0x00000cb000007947 */ /* 0x000fea0003800000 */
.L_x_1040:
[----:B------:R-:W-:Y:S01]  /*5170*/  HADD2.F32 R0, -RZ, R0.H0_H0 ;  /* 0x20000000ff007230 */ /* 0x000fe20000004100 */
[----:B------:R-:W-:-:S04]  /*5180*/  IMAD.MOV.U32 R19, RZ, RZ, R24 ;  /* 0x000000ffff137224 */ /* 0x000fc800078e0018 */
[----:B------:R-:W-:-:S04]  /*5190*/  F2FP.PACK_AB R0, RZ, R0 ;  /* 0x00000000ff00723e */ /* 0x000fc800000000ff */
[----:B------:R-:W-:-:S05]  /*51a0*/  PRMT R0, R0, 0x5410, RZ ;  /* 0x0000541000007816 */ /* 0x000fca00000000ff */
[----:B------:R0:W-:Y:S01]  /*51b0*/  STG.E [R2.64], R0 ;  /* 0x0000000002007986 */ /* 0x0001e2000c101924 */
[----:B------:R-:W-:Y:S05]  /*51c0*/  BRA `(.L_x_1029) ;  /* 0x00000c5000007947 */ /* 0x000fea0003800000 */
.L_x_1039:
[----:B------:R-:W-:Y:S01]  /*51d0*/  HADD2.F32 R4, -RZ, R0.H0_H0 ;  /* 0x20000000ff047230 */ /* 0x000fe20000004100 */
[----:B------:R-:W-:-:S04]  /*51e0*/  IMAD.MOV.U32 R19, RZ, RZ, R24 ;  /* 0x000000ffff137224 */ /* 0x000fc800078e0018 */
[----:B------:R-:W-:-:S06]  /*51f0*/  FMUL.FTZ R4, R4, 1 ;  /* 0x3f80000004047820 */ /* 0x000fcc0000410000 */
[----:B------:R-:W0:Y:S02]  /*5200*/  F2F.F64.F32 R4, R4 ;  /* 0x0000000400047310 */ /* 0x000e240000201800 */
[----:B0-----:R0:W-:Y:S01]  /*5210*/  STG.E.64 [R2.64], R4 ;  /* 0x0000000402007986 */ /* 0x0011e2000c101b24 */
[----:B------:R-:W-:Y:S05]  /*5220*/  BRA `(.L_x_1029) ;  /* 0x00000bf000007947 */ /* 0x000fea0003800000 */
.L_x_1030:
        /* <DEDUP_REMOVED lines=10> */
[----:B------:R-:W-:-:S04]  /*52d0*/  FSETP.NEU.FTZ.AND P0, PT, R0, RZ, PT ;  /* 0x000000ff0000720b */ /* 0x000fc80003f1d000 */
[----:B------:R-:W-:-:S05]  /*52e0*/  SEL R5, RZ, 0x1, !P0 ;  /* 0x00000001ff057807 */ /* 0x000fca0004000000 */
[----:B------:R0:W-:Y:S01]  /*52f0*/  STG.E.U8 [R2.64], R5 ;  /* 0x0000000502007986 */ /* 0x0001e2000c101124 */
[----:B------:R-:W-:Y:S05]  /*5300*/  BRA `(.L_x_1029) ;  /* 0x00000b1000007947 */ /* 0x000fea0003800000 */
.L_x_1043:
[----:B------:R-:W-:Y:S01]  /*5310*/  HADD2.F32 R0, -RZ, R0.H0_H0 ;  /* 0x20000000ff007230 */ /* 0x000fe20000004100 */
[----:B------:R-:W-:Y:S01]  /*5320*/  CS2R R6, SRZ ;  /* 0x0000000000067805 */ /* 0x000fe2000001ff00 */
[----:B------:R-:W-:-:S03]  /*5330*/  IMAD.MOV.U32 R19, RZ, RZ, R24 ;  /* 0x000000ffff137224 */ /* 0x000fc600078e0018 */
[----:B------:R-:W-:-:S04]  /*5340*/  FMUL.FTZ R0, R0, 1 ;  /* 0x3f80000000007820 */ /* 0x000fc80000410000 */
[----:B------:R-:W0:Y:S02]  /*5350*/  F2F.F64.F32 R4, R0 ;  /* 0x0000000000047310 */ /* 0x000e240000201800 */
[----:B0-----:R0:W-:Y:S01]  /*5360*/  STG.E.128 [R2.64], R4 ;  /* 0x0000000402007986 */ /* 0x0011e2000c101d24 */
[----:B------:R-:W-:Y:S05]  /*5370*/  BRA `(.L_x_1029) ;  /* 0x00000aa000007947 */ /* 0x000fea0003800000 */
.L_x_1042:
        /* <DEDUP_REMOVED lines=21> */
.L_x_1047:
[----:B------:R-:W-:Y:S05]  /*54d0*/  BSYNC B0 ;  /* 0x0000000000007941 */ /* 0x000fea0003800000 */
.L_x_1046:
[----:B------:R-:W-:Y:S01]  /*54e0*/  LOP3.LUT R5, R0, R5, RZ, 0xfc, !PT ;  /* 0x0000000500057212 */ /* 0x000fe200078efcff */
[----:B------:R-:W-:-:S04]  /*54f0*/  IMAD.MOV.U32 R19, RZ, RZ, R24 ;  /* 0x000000ffff137224 */ /* 0x000fc800078e0018 */
[----:B------:R0:W-:Y:S01]  /*5500*/  STG.E.U8 [R2.64], R5 ;  /* 0x0000000502007986 */ /* 0x0001e2000c101124 */
[----:B------:R-:W-:Y:S05]  /*5510*/  BRA `(.L_x_1029) ;  /* 0x0000090000007947 */ /* 0x000fea0003800000 */
.L_x_1045:
        /* <DEDUP_REMOVED lines=13> */
.L_x_1049:
[----:B------:R-:W-:Y:S01]  /*55f0*/  IMAD.MOV.U32 R0, RZ, RZ, 0x7f ;  /* 0x0000007fff007424 */ /* 0x000fe200078e00ff */
[----:B------:R-:W-:-:S04]  /*5600*/  ISETP.GT.U32.AND P0, PT, R4, 0x7f800000, PT ;  /* 0x7f8000000400780c */ /* 0x000fc80003f04070 */
[----:B------:R-:W-:-:S04]  /*5610*/  SEL R0, R0, 0x7c, P0 ;  /* 0x0000007c00007807 */ /* 0x000fc80000000000 */
.L_x_1050:
[----:B------:R-:W-:Y:S05]  /*5620*/  BSYNC B0 ;  /* 0x0000000000007941 */ /* 0x000fea0003800000 */
.L_x_1048:
[----:B------:R-:W-:Y:S01]  /*5630*/  LOP3.LUT R4, R5, 0x80000000, RZ, 0xc0, !PT ;  /* 0x8000000005047812 */ /* 0x000fe200078ec0ff */
[----:B------:R-:W-:-:S03]  /*5640*/  IMAD.MOV.U32 R19, RZ, RZ, R24 ;  /* 0x000000ffff137224 */ /* 0x000fc600078e0018 */
[----:B------:R-:W-:-:S04]  /*5650*/  SHF.R.U32.HI R5, RZ, 0x18, R4 ;  /* 0x00000018ff057819 */ /* 0x000fc80000011604 */
[----:B------:R-:W-:-:S05]  /*5660*/  LOP3.LUT R5, R0, R5, RZ, 0xfc, !PT ;  /* 0x0000000500057212 */ /* 0x000fca00078efcff */
[----:B------:R0:W-:Y:S01]  /*5670*/  STG.E.U8 [R2.64], R5 ;  /* 0x0000000502007986 */ /* 0x0001e2000c101124 */
[----:B------:R-:W-:Y:S05]  /*5680*/  BRA `(.L_x_1029) ;  /* 0x0000079000007947 */ /* 0x000fea0003800000 */
.L_x_1044:
[----:B------:R-:W-:Y:S01]  /*5690*/  HADD2.F32 R0, -RZ, R0.H0_H0 ;  /* 0x20000000ff007230 */ /* 0x000fe20000004100 */
[----:B------:R-:W-:-:S04]  /*56a0*/  IMAD.MOV.U32 R19, RZ, RZ, R24 ;  /* 0x000000ffff137224 */ /* 0x000fc800078e0018 */
[----:B------:R-:W-:-:S05]  /*56b0*/  F2FP.BF16.PACK_AB R0, RZ, R0 ;  /* 0x00000000ff00723e */ /* 0x000fca00000010ff */
[----:B------:R0:W-:Y:S01]  /*56c0*/  STG.E.U16 [R2.64], R0 ;  /* 0x0000000002007986 */ /* 0x0001e2000c101524 */
[----:B------:R-:W-:Y:S05]  /*56d0*/  BRA `(.L_x_1029) ;  /* 0x0000074000007947 */ /* 0x000fea0003800000 */
.L_x_1041:
        /* <DEDUP_REMOVED lines=10> */
[----:B------:R-:W0:Y:S02]  /*5780*/  F2I.FTZ.U32.TRUNC.NTZ R5, R5 ;  /* 0x0000000500057305 */ /* 0x000e24000021f000 */
[----:B0-----:R0:W-:Y:S01]  /*5790*/  STG.E.U16 [R2.64], R5 ;  /* 0x0000000502007986 */ /* 0x0011e2000c101524 */
[----:B------:R-:W-:Y:S05]  /*57a0*/  BRA `(.L_x_1029) ;  /* 0x0000067000007947 */ /* 0x000fea0003800000 */
.L_x_1053:
        /* <DEDUP_REMOVED lines=17> */
.L_x_1056:
[----:B------:R-:W-:-:S04]  /*58c0*/  LOP3.LUT R0, R7, 0x80000000, RZ, 0xc0, !PT ;  /* 0x8000000007007812 */ /* 0x000fc800078ec0ff */
[----:B------:R-:W-:-:S04]  /*58d0*/  SHF.R.U32.HI R5, RZ, 0x18, R0 ;  /* 0x00000018ff057819 */ /* 0x000fc80000011600 */
[----:B------:R-:W-:-:S04]  /*58e0*/  LOP3.LUT R4, R4, R5, RZ, 0xfc, !PT ;  /* 0x0000000504047212 */ /* 0x000fc800078efcff */
[----:B------:R-:W-:Y:S02]  /*58f0*/  PRMT R0, R4, 0x7610, R0 ;  /* 0x0000761004007816 */ /* 0x000fe40000000000 */
.L_x_1055:
[----:B------:R-:W-:Y:S05]  /*5900*/  BSYNC B0 ;  /* 0x0000000000007941 */ /* 0x000fea0003800000 */
.L_x_1054:
[----:B------:R0:W-:Y:S01]  /*5910*/  STG.E.U8 [R2.64], R0 ;  /* 0x0000000002007986 */ /* 0x0001e2000c101124 */
[----:B------:R-:W-:Y:S01]  /*5920*/  IMAD.MOV.U32 R19, RZ, RZ, R24 ;  /* 0x000000ffff137224 */ /* 0x000fe200078e0018 */
[----:B------:R-:W-:Y:S05]  /*5930*/  BRA `(.L_x_1029) ;  /* 0x000004e000007947 */ /* 0x000fea0003800000 */
.L_x_1052:
        /* <DEDUP_REMOVED lines=17> */
.L_x_1059:
[----:B------:R-:W-:-:S04]  /*5a50*/  LOP3.LUT R0, R7, 0x80000000, RZ, 0xc0, !PT ;  /* 0x8000000007007812 */ /* 0x000fc800078ec0ff */
[----:B------:R-:W-:-:S04]  /*5a60*/  SHF.R.U32.HI R5, RZ, 0x18, R0 ;  /* 0x00000018ff057819 */ /* 0x000fc80000011600 */
[----:B------:R-:W-:-:S04]  /*5a70*/  LOP3.LUT R4, R4, R5, RZ, 0xfc, !PT ;  /* 0x0000000504047212 */ /* 0x000fc800078efcff */
[----:B------:R-:W-:Y:S02]  /*5a80*/  PRMT R0, R4, 0x7610, R0 ;  /* 0x0000761004007816 */ /* 0x000fe40000000000 */
.L_x_1058:
[----:B------:R-:W-:Y:S05]  /*5a90*/  BSYNC B0 ;  /* 0x0000000000007941 */ /* 0x000fea0003800000 */
.L_x_1057:
[----:B------:R0:W-:Y:S01]  /*5aa0*/  STG.E.U8 [R2.64], R0 ;  /* 0x0000000002007986 */ /* 0x0001e2000c101124 */
[----:B------:R-:W-:Y:S01]  /*5ab0*/  IMAD.MOV.U32 R19, RZ, RZ, R24 ;  /* 0x000000ffff137224 */ /* 0x000fe200078e0018 */
[----:B------:R-:W-:Y:S05]  /*5ac0*/  BRA `(.L_x_1029) ;  /* 0x0000035000007947 */ /* 0x000fea0003800000 */
.L_x_1051:
[----:B------:R-:W-:-:S13]  /*5ad0*/  ISETP.NE.AND P0, PT, R4, 0x1c, PT ;  /* 0x0000001c0400780c */ /* 0x000fda0003f05270 */
[----:B------:R-:W-:Y:S05]  /*5ae0*/  @!P0 BRA `(.L_x_1060) ;  /* 0x000002f000008947 */ /* 0x000fea0003800000 */
[----:B------:R-:W-:-:S13]  /*5af0*/  ISETP.NE.AND P0, PT, R4, 0x1d, PT ;  /* 0x0000001d0400780c */ /* 0x000fda0003f05270 */
[----:B------:R-:W-:Y:S05]  /*5b00*/  @!P0 BRA `(.L_x_1061) ;  /* 0x0000028000008947 */ /* 0x000fea0003800000 */
[----:B------:R-:W-:-:S13]  /*5b10*/  ISETP.NE.AND P0, PT, R4, 0x2c, PT ;  /* 0x0000002c0400780c */ /* 0x000fda0003f05270 */
[----:B------:R-:W-:Y:S05]  /*5b20*/  @P0 BRA `(.L_x_1034) ;  /* 0x0000011000000947 */ /* 0x000fea0003800000 */
[----:B------:R-:W-:Y:S01]  /*5b30*/  HADD2.F32 R5, -RZ, R0.H0_H0 ;  /* 0x20000000ff057230 */ /* 0x000fe20000004100 */
[----:B------:R-:W-:Y:S01]  /*5b40*/  PLOP3.LUT P0, PT, PT, PT, PT, 0x80, 0x0 ;  /* 0x000000000000781c */ /* 0x000fe20003f0f070 */
[----:B------:R-:W-:-:S03]  /*5b50*/  IMAD.MOV.U32 R19, RZ, RZ, R24 ;  /* 0x000000ffff137224 */ /* 0x000fc600078e0018 */
        /* <DEDUP_REMOVED lines=14> */
.L_x_1034:
        /* <DEDUP_REMOVED lines=21> */
.L_x_1061:
[----:B------:R-:W-:Y:S01]  /*5d90*/  HADD2.F32 R4, -RZ, R0.H0_H0 ;  /* 0x20000000ff047230 */ /* 0x000fe20000004100 */
[----:B------:R-:W-:-:S05]  /*5da0*/  IMAD.MOV.U32 R19, RZ, RZ, R24 ;  /* 0x000000ffff137224 */ /* 0x000fca00078e0018 */
[----:B------:R-:W0:Y:S02]  /*5db0*/  F2I.U64.TRUNC R4, R4 ;  /* 0x0000000400047311 */ /* 0x000e24000020d800 */
[----:B0-----:R0:W-:Y:S01]  /*5dc0*/  STG.E.64 [R2.64], R4 ;  /* 0x0000000402007986 */ /* 0x0011e2000c101b24 */
[----:B------:R-:W-:Y:S05]  /*5dd0*/  BRA `(.L_x_1029) ;  /* 0x0000004000007947 */ /* 0x000fea0003800000 */
.L_x_1060:
[----:B------:R-:W-:Y:S01]  /*5de0*/  HADD2.F32 R0, -RZ, R0.H0_H0 ;  /* 0x20000000ff007230 */ /* 0x000fe20000004100 */
[----:B------:R-:W-:-:S03]  /*5df0*/  IMAD.MOV.U32 R19, RZ, RZ, R24 ;  /* 0x000000ffff137224 */ /* 0x000fc600078e0018 */
[----:B------:R-:W0:Y:S02]  /*5e00*/  F2I.FTZ.U32.TRUNC.NTZ R5, R0 ;  /* 0x0000000000057305 */ /* 0x000e24000021f000 */
[----:B0-----:R0:W-:Y:S02]  /*5e10*/  STG.E [R2.64], R5 ;  /* 0x0000000502007986 */ /* 0x0011e4000c101924 */
.L_x_1029:
[----:B------:R-:W-:Y:S05]  /*5e20*/  BSYNC B6 ;  /* 0x0000000000067941 */ /* 0x000fea0003800000 */
.L_x_1028:
        /* <DEDUP_REMOVED lines=19> */
[----:B-----5:R-:W-:-:S06]  /*5f60*/  HADD2.F32 R25, -RZ, R25.H0_H0 ;  /* 0x20000019ff197230 */ /* 0x020fcc0000004100 */
[----:B------:R-:W0:Y:S02]  /*5f70*/  F2I.FTZ.TRUNC.NTZ R25, R25 ;  /* 0x0000001900197305 */ /* 0x000e24000021f100 */
[----:B0-----:R0:W-:Y:S01]  /*5f80*/  STG.E.U8 [R2.64], R25 ;  /* 0x0000001902007986 */ /* 0x0011e2000c101124 */
[----:B------:R-:W-:Y:S05]  /*5f90*/  BRA `(.L_x_1069) ;  /* 0x00000e8000007947 */ /* 0x000fea0003800000 */
.L_x_1067:
[----:B-----5:R-:W-:-:S06]  /*5fa0*/  HADD2.F32 R5, -RZ, R25.H0_H0 ;  /* 0x20000019ff057230 */ /* 0x020fcc0000004100 */
[----:B------:R-:W0:Y:S02]  /*5fb0*/  F2I.S64.TRUNC R4, R5 ;  /* 0x0000000500047311 */ /* 0x000e24000020d900 */
[----:B0-----:R0:W-:Y:S01]  /*5fc0*/  STG.E.U8 [R2.64], R4 ;  /* 0x0000000402007986 */ /* 0x0011e2000c101124 */
[----:B------:R-:W-:Y:S05]  /*5fd0*/  BRA `(.L_x_1069) ;  /* 0x00000e4000007947 */ /* 0x000fea0003800000 */
.L_x_1066:
[----:B------:R-:W-:-:S13]  /*5fe0*/  ISETP.NE.AND P0, PT, R0, 0x2, PT ;  /* 0x000000020000780c */ /* 0x000fda0003f05270 */
[----:B------:R-:W-:Y:S05]  /*5ff0*/  @!P0 BRA `(.L_x_1070) ;  /* 0x000000c000008947 */ /* 0x000fea0003800000 */
[----:B------:R-:W-:-:S13]  /*6000*/  ISETP.NE.AND P0, PT, R0, 0x3, PT ;  /* 0x000000030000780c */ /* 0x000fda0003f05270 */
[----:B------:R-:W-:Y:S05]  /*6010*/  @!P0 BRA `(.L_x_1071) ;  /* 0x0000006000008947 */ /* 0x000fea0003800000 */
[----:B------:R-:W-:-:S13]  /*6020*/  ISETP.NE.AND P0, PT, R0, 0x4, PT ;  /* 0x000000040000780c */ /* 0x000fda0003f05270 */
[----:B------:R-:W-:Y:S05]  /*6030*/  @P0 BRA `(.L_x_1068) ;  /* 0x00000c3000000947 */ /* 0x000fea0003800000 */
[----:B-----5:R-:W-:-:S06]  /*6040*/  HADD2.F32 R4, -RZ, R25.H0_H0 ;  /* 0x20000019ff047230 */ /* 0x020fcc0000004100 */
[----:B------:R-:W0:Y:S02]  /*6050*/  F2I.S64.TRUNC R4, R4 ;  /* 0x0000000400047311 */ /* 0x000e24000020d900 */
[----:B0-----:R0:W-:Y:S01]  /*6060*/  STG.E.64 [R2.64], R4 ;  /* 0x0000000402007986 */ /* 0x0011e2000c101b24 */
[----:B------:R-:W-:Y:S05]  /*6070*/  BRA `(.L_x_1069) ;  /* 0x00000da000007947 */ /* 0x000fea0003800000 */
.L_x_1071:
[----:B-----5:R-:W-:-:S06]  /*6080*/  HADD2.F32 R25, -RZ, R25.H0_H0 ;  /* 0x20000019ff197230 */ /* 0x020fcc0000004100 */
[----:B------:R-:W0:Y:S02]  /*6090*/  F2I.FTZ.TRUNC.NTZ R25, R25 ;  /* 0x0000001900197305 */ /* 0x000e24000021f100 */
[----:B0-----:R0:W-:Y:S01]  /*60a0*/  STG.E [R2.64], R25 ;  /* 0x0000001902007986 */ /* 0x0011e2000c101924 */
[----:B------:R-:W-:Y:S05]  /*60b0*/  BRA `(.L_x_1069) ;  /* 0x00000d6000007947 */ /* 0x000fea0003800000 */
.L_x_1070:
[----:B-----5:R-:W-:-:S06]  /*60c0*/  HADD2.F32 R25, -RZ, R25.H0_H0 ;  /* 0x20000019ff197230 */ /* 0x020fcc0000004100 */
[----:B------:R-:W0:Y:S02]  /*60d0*/  F2I.FTZ.TRUNC.NTZ R25, R25 ;  /* 0x0000001900197305 */ /* 0x000e24000021f100 */
[----:B0-----:R0:W-:Y:S01]  /*60e0*/  STG.E.U16 [R2.64], R25 ;  /* 0x0000001902007986 */ /* 0x0011e2000c101524 */
[----:B------:R-:W-:Y:S05]  /*60f0*/  BRA `(.L_x_1069) ;  /* 0x00000d2000007947 */ /* 0x000fea0003800000 */
.L_x_1065:
[----:B------:R-:W-:-:S13]  /*6100*/  ISETP.GT.AND P0, PT, R0, 0x6, PT ;  /* 0x000000060000780c */ /* 0x000fda0003f04270 */
[----:B------:R-:W-:Y:S05]  /*6110*/  @P0 BRA `(.L_x_1072) ;  /* 0x0000009000000947 */ /* 0x000fea0003800000 */
[----:B------:R-:W-:-:S13]  /*6120*/  ISETP.NE.AND P0, PT, R0, 0x5, PT ;  /* 0x000000050000780c */ /* 0x000fda0003f05270 */
[----:B------:R-:W-:Y:S05]  /*6130*/  @!P0 BRA `(.L_x_1073) ;  /* 0x0000005000008947 */ /* 0x000fea0003800000 */
[----:B------:R-:W-:-:S13]  /*6140*/  ISETP.NE.AND P0, PT, R0, 0x6, PT ;  /* 0x000000060000780c */ /* 0x000fda0003f05270 */
[----:B------:R-:W-:Y:S05]  /*6150*/  @P0 BRA `(.L_x_1068) ;  /* 0x00000b1000000947 */ /* 0x000fea0003800000 */
[----:B-----5:R-:W-:-:S05]  /*6160*/  HADD2.F32 R25, -RZ, R25.H0_H0 ;  /* 0x20000019ff197230 */ /* 0x020fca0000004100 */
[----:B------:R0:W-:Y:S01]  /*6170*/  STG.E [R2.64], R25 ;  /* 0x0000001902007986 */ /* 0x0001e2000c101924 */
[----:B------:R-:W-:Y:S05]  /*6180*/  BRA `(.L_x_1069) ;  /* 0x00000c9000007947 */ /* 0x000fea0003800000 */
.L_x_1073:
[----:B-----5:R0:W-:Y:S01]  /*6190*/  STG.E.U16 [R2.64], R25 ;  /* 0x0000001902007986 */ /* 0x0201e2000c101524 */
[----:B------:R-:W-:Y:S05]  /*61a0*/  BRA `(.L_x_1069) ;  /* 0x00000c7000007947 */ /* 0x000fea0003800000 */
.L_x_1072:
[----:B------:R-:W-:-:S13]  /*61b0*/  ISETP.NE.AND P0, PT, R0, 0x7, PT ;  /* 0x000000070000780c */ /* 0x000fda0003f05270 */
[----:B------:R-:W-:Y:S05]  /*61c0*/  @!P0 BRA `(.L_x_1074) ;  /* 0x000000d000008947 */ /* 0x000fea0003800000 */
[----:B------:R-:W-:-:S13]  /*61d0*/  ISETP.NE.AND P0, PT, R0, 0x8, PT ;  /* 0x000000080000780c */ /* 0x000fda0003f05270 */
[----:B------:R-:W-:Y:S05]  /*61e0*/  @!P0 BRA `(.L_x_1075) ;  /* 0x0000006000008947 */ /* 0x000fea0003800000 */
[----:B------:R-:W-:-:S13]  /*61f0*/  ISETP.NE.AND P0, PT, R0, 0x9, PT ;  /* 0x000000090000780c */ /* 0x000fda0003f05270 */
[----:B------:R-:W-:Y:S05]  /*6200*/  @P0 BRA `(.L_x_1068) ;  /* 0x00000a6000000947 */ /* 0x000fea0003800000 */
[----:B-----5:R-:W-:Y:S01]  /*6210*/  HADD2.F32 R4, -RZ, R25.H0_H0 ;  /* 0x20000019ff047230 */ /* 0x020fe20000004100 */
[----:B------:R-:W-:-:S05]  /*6220*/  IMAD.MOV.U32 R5, RZ, RZ, RZ ;  /* 0x000000ffff057224 */ /* 0x000fca00078e00ff */
[----:B------:R0:W-:Y:S01]  /*6230*/  STG.E.64 [R2.64], R4 ;  /* 0x0000000402007986 */ /* 0x0001e2000c101b24 */
[----:B------:R-:W-:Y:S05]  /*6240*/  BRA `(.L_x_1069) ;  /* 0x00000bd000007947 */ /* 0x000fea0003800000 */
.L_x_1075:
[----:B-----5:R-:W-:-:S05]  /*6250*/  HADD2.F32 R0, -RZ, R25.H0_H0 ;  /* 0x20000019ff007230 */ /* 0x020fca0000004100 */
[----:B------:R-:W-:-:S04]  /*6260*/  F2FP.PACK_AB R0, RZ, R0 ;  /* 0x00000000ff00723e */ /* 0x000fc800000000ff */
[----:B------:R-:W-:-:S05]  /*6270*/  PRMT R0, R0, 0x5410, RZ ;  /* 0x0000541000007816 */ /* 0x000fca00000000ff */
[----:B------:R0:W-:Y:S01]  /*6280*/  STG.E [R2.64], R0 ;  /* 0x0000000002007986 */ /* 0x0001e2000c101924 */
[----:B------:R-:W-:Y:S05]  /*6290*/  BRA `(.L_x_1069) ;  /* 0x00000b8000007947 */ /* 0x000fea0003800000 */
.L_x_1074:
[----:B-----5:R-:W-:-:S05]  /*62a0*/  HADD2.F32 R4, -RZ, R25.H0_H0 ;  /* 0x20000019ff047230 */ /* 0x020fca0000004100 */
[----:B------:R-:W-:-:S06]  /*62b0*/  FMUL.FTZ R4, R4, 1 ;  /* 0x3f80000004047820 */ /* 0x000fcc0000410000 */
[----:B------:R-:W0:Y:S02]  /*62c0*/  F2F.F64.F32 R4, R4 ;  /* 0x0000000400047310 */ /* 0x000e240000201800 */
[----:B0-----:R0:W-:Y:S01]  /*62d0*/  STG.E.64 [R2.64], R4 ;  /* 0x0000000402007986 */ /* 0x0011e2000c101b24 */
[----:B------:R-:W-:Y:S05]  /*62e0*/  BRA `(.L_x_1069) ;  /* 0x00000b3000007947 */ /* 0x000fea0003800000 */
.L_x_1064:
        /* <DEDUP_REMOVED lines=8> */
[----:B-----5:R-:W-:-:S05]  /*6370*/  HADD2.F32 R25, -RZ, R25.H0_H0 ;  /* 0x20000019ff197230 */ /* 0x020fca0000004100 */
[----:B------:R-:W-:-:S04]  /*6380*/  FSETP.NEU.FTZ.AND P0, PT, R25, RZ, PT ;  /* 0x000000ff1900720b */ /* 0x000fc80003f1d000 */
[----:B------:R-:W-:-:S05]  /*6390*/  SEL R5, RZ, 0x1, !P0 ;  /* 0x00000001ff057807 */ /* 0x000fca0004000000 */
[----:B------:R0:W-:Y:S01]  /*63a0*/  STG.E.U8 [R2.64], R5 ;  /* 0x0000000502007986 */ /* 0x0001e2000c101124 */
[----:B------:R-:W-:Y:S05]  /*63b0*/  BRA `(.L_x_1069) ;  /* 0x00000a6000007947 */ /* 0x000fea0003800000 */
.L_x_1078:
[----:B-----5:R-:W-:Y:S01]  /*63c0*/  HADD2.F32 R25, -RZ, R25.H0_H0 ;  /* 0x20000019ff197230 */ /* 0x020fe20000004100 */
[----:B------:R-:W-:-:S04]  /*63d0*/  CS2R R6, SRZ ;  /* 0x0000000000067805 */ /* 0x000fc8000001ff00 */
[----:B------:R-:W-:-:S06]  /*63e0*/  FMUL.FTZ R4, R25, 1 ;  /* 0x3f80000019047820 */ /* 0x000fcc0000410000 */
[----:B------:R-:W0:Y:S02]  /*63f0*/  F2F.F64.F32 R4, R4 ;  /* 0x0000000400047310 */ /* 0x000e240000201800 */
[----:B0-----:R0:W-:Y:S01]  /*6400*/  STG.E.128 [R2.64], R4 ;  /* 0x0000000402007986 */ /* 0x0011e2000c101d24 */
[----:B------:R-:W-:Y:S05]  /*6410*/  BRA `(.L_x_1069) ;  /* 0x00000a0000007947 */ /* 0x000fea0003800000 */
.L_x_1077:
[----:B------:R-:W-:-:S13]  /*6420*/  ISETP.NE.AND P0, PT, R0, 0xf, PT ;  /* 0x0000000f0000780c */ /* 0x000fda0003f05270 */
[----:B------:R-:W-:Y:S05]  /*6430*/  @!P0 BRA `(.L_x_1079) ;  /* 0x000002d000008947 */ /* 0x000fea0003800000 */
[----:B------:R-:W-:-:S13]  /*6440*/  ISETP.NE.AND P0, PT, R0, 0x17, PT ;  /* 0x000000170000780c */ /* 0x000fda0003f05270 */
[----:B------:R-:W-:Y:S05]  /*6450*/  @!P0 BRA `(.L_x_1080) ;  /* 0x0000015000008947 */ /* 0x000fea0003800000 */
[----:B------:R-:W-:-:S13]  /*6460*/  ISETP.NE.AND P0, PT, R0, 0x18, PT ;  /* 0x000000180000780c */ /* 0x000fda0003f05270 */
[----:B------:R-:W-:Y:S05]  /*6470*/  @P0 BRA `(.L_x_1068) ;  /* 0x000007f000000947 */ /* 0x000fea0003800000 */
[----:B-----5:R-:W-:Y:S01]  /*6480*/  HADD2.F32 R25, -RZ, R25.H0_H0 ;  /* 0x20000019ff197230 */ /* 0x020fe20000004100 */
        /* <DEDUP_REMOVED lines=14> */
.L_x_1082:
[----:B------:R-:W-:Y:S05]  /*6570*/  BSYNC B0 ;  /* 0x0000000000007941 */ /* 0x000fea0003800000 */
.L_x_1081:
[----:B------:R-:W-:-:S05]  /*6580*/  LOP3.LUT R5, R0, R5, RZ, 0xfc, !PT ;  /* 0x0000000500057212 */ /* 0x000fca00078efcff */
[----:B------:R0:W-:Y:S01]  /*6590*/  STG.E.U8 [R2.64], R5 ;  /* 0x0000000502007986 */ /* 0x0001e2000c101124 */
[----:B------:R-:W-:Y:S05]  /*65a0*/  BRA `(.L_x_1069) ;  /* 0x0000087000007947 */ /* 0x000fea0003800000 */
.L_x_1080:
[----:B-----5:R-:W-:Y:S01]  /*65b0*/  HADD2.F32 R25, -RZ, R25.H0_H0 ;  /* 0x20000019ff197230 */ /* 0x020fe20000004100 */
        /* <DEDUP_REMOVED lines=12> */
.L_x_1084:
[----:B------:R-:W-:Y:S01]  /*6680*/  IMAD.MOV.U32 R0, RZ, RZ, 0x7f ;  /* 0x0000007fff007424 */ /* 0x000fe200078e00ff */
[----:B------:R-:W-:-:S04]  /*6690*/  ISETP.GT.U32.AND P0, PT, R4, 0x7f800000, PT ;  /* 0x7f8000000400780c */ /* 0x000fc80003f04070 */
[----:B------:R-:W-:-:S04]  /*66a0*/  SEL R0, R0, 0x7c, P0 ;  /* 0x0000007c00007807 */ /* 0x000fc80000000000 */
.L_x_1085:
[----:B------:R-:W-:Y:S05]  /*66b0*/  BSYNC B0 ;  /* 0x0000000000007941 */ /* 0x000fea0003800000 */
.L_x_1083:
[----:B------:R-:W-:-:S04]  /*66c0*/  LOP3.LUT R4, R25, 0x80000000, RZ, 0xc0, !PT ;  /* 0x8000000019047812 */ /* 0x000fc800078ec0ff */
[----:B------:R-:W-:-:S04]  /*66d0*/  SHF.R.U32.HI R5, RZ, 0x18, R4 ;  /* 0x00000018ff057819 */ /* 0x000fc80000011604 */
[----:B------:R-:W-:-:S05]  /*66e0*/  LOP3.LUT R5, R0, R5, RZ, 0xfc, !PT ;  /* 0x0000000500057212 */ /* 0x000fca00078efcff */
[----:B------:R0:W-:Y:S01]  /*66f0*/  STG.E.U8 [R2.64], R5 ;  /* 0x0000000502007986 */ /* 0x0001e2000c101124 */
[----:B------:R-:W-:Y:S05]  /*6700*/  BRA `(.L_x_1069) ;  /* 0x0000071000007947 */ /* 0x000fea0003800000 */
.L_x_1079:
[----:B-----5:R-:W-:-:S05]  /*6710*/  HADD2.F32 R0, -RZ, R25.H0_H0 ;  /* 0x20000019ff007230 */ /* 0x020fca0000004100 */
[----:B------:R-:W-:-:S05]  /*6720*/  F2FP.BF16.PACK_AB R0, RZ, R0 ;  /* 0x00000000ff00723e */ /* 0x000fca00000010ff */
[----:B------:R0:W-:Y:S01]  /*6730*/  STG.E.U16 [R2.64], R0 ;  /* 0x0000000002007986 */ /* 0x0001e2000c101524 */
[----:B------:R-:W-:Y:S05]  /*6740*/  BRA `(.L_x_1069) ;  /* 0x000006d000007947 */ /* 0x000fea0003800000 */
.L_x_1076:
        /* <DEDUP_REMOVED lines=8> */
[----:B-----5:R-:W-:-:S06]  /*67d0*/  HADD2.F32 R5, -RZ, R25.H0_H0 ;  /* 0x20000019ff057230 */ /* 0x020fcc0000004100 */
[----:B------:R-:W0:Y:S02]  /*67e0*/  F2I.FTZ.U32.TRUNC.NTZ R5, R5 ;  /* 0x0000000500057305 */ /* 0x000e24000021f000 */
[----:B0-----:R0:W-:Y:S01]  /*67f0*/  STG.E.U16 [R2.64], R5 ;  /* 0x0000000502007986 */ /* 0x0011e2000c101524 */
[----:B------:R-:W-:Y:S05]  /*6800*/  BRA `(.L_x_1069) ;  /* 0x0000061000007947 */ /* 0x000fea0003800000 */
.L_x_1088:
[----:B-----5:R-:W-:Y:S01]  /*6810*/  HADD2.F32 R25, -RZ, R25.H0_H0 ;  /* 0x20000019ff197230 */ /* 0x020fe20000004100 */
        /* <DEDUP_REMOVED lines=16> */
.L_x_1091:
[----:B------:R-:W-:-:S04]  /*6920*/  LOP3.LUT R0, R25, 0x80000000, RZ, 0xc0, !PT ;  /* 0x8000000019007812 */ /* 0x000fc800078ec0ff */
[----:B------:R-:W-:-:S04]  /*6930*/  SHF.R.U32.HI R5, RZ, 0x18, R0 ;  /* 0x00000018ff057819 */ /* 0x000fc80000011600 */
[----:B------:R-:W-:-:S04]  /*6940*/  LOP3.LUT R4, R4, R5, RZ, 0xfc, !PT ;  /* 0x0000000504047212 */ /* 0x000fc800078efcff */
[----:B------:R-:W-:Y:S02]  /*6950*/  PRMT R0, R4, 0x7610, R0 ;  /* 0x0000761004007816 */ /* 0x000fe40000000000 */
.L_x_1090:
[----:B------:R-:W-:Y:S05]  /*6960*/  BSYNC B0 ;  /* 0x0000000000007941 */ /* 0x000fea0003800000 */
.L_x_1089:
[----:B------:R0:W-:Y:S01]  /*6970*/  STG.E.U8 [R2.64], R0 ;  /* 0x0000000002007986 */ /* 0x0001e2000c101124 */
[----:B------:R-:W-:Y:S05]  /*6980*/  BRA `(.L_x_1069) ;  /* 0x0000049000007947 */ /* 0x000fea0003800000 */
.L_x_1087:
        /* <DEDUP_REMOVED lines=17> */
.L_x_1094:
[----:B------:R-:W-:-:S04]  /*6aa0*/  LOP3.LUT R0, R25, 0x80000000, RZ, 0xc0, !PT ;  /* 0x8000000019007812 */ /* 0x000fc800078ec0ff */
[----:B------:R-:W-:-:S04]  /*6ab0*/  SHF.R.U32.HI R5, RZ, 0x18, R0 ;  /* 0x00000018ff057819 */ /* 0x000fc80000011600 */
[----:B------:R-:W-:-:S04]  /*6ac0*/  LOP3.LUT R4, R4, R5, RZ, 0xfc, !PT ;  /* 0x0000000504047212 */ /* 0x000fc800078efcff */
[----:B------:R-:W-:Y:S02]  /*6ad0*/  PRMT R0, R4, 0x7610, R0 ;  /* 0x0000761004007816 */ /* 0x000fe40000000000 */
.L_x_1093:
[----:B------:R-:W-:Y:S05]  /*6ae0*/  BSYNC B0 ;  /* 0x0000000000007941 */ /* 0x000fea0003800000 */
.L_x_1092:
[----:B------:R0:W-:Y:S01]  /*6af0*/  STG.E.U8 [R2.64], R0 ;  /* 0x0000000002007986 */ /* 0x0001e2000c101124 */
[----:B------:R-:W-:Y:S05]  /*6b00*/  BRA `(.L_x_1069) ;  /* 0x0000031000007947 */ /* 0x000fea0003800000 */
.L_x_1086:
[----:B------:R-:W-:-:S13]  /*6b10*/  ISETP.NE.AND P0, PT, R0, 0x1c, PT ;  /* 0x0000001c0000780c */ /* 0x000fda0003f05270 */
[----:B------:R-:W-:Y:S05]  /*6b20*/  @!P0 BRA `(.L_x_1095) ;  /* 0x000002c000008947 */ /* 0x000fea0003800000 */
[----:B------:R-:W-:-:S13]  /*6b30*/  ISETP.NE.AND P0, PT, R0, 0x1d, PT ;  /* 0x0000001d0000780c */ /* 0x000fda0003f05270 */
[----:B------:R-:W-:Y:S05]  /*6b40*/  @!P0 BRA `(.L_x_1096) ;  /* 0x0000026000008947 */ /* 0x000fea0003800000 */
[----:B------:R-:W-:-:S13]  /*6b50*/  ISETP.NE.AND P0, PT, R0, 0x2c, PT ;  /* 0x0000002c0000780c */ /* 0x000fda0003f05270 */
[----:B------:R-:W-:Y:S05]  /*6b60*/  @P0 BRA `(.L_x_1068) ;  /* 0x0000010000000947 */ /* 0x000fea0003800000 */
[----:B-----5:R-:W-:Y:S01]  /*6b70*/  HADD2.F32 R25, -RZ, R25.H0_H0 ;  /* 0x20000019ff197230 */ /* 0x020fe20000004100 */
[----:B------:R-:W-:Y:S01]  /*6b80*/  PLOP3.LUT P0, PT, PT, PT, PT, 0x80, 0x0 ;  /* 0x000000000000781c */ /* 0x000fe20003f0f070 */
[----:B------:R-:W-:-:S03]  /*6b90*/  IMAD.MOV.U32 R5, RZ, RZ, 0xff ;  /* 0x000000ffff057424 */ /* 0x000fc600078e00ff */
        /* <DEDUP_REMOVED lines=13> */
.L_x_1068:
        /* <DEDUP_REMOVED lines=20> */
.L_x_1096:
[----:B-----5:R-:W-:-:S06]  /*6db0*/  HADD2.F32 R4, -RZ, R25.H0_H0 ;  /* 0x20000019ff047230 */ /* 0x020fcc0000004100 */
[----:B------:R-:W0:Y:S02]  /*6dc0*/  F2I.U64.TRUNC R4, R4 ;  /* 0x0000000400047311 */ /* 0x000e24000020d800 */
[----:B0-----:R0:W-:Y:S01]  /*6dd0*/  STG.E.64 [R2.64], R4 ;  /* 0x0000000402007986 */ /* 0x0011e2000c101b24 */
[----:B------:R-:W-:Y:S05]  /*6de0*/  BRA `(.L_x_1069) ;  /* 0x0000003000007947 */ /* 0x000fea0003800000 */
.L_x_1095:
[----:B-----5:R-:W-:-:S06]  /*6df0*/  HADD2.F32 R25, -RZ, R25.H0_H0 ;  /* 0x20000019ff197230 */ /* 0x020fcc0000004100 */
[----:B------:R-:W0:Y:S02]  /*6e00*/  F2I.FTZ.U32.TRUNC.NTZ R25, R25 ;  /* 0x0000001900197305 */ /* 0x000e24000021f000 */
[----:B0-----:R0:W-:Y:S02]  /*6e10*/  STG.E [R2.64], R25 ;  /* 0x0000001902007986 */ /* 0x0011e4000c101924 */
.L_x_1069:
        /* <DEDUP_REMOVED lines=23> */
.L_x_1100:
[----:B------:R-:W-:-:S06]  /*6f90*/  HADD2.F32 R5, -RZ, R22.H0_H0 ;  /* 0x20000016ff057230 */ /* 0x000fcc0000004100 */
[----:B------:R-:W0:Y:S02]  /*6fa0*/  F2I.S64.TRUNC R4, R5 ;  /* 0x0000000500047311 */ /* 0x000e24000020d900 */
[----:B0-----:R0:W-:Y:S01]  /*6fb0*/  STG.E.U8 [R2.64], R4 ;  /* 0x0000000402007986 */ /* 0x0011e2000c101124 */
[----:B------:R-:W-:Y:S05]  /*6fc0*/  BRA `(.L_x_1102) ;  /* 0x00000e4000007947 */ /* 0x000fea0003800000 */
.L_x_1099:
        /* <DEDUP_REMOVED lines=10> */
.L_x_1104:
[----:B------:R-:W-:-:S04]  /*7070*/  HADD2.F32 R22, -RZ, R22.H0_H0 ;  /* 0x20000016ff167230 */ /* 0x000fc80000004100 */
[----:B------:R-:W0:Y:S02]  /*7080*/  F2I.FTZ.TRUNC.NTZ R5, R22 ;  /* 0x0000001600057305 */ /* 0x000e24000021f100 */
[----:B0-----:R0:W-:Y:S01]  /*7090*/  STG.E [R2.64], R5 ;  /* 0x0000000502007986 */ /* 0x0011e2000c101924 */
[----:B------:R-:W-:Y:S05]  /*70a0*/  BRA `(.L_x_1102) ;  /* 0x00000d6000007947 */ /* 0x000fea0003800000 */
.L_x_1103:
[----:B------:R-:W-:-:S04]  /*70b0*/  HADD2.F32 R22, -RZ, R22.H0_H0 ;  /* 0x20000016ff167230 */ /* 0x000fc80000004100 */
[----:B------:R-:W0:Y:S02]  /*70c0*/  F2I.FTZ.TRUNC.NTZ R5, R22 ;  /* 0x0000001600057305 */ /* 0x000e24000021f100 */
[----:B0-----:R0:W-:Y:S01]  /*70d0*/  STG.E.U16 [R2.64], R5 ;  /* 0x0000000502007986 */ /* 0x0011e2000c101524 */
[----:B------:R-:W-:Y:S05]  /*70e0*/  BRA `(.L_x_1102) ;  /* 0x00000d2000007947 */ /* 0x000fea0003800000 */
.L_x_1098:
        /* <DEDUP_REMOVED lines=9> */
.L_x_1106:
[----:B------:R0:W-:Y:S01]  /*7180*/  STG.E.U16 [R2.64], R22 ;  /* 0x0000001602007986 */ /* 0x0001e2000c101524 */
[----:B------:R-:W-:Y:S05]  /*7190*/  BRA `(.L_x_1102) ;  /* 0x00000c7000007947 */ /* 0x000fea0003800000 */
.L_x_1105:
        /* <DEDUP_REMOVED lines=10> */
.L_x_1108:
[----:B------:R-:W-:-:S05]  /*7240*/  HADD2.F32 R0, -RZ, R22.H0_H0 ;  /* 0x20000016ff007230 */ /* 0x000fca0000004100 */
[----:B------:R-:W-:-:S04]  /*7250*/  F2FP.PACK_AB R0, RZ, R0 ;  /* 0x00000000ff00723e */ /* 0x000fc800000000ff */
[----:B------:R-:W-:-:S05]  /*7260*/  PRMT R0, R0, 0x5410, RZ ;  /* 0x0000541000007816 */ /* 0x000fca00000000ff */
[----:B------:R0:W-:Y:S01]  /*7270*/  STG.E [R2.64], R0 ;  /* 0x0000000002007986 */ /* 0x0001e2000c101924 */
[----:B------:R-:W-:Y:S05]  /*7280*/  BRA `(.L_x_1102) ;  /* 0x00000b8000007947 */ /* 0x000fea0003800000 */
.L_x_1107:
[----:B------:R-:W-:-:S05]  /*7290*/  HADD2.F32 R4, -RZ, R22.H0_H0 ;  /* 0x20000016ff047230 */ /* 0x000fca0000004100 */
[----:B------:R-:W-:-:S06]  /*72a0*/  FMUL.FTZ R4, R4, 1 ;  /* 0x3f80000004047820 */ /* 0x000fcc0000410000 */
[----:B------:R-:W0:Y:S02]  /*72b0*/  F2F.F64.F32 R4, R4 ;  /* 0x0000000400047310 */ /* 0x000e240000201800 */
[----:B0-----:R0:W-:Y:S01]  /*72c0*/  STG.E.64 [R2.64], R4 ;  /* 0x0000000402007986 */ /* 0x0011e2000c101b24 */
[----:B------:R-:W-:Y:S05]  /*72d0*/  BRA `(.L_x_1102) ;  /* 0x00000b3000007947 */ /* 0x000fea0003800000 */
.L_x_1097:
        /* <DEDUP_REMOVED lines=13> */
.L_x_1111:
[----:B------:R-:W-:Y:S01]  /*73b0*/  HADD2.F32 R22, -RZ, R22.H0_H0 ;  /* 0x20000016ff167230 */ /* 0x000fe20000004100 */
[----:B------:R-:W-:-:S04]  /*73c0*/  CS2R R6, SRZ ;  /* 0x0000000000067805 */ /* 0x000fc8000001ff00 */
[----:B------:R-:W-:-:S06]  /*73d0*/  FMUL.FTZ R4, R22, 1 ;  /* 0x3f80000016047820 */ /* 0x000fcc0000410000 */
[----:B------:R-:W0:Y:S02]  /*73e0*/  F2F.F64.F32 R4, R4 ;  /* 0x0000000400047310 */ /* 0x000e240000201800 */
[----:B0-----:R0:W-:Y:S01]  /*73f0*/  STG.E.128 [R2.64], R4 ;  /* 0x0000000402007986 */ /* 0x0011e2000c101d24 */
[----:B------:R-:W-:Y:S05]  /*7400*/  BRA `(.L_x_1102) ;  /* 0x00000a0000007947 */ /* 0x000fea0003800000 */
.L_x_1110:
        /* <DEDUP_REMOVED lines=21> */
.L_x_1115:
[----:B------:R-:W-:Y:S05]  /*7560*/  BSYNC B0 ;  /* 0x0000000000007941 */ /* 0x000fea0003800000 */
.L_x_1114:
[----:B------:R-:W-:-:S05]  /*7570*/  LOP3.LUT R5, R0, R5, RZ, 0xfc, !PT ;  /* 0x0000000500057212 */ /* 0x000fca00078efcff */
[----:B------:R0:W-:Y:S01]  /*7580*/  STG.E.U8 [R2.64], R5 ;  /* 0x0000000502007986 */ /* 0x0001e2000c101124 */
[----:B------:R-:W-:Y:S05]  /*7590*/  BRA `(.L_x_1102) ;  /* 0x0000087000007947 */ /* 0x000fea0003800000 */
.L_x_1113:
        /* <DEDUP_REMOVED lines=13> */
.L_x_1117:
[----:B------:R-:W-:Y:S01]  /*7670*/  IMAD.MOV.U32 R0, RZ, RZ, 0x7f ;  /* 0x0000007fff007424 */ /* 0x000fe200078e00ff */
[----:B------:R-:W-:-:S04]  /*7680*/  ISETP.GT.U32.AND P0, PT, R4, 0x7f800000, PT ;  /* 0x7f8000000400780c */ /* 0x000fc80003f04070 */
[----:B------:R-:W-:-:S04]  /*7690*/  SEL R0, R0, 0x7c, P0 ;  /* 0x0000007c00007807 */ /* 0x000fc80000000000 */
.L_x_1118:
[----:B------:R-:W-:Y:S05]  /*76a0*/  BSYNC B0 ;  /* 0x0000000000007941 */ /* 0x000fea0003800000 */
.L_x_1116:
[----:B------:R-:W-:-:S04]  /*76b0*/  LOP3.LUT R4, R5, 0x80000000, RZ, 0xc0, !PT ;  /* 0x8000000005047812 */ /* 0x000fc800078ec0ff */
[----:B------:R-:W-:-:S04]  /*76c0*/  SHF.R.U32.HI R5, RZ, 0x18, R4 ;  /* 0x00000018ff057819 */ /* 0x000fc80000011604 */
[----:B------:R-:W-:-:S05]  /*76d0*/  LOP3.LUT R5, R0, R5, RZ, 0xfc, !PT ;  /* 0x0000000500057212 */ /* 0x000fca00078efcff */
[----:B------:R0:W-:Y:S01]  /*76e0*/  STG.E.U8 [R2.64], R5 ;  /* 0x0000000502007986 */ /* 0x0001e2000c101124 */
[----:B------:R-:W-:Y:S05]  /*76f0*/  BRA `(.L_x_1102) ;  /* 0x0000071000007947 */ /* 0x000fea0003800000 */
.L_x_1112:
[----:B------:R-:W-:-:S05]  /*7700*/  HADD2.F32 R0, -RZ, R22.H0_H0 ;  /* 0x20000016ff007230 */ /* 0x000fca0000004100 */
[----:B------:R-:W-:-:S05]  /*7710*/  F2FP.BF16.PACK_AB R0, RZ, R0 ;  /* 0x00000000ff00723e */ /* 0x000fca00000010ff */
[----:B------:R0:W-:Y:S01]  /*7720*/  STG.E.U16 [R2.64], R0 ;  /* 0x0000000002007986 */ /* 0x0001e2000c101524 */
[----:B------:R-:W-:Y:S05]  /*7730*/  BRA `(.L_x_1102) ;  /* 0x000006d000007947 */ /* 0x000fea0003800000 */
.L_x_1109:
        /* <DEDUP_REMOVED lines=12> */
.L_x_1121:
        /* <DEDUP_REMOVED lines=17> */
.L_x_1124:
[----:B------:R-:W-:-:S04]  /*7910*/  LOP3.LUT R0, R7, 0x80000000, RZ, 0xc0, !PT ;  /* 0x8000000007007812 */ /* 0x000fc800078ec0ff */
[----:B------:R-:W-:-:S04]  /*7920*/  SHF.R.U32.HI R5, RZ, 0x18, R0 ;  /* 0x00000018ff057819 */ /* 0x000fc80000011600 */
[----:B------:R-:W-:-:S04]  /*7930*/  LOP3.LUT R4, R4, R5, RZ, 0xfc, !PT ;  /* 0x0000000504047212 */ /* 0x000fc800078efcff */
[----:B------:R-:W-:Y:S02]  /*7940*/  PRMT R0, R4, 0x7610, R0 ;  /* 0x0000761004007816 */ /* 0x000fe40000000000 */
.L_x_1123:
[----:B------:R-:W-:Y:S05]  /*7950*/  BSYNC B0 ;  /* 0x0000000000007941 */ /* 0x000fea0003800000 */
.L_x_1122:
[----:B------:R0:W-:Y:S01]  /*7960*/  STG.E.U8 [R2.64], R0 ;  /* 0x0000000002007986 */ /* 0x0001e2000c101124 */
[----:B------:R-:W-:Y:S05]  /*7970*/  BRA `(.L_x_1102) ;  /* 0x0000049000007947 */ /* 0x000fea0003800000 */
.L_x_1120:
        /* <DEDUP_REMOVED lines=17> */
.L_x_1127:
[----:B------:R-:W-:-:S04]  /*7a90*/  LOP3.LUT R0, R7, 0x80000000, RZ, 0xc0, !PT ;  /* 0x8000000007007812 */ /* 0x000fc800078ec0ff */
[----:B------:R-:W-:-:S04]  /*7aa0*/  SHF.R.U32.HI R5, RZ, 0x18, R0 ;  /* 0x00000018ff057819 */ /* 0x000fc80000011600 */
[----:B------:R-:W-:-:S04]  /*7ab0*/  LOP3.LUT R4, R4, R5, RZ, 0xfc, !PT ;  /* 0x0000000504047212 */ /* 0x000fc800078efcff */
[----:B------:R-:W-:Y:S02]  /*7ac0*/  PRMT R0, R4, 0x7610, R0 ;  /* 0x0000761004007816 */ /* 0x000fe40000000000 */
.L_x_1126:
[----:B------:R-:W-:Y:S05]  /*7ad0*/  BSYNC B0 ;  /* 0x0000000000007941 */ /* 0x000fea0003800000 */
.L_x_1125:
[----:B------:R0:W-:Y:S01]  /*7ae0*/  STG.E.U8 [R2.64], R0 ;  /* 0x0000000002007986 */ /* 0x0001e2000c101124 */
[----:B------:R-:W-:Y:S05]  /*7af0*/  BRA `(.L_x_1102) ;  /* 0x0000031000007947 */ /* 0x000fea0003800000 */
.L_x_1119:
        /* <DEDUP_REMOVED lines=22> */
.L_x_1101:
        /* <DEDUP_REMOVED lines=20> */
.L_x_1129:
[----:B------:R-:W-:-:S06]  /*7da0*/  HADD2.F32 R4, -RZ, R22.H0_H0 ;  /* 0x20000016ff047230 */ /* 0x000fcc0000004100 */
[----:B------:R-:W0:Y:S02]  /*7db0*/  F2I.U64.TRUNC R4, R4 ;  /* 0x0000000400047311 */ /* 0x000e24000020d800 */
[----:B0-----:R0:W-:Y:S01]  /*7dc0*/  STG.E.64 [R2.64], R4 ;  /* 0x0000000402007986 */ /* 0x0011e2000c101b24 */
[----:B------:R-:W-:Y:S05]  /*7dd0*/  BRA `(.L_x_1102) ;  /* 0x0000003000007947 */ /* 0x000fea0003800000 */
.L_x_1128:
[----:B------:R-:W-:-:S04]  /*7de0*/  HADD2.F32 R22, -RZ, R22.H0_H0 ;  /* 0x20000016ff167230 */ /* 0x000fc80000004100 */
[----:B------:R-:W0:Y:S02]  /*7df0*/  F2I.FTZ.U32.TRUNC.NTZ R5, R22 ;  /* 0x0000001600057305 */ /* 0x000e24000021f000 */
[----:B0-----:R0:W-:Y:S02]  /*7e00*/  STG.E [R2.64], R5 ;  /* 0x0000000502007986 */ /* 0x0011e4000c101924 */
.L_x_1102:
[----:B------:R-:W-:Y:S02]  /*7e10*/  IADD3 R19, R19, 0x80, RZ ;  /* 0x0000008013137810 */ /* 0x000fe40007ffe0ff */
.L_x_1063:
[----:B------:R-:W-:Y:S05]  /*7e20*/  BSYNC B6 ;  /* 0x0000000000067941 */ /* 0x000fea0003800000 */
.L_x_1062:
        /* <DEDUP_REMOVED lines=19> */
[----:B0-----:R-:W-:Y:S01]  /*7f60*/  STG.E.U8 [R2.64], R23 ;  /* 0x0000001702007986 */ /* 0x001fe2000c101124 */
[----:B------:R-:W-:Y:S05]  /*7f70*/  EXIT ;  /* 0x000000000000794d */ /* 0x000fea0003800000 */
.L_x_1133:
[----:B-----5:R-:W-:-:S06]  /*7f80*/  HADD2.F32 R5, -RZ, R23.H0_H0 ;  /* 0x20000017ff057230 */ /* 0x020fcc0000004100 */
[----:B------:R-:W0:Y:S02]  /*7f90*/  F2I.S64.TRUNC R4, R5 ;  /* 0x0000000500047311 */ /* 0x000e24000020d900 */
[----:B0-----:R-:W-:Y:S01]  /*7fa0*/  STG.E.U8 [R2.64], R4 ;  /* 0x0000000402007986 */ /* 0x001fe2000c101124 */
[----:B------:R-:W-:Y:S05]  /*7fb0*/  EXIT ;  /* 0x000000000000794d */ /* 0x000fea0003800000 */
.L_x_1132:
        /* <DEDUP_REMOVED lines=8> */
[----:B0-----:R-:W-:Y:S01]  /*8040*/  STG.E.64 [R2.64], R4 ;  /* 0x0000000402007986 */ /* 0x001fe2000c101b24 */
[----:B------:R-:W-:Y:S05]  /*8050*/  EXIT ;  /* 0x000000000000794d */ /* 0x000fea0003800000 */
.L_x_1136:
[----:B-----5:R-:W-:-:S06]  /*8060*/  HADD2.F32 R23, -RZ, R23.H0_H0 ;  /* 0x20000017ff177230 */ /* 0x020fcc0000004100 */
[----:B------:R-:W0:Y:S02]  /*8070*/  F2I.FTZ.TRUNC.NTZ R23, R23 ;  /* 0x0000001700177305 */ /* 0x000e24000021f100 */
[----:B0-----:R-:W-:Y:S01]  /*8080*/  STG.E [R2.64], R23 ;  /* 0x0000001702007986 */ /* 0x001fe2000c101924 */
[----:B------:R-:W-:Y:S05]  /*8090*/  EXIT ;  /* 0x000000000000794d */ /* 0x000fea0003800000 */
.L_x_1135:
[----:B-----5:R-:W-:-:S06]  /*80a0*/  HADD2.F32 R23, -RZ, R23.H0_H0 ;  /* 0x20000017ff177230 */ /* 0x020fcc0000004100 */
[----:B------:R-:W0:Y:S02]  /*80b0*/  F2I.FTZ.TRUNC.NTZ R23, R23 ;  /* 0x0000001700177305 */ /* 0x000e24000021f100 */
[----:B0-----:R-:W-:Y:S01]  /*80c0*/  STG.E.U16 [R2.64], R23 ;  /* 0x0000001702007986 */ /* 0x001fe2000c101524 */
[----:B------:R-:W-:Y:S05]  /*80d0*/  EXIT ;  /* 0x000000000000794d */ /* 0x000fea0003800000 */
.L_x_1131:
[----:B------:R-:W-:-:S13]  /*80e0*/  ISETP.GT.AND P0, PT, R0, 0x6, PT ;  /* 0x000000060000780c */ /* 0x000fda0003f04270 */
[----:B------:R-:W-:Y:S05]  /*80f0*/  @P0 BRA `(.L_x_1137) ;  /* 0x0000009000000947 */ /* 0x000fea0003800000 */
[----:B------:R-:W-:-:S13]  /*8100*/  ISETP.NE.AND P0, PT, R0, 0x5, PT ;  /* 0x000000050000780c */ /* 0x000fda0003f05270 */
[----:B------:R-:W-:Y:S05]  /*8110*/  @!P0 BRA `(.L_x_1138) ;  /* 0x0000005000008947 */ /* 0x000fea0003800000 */
[----:B------:R-:W-:-:S13]  /*8120*/  ISETP.NE.AND P0, PT, R0, 0x6, PT ;  /* 0x000000060000780c */ /* 0x000fda0003f05270 */
[----:B------:R-:W-:Y:S05]  /*8130*/  @P0 BRA `(.L_x_1134) ;  /* 0x00000b1000000947 */ /* 0x000fea0003800000 */
[----:B-----5:R-:W-:-:S05]  /*8140*/  HADD2.F32 R23, -RZ, R23.H0_H0 ;  /* 0x20000017ff177230 */ /* 0x020fca0000004100 */
[----:B------:R-:W-:Y:S01]  /*8150*/  STG.E [R2.64], R23 ;  /* 0x0000001702007986 */ /* 0x000fe2000c101924 */
[----:B------:R-:W-:Y:S05]  /*8160*/  EXIT ;  /* 0x000000000000794d */ /* 0x000fea0003800000 */
.L_x_1138:
[----:B-----5:R-:W-:Y:S01]  /*8170*/  STG.E.U16 [R2.64], R23 ;  /* 0x0000001702007986 */ /* 0x020fe2000c101524 */
[----:B------:R-:W-:Y:S05]  /*8180*/  EXIT ;  /* 0x000000000000794d */ /* 0x000fea0003800000 */
.L_x_1137:
        /* <DEDUP_REMOVED lines=8> */
[----:B------:R-:W-:Y:S01]  /*8210*/  STG.E.64 [R2.64], R4 ;  /* 0x0000000402007986 */ /* 0x000fe2000c101b24 */
[----:B------:R-:W-:Y:S05]  /*8220*/  EXIT ;  /* 0x000000000000794d */ /* 0x000fea0003800000 */
.L_x_1140:
[----:B-----5:R-:W-:-:S05]  /*8230*/  HADD2.F32 R0, -RZ, R23.H0_H0 ;  /* 0x20000017ff007230 */ /* 0x020fca0000004100 */
[----:B------:R-:W-:-:S04]  /*8240*/  F2FP.PACK_AB R0, RZ, R0 ;  /* 0x00000000ff00723e */ /* 0x000fc800000000ff */
[----:B------:R-:W-:-:S05]  /*8250*/  PRMT R0, R0, 0x5410, RZ ;  /* 0x0000541000007816 */ /* 0x000fca00000000ff */
[----:B------:R-:W-:Y:S01]  /*8260*/  STG.E [R2.64], R0 ;  /* 0x0000000002007986 */ /* 0x000fe2000c101924 */
[----:B------:R-:W-:Y:S05]  /*8270*/  EXIT ;  /* 0x000000000000794d */ /* 0x000fea0003800000 */
.L_x_1139:
[----:B-----5:R-:W-:-:S05]  /*8280*/  HADD2.F32 R4, -RZ, R23.H0_H0 ;  /* 0x20000017ff047230 */ /* 0x020fca0000004100 */
[----:B------:R-:W-:-:S06]  /*8290*/  FMUL.FTZ R4, R4, 1 ;  /* 0x3f80000004047820 */ /* 0x000fcc0000410000 */
[----:B------:R-:W0:Y:S02]  /*82a0*/  F2F.F64.F32 R4, R4 ;  /* 0x0000000400047310 */ /* 0x000e240000201800 */
[----:B0-----:R-:W-:Y:S01]  /*82b0*/  STG.E.64 [R2.64], R4 ;  /* 0x0000000402007986 */ /* 0x001fe2000c101b24 */
[----:B------:R-:W-:Y:S05]  /*82c0*/  EXIT ;  /* 0x000000000000794d */ /* 0x000fea0003800000 */
.L_x_1130:
        /* <DEDUP_REMOVED lines=11> */
[----:B------:R-:W-:Y:S01]  /*8380*/  STG.E.U8 [R2.64], R5 ;  /* 0x0000000502007986 */ /* 0x000fe2000c101124 */
[----:B------:R-:W-:Y:S05]  /*8390*/  EXIT ;  /* 0x000000000000794d */ /* 0x000fea0003800000 */
.L_x_1143:
[----:B-----5:R-:W-:Y:S01]  /*83a0*/  HADD2.F32 R23, -RZ, R23.H0_H0 ;  /* 0x20000017ff177230 */ /* 0x020fe20000004100 */
[----:B------:R-:W-:-:S04]  /*83b0*/  CS2R R6, SRZ ;  /* 0x0000000000067805 */ /* 0x000fc8000001ff00 */
[----:B------:R-:W-:-:S06]  /*83c0*/  FMUL.FTZ R4, R23, 1 ;  /* 0x3f80000017047820 */ /* 0x000fcc0000410000 */
[----:B------:R-:W0:Y:S02]  /*83d0*/  F2F.F64.F32 R4, R4 ;  /* 0x0000000400047310 */ /* 0x000e240000201800 */
[----:B0-----:R-:W-:Y:S01]  /*83e0*/  STG.E.128 [R2.64], R4 ;  /* 0x0000000402007986 */ /* 0x001fe2000c101d24 */
[----:B------:R-:W-:Y:S05]  /*83f0*/  EXIT ;  /* 0x000000000000794d */ /* 0x000fea0003800000 */
.L_x_1142:
        /* <DEDUP_REMOVED lines=21> */
.L_x_1147:
[----:B------:R-:W-:Y:S05]  /*8550*/  BSYNC B0 ;  /* 0x0000000000007941 */ /* 0x000fea0003800000 */
.L_x_1146:
[----:B------:R-:W-:-:S05]  /*8560*/  LOP3.LUT R5, R0, R5, RZ, 0xfc, !PT ;  /* 0x0000000500057212 */ /* 0x000fca00078efcff */
[----:B------:R-:W-:Y:S01]  /*8570*/  STG.E.U8 [R2.64], R5 ;  /* 0x0000000502007986 */ /* 0x000fe2000c101124 */
[----:B------:R-:W-:Y:S05]  /*8580*/  EXIT ;  /* 0x000000000000794d */ /* 0x000fea0003800000 */
.L_x_1145:
        /* <DEDUP_REMOVED lines=13> */
.L_x_1149:
[----:B------:R-:W-:Y:S01]  /*8660*/  IMAD.MOV.U32 R0, RZ, RZ, 0x7f ;  /* 0x0000007fff007424 */ /* 0x000fe200078e00ff */
[----:B------:R-:W-:-:S04]  /*8670*/  ISETP.GT.U32.AND P0, PT, R4, 0x7f800000, PT ;  /* 0x7f8000000400780c */ /* 0x000fc80003f04070 */
[----:B------:R-:W-:-:S04]  /*8680*/  SEL R0, R0, 0x7c, P0 ;  /* 0x0000007c00007807 */ /* 0x000fc80000000000 */
.L_x_1150:
[----:B------:R-:W-:Y:S05]  /*8690*/  BSYNC B0 ;  /* 0x0000000000007941 */ /* 0x000fea0003800000 */
.L_x_1148:
[----:B------:R-:W-:-:S04]  /*86a0*/  LOP3.LUT R4, R23, 0x80000000, RZ, 0xc0, !PT ;  /* 0x8000000017047812 */ /* 0x000fc800078ec0ff */
[----:B------:R-:W-:-:S04]  /*86b0*/  SHF.R.U32.HI R5, RZ, 0x18, R4 ;  /* 0x00000018ff057819 */ /* 0x000fc80000011604 */
[----:B------:R-:W-:-:S05]  /*86c0*/  LOP3.LUT R5, R0, R5, RZ, 0xfc, !PT ;  /* 0x0000000500057212 */ /* 0x000fca00078efcff */
[----:B------:R-:W-:Y:S01]  /*86d0*/  STG.E.U8 [R2.64], R5 ;  /* 0x0000000502007986 */ /* 0x000fe2000c101124 */
[----:B------:R-:W-:Y:S05]  /*86e0*/  EXIT ;  /* 0x000000000000794d */ /* 0x000fea0003800000 */
.L_x_1144:
[----:B-----5:R-:W-:-:S05]  /*86f0*/  HADD2.F32 R0, -RZ, R23.H0_H0 ;  /* 0x20000017ff007230 */ /* 0x020fca0000004100 */
[----:B------:R-:W-:-:S05]  /*8700*/  F2FP.BF16.PACK_AB R0, RZ, R0 ;  /* 0x00000000ff00723e */ /* 0x000fca00000010ff */
[----:B------:R-:W-:Y:S01]  /*8710*/  STG.E.U16 [R2.64], R0 ;  /* 0x0000000002007986 */ /* 0x000fe2000c101524 */
[----:B------:R-:W-:Y:S05]  /*8720*/  EXIT ;  /* 0x000000000000794d */ /* 0x000fea0003800000 */
.L_x_1141:
        /* <DEDUP_REMOVED lines=10> */
[----:B0-----:R-:W-:Y:S01]  /*87d0*/  STG.E.U16 [R2.64], R5 ;  /* 0x0000000502007986 */ /* 0x001fe2000c101524 */
[----:B------:R-:W-:Y:S05]  /*87e0*/  EXIT ;  /* 0x000000000000794d */ /* 0x000fea0003800000 */
.L_x_1153:
        /* <DEDUP_REMOVED lines=17> */
.L_x_1156:
[----:B------:R-:W-:-:S04]  /*8900*/  LOP3.LUT R0, R23, 0x80000000, RZ, 0xc0, !PT ;  /* 0x8000000017007812 */ /* 0x000fc800078ec0ff */
[----:B------:R-:W-:-:S04]  /*8910*/  SHF.R.U32.HI R5, RZ, 0x18, R0 ;  /* 0x00000018ff057819 */ /* 0x000fc80000011600 */
[----:B------:R-:W-:-:S04]  /*8920*/  LOP3.LUT R4, R4, R5, RZ, 0xfc, !PT ;  /* 0x0000000504047212 */ /* 0x000fc800078efcff */
[----:B------:R-:W-:Y:S02]  /*8930*/  PRMT R0, R4, 0x7610, R0 ;  /* 0x0000761004007816 */ /* 0x000fe40000000000 */
.L_x_1155:
[----:B------:R-:W-:Y:S05]  /*8940*/  BSYNC B0 ;  /* 0x0000000000007941 */ /* 0x000fea0003800000 */
.L_x_1154:
[----:B------:R-:W-:Y:S01]  /*8950*/  STG.E.U8 [R2.64], R0 ;  /* 0x0000000002007986 */ /* 0x000fe2000c101124 */
[----:B------:R-:W-:Y:S05]  /*8960*/  EXIT ;  /* 0x000000000000794d */ /* 0x000fea0003800000 */
.L_x_1152:
        /* <DEDUP_REMOVED lines=17> */
.L_x_1159:
[----:B------:R-:W-:-:S04]  /*8a80*/  LOP3.LUT R0, R23, 0x80000000, RZ, 0xc0, !PT ;  /* 0x8000000017007812 */ /* 0x000fc800078ec0ff */
[----:B------:R-:W-:-:S04]  /*8a90*/  SHF.R.U32.HI R5, RZ, 0x18, R0 ;  /* 0x00000018ff057819 */ /* 0x000fc80000011600 */
[----:B------:R-:W-:-:S04]  /*8aa0*/  LOP3.LUT R4, R4, R5, RZ, 0xfc, !PT ;  /* 0x0000000504047212 */ /* 0x000fc800078efcff */
[----:B------:R-:W-:Y:S02]  /*8ab0*/  PRMT R0, R4, 0x7610, R0 ;  /* 0x0000761004007816 */ /* 0x000fe40000000000 */
.L_x_1158:
[----:B------:R-:W-:Y:S05]  /*8ac0*/  BSYNC B0 ;  /* 0x0000000000007941 */ /* 0x000fea0003800000 */
.L_x_1157:
[----:B------:R-:W-:Y:S01]  /*8ad0*/  STG.E.U8 [R2.64], R0 ;  /* 0x0000000002007986 */ /* 0x000fe2000c101124 */
[----:B------:R-:W-:Y:S05]  /*8ae0*/  EXIT ;  /* 0x000000000000794d */ /* 0x000fea0003800000 */
.L_x_1151:
        /* <DEDUP_REMOVED lines=22> */
.L_x_1134:
        /* <DEDUP_REMOVED lines=20> */
.L_x_1161:
[----:B-----5:R-:W-:-:S06]  /*8d90*/  HADD2.F32 R4, -RZ, R23.H0_H0 ;  /* 0x20000017ff047230 */ /* 0x020fcc0000004100 */
[----:B------:R-:W0:Y:S02]  /*8da0*/  F2I.U64.TRUNC R4, R4 ;  /* 0x0000000400047311 */ /* 0x000e24000020d800 */
[----:B0-----:R-:W-:Y:S01]  /*8db0*/  STG.E.64 [R2.64], R4 ;  /* 0x0000000402007986 */ /* 0x001fe2000c101b24 */
[----:B------:R-:W-:Y:S05]  /*8dc0*/  EXIT ;  /* 0x000000000000794d */ /* 0x000fea0003800000 */
.L_x_1160:
[----:B-----5:R-:W-:-:S06]  /*8dd0*/  HADD2.F32 R23, -RZ, R23.H0_H0 ;  /* 0x20000017ff177230 */ /* 0x020fcc0000004100 */
[----:B------:R-:W0:Y:S02]  /*8de0*/  F2I.FTZ.U32.TRUNC.NTZ R23, R23 ;  /* 0x0000001700177305 */ /* 0x000e24000021f000 */
[----:B0-----:R-:W-:Y:S01]  /*8df0*/  STG.E [R2.64], R23 ;  /* 0x0000001702007986 */ /* 0x001fe2000c101924 */
[----:B------:R-:W-:Y:S05]  /*8e00*/  EXIT ;  /* 0x000000000000794d */ /* 0x000fea0003800000 */
.L_x_1162:
        /* <DEDUP_REMOVED lines=15> */
.L_x_10288:


//--------------------- .text._ZN2at6native18elementwise_kernelILi128ELi4EZNS0_22gpu_kernel_impl_nocastIZZZNS0_15erf_kernel_cudaERNS_18TensorIteratorBaseEENKUlvE_clEvENKUlvE1_clEvEUlN3c104HalfEE_EEvS4_RKT_EUliE_EEviT1_ --------------------------
	.section	.text._ZN2at6native18elementwise_kernelILi128ELi4EZNS0_22gpu_kernel_impl_nocastIZZZNS0_15erf_kernel_cudaERNS_18TensorIteratorBaseEENKUlvE_clEvENKUlvE1_clEvEUlN3c104HalfEE_EEvS4_RKT_EUliE_EEviT1_,"ax",@progbits
	.sectioninfo	@"SHI_REGISTERS=13"
	.align	128
        .global         _ZN2at6native18elementwise_kernelILi128ELi4EZNS0_22gpu_kernel_impl_nocastIZZZNS0_15erf_kernel_cudaERNS_18TensorIteratorBaseEENKUlvE_clEvENKUlvE1_clEvEUlN3c104HalfEE_EEvS4_RKT_EUliE_EEviT1_
        .type           _ZN2at6native18elementwise_kernelILi128ELi4EZNS0_22gpu_kernel_impl_nocastIZZZNS0_15erf_kernel_cudaERNS_18TensorIteratorBaseEENKUlvE_clEvENKUlvE1_clEvEUlN3c104HalfEE_EEvS4_RKT_EUliE_EEviT1_,@function
        .size           _ZN2at6native18elementwise_kernelILi128ELi4EZNS0_22gpu_kernel_impl_nocastIZZZNS0_15erf_kernel_cudaERNS_18TensorIteratorBaseEENKUlvE_clEvENKUlvE1_clEvEUlN3c104HalfEE_EEvS4_RKT_EUliE_EEviT1_,(.L_x_10289 - _ZN2at6native18elementwise_kernelILi128ELi4EZNS0_22gpu_kernel_impl_nocastIZZZNS0_15erf_kernel_cudaERNS_18TensorIteratorBaseEENKUlvE_clEvENKUlvE1_clEvEUlN3c104HalfEE_EEvS4_RKT_EUliE_EEviT1_)
        .other          _ZN2at6native18elementwise_kernelILi128ELi4EZNS0_22gpu_kernel_impl_nocastIZZZNS0_15erf_kernel_cudaERNS_18TensorIteratorBaseEENKUlvE_clEvENKUlvE1_clEvEUlN3c104HalfEE_EEvS4_RKT_EUliE_EEviT1_,@"STO_CUDA_ENTRY STV_DEFAULT"
_ZN2at6native18elementwise_kernelILi128ELi4EZNS0_22gpu_kernel_impl_nocastIZZZNS0_15erf_kernel_cudaERNS_18TensorIteratorBaseEENKUlvE_clEvENKUlvE1_clEvEUlN3c104HalfEE_EEvS4_RKT_EUliE_EEviT1_:
.text._ZN2at6native18elementwise_kernelILi128ELi4EZNS0_22gpu_kernel_impl_nocastIZZZNS0_15erf_kernel_cudaERNS_18TensorIteratorBaseEENKUlvE_clEvENKUlvE1_clEvEUlN3c104HalfEE_EEvS4_RKT_EUliE_EEviT1_:
        /* <DEDUP_REMOVED lines=235> */
.L_x_1165:
[----:B------:R-:W-:-:S04]  /*0eb0*/  IADD3 R4, P0, R3, c[0x0][0x368], RZ ;  /* 0x0000da0003047a10 */ /* 0x000fc80007f1e0ff */
[----:B------:R-:W-:-:S05]  /*0ec0*/  IADD3.X R5, RZ, c[0x0][0x36c], RZ, P0, !PT ;  /* 0x0000db00ff057a10 */ /* 0x000fca00007fe4ff */
[----:B------:R0:W2:Y:S01]  /*0ed0*/  LDG.E.U16 R3, [R4.64] ;  /* 0x0000000404037981 */ /* 0x0000a2000c1e1500 */
[----:B------:R-:W-:Y:S01]  /*0ee0*/  IMAD.MOV.U32 R8, RZ, RZ, 0x38eb4c3a ;  /* 0x38eb4c3aff087424 */ /* 0x000fe200078e00ff */
[----:B------:R-:W-:Y:S02]  /*0ef0*/  MOV R9, 0x3aae005b ;  /* 0x3aae005b00097802 */ /* 0x000fe40000000f00 */
[----:B------:R-:W-:Y:S02]  /*0f00*/  MOV R10, 0x3c09919f ;  /* 0x3c09919f000a7802 */ /* 0x000fe40000000f00 */
[----:B------:R-:W-:Y:S02]  /*0f10*/  IADD3 R0, R0, 0x80, RZ ;  /* 0x0000008000007810 */ /* 0x000fe40007ffe0ff */
[----:B0-----:R-:W-:Y:S01]  /*0f20*/  MOV R5, 0x3d24d99a ;  /* 0x3d24d99a00057802 */ /* 0x001fe20000000f00 */
[----:B--2---:R-:W-:-:S05]  /*0f30*/  HADD2.F32 R3, -RZ, R3.H0_H0 ;  /* 0x20000003ff037230 */ /* 0x004fca0000004100 */
[C---:B------:R-:W-:Y:S01]  /*0f40*/  FADD.FTZ R6, |R3|.reuse, -RZ ;  /* 0x800000ff03067221 */ /* 0x040fe20000010200 */
[C---:B------:R-:W-:Y:S01]  /*0f50*/  FSETP.GE.FTZ.AND P0, PT, |R3|.reuse, 1.0029599666595458984, PT ;  /* 0x3f8060fe0300780b */ /* 0x040fe20003f16200 */
[----:B------:R-:W-:-:S03]  /*0f60*/  FMUL.FTZ R7, R3, R3 ;  /* 0x0000000303077220 */ /* 0x000fc60000410000 */
[----:B------:R-:W-:Y:S02]  /*0f70*/  FSEL R8, R8, 8.4834944573231041431e-05, P0 ;  /* 0x38b1e96a08087808 */ /* 0x000fe40000000000 */
[----:B------:R-:W-:Y:S02]  /*0f80*/  FSEL R7, R6, R7, P0 ;  /* 0x0000000706077208 */ /* 0x000fe40000000000 */
[----:B------:R-:W-:Y:S02]  /*0f90*/  FSEL R9, -R9, -0.00082130916416645050049, P0 ;  /* 0xba574d2009097808 */ /* 0x000fe40000000100 */
[----:B------:R-:W-:Y:S02]  /*0fa0*/  FSEL R4, R10, 0.0052134888246655464172, P0 ;  /* 0x3baad5ea0a047808 */ /* 0x000fe40000000000 */
[----:B------:R-:W-:Y:S01]  /*0fb0*/  FSEL R5, -R5, -0.026868773624300956726, P0 ;  /* 0xbcdc1be705057808 */ /* 0x000fe20000000100 */
[----:B------:R-:W-:Y:S01]  /*0fc0*/  FFMA.FTZ R8, R7, R8, R9 ;  /* 0x0000000807087223 */ /* 0x000fe20000010009 */
[----:B------:R-:W-:-:S02]  /*0fd0*/  MOV R9, 0x3e235519 ;  /* 0x3e23551900097802 */ /* 0x000fc40000000f00 */
        /* <DEDUP_REMOVED lines=17> */
[----:B------:R-:W-:-:S03]  /*10f0*/  F2FP.PACK_AB R5, RZ, R4 ;  /* 0x00000004ff05723e */ /* 0x000fc600000000ff */
[----:B------:R-:W-:-:S05]  /*1100*/  IMAD.X R3, RZ, RZ, c[0x0][0x364], P0 ;  /* 0x0000d900ff037624 */ /* 0x000fca00000e06ff */
[----:B------:R0:W-:Y:S03]  /*1110*/  STG.E.U16 [R2.64], R5 ;  /* 0x0000000502007986 */ /* 0x0001e6000c101504 */
.L_x_1164:
[----:B------:R-:W-:Y:S05]  /*1120*/  BSYNC B0 ;  /* 0x0000000000007941 */ /* 0x000fea0003800000 */
.L_x_1163:
        /* <DEDUP_REMOVED lines=230> */
.L_x_1168:
[----:B------:R-:W-:-:S04]  /*1f90*/  IADD3 R4, P0, R3, c[0x0][0x368], RZ ;  /* 0x0000da0003047a10 */ /* 0x000fc80007f1e0ff */
[----:B------:R-:W-:-:S05]  /*1fa0*/  IADD3.X R5, RZ, c[0x0][0x36c], RZ, P0, !PT ;  /* 0x0000db00ff057a10 */ /* 0x000fca00007fe4ff */
[----:B------:R0:W2:Y:S01]  /*1fb0*/  LDG.E.U16 R3, [R4.64] ;  /* 0x0000000404037981 */ /* 0x0000a2000c1e1500 */
[----:B------:R-:W-:Y:S01]  /*1fc0*/  MOV R8, 0x38eb4c3a ;  /* 0x38eb4c3a00087802 */ /* 0x000fe20000000f00 */
[----:B------:R-:W-:Y:S01]  /*1fd0*/  IMAD.MOV.U32 R10, RZ, RZ, 0x3c09919f ;  /* 0x3c09919fff0a7424 */ /* 0x000fe200078e00ff */
        /* <DEDUP_REMOVED lines=31> */
[----:B------:R-:W-:Y:S02]  /*21d0*/  F2FP.PACK_AB R5, RZ, R4 ;  /* 0x00000004ff05723e */ /* 0x000fe400000000ff */
        /* <DEDUP_REMOVED lines=8> */
[----:B------:R-:W-:Y:S01]  /*2260*/  MOV R3, R0 ;  /* 0x0000000000037202 */ /* 0x000fe20000000f00 */
[----:B------:R-:W-:-:S05]  /*2270*/  IMAD.MOV.U32 R8, RZ, RZ, c[0x0][0x168] ;  /* 0x00005a00ff087624 */ /* 0x000fca00078e00ff */
        /* <DEDUP_REMOVED lines=221> */
.L_x_1169:
[----:B------:R-:W-:-:S04]  /*3050*/  IADD3 R4, P0, R3, c[0x0][0x368], RZ ;  /* 0x0000da0003047a10 */ /* 0x000fc80007f1e0ff */
[----:B------:R-:W-:-:S05]  /*3060*/  IADD3.X R5, RZ, c[0x0][0x36c], RZ, P0, !PT ;  /* 0x0000db00ff057a10 */ /* 0x000fca00007fe4ff */
[----:B------:R0:W2:Y:S01]  /*3070*/  LDG.E.U16 R3, [R4.64] ;  /* 0x0000000404037981 */ /* 0x0000a2000c1e1500 */
[----:B------:R-:W-:Y:S02]  /*3080*/  MOV R8, 0x38eb4c3a ;  /* 0x38eb4c3a00087802 */ /* 0x000fe40000000f00 */
        /* <DEDUP_REMOVED lines=11> */
[----:B------:R-:W-:Y:S01]  /*3140*/  FSEL R4, R10, 0.0052134888246655464172, P0 ;  /* 0x3baad5ea0a047808 */ /* 0x000fe20000000000 */
[----:B------:R-:W-:Y:S01]  /*3150*/  IMAD.MOV.U32 R10, RZ, RZ, 0x3f69b4f9 ;  /* 0x3f69b4f9ff0a7424 */ /* 0x000fe200078e00ff */
[----:B------:R-:W-:Y:S01]  /*3160*/  FSEL R5, -R5, -0.026868773624300956726, P0 ;  /* 0xbcdc1be705057808 */ /* 0x000fe20000000100 */
[----:B------:R-:W-:Y:S01]  /*3170*/  FFMA.FTZ R8, R7, R8, R9 ;  /* 0x0000000807087223 */ /* 0x000fe20000010009 */
[----:B------:R-:W-:-:S03]  /*3180*/  MOV R9, 0x3e235519 ;  /* 0x3e23551900097802 */ /* 0x000fc60000000f00 */
        /* <DEDUP_REMOVED lines=17> */
[----:B------:R-:W-:-:S05]  /*32a0*/  IADD3.X R3, RZ, c[0x0][0x364], RZ, P0, !PT ;  /* 0x0000d900ff037a10 */ /* 0x000fca00007fe4ff */
[----:B------:R0:W-:Y:S04]  /*32b0*/  STG.E.U16 [R2.64], R5 ;  /* 0x0000000502007986 */ /* 0x0001e8000c101504 */
.L_x_1167:
[----:B------:R-:W-:Y:S05]  /*32c0*/  BSYNC B0 ;  /* 0x0000000000007941 */ /* 0x000fea0003800000 */
.L_x_1166:
        /* <DEDUP_REMOVED lines=10> */
[----:B------:R-:W-:-:S04]  /*3370*/  SHF.R.U32.HI R5, RZ, c[0x0][0x174], R4 ;  /* 0x00005d00ff057a19 */ /* 0x000fc80000011604 */
[----:B------:R-:W-:-:S05]  /*3380*/  IADD3 R3, -R5, RZ, RZ ;  /* 0x000000ff05037210 */ /* 0x000fca0007ffe1ff */
[----:B------:R-:W-:-:S04]  /*3390*/  IMAD R0, R3, c[0x0][0x16c], R0 ;  /* 0x00005b0003007a24 */ /* 0x000fc800078e0200 */
[C---:B------:R-:W-:Y:S02]  /*33a0*/  IMAD R2, R0.reuse, c[0x0][0x298], RZ ;  /* 0x0000a60000027a24 */ /* 0x040fe400078e02ff */
[----:B------:R-:W-:Y:S01]  /*33b0*/  IMAD R3, R0, c[0x0][0x29c], RZ ;  /* 0x0000a70000037a24 */ /* 0x000fe200078e02ff */
[----:B------:R-:W-:Y:S05]  /*33c0*/  @!P0 BRA `(.L_x_1170) ;  /* 0x00000d5000008947 */ /* 0x000fea0003800000 */
[----:B------:R-:W-:Y:S01]  /*33d0*/  HFMA2.MMA R4, -RZ, RZ, 0, 0 ;  /* 0x00000000ff047435 */ /* 0x000fe200000001ff */
[----:B------:R-:W-:-:S09]  /*33e0*/  ISETP.NE.AND P0, PT, R8, 0x2, PT ;  /* 0x000000020800780c */ /* 0x000fd20003f05270 */
        /* <DEDUP_REMOVED lines=211> */
.L_x_1170:
[----:B------:R-:W-:-:S04]  /*4120*/  IADD3 R4, P0, R3, c[0x0][0x368], RZ ;  /* 0x0000da0003047a10 */ /* 0x000fc80007f1e0ff */
[----:B------:R-:W-:-:S05]  /*4130*/  IADD3.X R5, RZ, c[0x0][0x36c], RZ, P0, !PT ;  /* 0x0000db00ff057a10 */ /* 0x000fca00007fe4ff */
[----:B------:R0:W2:Y:S01]  /*4140*/  LDG.E.U16 R0, [R4.64] ;  /* 0x0000000404007981 */ /* 0x0000a2000c1e1500 */
[----:B------:R-:W-:Y:S01]  /*4150*/  IMAD.MOV.U32 R7, RZ, RZ, 0x38eb4c3a ;  /* 0x38eb4c3aff077424 */ /* 0x000fe200078e00ff */
[----:B------:R-:W-:Y:S02]  /*4160*/  MOV R8, 0x3aae005b ;  /* 0x3aae005b00087802 */ /* 0x000fe40000000f00 */
[----:B------:R-:W-:Y:S02]  /*4170*/  MOV R9, 0x3c09919f ;  /* 0x3c09919f00097802 */ /* 0x000fe40000000f00 */
        /* <DEDUP_REMOVED lines=31> */
[----:B------:R-:W-:Y:S01]  /*4370*/  STG.E.U16 [R2.64], R0 ;  /* 0x0000000002007986 */ /* 0x000fe2000c101504 */
[----:B------:R-:W-:Y:S05]  /*4380*/  EXIT ;  /* 0x000000000000794d */ /* 0x000fea0003800000 */
.L_x_1171:
        /* <DEDUP_REMOVED lines=15> */
.L_x_10289:


//--------------------- .text._ZN2at6native27unrolled_elementwise_kernelIZZZNS0_15erf_kernel_cudaERNS_18TensorIteratorBaseEENKUlvE_clEvENKUlvE1_clEvEUlN3c104HalfEE_St5arrayIPcLm2EELi4E23TrivialOffsetCalculatorILi1EjESD_NS0_6memory15LoadWithoutCastENSE_16StoreWithoutCastEEEviT_T0_T2_T3_T4_T5_ --------------------------
	.section	.text._ZN2at6native27unrolled_elementwise_kernelIZZZNS0_15erf_kernel_cudaERNS_18TensorIteratorBaseEENKUlvE_clEvENKUlvE1_clEvEUlN3c104HalfEE_St5arrayIPcLm2EELi4E23TrivialOffsetCalculatorILi1EjESD_NS0_6memory15LoadWithoutCastENSE_16StoreWithoutCastEEEviT_T0_T2_T3_T4_T5_,"ax",@progbits
	.sectioninfo	@"SHI_REGISTERS=26"
	.align	128
        .global         _ZN2at6native27unrolled_elementwise_kernelIZZZNS0_15erf_kernel_cudaERNS_18TensorIteratorBaseEENKUlvE_clEvENKUlvE1_clEvEUlN3c104HalfEE_St5arrayIPcLm2EELi4E23TrivialOffsetCalculatorILi1EjESD_NS0_6memory15LoadWithoutCastENSE_16StoreWithoutCastEEEviT_T0_T2_T3_T4_T5_
        .type           _ZN2at6native27unrolled_elementwise_kernelIZZZNS0_15erf_kernel_cudaERNS_18TensorIteratorBaseEENKUlvE_clEvENKUlvE1_clEvEUlN3c104HalfEE_St5arrayIPcLm2EELi4E23TrivialOffsetCalculatorILi1EjESD_NS0_6memory15LoadWithoutCastENSE_16StoreWithoutCastEEEviT_T0_T2_T3_T4_T5_,@function
        .size           _ZN2at6native27unrolled_elementwise_kernelIZZZNS0_15erf_kernel_cudaERNS_18TensorIteratorBaseEENKUlvE_clEvENKUlvE1_clEvEUlN3c104HalfEE_St5arrayIPcLm2EELi4E23TrivialOffsetCalculatorILi1EjESD_NS0_6memory15LoadWithoutCastENSE_16StoreWithoutCastEEEviT_T0_T2_T3_T4_T5_,(.L_x_10290 - _ZN2at6native27unrolled_elementwise_kernelIZZZNS0_15erf_kernel_cudaERNS_18TensorIteratorBaseEENKUlvE_clEvENKUlvE1_clEvEUlN3c104HalfEE_St5arrayIPcLm2EELi4E23TrivialOffsetCalculatorILi1EjESD_NS0_6memory15LoadWithoutCastENSE_16StoreWithoutCastEEEviT_T0_T2_T3_T4_T5_)
        .other          _ZN2at6native27unrolled_elementwise_kernelIZZZNS0_15erf_kernel_cudaERNS_18TensorIteratorBaseEENKUlvE_clEvENKUlvE1_clEvEUlN3c104HalfEE_St5arrayIPcLm2EELi4E23TrivialOffsetCalculatorILi1EjESD_NS0_6memory15LoadWithoutCastENSE_16StoreWithoutCastEEEviT_T0_T2_T3_T4_T5_,@"STO_CUDA_ENTRY STV_DEFAULT"
_ZN2at6native27unrolled_elementwise_kernelIZZZNS0_15erf_kernel_cudaERNS_18TensorIteratorBaseEENKUlvE_clEvENKUlvE1_clEvEUlN3c104HalfEE_St5arrayIPcLm2EELi4E23TrivialOffsetCalculatorILi1EjESD_NS0_6memory15LoadWithoutCastENSE_16StoreWithoutCastEEEviT_T0_T2_T3_T4_T5_:
.text._ZN2at6native27unrolled_elementwise_kernelIZZZNS0_15erf_kernel_cudaERNS_18TensorIteratorBaseEENKUlvE_clEvENKUlvE1_clEvEUlN3c104HalfEE_St5arrayIPcLm2EELi4E23TrivialOffsetCalculatorILi1EjESD_NS0_6memory15LoadWithoutCastENSE_16StoreWithoutCastEEEviT_T0_T2_T3_T4_T5_:
        /* <DEDUP_REMOVED lines=16> */
[----:B------:R-:W-:Y:S01]  /*0100*/  IMAD.MOV.U32 R7, RZ, RZ, R23 ;  /* 0x000000ffff077224 */ /* 0x000fe200078e0017 */
[----:B------:R-:W-:Y:S02]  /*0110*/  @!P1 MOV R13, 0x2 ;  /* 0x00000002000d9802 */ /* 0x000fe40000000f00 */
[----:B------:R-:W-:Y:S02]  /*0120*/  ISETP.GE.AND P3, PT, R3, R4, PT ;  /* 0x000000040300720c */ /* 0x000fe40003f66270 */
[----:B------:R-:W-:Y:S01]  /*0130*/  PRMT R9, RZ, 0x7610, R9 ;  /* 0x00007610ff097816 */ /* 0x000fe20000000009 */
[----:B------:R-:W-:Y:S01]  /*0140*/  @!P1 IMAD.WIDE.U32 R12, R12, R13, c[0x0][0x170] ;  /* 0x00005c000c0c9625 */ /* 0x000fe200078e000d */
[C---:B------:R-:W-:Y:S02]  /*0150*/  IADD3 R17, R7.reuse, 0x80, RZ ;  /* 0x0000008007117810 */ /* 0x040fe40007ffe0ff */
[----:B------:R-:W-:-:S02]  /*0160*/  IADD3 R19, R7, 0x100, RZ ;  /* 0x0000010007137810 */ /* 0x000fc40007ffe0ff */
[----:B------:R-:W-:Y:S01]  /*0170*/  IADD3 R21, R7, 0x180, RZ ;  /* 0x0000018007157810 */ /* 0x000fe20007ffe0ff */
[----:B------:R-:W-:Y:S04]  /*0180*/  BSSY B0, `(.L_x_1172) ;  /* 0x0000038000007945 */ /* 0x000fe80003800000 */
[----:B------:R-:W-:Y:S01]  /*0190*/  @!P3 IMAD R14, R0, 0x200, R3 ;  /* 0x00000200000eb824 */ /* 0x000fe200078e0203 */
[----:B------:R-:W-:Y:S01]  /*01a0*/  @!P3 IADD3 R3, R3, 0x80, RZ ;  /* 0x000000800303b810 */ /* 0x000fe20007ffe0ff */
[----:B------:R-:W-:Y:S01]  /*01b0*/  @!P3 IMAD.MOV.U32 R15, RZ, RZ, 0x2 ;  /* 0x00000002ff0fb424 */ /* 0x000fe200078e00ff */
[----:B------:R0:W5:Y:S02]  /*01c0*/  @!P1 LDG.E.U16 R8, [R12.64] ;  /* 0x000000040c089981 */ /* 0x000164000c1e1500 */
[----:B------:R-:W-:Y:S01]  /*01d0*/  ISETP.GE.AND P2, PT, R3, R4, PT ;  /* 0x000000040300720c */ /* 0x000fe20003f46270 */
[----:B------:R-:W-:Y:S01]  /*01e0*/  @!P3 IMAD.WIDE.U32 R14, R14, R15, c[0x0][0x170] ;  /* 0x00005c000e0eb625 */ /* 0x000fe200078e000f */
[----:B------:R-:W-:-:S02]  /*01f0*/  @!P0 IADD3 R7, R23, 0x80, RZ ;  /* 0x0000008017078810 */ /* 0x000fc40007ffe0ff */
[----:B------:R-:W-:Y:S02]  /*0200*/  ISETP.GE.AND P5, PT, R17, R4, PT ;  /* 0x000000041100720c */ /* 0x000fe40003fa6270 */
[----:B------:R0:W5:Y:S07]  /*0210*/  @!P3 LDG.E.U16 R6, [R14.64] ;  /* 0x000000040e06b981 */ /* 0x00016e000c1e1500 */
[----:B------:R-:W-:Y:S01]  /*0220*/  @!P2 MOV R11, 0x2 ;  /* 0x00000002000ba802 */ /* 0x000fe20000000f00 */
[----:B------:R-:W-:-:S02]  /*0230*/  @!P2 IMAD R10, R0, 0x200, R3 ;  /* 0x00000200000aa824 */ /* 0x000fc400078e0203 */
[----:B------:R-:W-:Y:S02]  /*0240*/  @!P0 IMAD.MOV.U32 R3, RZ, RZ, 0x2 ;  /* 0x00000002ff038424 */ /* 0x000fe400078e00ff */
[----:B------:R-:W-:-:S04]  /*0250*/  @!P2 IMAD.WIDE.U32 R10, R10, R11, c[0x0][0x170] ;  /* 0x00005c000a0aa625 */ /* 0x000fc800078e000b */
[----:B------:R-:W-:Y:S01]  /*0260*/  @!P0 IMAD.WIDE.U32 R2, R2, R3, c[0x0][0x170] ;  /* 0x00005c0002028625 */ /* 0x000fe200078e0003 */
[----:B------:R1:W5:Y:S04]  /*0270*/  @!P2 LDG.E.U16 R5, [R10.64] ;  /* 0x000000040a05a981 */ /* 0x000368000c1e1500 */
[----:B------:R2:W5:Y:S01]  /*0280*/  @!P0 LDG.E.U16 R9, [R2.64] ;  /* 0x0000000402098981 */ /* 0x000562000c1e1500 */
[-C--:B------:R-:W-:Y:S02]  /*0290*/  ISETP.GE.AND P1, PT, R19, R4.reuse, PT ;  /* 0x000000041300720c */ /* 0x080fe40003f26270 */
[----:B-1----:R-:W-:Y:S01]  /*02a0*/  @!P0 LEA R10, R0, R23, 0x9 ;  /* 0x00000017000a8211 */ /* 0x002fe200078e48ff */
[----:B--2---:R-:W-:Y:S01]  /*02b0*/  @!P0 IMAD.MOV.U32 R3, RZ, RZ, 0x2 ;  /* 0x00000002ff038424 */ /* 0x004fe200078e00ff */
[----:B------:R-:W-:-:S02]  /*02c0*/  ISETP.GE.AND P2, PT, R21, R4, PT ;  /* 0x000000041500720c */ /* 0x000fc40003f46270 */
[----:B------:R-:W-:Y:S01]  /*02d0*/  ISETP.GE.AND P3, PT, R7, R4, PT ;  /* 0x000000040700720c */ /* 0x000fe20003f66270 */
[----:B------:R-:W-:Y:S01]  /*02e0*/  @!P0 IMAD.WIDE.U32 R2, R10, R3, c[0x0][0x168] ;  /* 0x00005a000a028625 */ /* 0x000fe200078e0003 */
[----:B------:R-:W-:Y:S06]  /*02f0*/  @P0 BRA `(.L_x_1173) ;  /* 0x0000020000000947 */ /* 0x000fec0003800000 */
[----:B0----5:R-:W-:Y:S01]  /*0300*/  HADD2.F32 R9, -RZ, R9.H0_H0 ;  /* 0x20000009ff097230 */ /* 0x021fe20000004100 */
        /* <DEDUP_REMOVED lines=31> */
.L_x_1173:
[----:B0-----:R-:W-:Y:S05]  /*0500*/  BSYNC B0 ;  /* 0x0000000000007941 */ /* 0x001fea0003800000 */
.L_x_1172:
[----:B------:R-:W-:Y:S01]  /*0510*/  BSSY B0, `(.L_x_1174) ;  /* 0x0000022000007945 */ /* 0x000fe20003800000 */
[----:B------:R-:W-:Y:S05]  /*0520*/  @P5 BRA `(.L_x_1175) ;  /* 0x0000020000005947 */ /* 0x000fea0003800000 */
[----:B-----5:R-:W-:Y:S01]  /*0530*/  HADD2.F32 R8, -RZ, R8.H0_H0 ;  /* 0x20000008ff087230 */ /* 0x020fe20000004100 */
[----:B------:R-:W-:Y:S01]  /*0540*/  HFMA2.MMA R13, -RZ, RZ, 0.61474609375, 16.90625 ;  /* 0x38eb4c3aff0d7435 */ /* 0x000fe200000001ff */
[----:B------:R-:W-:Y:S01]  /*0550*/  IMAD.MOV.U32 R12, RZ, RZ, 0x3aae005b ;  /* 0x3aae005bff0c7424 */ /* 0x000fe200078e00ff */
[----:B------:R-:W-:Y:S01]  /*0560*/  MOV R15, 0x3d24d99a ;  /* 0x3d24d99a000f7802 */ /* 0x000fe20000000f00 */
[----:B------:R-:W-:Y:S01]  /*0570*/  IMAD.MOV.U32 R14, RZ, RZ, 0x3c09919f ;  /* 0x3c09919fff0e7424 */ /* 0x000fe200078e00ff */
[C---:B------:R-:W-:Y:S01]  /*0580*/  FSETP.GE.FTZ.AND P4, PT, |R8|.reuse, 1.0029599666595458984, PT ;  /* 0x3f8060fe0800780b */ /* 0x040fe20003f96200 */
[C---:B------:R-:W-:Y:S02]  /*0590*/  FADD.FTZ R11, |R8|.reuse, -RZ ;  /* 0x800000ff080b7221 */ /* 0x040fe40000010200 */
[----:B------:R-:W-:Y:S01]  /*05a0*/  FMUL.FTZ R10, R8, R8 ;  /* 0x00000008080a7220 */ /* 0x000fe20000410000 */
[----:B------:R-:W-:Y:S01]  /*05b0*/  FSEL R12, -R12, -0.00082130916416645050049, P4 ;  /* 0xba574d200c0c7808 */ /* 0x000fe20002000100 */
[----:B------:R-:W-:Y:S01]  /*05c0*/  IMAD.MOV.U32 R16, RZ, RZ, 0x3e235519 ;  /* 0x3e235519ff107424 */ /* 0x000fe200078e00ff */
[----:B------:R-:W-:-:S02]  /*05d0*/  FSEL R13, R13, 8.4834944573231041431e-05, P4 ;  /* 0x38b1e96a0d0d7808 */ /* 0x000fc40002000000 */
[----:B------:R-:W-:Y:S02]  /*05e0*/  FSEL R10, R11, R10, P4 ;  /* 0x0000000a0b0a7208 */ /* 0x000fe40002000000 */
        /* <DEDUP_REMOVED lines=8> */
[----:B------:R-:W-:Y:S01]  /*0670*/  FSEL R12, R15, -0.37612664699554443359, P4 ;  /* 0xbec093ac0f0c7808 */ /* 0x000fe20002000000 */
[----:B------:R-:W-:-:S02]  /*0680*/  FADD.FTZ R15, -R11, -RZ ;  /* 0x800000ff0b0f7221 */ /* 0x000fc40000010100 */
[----:B------:R-:W-:-:S04]  /*0690*/  FFMA.FTZ R13, R10, R13, R14 ;  /* 0x0000000d0a0d7223 */ /* 0x000fc8000001000e */
[----:B------:R-:W-:Y:S01]  /*06a0*/  FSEL R11, R16, 0.12837915122509002686, P4 ;  /* 0x3e0375d3100b7808 */ /* 0x000fe20002000000 */
        /* <DEDUP_REMOVED lines=8> */
.L_x_1175:
[----:B------:R-:W-:Y:S05]  /*0730*/  BSYNC B0 ;  /* 0x0000000000007941 */ /* 0x000fea0003800000 */
.L_x_1174:
[----:B------:R-:W-:Y:S01]  /*0740*/  BSSY B0, `(.L_x_1176) ;  /* 0x0000022000007945 */ /* 0x000fe20003800000 */
[----:B------:R-:W-:Y:S05]  /*0750*/  @P1 BRA `(.L_x_1177) ;  /* 0x0000020000001947 */ /* 0x000fea0003800000 */
[----:B-----5:R-:W-:Y:S01]  /*0760*/  HADD2.F32 R6, -RZ, R6.H0_H0 ;  /* 0x20000006ff067230 */ /* 0x020fe20000004100 */
[----:B------:R-:W-:Y:S01]  /*0770*/  IMAD.MOV.U32 R13, RZ, RZ, 0x38eb4c3a ;  /* 0x38eb4c3aff0d7424 */ /* 0x000fe200078e00ff */
[----:B------:R-:W-:Y:S01]  /*0780*/  MOV R14, 0x3c09919f ;  /* 0x3c09919f000e7802 */ /* 0x000fe20000000f00 */
[----:B------:R-:W-:Y:S02]  /*0790*/  IMAD.MOV.U32 R12, RZ, RZ, 0x3aae005b ;  /* 0x3aae005bff0c7424 */ /* 0x000fe400078e00ff */
[C---:B------:R-:W-:Y:S01]  /*07a0*/  FADD.FTZ R11, |R6|.reuse, -RZ ;  /* 0x800000ff060b7221 */ /* 0x040fe20000010200 */
[C---:B------:R-:W-:Y:S01]  /*07b0*/  FSETP.GE.FTZ.AND P1, PT, |R6|.reuse, 1.0029599666595458984, PT ;  /* 0x3f8060fe0600780b */ /* 0x040fe20003f36200 */
[----:B------:R-:W-:Y:S02]  /*07c0*/  FMUL.FTZ R10, R6, R6 ;  /* 0x00000006060a7220 */ /* 0x000fe40000410000 */
[----:B------:R-:W-:Y:S01]  /*07d0*/  IMAD.MOV.U32 R15, RZ, RZ, 0x3d24d99a ;  /* 0x3d24d99aff0f7424 */ /* 0x000fe200078e00ff */
[----:B------:R-:W-:Y:S01]  /*07e0*/  FSEL R13, R13, 8.4834944573231041431e-05, P1 ;  /* 0x38b1e96a0d0d7808 */ /* 0x000fe20000800000 */
[----:B------:R-:W-:Y:S01]  /*07f0*/  IMAD.MOV.U32 R16, RZ, RZ, 0x3e235519 ;  /* 0x3e235519ff107424 */ /* 0x000fe200078e00ff */
[----:B------:R-:W-:-:S02]  /*0800*/  FSEL R10, R11, R10, P1 ;  /* 0x0000000a0b0a7208 */ /* 0x000fc40000800000 */
[----:B------:R-:W-:Y:S02]  /*0810*/  FSEL R12, -R12, -0.00082130916416645050049, P1 ;  /* 0xba574d200c0c7808 */ /* 0x000fe40000800100 */
[----:B------:R-:W-:-:S03]  /*0820*/  FSEL R14, R14, 0.0052134888246655464172, P1 ;  /* 0x3baad5ea0e0e7808 */ /* 0x000fc60000800000 */
[C---:B------:R-:W-:Y:S01]  /*0830*/  FFMA.FTZ R13, R10.reuse, R13, R12 ;  /* 0x0000000d0a0d7223 */ /* 0x040fe2000001000c */
[----:B------:R-:W-:Y:S01]  /*0840*/  FSEL R12, -R15, -0.026868773624300956726, P1 ;  /* 0xbcdc1be70f0c7808 */ /* 0x000fe20000800100 */
[----:B------:R-:W-:Y:S02]  /*0850*/  HFMA2.MMA R15, -RZ, RZ, 1.8525390625, -0.310791015625 ;  /* 0x3f69b4f9ff0f7435 */ /* 0x000fe400000001ff */
[----:B------:R-:W-:Y:S01]  /*0860*/  FFMA.FTZ R13, R10, R13, R14 ;  /* 0x0000000d0a0d7223 */ /* 0x000fe2000001000e */
[----:B------:R-:W-:Y:S01]  /*0870*/  FSEL R14, R16, 0.11284004896879196167, P1 ;  /* 0x3de718af100e7808 */ /* 0x000fe20000800000 */
[----:B------:R-:W-:Y:S02]  /*0880*/  IMAD.MOV.U32 R16, RZ, RZ, 0x3f210a14 ;  /* 0x3f210a14ff107424 */ /* 0x000fe400078e00ff */
[----:B------:R-:W-:-:S04]  /*0890*/  FFMA.FTZ R13, R10, R13, R12 ;  /* 0x0000000d0a0d7223 */ /* 0x000fc8000001000c */
        /* <DEDUP_REMOVED lines=12> */
.L_x_1177:
[----:B------:R-:W-:Y:S05]  /*0960*/  BSYNC B0 ;  /* 0x0000000000007941 */ /* 0x000fea0003800000 */
.L_x_1176:
[----:B------:R-:W-:Y:S01]  /*0970*/  BSSY B0, `(.L_x_1178) ;  /* 0x0000022000007945 */ /* 0x000fe20003800000 */
[----:B------:R-:W-:Y:S05]  /*0980*/  @P2 BRA `(.L_x_1179) ;  /* 0x0000020000002947 */ /* 0x000fea0003800000 */
[----:B-----5:R-:W-:Y:S01]  /*0990*/  HADD2.F32 R5, -RZ, R5.H0_H0 ;  /* 0x20000005ff057230 */ /* 0x020fe20000004100 */
[----:B------:R-:W-:Y:S01]  /*09a0*/  IMAD.MOV.U32 R13, RZ, RZ, 0x38eb4c3a ;  /* 0x38eb4c3aff0d7424 */ /* 0x000fe200078e00ff */
[----:B------:R-:W-:Y:S01]  /*09b0*/  MOV R12, 0x3aae005b ;  /* 0x3aae005b000c7802 */ /* 0x000fe20000000f00 */
[----:B------:R-:W-:Y:S01]  /*09c0*/  IMAD.MOV.U32 R14, RZ, RZ, 0x3c09919f ;  /* 0x3c09919fff0e7424 */ /* 0x000fe200078e00ff */
[----:B------:R-:W-:Y:S01]  /*09d0*/  HFMA2.MMA R16, -RZ, RZ, 1.5341796875, 81.5625 ;  /* 0x3e235519ff107435 */ /* 0x000fe200000001ff */
[C---:B------:R-:W-:Y:S01]  /*09e0*/  FADD.FTZ R11, |R5|.reuse, -RZ ;  /* 0x800000ff050b7221 */ /* 0x040fe20000010200 */
[C---:B------:R-:W-:Y:S01]  /*09f0*/  FSETP.GE.FTZ.AND P1, PT, |R5|.reuse, 1.0029599666595458984, PT ;  /* 0x3f8060fe0500780b */ /* 0x040fe20003f36200 */
[----:B------:R-:W-:Y:S02]  /*0a00*/  FMUL.FTZ R10, R5, R5 ;  /* 0x00000005050a7220 */ /* 0x000fe40000410000 */
[----:B------:R-:W-:Y:S01]  /*0a10*/  IMAD.MOV.U32 R15, RZ, RZ, 0x3d24d99a ;  /* 0x3d24d99aff0f7424 */ /* 0x000fe200078e00ff */
[----:B------:R-:W-:-:S02]  /*0a20*/  FSEL R13, R13, 8.4834944573231041431e-05, P1 ;  /* 0x38b1e96a0d0d7808 */ /* 0x000fc40000800000 */
[----:B------:R-:W-:Y:S02]  /*0a30*/  FSEL R10, R11, R10, P1 ;  /* 0x0000000a0b0a7208 */ /* 0x000fe40000800000 */
[----:B------:R-:W-:Y:S02]  /*0a40*/  FSEL R12, -R12, -0.00082130916416645050049, P1 ;  /* 0xba574d200c0c7808 */ /* 0x000fe40000800100 */
        /* <DEDUP_REMOVED lines=20> */
.L_x_1179:
[----:B------:R-:W-:Y:S05]  /*0b90*/  BSYNC B0 ;  /* 0x0000000000007941 */ /* 0x000fea0003800000 */
.L_x_1178:
        /* <DEDUP_REMOVED lines=14> */
.L_x_1181:
[----:B------:R-:W-:Y:S05]  /*0c80*/  BSYNC B0 ;  /* 0x0000000000007941 */ /* 0x000fea0003800000 */
.L_x_1180:
[----:B------:R-:W-:-:S13]  /*0c90*/  ISETP.GE.AND P0, PT, R7, R4, PT ;  /* 0x000000040700720c */ /* 0x000fda0003f06270 */
[----:B------:R-:W-:Y:S05]  /*0ca0*/  @P0 EXIT ;  /* 0x000000000000094d */ /* 0x000fea0003800000 */
[----:B0-----:R-:W-:Y:S01]  /*0cb0*/  LEA R2, R0, R7, 0x9 ;  /* 0x0000000700027211 */ /* 0x001fe200078e48ff */
[----:B------:R-:W-:-:S04]  /*0cc0*/  IMAD.MOV.U32 R3, RZ, RZ, 0x2 ;  /* 0x00000002ff037424 */ /* 0x000fc800078e00ff */
[----:B------:R-:W-:-:S05]  /*0cd0*/  IMAD.WIDE.U32 R2, R2, R3, c[0x0][0x168] ;  /* 0x00005a0002027625 */ /* 0x000fca00078e0003 */
[----:B------:R-:W-:Y:S01]  /*0ce0*/  STG.E.U16 [R2.64], R5 ;  /* 0x0000000502007986 */ /* 0x000fe2000c101504 */
[----:B------:R-:W-:Y:S05]  /*0cf0*/  EXIT ;  /* 0x000000000000794d */ /* 0x000fea0003800000 */
.L_x_1182:
        /* <DEDUP_REMOVED lines=16> */
.L_x_10290:


//--------------------- .text._ZN2at6native29vectorized_elementwise_kernelILi2EZZZNS0_15erf_kernel_cudaERNS_18TensorIteratorBaseEENKUlvE_clEvENKUlvE1_clEvEUlN3c104HalfEE_St5arrayIPcLm2EEEEviT0_T1_ --------------------------
	.section	.text._ZN2at6native29vectorized_elementwise_kernelILi2EZZZNS0_15erf_kernel_cudaERNS_18TensorIteratorBaseEENKUlvE_clEvENKUlvE1_clEvEUlN3c104HalfEE_St5arrayIPcLm2EEEEviT0_T1_,"ax",@progbits
	.sectioninfo	@"SHI_REGISTERS=31"
	.align	128
        .global         _ZN2at6native29vectorized_elementwise_kernelILi2EZZZNS0_15erf_kernel_cudaERNS_18TensorIteratorBaseEENKUlvE_clEvENKUlvE1_clEvEUlN3c104HalfEE_St5arrayIPcLm2EEEEviT0_T1_
        .type           _ZN2at6native29vectorized_elementwise_kernelILi2EZZZNS0_15erf_kernel_cudaERNS_18TensorIteratorBaseEENKUlvE_clEvENKUlvE1_clEvEUlN3c104HalfEE_St5arrayIPcLm2EEEEviT0_T1_,@function
        .size           _ZN2at6native29vectorized_elementwise_kernelILi2EZZZNS0_15erf_kernel_cudaERNS_18TensorIteratorBaseEENKUlvE_clEvENKUlvE1_clEvEUlN3c104HalfEE_St5arrayIPcLm2EEEEviT0_T1_,(.L_x_10291 - _ZN2at6native29vectorized_elementwise_kernelILi2EZZZNS0_15erf_kernel_cudaERNS_18TensorIteratorBaseEENKUlvE_clEvENKUlvE1_clEvEUlN3c104HalfEE_St5arrayIPcLm2EEEEviT0_T1_)
        .other          _ZN2at6native29vectorized_elementwise_kernelILi2EZZZNS0_15erf_kernel_cudaERNS_18TensorIteratorBaseEENKUlvE_clEvENKUlvE1_clEvEUlN3c104HalfEE_St5arrayIPcLm2EEEEviT0_T1_,@"STO_CUDA_ENTRY STV_DEFAULT"
_ZN2at6native29vectorized_elementwise_kernelILi2EZZZNS0_15erf_kernel_cudaERNS_18TensorIteratorBaseEENKUlvE_clEvENKUlvE1_clEvEUlN3c104HalfEE_St5arrayIPcLm2EEEEviT0_T1_:
.text._ZN2at6native29vectorized_elementwise_kernelILi2EZZZNS0_15erf_kernel_cudaERNS_18TensorIteratorBaseEENKUlvE_clEvENKUlvE1_clEvEUlN3c104HalfEE_St5arrayIPcLm2EEEEviT0_T1_:
        /* <DEDUP_REMOVED lines=11> */
[----:B------:R0:W2:Y:S04]  /*00b0*/  LDG.E R11, [R6.64] ;  /* 0x00000004060b7981 */ /* 0x0000a8000c1e1900 */
[----:B------:R0:W3:Y:S04]  /*00c0*/  LDG.E R10, [R6.64+0x200] ;  /* 0x00020004060a7981 */ /* 0x0000e8000c1e1900 */
[----:B------:R0:W4:Y:S04]  /*00d0*/  LDG.E R13, [R6.64+0x400] ;  /* 0x00040004060d7981 */ /* 0x000128000c1e1900 */
[----:B------:R0:W5:Y:S01]  /*00e0*/  LDG.E R0, [R6.64+0x600] ;  /* 0x0006000406007981 */ /* 0x000162000c1e1900 */
[----:B------:R-:W-:Y:S01]  /*00f0*/  HFMA2.MMA R18, -RZ, RZ, 0.61474609375, 16.90625 ;  /* 0x38eb4c3aff127435 */ /* 0x000fe200000001ff */
[----:B------:R-:W-:-:S02]  /*0100*/  IMAD.MOV.U32 R14, RZ, RZ, 0x3aae005b ;  /* 0x3aae005bff0e7424 */ /* 0x000fc400078e00ff */
[----:B------:R-:W-:Y:S02]  /*0110*/  IMAD.MOV.U32 R5, RZ, RZ, 0x3d24d99a ;  /* 0x3d24d99aff057424 */ /* 0x000fe400078e00ff */
[----:B------:R-:W-:-:S04]  /*0120*/  IMAD.WIDE.U32 R2, R2, R3, c[0x0][0x168] ;  /* 0x00005a0002027625 */ /* 0x000fc800078e0003 */
[----:B0-----:R-:W-:Y:S02]  /*0130*/  IMAD.MOV.U32 R7, RZ, RZ, 0x3c09919f ;  /* 0x3c09919fff077424 */ /* 0x001fe400078e00ff */
[----:B------:R-:W-:Y:S01]  /*0140*/  IMAD.WIDE R2, R25, 0x4, R2 ;  /* 0x0000000419027825 */ /* 0x000fe200078e0202 */
[--C-:B--2---:R-:W-:Y:S02]  /*0150*/  HADD2.F32 R12, -RZ, R11.reuse.H0_H0 ;  /* 0x2000000bff0c7230 */ /* 0x104fe40000004100 */
[----:B------:R-:W-:-:S03]  /*0160*/  HADD2.F32 R11, -RZ, R11.H1_H1 ;  /* 0x3000000bff0b7230 */ /* 0x000fc60000004100 */
[C---:B------:R-:W-:Y:S01]  /*0170*/  FADD.FTZ R4, |R12|.reuse, -RZ ;  /* 0x800000ff0c047221 */ /* 0x040fe20000010200 */
[C---:B------:R-:W-:Y:S01]  /*0180*/  FSETP.GE.FTZ.AND P0, PT, |R12|.reuse, 1.0029599666595458984, PT ;  /* 0x3f8060fe0c00780b */ /* 0x040fe20003f16200 */
[----:B------:R-:W-:Y:S01]  /*0190*/  FMUL.FTZ R15, R12, R12 ;  /* 0x0000000c0c0f7220 */ /* 0x000fe20000410000 */
[C---:B------:R-:W-:Y:S01]  /*01a0*/  FSETP.GE.FTZ.AND P1, PT, |R11|.reuse, 1.0029599666595458984, PT ;  /* 0x3f8060fe0b00780b */ /* 0x040fe20003f36200 */
[C---:B------:R-:W-:Y:S01]  /*01b0*/  FADD.FTZ R8, |R11|.reuse, -RZ ;  /* 0x800000ff0b087221 */ /* 0x040fe20000010200 */
[----:B------:R-:W-:Y:S01]  /*01c0*/  FSEL R6, R18, 8.4834944573231041431e-05, P0 ;  /* 0x38b1e96a12067808 */ /* 0x000fe20000000000 */
[----:B------:R-:W-:Y:S01]  /*01d0*/  FMUL.FTZ R9, R11, R11 ;  /* 0x0000000b0b097220 */ /* 0x000fe20000410000 */
[----:B------:R-:W-:Y:S02]  /*01e0*/  FSEL R15, R4, R15, P0 ;  /* 0x0000000f040f7208 */ /* 0x000fe40000000000 */
[----:B------:R-:W-:Y:S02]  /*01f0*/  FSEL R16, -R14, -0.00082130916416645050049, P0 ;  /* 0xba574d200e107808 */ /* 0x000fe40000000100 */
[----:B------:R-:W-:-:S02]  /*0200*/  FSEL R9, R8, R9, P1 ;  /* 0x0000000908097208 */ /* 0x000fc40000800000 */
[----:B------:R-:W-:Y:S01]  /*0210*/  FSEL R20, R18, 8.4834944573231041431e-05, P1 ;  /* 0x38b1e96a12147808 */ /* 0x000fe20000800000 */
[----:B------:R-:W-:Y:S01]  /*0220*/  FFMA.FTZ R6, R15, R6, R16 ;  /* 0x000000060f067223 */ /* 0x000fe20000010010 */
[----:B------:R-:W-:Y:S01]  /*0230*/  FSEL R17, -R14, -0.00082130916416645050049, P1 ;  /* 0xba574d200e117808 */ /* 0x000fe20000800100 */
[----:B------:R-:W-:Y:S01]  /*0240*/  IMAD.MOV.U32 R16, RZ, RZ, 0x3f69b4f9 ;  /* 0x3f69b4f9ff107424 */ /* 0x000fe200078e00ff */
[C---:B------:R-:W-:Y:S02]  /*0250*/  FSEL R19, R7.reuse, 0.0052134888246655464172, P0 ;  /* 0x3baad5ea07137808 */ /* 0x040fe40000000000 */
[----:B------:R-:W-:Y:S01]  /*0260*/  FSEL R21, R7, 0.0052134888246655464172, P1 ;  /* 0x3baad5ea07157808 */ /* 0x000fe20000800000 */
[----:B------:R-:W-:Y:S01]  /*0270*/  FFMA.FTZ R22, R9, R20, R17 ;  /* 0x0000001409167223 */ /* 0x000fe20000010011 */
[----:B------:R-:W-:Y:S01]  /*0280*/  MOV R17, 0x3e235519 ;  /* 0x3e23551900117802 */ /* 0x000fe20000000f00 */
[----:B------:R-:W-:Y:S01]  /*0290*/  FFMA.FTZ R6, R15, R6, R19 ;  /* 0x000000060f067223 */ /* 0x000fe20000010013 */
[----:B------:R-:W-:Y:S01]  /*02a0*/  FSEL R20, -R5, -0.026868773624300956726, P0 ;  /* 0xbcdc1be705147808 */ /* 0x000fe20000000100 */
[----:B------:R-:W-:Y:S01]  /*02b0*/  FFMA.FTZ R22, R9, R22, R21 ;  /* 0x0000001609167223 */ /* 0x000fe20000010015 */
[----:B------:R-:W-:-:S02]  /*02c0*/  FSEL R19, R17, 0.11284004896879196167, P0 ;  /* 0x3de718af11137808 */ /* 0x000fc40000000000 */
[----:B------:R-:W-:Y:S01]  /*02d0*/  FSEL R23, -R5, -0.026868773624300956726, P1 ;  /* 0xbcdc1be705177808 */ /* 0x000fe20000800100 */
[----:B------:R-:W-:Y:S01]  /*02e0*/  FFMA.FTZ R6, R15, R6, R20 ;  /* 0x000000060f067223 */ /* 0x000fe20000010014 */
[----:B------:R-:W-:-:S03]  /*02f0*/  FSEL R21, R16, -0.37612664699554443359, P0 ;  /* 0xbec093ac10157808 */ /* 0x000fc60000000000 */
[----:B------:R-:W-:Y:S02]  /*0300*/  FFMA.FTZ R20, R15, R6, R19 ;  /* 0x000000060f147223 */ /* 0x000fe40000010013 */
[----:B------:R-:W-:Y:S02]  /*0310*/  IMAD.MOV.U32 R6, RZ, RZ, 0x3f210a14 ;  /* 0x3f210a14ff067424 */ /* 0x000fe400078e00ff */
[----:B------:R-:W-:Y:S01]  /*0320*/  FFMA.FTZ R22, R9, R22, R23 ;  /* 0x0000001609167223 */ /* 0x000fe20000010017 */
[----:B------:R-:W-:Y:S01]  /*0330*/  FSEL R23, R17, 0.11284004896879196167, P1 ;  /* 0x3de718af11177808 */ /* 0x000fe20000800000 */
        /* <DEDUP_REMOVED lines=14> */
[----:B------:R-:W-:-:S06]  /*0420*/  FFMA.FTZ R9, R9, R20, R20 ;  /* 0x0000001409097223 */ /* 0x000fcc0000010014 */
[----:B------:R-:W1:Y:S01]  /*0430*/  @P1 MUFU.EX2 R19, R9 ;  /* 0x0000000900131308 */ /* 0x000e620000000800 */
[----:B0-----:R-:W-:Y:S01]  /*0440*/  @P0 FADD.FTZ R15, -R4, 1 ;  /* 0x3f800000040f0421 */ /* 0x001fe20000010100 */
[--C-:B---3--:R-:W-:Y:S02]  /*0450*/  HADD2.F32 R4, -RZ, R10.reuse.H0_H0 ;  /* 0x2000000aff047230 */ /* 0x108fe40000004100 */
[----:B------:R-:W-:Y:S02]  /*0460*/  HADD2.F32 R10, -RZ, R10.H1_H1 ;  /* 0x3000000aff0a7230 */ /* 0x000fe40000004100 */
[----:B------:R-:W-:Y:S01]  /*0470*/  @P0 LOP3.LUT R8, R15, 0x80000000, R12, 0xb8, !PT ;  /* 0x800000000f080812 */ /* 0x000fe200078eb80c */
[C---:B------:R-:W-:Y:S01]  /*0480*/  FADD.FTZ R24, |R4|.reuse, -RZ ;  /* 0x800000ff04187221 */ /* 0x040fe20000010200 */
[C---:B------:R-:W-:Y:S01]  /*0490*/  FSETP.GE.FTZ.AND P0, PT, |R4|.reuse, 1.0029599666595458984, PT ;  /* 0x3f8060fe0400780b */ /* 0x040fe20003f16200 */
[----:B-1----:R-:W-:Y:S02]  /*04a0*/  @P1 FADD.FTZ R20, -R19, 1 ;  /* 0x3f80000013141421 */ /* 0x002fe40000010100 */
[----:B------:R-:W-:Y:S01]  /*04b0*/  FMUL.FTZ R23, R4, R4 ;  /* 0x0000000404177220 */ /* 0x000fe20000410000 */
[----:B------:R-:W-:Y:S01]  /*04c0*/  FSEL R12, R18, 8.4834944573231041431e-05, P0 ;  /* 0x38b1e96a120c7808 */ /* 0x000fe20000000000 */
[----:B------:R-:W-:Y:S01]  /*04d0*/  FADD.FTZ R22, |R10|, -RZ ;  /* 0x800000ff0a167221 */ /* 0x000fe20000010200 */
[----:B------:R-:W-:Y:S01]  /*04e0*/  @P1 LOP3.LUT R9, R20, 0x80000000, R11, 0xb8, !PT ;  /* 0x8000000014091812 */ /* 0x000fe200078eb80b */
[C---:B------:R-:W-:Y:S01]  /*04f0*/  FMUL.FTZ R21, R10.reuse, R10 ;  /* 0x0000000a0a157220 */ /* 0x040fe20000410000 */
[----:B------:R-:W-:-:S02]  /*0500*/  FSETP.GE.FTZ.AND P1, PT, |R10|, 1.0029599666595458984, PT ;  /* 0x3f8060fe0a00780b */ /* 0x000fc40003f36200 */
[----:B------:R-:W-:Y:S02]  /*0510*/  FSEL R23, R24, R23, P0 ;  /* 0x0000001718177208 */ /* 0x000fe40000000000 */
[----:B------:R-:W-:Y:S02]  /*0520*/  FSEL R11, -R14, -0.00082130916416645050049, P0 ;  /* 0xba574d200e0b7808 */ /* 0x000fe40000000100 */
[----:B------:R-:W-:Y:S02]  /*0530*/  FSEL R21, R22, R21, P1 ;  /* 0x0000001516157208 */ /* 0x000fe40000800000 */
[----:B------:R-:W-:Y:S01]  /*0540*/  FSEL R20, R18, 8.4834944573231041431e-05, P1 ;  /* 0x38b1e96a12147808 */ /* 0x000fe20000800000 */
[----:B------:R-:W-:Y:S01]  /*0550*/  FFMA.FTZ R12, R23, R12, R11 ;  /* 0x0000000c170c7223 */ /* 0x000fe2000001000b */
[----:B------:R-:W-:Y:S02]  /*0560*/  FSEL R19, -R14, -0.00082130916416645050049, P1 ;  /* 0xba574d200e137808 */ /* 0x000fe40000800100 */
[----:B------:R-:W-:-:S02]  /*0570*/  FSEL R15, R7, 0.0052134888246655464172, P0 ;  /* 0x3baad5ea070f7808 */ /* 0x000fc40000000000 */
[----:B------:R-:W-:Y:S01]  /*0580*/  FSEL R26, R7, 0.0052134888246655464172, P1 ;  /* 0x3baad5ea071a7808 */ /* 0x000fe20000800000 */
[----:B------:R-:W-:Y:S01]  /*0590*/  FFMA.FTZ R20, R21, R20, R19 ;  /* 0x0000001415147223 */ /* 0x000fe20000010013 */
[----:B------:R-:W-:Y:S01]  /*05a0*/  FSEL R11, -R5, -0.026868773624300956726, P0 ;  /* 0xbcdc1be7050b7808 */ /* 0x000fe20000000100 */
[----:B------:R-:W-:Y:S01]  /*05b0*/  FFMA.FTZ R12, R23, R12, R15 ;  /* 0x0000000c170c7223 */ /* 0x000fe2000001000f */
[----:B------:R-:W-:Y:S01]  /*05c0*/  FSEL R19, -R5, -0.026868773624300956726, P1 ;  /* 0xbcdc1be705137808 */ /* 0x000fe20000800100 */
[----:B------:R-:W-:Y:S01]  /*05d0*/  FFMA.FTZ R20, R21, R20, R26 ;  /* 0x0000001415147223 */ /* 0x000fe2000001001a */
[----:B------:R-:W-:Y:S01]  /*05e0*/  FSEL R15, R17, 0.11284004896879196167, P0 ;  /* 0x3de718af110f7808 */ /* 0x000fe20000000000 */
[----:B------:R-:W-:Y:S01]  /*05f0*/  FFMA.FTZ R12, R23, R12, R11 ;  /* 0x0000000c170c7223 */ /* 0x000fe2000001000b */
[----:B------:R-:W-:Y:S01]  /*0600*/  FSEL R11, R16, -0.37612664699554443359, P0 ;  /* 0xbec093ac100b7808 */ /* 0x000fe20000000000 */
[----:B------:R-:W-:Y:S01]  /*0610*/  FFMA.FTZ R20, R21, R20, R19 ;  /* 0x0000001415147223 */ /* 0x000fe20000010013 */
[----:B------:R-:W-:Y:S01]  /*0620*/  FSEL R19, R17, 0.11284004896879196167, P1 ;  /* 0x3de718af11137808 */ /* 0x000fe20000800000 */
[----:B------:R-:W-:Y:S01]  /*0630*/  FFMA.FTZ R12, R23, R12, R15 ;  /* 0x0000000c170c7223 */ /* 0x000fe2000001000f */
[--C-:B----4-:R-:W-:Y:S01]  /*0640*/  HADD2.F32 R15, -RZ, R13.reuse.H0_H0 ;  /* 0x2000000dff0f7230 */ /* 0x110fe20000004100 */
[----:B------:R-:W-:Y:S01]  /*0650*/  F2FP.PACK_AB R9, R9, R8 ;  /* 0x000000080909723e */ /* 0x000fe200000000ff */
[----:B------:R-:W-:Y:S01]  /*0660*/  HADD2.F32 R13, -RZ, R13.H1_H1 ;  /* 0x3000000dff0d7230 */ /* 0x000fe20000004100 */
[----:B------:R-:W-:Y:S01]  /*0670*/  FFMA.FTZ R12, R23, R12, R11 ;  /* 0x0000000c170c7223 */ /* 0x000fe2000001000b */
[----:B------:R-:W-:Y:S01]  /*0680*/  FSEL R11, R6, 0.12837915122509002686, P0 ;  /* 0x3e0375d3060b7808 */ /* 0x000fe20000000000 */
[----:B------:R-:W-:Y:S01]  /*0690*/  FFMA.FTZ R20, R21, R20, R19 ;  /* 0x0000001415147223 */ /* 0x000fe20000010013 */
[----:B------:R-:W-:Y:S01]  /*06a0*/  FSEL R19, R16, -0.37612664699554443359, P1 ;  /* 0xbec093ac10137808 */ /* 0x000fe20000800000 */
[C---:B------:R-:W-:Y:S01]  /*06b0*/  FMUL.FTZ R26, R15.reuse, R15 ;  /* 0x0000000f0f1a7220 */ /* 0x040fe20000410000 */
[----:B------:R-:W-:Y:S01]  /*06c0*/  FSETP.GE.FTZ.AND P2, PT, |R15|, 1.0029599666595458984, PT ;  /* 0x3f8060fe0f00780b */ /* 0x000fe20003f56200 */
[----:B------:R-:W-:Y:S01]  /*06d0*/  FFMA.FTZ R23, R23, R12, R11 ;  /* 0x0000000c17177223 */ /* 0x000fe2000001000b */
[----:B------:R-:W-:Y:S01]  /*06e0*/  FSEL R12, R6, 0.12837915122509002686, P1 ;  /* 0x3e0375d3060c7808 */ /* 0x000fe20000800000 */
[----:B------:R-:W-:Y:S01]  /*06f0*/  FFMA.FTZ R20, R21, R20, R19 ;  /* 0x0000001415147223 */ /* 0x000fe20000010013 */
[----:B------:R-:W-:Y:S01]  /*0700*/  FSEL R19, R18, 8.4834944573231041431e-05, P2 ;  /* 0x38b1e96a12137808 */ /* 0x000fe20001000000 */
[----:B------:R-:W-:Y:S01]  /*0710*/  FADD.FTZ R11, |R15|, -RZ ;  /* 0x800000ff0f0b7221 */ /* 0x000fe20000010200 */
[----:B------:R-:W-:Y:S01]  /*0720*/  FSETP.GE.FTZ.AND P3, PT, |R13|, 1.0029599666595458984, PT ;  /* 0x3f8060fe0d00780b */ /* 0x000fe20003f76200 */
[----:B------:R-:W-:Y:S01]  /*0730*/  FFMA.FTZ R21, R21, R20, R12 ;  /* 0x0000001415157223 */ /* 0x000fe2000001000c */
[----:B------:R-:W-:Y:S01]  /*0740*/  FSEL R12, -R14, -0.00082130916416645050049, P2 ;  /* 0xba574d200e0c7808 */ /* 0x000fe20001000100 */
[----:B------:R-:W-:Y:S01]  /*0750*/  STG.E [R2.64], R9 ;  /* 0x0000000902007986 */ /* 0x000fe2000c101904 */
[----:B------:R-:W-:-:S02]  /*0760*/  FSEL R20, R11, R26, P2 ;  /* 0x0000001a0b147208 */ /* 0x000fc40001000000 */
        /* <DEDUP_REMOVED lines=29> */
[----:B------:R-:W-:Y:S01]  /*0940*/  FADD.FTZ R27, -R24, -RZ ;  /* 0x800000ff181b7221 */ /* 0x000fe20000010100 */
[--C-:B-----5:R-:W-:Y:S01]  /*0950*/  HADD2.F32 R24, -RZ, R0.reuse.H0_H0 ;  /* 0x20000000ff187230 */ /* 0x120fe20000004100 */
[----:B------:R-:W-:Y:S01]  /*0960*/  FFMA.FTZ R19, R19, R12, R12 ;  /* 0x0000000c13137223 */ /* 0x000fe2000001000c */
[----:B------:R-:W-:Y:S02]  /*0970*/  HADD2.F32 R0, -RZ, R0.H1_H1 ;  /* 0x30000000ff007230 */ /* 0x000fe40000004100 */
[----:B------:R-:W-:Y:S01]  /*0980*/  FSEL R26, R27, R4, P0 ;  /* 0x000000041b1a7208 */ /* 0x000fe20000000000 */
[C---:B------:R-:W-:Y:S01]  /*0990*/  FADD.FTZ R25, |R24|.reuse, -RZ ;  /* 0x800000ff18197221 */ /* 0x040fe20000010200 */
[----:B------:R-:W-:Y:S02]  /*09a0*/  FSETP.GE.FTZ.AND P4, PT, |R24|, 1.0029599666595458984, PT ;  /* 0x3f8060fe1800780b */ /* 0x000fe40003f96200 */
[----:B------:R-:W-:Y:S01]  /*09b0*/  FSETP.GE.FTZ.AND P5, PT, |R0|, 1.0029599666595458984, PT ;  /* 0x3f8060fe0000780b */ /* 0x000fe20003fb6200 */
[----:B------:R-:W-:Y:S01]  /*09c0*/  FFMA.FTZ R23, R23, R26, R26 ;  /* 0x0000001a17177223 */ /* 0x000fe2000001001a */
[----:B------:R-:W-:Y:S01]  /*09d0*/  FSEL R27, R18, 8.4834944573231041431e-05, P4 ;  /* 0x38b1e96a121b7808 */ /* 0x000fe20002000000 */
[----:B------:R-:W-:Y:S01]  /*09e0*/  FMUL.FTZ R26, R24, R24 ;  /* 0x00000018181a7220 */ /* 0x000fe20000410000 */
[----:B------:R-:W-:-:S04]  /*09f0*/  FSEL R28, -R14, -0.00082130916416645050049, P4 ;  /* 0xba574d200e1c7808 */ /* 0x000fc80002000100 */
        /* <DEDUP_REMOVED lines=21> */
[----:B------:R-:W-:Y:S01]  /*0b50*/  FSEL R11, R28, R15, P2 ;  /* 0x0000000f1c0b7208 */ /* 0x000fe20001000000 */
[----:B------:R-:W-:Y:S01]  /*0b60*/  FMUL.FTZ R28, R0, R0 ;  /* 0x00000000001c7220 */ /* 0x000fe20000410000 */
[----:B------:R-:W-:-:S03]  /*0b70*/  FSEL R22, R27, R10, P1 ;  /* 0x0000000a1b167208 */ /* 0x000fc60000800000 */
[----:B------:R-:W-:Y:S02]  /*0b80*/  FFMA.FTZ R20, R20, R11, R11 ;  /* 0x0000000b14147223 */ /* 0x000fe4000001000b */
[----:B------:R-:W-:Y:S02]  /*0b90*/  FADD.FTZ R11, |R0|, -RZ ;  /* 0x800000ff000b7221 */ /* 0x000fe40000010200 */
[----:B------:R-:W-:Y:S01]  /*0ba0*/  FFMA.FTZ R22, R21, R22, R22 ;  /* 0x0000001615167223 */ /* 0x000fe20000010016 */
[----:B------:R-:W-:Y:S01]  /*0bb0*/  FSEL R21, R18, 8.4834944573231041431e-05, P5 ;  /* 0x38b1e96a12157808 */ /* 0x000fe20002800000 */
[----:B------:R-:W0:Y:S01]  /*0bc0*/  @P2 MUFU.EX2 R12, R20 ;  /* 0x00000014000c2308 */ /* 0x000e220000000800 */
[----:B------:R-:W-:Y:S02]  /*0bd0*/  FSEL R18, -R14, -0.00082130916416645050049, P5 ;  /* 0xba574d200e127808 */ /* 0x000fe40002800100 */
[----:B------:R-:W-:-:S05]  /*0be0*/  FSEL R14, R11, R28, P5 ;  /* 0x0000001c0b0e7208 */ /* 0x000fca0002800000 */
[----:B------:R-:W-:-:S04]  /*0bf0*/  FFMA.FTZ R21, R14, R21, R18 ;  /* 0x000000150e157223 */ /* 0x000fc80000010012 */
[C---:B------:R-:W-:Y:S02]  /*0c00*/  FFMA.FTZ R21, R14.reuse, R21, R7 ;  /* 0x000000150e157223 */ /* 0x040fe40000010007 */
[----:B------:R-:W1:Y:S02]  /*0c10*/  @P0 MUFU.EX2 R7, R23 ;  /* 0x0000001700070308 */ /* 0x000e640000000800 */
[----:B------:R-:W-:Y:S02]  /*0c20*/  FFMA.FTZ R21, R14, R21, R5 ;  /* 0x000000150e157223 */ /* 0x000fe40000010005 */
[----:B0-----:R-:W-:Y:S02]  /*0c30*/  @P2 FADD.FTZ R12, -R12, 1 ;  /* 0x3f8000000c0c2421 */ /* 0x001fe40000010100 */
[----:B------:R-:W-:Y:S02]  /*0c40*/  FFMA.FTZ R17, R14, R21, R17 ;  /* 0x000000150e117223 */ /* 0x000fe40000010011 */
[----:B------:R-:W-:Y:S01]  /*0c50*/  FADD.FTZ R21, -R11, -RZ ;  /* 0x800000ff0b157221 */ /* 0x000fe20000010100 */
[----:B------:R-:W-:Y:S01]  /*0c60*/  FSEL R11, R6, 0.12837915122509002686, P5 ;  /* 0x3e0375d3060b7808 */ /* 0x000fe20002800000 */
[----:B------:R-:W-:Y:S01]  /*0c70*/  FFMA.FTZ R17, R14, R17, R16 ;  /* 0x000000110e117223 */ /* 0x000fe20000010010 */
[----:B------:R-:W0:Y:S01]  /*0c80*/  @P1 MUFU.EX2 R5, R22 ;  /* 0x0000001600051308 */ /* 0x000e220000000800 */
[----:B------:R-:W-:-:S02]  /*0c90*/  @P2 LOP3.LUT R20, R12, 0x80000000, R15, 0xb8, !PT ;  /* 0x800000000c142812 */ /* 0x000fc400078eb80f */
[----:B------:R-:W-:Y:S01]  /*0ca0*/  FSEL R16, R21, R0, P5 ;  /* 0x0000000015107208 */ /* 0x000fe20002800000 */
[----:B------:R-:W-:Y:S02]  /*0cb0*/  FFMA.FTZ R11, R14, R17, R11 ;  /* 0x000000110e0b7223 */ /* 0x000fe4000001000b */
[----:B-1----:R-:W-:Y:S02]  /*0cc0*/  @P0 FADD.FTZ R7, -R7, 1 ;  /* 0x3f80000007070421 */ /* 0x002fe40000010100 */
[----:B------:R-:W-:Y:S01]  /*0cd0*/  FFMA.FTZ R11, R11, R16, R16 ;  /* 0x000000100b0b7223 */ /* 0x000fe20000010010 */
[----:B------:R-:W1:Y:S02]  /*0ce0*/  @P3 MUFU.EX2 R6, R19 ;  /* 0x0000001300063308 */ /* 0x000e640000000800 */
[----:B------:R-:W-:Y:S01]  /*0cf0*/  @P0 LOP3.LUT R23, R7, 0x80000000, R4, 0xb8, !PT ;  /* 0x8000000007170812 */ /* 0x000fe200078eb804 */
[----:B0-----:R-:W-:-:S05]  /*0d00*/  @P1 FADD.FTZ R5, -R5, 1 ;  /* 0x3f80000005051421 */ /* 0x001fca0000010100 */
[----:B------:R-:W0:Y:S01]  /*0d10*/  @P4 MUFU.EX2 R14, R26 ;  /* 0x0000001a000e4308 */ /* 0x000e220000000800 */
[----:B------:R-:W-:-:S07]  /*0d20*/  @P1 LOP3.LUT R22, R5, 0x80000000, R10, 0xb8, !PT ;  /* 0x8000000005161812 */ /* 0x000fce00078eb80a */
[----:B------:R-:W2:Y:S01]  /*0d30*/  @P5 MUFU.EX2 R16, R11 ;  /* 0x0000000b00105308 */ /* 0x000ea20000000800 */
[----:B-1----:R-:W-:Y:S01]  /*0d40*/  @P3 FADD.FTZ R6, -R6, 1 ;  /* 0x3f80000006063421 */ /* 0x002fe20000010100 */
[----:B------:R-:W-:-:S04]  /*0d50*/  F2FP.PACK_AB R23, R22, R23 ;  /* 0x000000171617723e */ /* 0x000fc800000000ff */
[----:B------:R-:W-:Y:S01]  /*0d60*/  @P3 LOP3.LUT R19, R6, 0x80000000, R13, 0xb8, !PT ;  /* 0x8000000006133812 */ /* 0x000fe200078eb80d */
[----:B------:R-:W-:Y:S01]  /*0d70*/  STG.E [R2.64+0x200], R23 ;  /* 0x0002001702007986 */ /* 0x000fe2000c101904 */
[----:B0-----:R-:W-:Y:S02]  /*0d80*/  @P4 FADD.FTZ R7, -R14, 1 ;  /* 0x3f8000000e074421 */ /* 0x001fe40000010100 */
[----:B------:R-:W-:-:S03]  /*0d90*/  F2FP.PACK_AB R19, R19, R20 ;  /* 0x000000141313723e */ /* 0x000fc600000000ff */
[----:B------:R-:W-:Y:S02]  /*0da0*/  @P4 LOP3.LUT R26, R7, 0x80000000, R24, 0xb8, !PT ;  /* 0x80000000071a4812 */ /* 0x000fe400078eb818 */
[----:B------:R-:W-:Y:S01]  /*0db0*/  STG.E [R2.64+0x400], R19 ;  /* 0x0004001302007986 */ /* 0x000fe2000c101904 */
[----:B--2---:R-:W-:-:S05]  /*0dc0*/  @P5 FADD.FTZ R17, -R16, 1 ;  /* 0x3f80000010115421 */ /* 0x004fca0000010100 */
[----:B------:R-:W-:-:S04]  /*0dd0*/  @P5 LOP3.LUT R11, R17, 0x80000000, R0, 0xb8, !PT ;  /* 0x80000000110b5812 */ /* 0x000fc800078eb800 */
[----:B------:R-:W-:-:S05]  /*0de0*/  F2FP.PACK_AB R11, R11, R26 ;  /* 0x0000001a0b0b723e */ /* 0x000fca00000000ff */
[----:B------:R-:W-:Y:S01]  /*0df0*/  STG.E [R2.64+0x600], R11 ;  /* 0x0006000b02007986 */ /* 0x000fe2000c101904 */
[----:B------:R-:W-:Y:S05]  /*0e00*/  EXIT ;  /* 0x000000000000794d */ /* 0x000fea0003800000 */
.L_x_1183:
[----:B------:R-:W0:Y:S01]  /*0e10*/  S2R R15, SR_TID.X ;  /* 0x00000000000f7919 */ /* 0x000e220000002100 */
[----:B------:R-:W-:Y:S02]  /*0e20*/  PRMT R18, RZ, 0x7610, R18 ;  /* 0x00007610ff127816 */ /* 0x000fe40000000012 */
[----:B0-----:R-:W-:Y:S01]  /*0e30*/  ISETP.GE.AND P0, PT, R15, R0, PT ;  /* 0x000000000f00720c */ /* 0x001fe20003f06270 */
[----:B------:R-:W-:-:S12]  /*0e40*/  IMAD.MOV.U32 R9, RZ, RZ, R15 ;  /* 0x000000ffff097224 */ /* 0x000fd800078e000f */
[----:B------:R-:W-:Y:S02]  /*0e50*/  @!P0 IADD3 R19, R2, R9, RZ ;  /* 0x0000000902138210 */ /* 0x000fe40007ffe0ff */
        /* <DEDUP_REMOVED lines=12> */
[----:B------:R-:W-:-:S13]  /*0f20*/  ISETP.GE.AND P4, PT, R9, R0, PT ;  /* 0x000000000900720c */ /* 0x000fda0003f86270 */
[----:B------:R-:W-:Y:S01]  /*0f30*/  @!P4 IMAD.IADD R20, R2, 0x1, R9 ;  /* 0x000000010214c824 */ /* 0x000fe200078e0209 */
[----:B------:R-:W-:-:S04]  /*0f40*/  @!P4 IADD3 R9, R9, 0x80, RZ ;  /* 0x000000800909c810 */ /* 0x000fc80007ffe0ff */
[----:B------:R-:W-:Y:S02]  /*0f50*/  ISETP.GE.AND P3, PT, R9, R0, PT ;  /* 0x000000000900720c */ /* 0x000fe40003f66270 */
[----:B------:R-:W-:Y:S01]  /*0f60*/  @!P4 MOV R21, 0x2 ;  /* 0x000000020015c802 */ /* 0x000fe20000000f00 */
[----:B------:R-:W-:-:S04]  /*0f70*/  @!P5 IMAD.MOV.U32 R5, RZ, RZ, 0x2 ;  /* 0x00000002ff05d424 */ /* 0x000fc800078e00ff */
[----:B------:R-:W-:-:S04]  /*0f80*/  @!P4 IMAD.WIDE.U32 R20, R20, R21, c[0x0][0x170] ;  /* 0x00005c001414c625 */ /* 0x000fc800078e0015 */
[----:B------:R-:W-:Y:S01]  /*0f90*/  @!P5 IMAD.WIDE.U32 R4, R4, R5, c[0x0][0x170] ;  /* 0x00005c000404d625 */ /* 0x000fe200078e0005 */
[----:B------:R1:W5:Y:S01]  /*0fa0*/  @!P4 LDG.E.U16 R16, [R20.64] ;  /* 0x000000041410c981 */ /* 0x000362000c1e1500 */
[----:B------:R-:W-:Y:S02]  /*0fb0*/  @!P3 IADD3 R7, R2, R9, RZ ;  /* 0x000000090207b210 */ /* 0x000fe40007ffe0ff */
[----:B------:R-:W-:Y:S01]  /*0fc0*/  @!P3 IMAD.MOV.U32 R22, RZ, RZ, 0x2 ;  /* 0x00000002ff16b424 */ /* 0x000fe200078e00ff */
[----:B------:R2:W5:Y:S01]  /*0fd0*/  @!P5 LDG.E.U16 R17, [R4.64] ;  /* 0x000000040411d981 */ /* 0x000562000c1e1500 */
[----:B------:R-:W-:-:S04]  /*0fe0*/  @!P3 IADD3 R9, R9, 0x80, RZ ;  /* 0x000000800909b810 */ /* 0x000fc80007ffe0ff */
[----:B------:R-:W-:Y:S01]  /*0ff0*/  ISETP.GE.AND P2, PT, R9, R0, PT ;  /* 0x000000000900720c */ /* 0x000fe20003f46270 */
[----:B-1----:R-:W-:Y:S02]  /*1000*/  @!P0 IMAD.MOV.U32 R20, RZ, RZ, 0x2 ;  /* 0x00000002ff148424 */ /* 0x002fe400078e00ff */
[----:B--2---:R-:W-:Y:S01]  /*1010*/  @!P3 IMAD.WIDE.U32 R4, R7, R22, c[0x0][0x170] ;  /* 0x00005c000704b625 */ /* 0x004fe200078e0016 */
[----:B------:R-:W-:-:S03]  /*1020*/  PRMT R22, RZ, 0x7610, R22 ;  /* 0x00007610ff167816 */ /* 0x000fc60000000016 */
[----:B------:R-:W-:-:S06]  /*1030*/  @!P0 IMAD.WIDE.U32 R20, R19, R20, c[0x0][0x170] ;  /* 0x00005c0013148625 */ /* 0x000fcc00078e0014 */
[----:B------:R-:W-:Y:S01]  /*1040*/  @!P2 IMAD.IADD R6, R2, 0x1, R9 ;  /* 0x000000010206a824 */ /* 0x000fe200078e0209 */
[----:B------:R1:W5:Y:S01]  /*1050*/  @!P0 LDG.E.U16 R22, [R20.64] ;  /* 0x0000000414168981 */ /* 0x000362000c1e1500 */
[----:B------:R-:W-:-:S04]  /*1060*/  @!P2 IADD3 R9, R9, 0x80, RZ ;  /* 0x000000800909a810 */ /* 0x000fc80007ffe0ff */
[----:B------:R-:W-:-:S13]  /*1070*/  ISETP.GE.AND P1, PT, R9, R0, PT ;  /* 0x000000000900720c */ /* 0x000fda0003f26270 */
[----:B------:R-:W-:Y:S01]  /*1080*/  @!P1 IMAD.IADD R8, R2, 0x1, R9 ;  /* 0x0000000102089824 */ /* 0x000fe200078e0209 */
[----:B------:R-:W-:-:S04]  /*1090*/  @!P1 IADD3 R9, R9, 0x80, RZ ;  /* 0x0000008009099810 */ /* 0x000fc80007ffe0ff */
[----:B------:R-:W-:Y:S01]  /*10a0*/  ISETP.GE.AND P6, PT, R9, R0, PT ;  /* 0x000000000900720c */ /* 0x000fe20003fc6270 */
[----:B0-----:R-:W-:Y:S01]  /*10b0*/  @!P2 IMAD.MOV.U32 R11, RZ, RZ, 0x2 ;  /* 0x00000002ff0ba424 */ /* 0x001fe200078e00ff */
[----:B------:R-:W-:Y:S02]  /*10c0*/  @!P1 MOV R23, 0x2 ;  /* 0x0000000200179802 */ /* 0x000fe40000000f00 */
[----:B------:R-:W-:Y:S01]  /*10d0*/  PRMT R14, RZ, 0x7610, R14 ;  /* 0x00007610ff0e7816 */ /* 0x000fe2000000000e */
[----:B------:R-:W-:Y:S01]  /*10e0*/  @!P2 IMAD.WIDE.U32 R6, R6, R11, c[0x0][0x170] ;  /* 0x00005c000606a625 */ /* 0x000fe200078e000b */
[----:B------:R-:W-:Y:S02]  /*10f0*/  PRMT R13, RZ, 0x7610, R13 ;  /* 0x00007610ff0d7816 */ /* 0x000fe4000000000d */
[----:B------:R-:W-:Y:S02]  /*1100*/  PRMT R3, RZ, 0x7610, R3 ;  /* 0x00007610ff037816 */ /* 0x000fe40000000003 */
[----:B------:R-:W-:Y:S01]  /*1110*/  PRMT R12, RZ, 0x7610, R12 ;  /* 0x00007610ff0c7816 */ /* 0x000fe2000000000c */
[----:B------:R0:W5:Y:S02]  /*1120*/  @!P3 LDG.E.U16 R14, [R4.64] ;  /* 0x00000004040eb981 */ /* 0x000164000c1e1500 */
[----:B------:R-:W-:-:S02]  /*1130*/  @!P6 IMAD.IADD R10, R2, 0x1, R9 ;  /* 0x00000001020ae824 */ /* 0x000fc400078e0209 */
        /* <DEDUP_REMOVED lines=19> */
[----:B-1---5:R-:W-:Y:S01]  /*1270*/  HADD2.F32 R4, -RZ, R22.H0_H0 ;  /* 0x20000016ff047230 */ /* 0x022fe20000004100 */
[----:B------:R-:W-:Y:S01]  /*1280*/  HFMA2.MMA R9, -RZ, RZ, 0.61474609375, 16.90625 ;  /* 0x38eb4c3aff097435 */ /* 0x000fe200000001ff */
[----:B------:R-:W-:Y:S01]  /*1290*/  IMAD.MOV.U32 R8, RZ, RZ, 0x3aae005b ;  /* 0x3aae005bff087424 */ /* 0x000fe200078e00ff */
[----:B------:R-:W-:Y:S01]  /*12a0*/  MOV R19, 0x3e235519 ;  /* 0x3e23551900137802 */ /* 0x000fe20000000f00 */
[----:B------:R-:W-:Y:S01]  /*12b0*/  IMAD.MOV.U32 R10, RZ, RZ, 0x3c09919f ;  /* 0x3c09919fff0a7424 */ /* 0x000fe200078e00ff */
[C---:B------:R-:W-:Y:S01]  /*12c0*/  FSETP.GE.FTZ.AND P1, PT, |R4|.reuse, 1.0029599666595458984, PT ;  /* 0x3f8060fe0400780b */ /* 0x040fe20003f36200 */
[----:B------:R-:W-:-:S02]  /*12d0*/  FADD.FTZ R7, |R4|, -RZ ;  /* 0x800000ff04077221 */ /* 0x000fc40000010200 */
[----:B------:R-:W-:Y:S01]  /*12e0*/  FMUL.FTZ R6, R4, R4 ;  /* 0x0000000404067220 */ /* 0x000fe20000410000 */
[----:B------:R-:W-:Y:S01]  /*12f0*/  FSEL R8, -R8, -0.00082130916416645050049, P1 ;  /* 0xba574d2008087808 */ /* 0x000fe20000800100 */
[----:B------:R-:W-:Y:S01]  /*1300*/  IMAD.MOV.U32 R11, RZ, RZ, 0x3d24d99a ;  /* 0x3d24d99aff0b7424 */ /* 0x000fe200078e00ff */
[----:B------:R-:W-:Y:S02]  /*1310*/  FSEL R9, R9, 8.4834944573231041431e-05, P1 ;  /* 0x38b1e96a09097808 */ /* 0x000fe40000800000 */
        /* <DEDUP_REMOVED lines=21> */
.L_x_1185:
[----:B-1----:R-:W-:Y:S05]  /*1470*/  BSYNC B0 ;  /* 0x0000000000007941 */ /* 0x002fea0003800000 */
.L_x_1184:
[----:B------:R-:W-:Y:S01]  /*1480*/  BSSY B0, `(.L_x_1186) ;  /* 0x0000024000007945 */ /* 0x000fe20003800000 */
[----:B------:R-:W-:Y:S02]  /*1490*/  ISETP.GE.AND P1, PT, R5, R0, PT ;  /* 0x000000000500720c */ /* 0x000fe40003f26270 */
[----:B------:R-:W-:Y:S01]  /*14a0*/  IADD3 R5, R15, 0x380, RZ ;  /* 0x000003800f057810 */ /* 0x000fe20007ffe0ff */
[----:B------:R-:W-:Y:S05]  /*14b0*/  @P6 BRA `(.L_x_1187) ;  /* 0x0000020000006947 */ /* 0x000fea0003800000 */
[----:B-----5:R-:W-:Y:S01]  /*14c0*/  HADD2.F32 R18, -RZ, R18.H0_H0 ;  /* 0x20000012ff127230 */ /* 0x020fe20000004100 */
[----:B------:R-:W-:Y:S01]  /*14d0*/  HFMA2.MMA R8, -RZ, RZ, 0.8349609375, 5.424022674560546875e-06 ;  /* 0x3aae005bff087435 */ /* 0x000fe200000001ff */
[----:B------:R-:W-:Y:S02]  /*14e0*/  IMAD.MOV.U32 R9, RZ, RZ, 0x38eb4c3a ;  /* 0x38eb4c3aff097424 */ /* 0x000fe400078e00ff */
[----:B------:R-:W-:Y:S01]  /*14f0*/  IMAD.MOV.U32 R10, RZ, RZ, 0x3c09919f ;  /* 0x3c09919fff0a7424 */ /* 0x000fe200078e00ff */
[C---:B------:R-:W-:Y:S01]  /*1500*/  FSETP.GE.FTZ.AND P6, PT, |R18|.reuse, 1.0029599666595458984, PT ;  /* 0x3f8060fe1200780b */ /* 0x040fe20003fd6200 */
[----:B------:R-:W-:-:S02]  /*1510*/  FADD.FTZ R7, |R18|, -RZ ;  /* 0x800000ff12077221 */ /* 0x000fc40000010200 */
        /* <DEDUP_REMOVED lines=8> */
[----:B------:R-:W-:Y:S02]  /*15a0*/  FSEL R8, -R11, -0.026868773624300956726, P6 ;  /* 0xbcdc1be70b087808 */ /* 0x000fe40003000100 */
[----:B------:R-:W-:Y:S01]  /*15b0*/  MOV R11, 0x3f69b4f9 ;  /* 0x3f69b4f9000b7802 */ /* 0x000fe20000000f00 */
        /* <DEDUP_REMOVED lines=16> */
.L_x_1187:
[----:B------:R-:W-:Y:S05]  /*16c0*/  BSYNC B0 ;  /* 0x0000000000007941 */ /* 0x000fea0003800000 */
.L_x_1186:
[----:B------:R-:W-:Y:S01]  /*16d0*/  ISETP.GE.AND P6, PT, R5, R0, PT ;  /* 0x000000000500720c */ /* 0x000fe20003fc6270 */
[----:B------:R-:W-:Y:S01]  /*16e0*/  @!P0 IMAD.IADD R4, R2, 0x1, R15 ;  /* 0x0000000102048824 */ /* 0x000fe200078e020f */
[----:B------:R-:W-:Y:S01]  /*16f0*/  BSSY B0, `(.L_x_1188) ;  /* 0x0000024000007945 */ /* 0x000fe20003800000 */
[----:B------:R-:W-:-:S04]  /*1700*/  @!P0 IMAD.MOV.U32 R5, RZ, RZ, 0x2 ;  /* 0x00000002ff058424 */ /* 0x000fc800078e00ff */
[----:B------:R-:W-:Y:S01]  /*1710*/  @!P0 IMAD.WIDE.U32 R4, R4, R5, c[0x0][0x168] ;  /* 0x00005a0004048625 */ /* 0x000fe200078e0005 */
        /* <DEDUP_REMOVED lines=33> */
.L_x_1189:
[----:B------:R-:W-:Y:S05]  /*1930*/  BSYNC B0 ;  /* 0x0000000000007941 */ /* 0x000fea0003800000 */
.L_x_1188:
[----:B------:R-:W-:Y:S01]  /*1940*/  BSSY B0, `(.L_x_1190) ;  /* 0x0000022000007945 */ /* 0x000fe20003800000 */
[----:B------:R-:W-:Y:S05]  /*1950*/  @P4 BRA `(.L_x_1191) ;  /* 0x0000020000004947 */ /* 0x000fea0003800000 */
[----:B-----5:R-:W-:Y:S01]  /*1960*/  HADD2.F32 R16, -RZ, R16.H0_H0 ;  /* 0x20000010ff107230 */ /* 0x020fe20000004100 */
[----:B------:R-:W-:Y:S01]  /*1970*/  HFMA2.MMA R11, -RZ, RZ, 0.8349609375, 5.424022674560546875e-06 ;  /* 0x3aae005bff0b7435 */ /* 0x000fe200000001ff */
        /* <DEDUP_REMOVED lines=12> */
[----:B------:R-:W-:Y:S02]  /*1a40*/  FSEL R11, -R19, -0.026868773624300956726, P4 ;  /* 0xbcdc1be7130b7808 */ /* 0x000fe40002000100 */
[----:B------:R-:W-:Y:S01]  /*1a50*/  MOV R19, 0x3f69b4f9 ;  /* 0x3f69b4f900137802 */ /* 0x000fe20000000f00 */
        /* <DEDUP_REMOVED lines=16> */
.L_x_1191:
[----:B------:R-:W-:Y:S05]  /*1b60*/  BSYNC B0 ;  /* 0x0000000000007941 */ /* 0x000fea0003800000 */
.L_x_1190:
[----:B------:R-:W-:Y:S01]  /*1b70*/  BSSY B0, `(.L_x_1192) ;  /* 0x0000022000007945 */ /* 0x000fe20003800000 */
[----:B------:R-:W-:Y:S05]  /*1b80*/  @P3 BRA `(.L_x_1193) ;  /* 0x0000020000003947 */ /* 0x000fea0003800000 */
[----:B-----5:R-:W-:Y:S01]  /*1b90*/  HADD2.F32 R14, -RZ, R14.H0_H0 ;  /* 0x2000000eff0e7230 */ /* 0x020fe20000004100 */
        /* <DEDUP_REMOVED lines=31> */
.L_x_1193:
[----:B------:R-:W-:Y:S05]  /*1d90*/  BSYNC B0 ;  /* 0x0000000000007941 */ /* 0x000fea0003800000 */
.L_x_1192:
        /* <DEDUP_REMOVED lines=15> */
[----:B------:R-:W-:Y:S01]  /*1e90*/  FFMA.FTZ R16, R11, R16, R17 ;  /* 0x000000100b107223 */ /* 0x000fe20000010011 */
[----:B------:R-:W-:Y:S01]  /*1ea0*/  FSEL R17, -R19, -0.026868773624300956726, P2 ;  /* 0xbcdc1be713117808 */ /* 0x000fe20001000100 */
[----:B------:R-:W-:Y:S02]  /*1eb0*/  IMAD.MOV.U32 R19, RZ, RZ, 0x3f69b4f9 ;  /* 0x3f69b4f9ff137424 */ /* 0x000fe400078e00ff */
[C---:B------:R-:W-:Y:S01]  /*1ec0*/  FFMA.FTZ R16, R11.reuse, R16, R18 ;  /* 0x000000100b107223 */ /* 0x040fe20000010012 */
[----:B------:R-:W-:Y:S01]  /*1ed0*/  FSEL R18, R20, 0.11284004896879196167, P2 ;  /* 0x3de718af14127808 */ /* 0x000fe20001000000 */
[----:B------:R-:W-:Y:S02]  /*1ee0*/  HFMA2.MMA R20, -RZ, RZ, 1.7822265625, 0.000185489654541015625 ;  /* 0x3f210a14ff147435 */ /* 0x000fe400000001ff */
[----:B------:R-:W-:Y:S01]  /*1ef0*/  FFMA.FTZ R16, R11, R16, R17 ;  /* 0x000000100b107223 */ /* 0x000fe20000010011 */
[----:B------:R-:W-:-:S03]  /*1f00*/  FSEL R17, R19, -0.37612664699554443359, P2 ;  /* 0xbec093ac13117808 */ /* 0x000fc60001000000 */
[C---:B------:R-:W-:Y:S02]  /*1f10*/  FFMA.FTZ R16, R11.reuse, R16, R18 ;  /* 0x000000100b107223 */ /* 0x040fe40000010012 */
[----:B------:R-:W-:Y:S02]  /*1f20*/  FADD.FTZ R18, -R14, -RZ ;  /* 0x800000ff0e127221 */ /* 0x000fe40000010100 */
[----:B------:R-:W-:Y:S01]  /*1f30*/  FSEL R14, R20, 0.12837915122509002686, P2 ;  /* 0x3e0375d3140e7808 */ /* 0x000fe20001000000 */
[C---:B------:R-:W-:Y:S02]  /*1f40*/  FFMA.FTZ R16, R11.reuse, R16, R17 ;  /* 0x000000100b107223 */ /* 0x040fe40000010011 */
[----:B------:R-:W-:Y:S02]  /*1f50*/  FSEL R17, R18, R13, P2 ;  /* 0x0000000d12117208 */ /* 0x000fe40001000000 */
[----:B------:R-:W-:-:S04]  /*1f60*/  FFMA.FTZ R14, R11, R16, R14 ;  /* 0x000000100b0e7223 */ /* 0x000fc8000001000e */
[----:B------:R-:W-:-:S04]  /*1f70*/  FFMA.FTZ R14, R14, R17, R17 ;  /* 0x000000110e0e7223 */ /* 0x000fc80000010011 */
[----:B------:R-:W0:Y:S02]  /*1f80*/  @P2 MUFU.EX2 R11, R14 ;  /* 0x0000000e000b2308 */ /* 0x000e240000000800 */
[----:B0-----:R-:W-:-:S05]  /*1f90*/  @P2 FADD.FTZ R16, -R11, 1 ;  /* 0x3f8000000b102421 */ /* 0x001fca0000010100 */
[----:B------:R-:W-:-:S04]  /*1fa0*/  @P2 LOP3.LUT R14, R16, 0x80000000, R13, 0xb8, !PT ;  /* 0x80000000100e2812 */ /* 0x000fc800078eb80d */
[----:B------:R-:W-:Y:S02]  /*1fb0*/  F2FP.PACK_AB R11, RZ, R14 ;  /* 0x0000000eff0b723e */ /* 0x000fe400000000ff */
.L_x_1195:
[----:B------:R-:W-:Y:S05]  /*1fc0*/  BSYNC B0 ;  /* 0x0000000000007941 */ /* 0x000fea0003800000 */
.L_x_1194:
        /* <DEDUP_REMOVED lines=34> */
.L_x_1197:
[----:B------:R-:W-:Y:S05]  /*21f0*/  BSYNC B0 ;  /* 0x0000000000007941 */ /* 0x000fea0003800000 */
.L_x_1196:
        /* <DEDUP_REMOVED lines=33> */
[----:B------:R-:W-:Y:S02]  /*2410*/  F2FP.PACK_AB R12, RZ, R14 ;  /* 0x0000000eff0c723e */ /* 0x000fe400000000ff */
.L_x_1199:
[----:B------:R-:W-:Y:S05]  /*2420*/  BSYNC B0 ;  /* 0x0000000000007941 */ /* 0x000fea0003800000 */
.L_x_1198:
[----:B------:R-:W-:Y:S01]  /*2430*/  @!P0 IADD3 R15, R15, 0x80, RZ ;  /* 0x000000800f0f8810 */ /* 0x000fe20007ffe0ff */
[----:B------:R0:W-:Y:S01]  /*2440*/  @!P0 STG.E.U16 [R4.64], R6 ;  /* 0x0000000604008986 */ /* 0x0001e2000c101504 */
[----:B------:R-:W-:Y:S01]  /*2450*/  BSSY B0, `(.L_x_1200) ;  /* 0x000002d000007945 */ /* 0x000fe20003800000 */
[----:B------:R-:W-:Y:S01]  /*2460*/  BSSY B1, `(.L_x_1201) ;  /* 0x0000025000017945 */ /* 0x000fe20003800000 */
[----:B------:R-:W-:-:S13]  /*2470*/  ISETP.GE.AND P0, PT, R15, R0, PT ;  /* 0x000000000f00720c */ /* 0x000fda0003f06270 */
[----:B------:R-:W-:Y:S05]  /*2480*/  @P0 BRA `(.L_x_1202) ;  /* 0x000000c000000947 */ /* 0x000fea0003800000 */
[----:B0-----:R-:W-:Y:S01]  /*2490*/  IADD3 R4, R2, R15, RZ ;  /* 0x0000000f02047210 */ /* 0x001fe20007ffe0ff */
[----:B------:R-:W-:Y:S01]  /*24a0*/  IMAD.MOV.U32 R5, RZ, RZ, 0x2 ;  /* 0x00000002ff057424 */ /* 0x000fe200078e00ff */
[----:B------:R-:W-:-:S03]  /*24b0*/  IADD3 R15, R15, 0x80, RZ ;  /* 0x000000800f0f7810 */ /* 0x000fc60007ffe0ff */
[----:B------:R-:W-:Y:S01]  /*24c0*/  IMAD.WIDE.U32 R4, R4, R5, c[0x0][0x168] ;  /* 0x00005a0004047625 */ /* 0x000fe200078e0005 */
[----:B------:R-:W-:-:S04]  /*24d0*/  ISETP.GE.AND P0, PT, R15, R0, PT ;  /* 0x000000000f00720c */ /* 0x000fc80003f06270 */
[----:B------:R0:W-:Y:S09]  /*24e0*/  STG.E.U16 [R4.64], R7 ;  /* 0x0000000704007986 */ /* 0x0001f2000c101504 */
[----:B------:R-:W-:Y:S05]  /*24f0*/  @P0 BRA `(.L_x_1203) ;  /* 0x000000c000000947 */ /* 0x000fea0003800000 */
[----:B0-----:R-:W-:Y:S01]  /*2500*/  MOV R5, 0x2 ;  /* 0x0000000200057802 */ /* 0x001fe20000000f00 */
[----:B------:R-:W-:Y:S01]  /*2510*/  IMAD.IADD R4, R2, 0x1, R15 ;  /* 0x0000000102047824 */ /* 0x000fe200078e020f */
[----:B------:R-:W-:-:S03]  /*2520*/  IADD3 R15, R15, 0x80, RZ ;  /* 0x000000800f0f7810 */ /* 0x000fc60007ffe0ff */
[----:B------:R-:W-:-:S05]  /*2530*/  IMAD.WIDE.U32 R4, R4, R5, c[0x0][0x168] ;  /* 0x00005a0004047625 */ /* 0x000fca00078e0005 */
[----:B------:R0:W-:Y:S02]  /*2540*/  STG.E.U16 [R4.64], R8 ;  /* 0x0000000804007986 */ /* 0x0001e4000c101504 */
.L_x_1202:
[----:B0-----:R-:W-:-:S13]  /*2550*/  ISETP.GE.AND P0, PT, R15, R0, PT ;  /* 0x000000000f00720c */ /* 0x001fda0003f06270 */
[----:B------:R-:W-:Y:S05]  /*2560*/  @P0 BRA `(.L_x_1204) ;  /* 0x000000c000000947 */ /* 0x000fea0003800000 */
[----:B------:R-:W-:Y:S01]  /*2570*/  IMAD.IADD R4, R2, 0x1, R15 ;  /* 0x0000000102047824 */ /* 0x000fe200078e020f */
[----:B------:R-:W-:Y:S01]  /*2580*/  IADD3 R15, R15, 0x80, RZ ;  /* 0x000000800f0f7810 */ /* 0x000fe20007ffe0ff */
[----:B------:R-:W-:-:S04]  /*2590*/  IMAD.MOV.U32 R5, RZ, RZ, 0x2 ;  /* 0x00000002ff057424 */ /* 0x000fc800078e00ff */
[----:B------:R-:W-:-:S05]  /*25a0*/  IMAD.WIDE.U32 R4, R4, R5, c[0x0][0x168] ;  /* 0x00005a0004047625 */ /* 0x000fca00078e0005 */
[----:B------:R0:W-:Y:S02]  /*25b0*/  STG.E.U16 [R4.64], R9 ;  /* 0x0000000904007986 */ /* 0x0001e4000c101504 */
.L_x_1203:
[----:B------:R-:W-:-:S13]  /*25c0*/  ISETP.GE.AND P0, PT, R15, R0, PT ;  /* 0x000000000f00720c */ /* 0x000fda0003f06270 */
[----:B------:R-:W-:Y:S05]  /*25d0*/  @P0 BRA `(.L_x_1205) ;  /* 0x000000d000000947 */ /* 0x000fea0003800000 */
[----:B0-----:R-:W-:Y:S01]  /*25e0*/  IADD3 R4, R2, R15, RZ ;  /* 0x0000000f02047210 */ /* 0x001fe20007ffe0ff */
[----:B------:R-:W-:Y:S01]  /*25f0*/  IMAD.MOV.U32 R5, RZ, RZ, 0x2 ;  /* 0x00000002ff057424 */ /* 0x000fe200078e00ff */
[----:B------:R-:W-:-:S03]  /*2600*/  IADD3 R15, R15, 0x80, RZ ;  /* 0x000000800f0f7810 */ /* 0x000fc60007ffe0ff */
[----:B------:R-:W-:-:S05]  /*2610*/  IMAD.WIDE.U32 R4, R4, R5, c[0x0][0x168] ;  /* 0x00005a0004047625 */ /* 0x000fca00078e0005 */
[----:B------:R0:W-:Y:S02]  /*2620*/  STG.E.U16 [R4.64], R10 ;  /* 0x0000000a04007986 */ /* 0x0001e4000c101504 */
.L_x_1204:
[----:B------:R-:W-:-:S13]  /*2630*/  ISETP.GE.AND P0, PT, R15, R0, PT ;  /* 0x000000000f00720c */ /* 0x000fda0003f06270 */
[----:B------:R-:W-:Y:S01]  /*2640*/  @P0 BREAK B1 ;  /* 0x0000000000010942 */ /* 0x000fe20003800000 */
[----:B------:R-:W-:Y:S05]  /*2650*/  @P0 BRA `(.L_x_1206) ;  /* 0x000000c000000947 */ /* 0x000fea0003800000 */
[----:B0-----:R-:W-:Y:S01]  /*2660*/  HFMA2.MMA R5, -RZ, RZ, 0, 1.1920928955078125e-07 ;  /* 0x00000002ff057435 */ /* 0x001fe200000001ff */
[----:B------:R-:W-:Y:S01]  /*2670*/  IMAD.IADD R4, R2, 0x1, R15 ;  /* 0x0000000102047824 */ /* 0x000fe200078e020f */
[----:B------:R-:W-:-:S08]  /*2680*/  IADD3 R15, R15, 0x80, RZ ;  /* 0x000000800f0f7810 */ /* 0x000fd00007ffe0ff */
[----:B------:R-:W-:-:S05]  /*2690*/  IMAD.WIDE.U32 R4, R4, R5, c[0x0][0x168] ;  /* 0x00005a0004047625 */ /* 0x000fca00078e0005 */
[----:B------:R0:W-:Y:S02]  /*26a0*/  STG.E.U16 [R4.64], R11 ;  /* 0x0000000b04007986 */ /* 0x0001e4000c101504 */
.L_x_1205:
[----:B------:R-:W-:Y:S05]  /*26b0*/  BSYNC B1 ;  /* 0x0000000000017941 */ /* 0x000fea0003800000 */
.L_x_1201:
[----:B------:R-:W-:-:S13]  /*26c0*/  ISETP.GE.AND P0, PT, R15, R0, PT ;  /* 0x000000000f00720c */ /* 0x000fda0003f06270 */
[----:B0-----:R-:W-:Y:S01]  /*26d0*/  @!P0 IMAD.IADD R4, R2, 0x1, R15 ;  /* 0x0000000102048824 */ /* 0x001fe200078e020f */
[----:B------:R-:W-:Y:S01]  /*26e0*/  @!P0 IADD3 R15, R15, 0x80, RZ ;  /* 0x000000800f0f8810 */ /* 0x000fe20007ffe0ff */
[----:B------:R-:W-:-:S04]  /*26f0*/  @!P0 IMAD.MOV.U32 R5, RZ, RZ, 0x2 ;  /* 0x00000002ff058424 */ /* 0x000fc800078e00ff */
[----:B------:R-:W-:-:S05]  /*2700*/  @!P0 IMAD.WIDE.U32 R4, R4, R5, c[0x0][0x168] ;  /* 0x00005a0004048625 */ /* 0x000fca00078e0005 */
[----:B-----5:R0:W-:Y:S02]  /*2710*/  @!P0 STG.E.U16 [R4.64], R3 ;  /* 0x0000000304008986 */ /* 0x0201e4000c101504 */
.L_x_1206:
[----:B------:R-:W-:Y:S05]  /*2720*/  BSYNC B0 ;  /* 0x0000000000007941 */ /* 0x000fea0003800000 */
.L_x_1200:
[----:B------:R-:W-:Y:S01]  /*2730*/  WARPSYNC 0xffffffff ;  /* 0xffffffff00007948 */ /* 0x000fe20003800000 */
[----:B------:R-:W-:-:S13]  /*2740*/  ISETP.GE.AND P0, PT, R15, R0, PT ;  /* 0x000000000f00720c */ /* 0x000fda0003f06270 */
[----:B------:R-:W-:Y:S05]  /*2750*/  @P0 EXIT ;  /* 0x000000000000094d */ /* 0x000fea0003800000 */
[----:B------:R-:W-:Y:S01]  /*2760*/  IADD3 R2, R2, R15, RZ ;  /* 0x0000000f02027210 */ /* 0x000fe20007ffe0ff */
[----:B0----5:R-:W-:-:S04]  /*2770*/  IMAD.MOV.U32 R3, RZ, RZ, 0x2 ;  /* 0x00000002ff037424 */ /* 0x021fc800078e00ff */
[----:B------:R-:W-:-:S05]  /*2780*/  IMAD.WIDE.U32 R2, R2, R3, c[0x0][0x168] ;  /* 0x00005a0002027625 */ /* 0x000fca00078e0003 */
[----:B------:R-:W-:Y:S01]  /*2790*/  STG.E.U16 [R2.64], R12 ;  /* 0x0000000c02007986 */ /* 0x000fe2000c101504 */
[----:B------:R-:W-:Y:S05]  /*27a0*/  EXIT ;  /* 0x000000000000794d */ /* 0x000fea0003800000 */
.L_x_1207:
        /* <DEDUP_REMOVED lines=13> */
.L_x_10291:


//--------------------- .text._ZN2at6native29vectorized_elementwise_kernelILi4EZZZNS0_15erf_kernel_cudaERNS_18TensorIteratorBaseEENKUlvE_clEvENKUlvE1_clEvEUlN3c104HalfEE_St5arrayIPcLm2EEEEviT0_T1_ --------------------------
	.section	.text._ZN2at6native29vectorized_elementwise_kernelILi4EZZZNS0_15erf_kernel_cudaERNS_18TensorIteratorBaseEENKUlvE_clEvENKUlvE1_clEvEUlN3c104HalfEE_St5arrayIPcLm2EEEEviT0_T1_,"ax",@progbits
	.sectioninfo	@"SHI_REGISTERS=32"
	.align	128
        .global         _ZN2at6native29vectorized_elementwise_kernelILi4EZZZNS0_15erf_kernel_cudaERNS_18TensorIteratorBaseEENKUlvE_clEvENKUlvE1_clEvEUlN3c104HalfEE_St5arrayIPcLm2EEEEviT0_T1_
        .type           _ZN2at6native29vectorized_elementwise_kernelILi4EZZZNS0_15erf_kernel_cudaERNS_18TensorIteratorBaseEENKUlvE_clEvENKUlvE1_clEvEUlN3c104HalfEE_St5arrayIPcLm2EEEEviT0_T1_,@function
        .size           _ZN2at6native29vectorized_elementwise_kernelILi4EZZZNS0_15erf_kernel_cudaERNS_18TensorIteratorBaseEENKUlvE_clEvENKUlvE1_clEvEUlN3c104HalfEE_St5arrayIPcLm2EEEEviT0_T1_,(.L_x_10292 - _ZN2at6native29vectorized_elementwise_kernelILi4EZZZNS0_15erf_kernel_cudaERNS_18TensorIteratorBaseEENKUlvE_clEvENKUlvE1_clEvEUlN3c104HalfEE_St5arrayIPcLm2EEEEviT0_T1_)
        .other          _ZN2at6native29vectorized_elementwise_kernelILi4EZZZNS0_15erf_kernel_cudaERNS_18TensorIteratorBaseEENKUlvE_clEvENKUlvE1_clEvEUlN3c104HalfEE_St5arrayIPcLm2EEEEviT0_T1_,@"STO_CUDA_ENTRY STV_DEFAULT"
_ZN2at6native29vectorized_elementwise_kernelILi4EZZZNS0_15erf_kernel_cudaERNS_18TensorIteratorBaseEENKUlvE_clEvENKUlvE1_clEvEUlN3c104HalfEE_St5arrayIPcLm2EEEEviT0_T1_:
.text._ZN2at6native29vectorized_elementwise_kernelILi4EZZZNS0_15erf_kernel_cudaERNS_18TensorIteratorBaseEENKUlvE_clEvENKUlvE1_clEvEUlN3c104HalfEE_St5arrayIPcLm2EEEEviT0_T1_:
        /* <DEDUP_REMOVED lines=12> */
[----:B------:R-:W3:Y:S01]  /*00c0*/  LDG.E.64 R2, [R18.64+0x400] ;  /* 0x0004000412027981 */ /* 0x000ee2000c1e1b00 */
[----:B------:R-:W-:Y:S01]  /*00d0*/  HFMA2.MMA R11, -RZ, RZ, 0.61474609375, 16.90625 ;  /* 0x38eb4c3aff0b7435 */ /* 0x000fe200000001ff */
[----:B------:R-:W-:Y:S01]  /*00e0*/  IMAD.MOV.U32 R8, RZ, RZ, 0x3aae005b ;  /* 0x3aae005bff087424 */ /* 0x000fe200078e00ff */
[----:B------:R-:W-:Y:S01]  /*00f0*/  MOV R10, 0x3e235519 ;  /* 0x3e235519000a7802 */ /* 0x000fe20000000f00 */
[----:B------:R-:W-:Y:S02]  /*0100*/  IMAD.MOV.U32 R6, RZ, RZ, 0x3c09919f ;  /* 0x3c09919fff067424 */ /* 0x000fe400078e00ff */
[----:B------:R-:W-:-:S06]  /*0110*/  IMAD.WIDE.U32 R4, R4, R5, c[0x0][0x168] ;  /* 0x00005a0004047625 */ /* 0x000fcc00078e0005 */
[----:B------:R-:W-:Y:S01]  /*0120*/  IMAD.WIDE R4, R15, 0x8, R4 ;  /* 0x000000080f047825 */ /* 0x000fe200078e0204 */
[--C-:B--2---:R-:W-:Y:S02]  /*0130*/  HADD2.F32 R20, -RZ, R12.reuse.H0_H0 ;  /* 0x2000000cff147230 */ /* 0x104fe40000004100 */
[----:B------:R-:W-:Y:S02]  /*0140*/  HADD2.F32 R21, -RZ, R12.H1_H1 ;  /* 0x3000000cff157230 */ /* 0x000fe40000004100 */
[----:B------:R-:W-:Y:S01]  /*0150*/  HADD2.F32 R12, -RZ, R13.H0_H0 ;  /* 0x2000000dff0c7230 */ /* 0x000fe20000004100 */
[C---:B------:R-:W-:Y:S01]  /*0160*/  FADD.FTZ R16, |R20|.reuse, -RZ ;  /* 0x800000ff14107221 */ /* 0x040fe20000010200 */
[C---:B------:R-:W-:Y:S01]  /*0170*/  FSETP.GE.FTZ.AND P2, PT, |R20|.reuse, 1.0029599666595458984, PT ;  /* 0x3f8060fe1400780b */ /* 0x040fe20003f56200 */
[----:B------:R-:W-:Y:S01]  /*0180*/  FMUL.FTZ R7, R20, R20 ;  /* 0x0000001414077220 */ /* 0x000fe20000410000 */
[C---:B------:R-:W-:Y:S01]  /*0190*/  FSETP.GE.FTZ.AND P3, PT, |R21|.reuse, 1.0029599666595458984, PT ;  /* 0x3f8060fe1500780b */ /* 0x040fe20003f76200 */
[----:B------:R-:W-:Y:S01]  /*01a0*/  FMUL.FTZ R22, R21, R21 ;  /* 0x0000001515167220 */ /* 0x000fe20000410000 */
[----:B------:R-:W-:Y:S01]  /*01b0*/  FSEL R9, R11, 8.4834944573231041431e-05, P2 ;  /* 0x38b1e96a0b097808 */ /* 0x000fe20001000000 */
[----:B------:R-:W-:Y:S01]  /*01c0*/  FADD.FTZ R24, |R12|, -RZ ;  /* 0x800000ff0c187221 */ /* 0x000fe20000010200 */
[----:B------:R-:W-:Y:S01]  /*01d0*/  FSEL R14, R16, R7, P2 ;  /* 0x00000007100e7208 */ /* 0x000fe20001000000 */
[----:B------:R-:W-:Y:S01]  /*01e0*/  IMAD.MOV.U32 R7, RZ, RZ, 0x3d24d99a ;  /* 0x3d24d99aff077424 */ /* 0x000fe200078e00ff */
[----:B------:R-:W-:Y:S01]  /*01f0*/  FSEL R0, -R8, -0.00082130916416645050049, P2 ;  /* 0xba574d2008007808 */ /* 0x000fe20001000100 */
[----:B------:R-:W-:Y:S01]  /*0200*/  FMUL.FTZ R25, R12, R12 ;  /* 0x0000000c0c197220 */ /* 0x000fe20000410000 */
[----:B------:R-:W-:Y:S01]  /*0210*/  FSEL R17, R6, 0.0052134888246655464172, P2 ;  /* 0x3baad5ea06117808 */ /* 0x000fe20001000000 */
[--C-:B---3--:R-:W-:Y:S01]  /*0220*/  HADD2.F32 R15, -RZ, R3.reuse.H0_H0 ;  /* 0x20000003ff0f7230 */ /* 0x108fe20000004100 */
[----:B------:R-:W-:Y:S01]  /*0230*/  FSEL R18, R10, 0.11284004896879196167, P2 ;  /* 0x3de718af0a127808 */ /* 0x000fe20001000000 */
[----:B------:R-:W-:Y:S01]  /*0240*/  FFMA.FTZ R9, R14, R9, R0 ;  /* 0x000000090e097223 */ /* 0x000fe20000010000 */
[----:B------:R-:W-:Y:S01]  /*0250*/  FSEL R0, -R7, -0.026868773624300956726, P2 ;  /* 0xbcdc1be707007808 */ /* 0x000fe20001000100 */
[----:B------:R-:W-:Y:S01]  /*0260*/  HADD2.F32 R3, -RZ, R3.H1_H1 ;  /* 0x30000003ff037230 */ /* 0x000fe20000004100 */
[----:B------:R-:W-:Y:S01]  /*0270*/  FSETP.GE.FTZ.AND P1, PT, |R12|, 1.0029599666595458984, PT ;  /* 0x3f8060fe0c00780b */ /* 0x000fe20003f36200 */
[C---:B------:R-:W-:Y:S01]  /*0280*/  FFMA.FTZ R17, R14.reuse, R9, R17 ;  /* 0x000000090e117223 */ /* 0x040fe20000010011 */
[----:B------:R-:W-:Y:S01]  /*0290*/  FSETP.GE.FTZ.AND P4, PT, |R15|, 1.0029599666595458984, PT ;  /* 0x3f8060fe0f00780b */ /* 0x000fe20003f96200 */
[----:B------:R-:W-:Y:S01]  /*02a0*/  IMAD.MOV.U32 R9, RZ, RZ, 0x3f69b4f9 ;  /* 0x3f69b4f9ff097424 */ /* 0x000fe200078e00ff */
[----:B------:R-:W-:Y:S01]  /*02b0*/  FSEL R26, R11, 8.4834944573231041431e-05, P1 ;  /* 0x38b1e96a0b1a7808 */ /* 0x000fe20000800000 */
[C---:B------:R-:W-:Y:S01]  /*02c0*/  FFMA.FTZ R17, R14.reuse, R17, R0 ;  /* 0x000000110e117223 */ /* 0x040fe20000010000 */
[----:B------:R-:W-:Y:S01]  /*02d0*/  FSETP.GE.FTZ.AND P5, PT, |R3|, 1.0029599666595458984, PT ;  /* 0x3f8060fe0300780b */ /* 0x000fe20003fb6200 */
[----:B------:R-:W-:Y:S01]  /*02e0*/  IMAD.MOV.U32 R0, RZ, RZ, 0x3f210a14 ;  /* 0x3f210a14ff007424 */ /* 0x000fe200078e00ff */
[----:B------:R-:W-:Y:S01]  /*02f0*/  FSEL R19, R9, -0.37612664699554443359, P2 ;  /* 0xbec093ac09137808 */ /* 0x000fe20001000000 */
[----:B------:R-:W-:Y:S01]  /*0300*/  FFMA.FTZ R17, R14, R17, R18 ;  /* 0x000000110e117223 */ /* 0x000fe20000010012 */
[----:B------:R-:W-:Y:S01]  /*0310*/  FSEL R29, R11, 8.4834944573231041431e-05, P5 ;  /* 0x38b1e96a0b1d7808 */ /* 0x000fe20002800000 */
[----:B------:R-:W-:Y:S01]  /*0320*/  FMUL.FTZ R28, R3, R3 ;  /* 0x00000003031c7220 */ /* 0x000fe20000410000 */
[----:B------:R-:W-:Y:S01]  /*0330*/  FSEL R18, R0, 0.12837915122509002686, P2 ;  /* 0x3e0375d300127808 */ /* 0x000fe20001000000 */
[----:B------:R-:W-:-:S02]  /*0340*/  FFMA.FTZ R19, R14, R17, R19 ;  /* 0x000000110e137223 */ /* 0x000fc40000010013 */
[----:B------:R-:W-:Y:S02]  /*0350*/  FADD.FTZ R17, |R21|, -RZ ;  /* 0x800000ff15117221 */ /* 0x000fe40000010200 */
[----:B------:R-:W-:Y:S01]  /*0360*/  FFMA.FTZ R18, R14, R19, R18 ;  /* 0x000000130e127223 */ /* 0x000fe20000010012 */
[----:B------:R-:W-:Y:S02]  /*0370*/  FSEL R19, R11, 8.4834944573231041431e-05, P3 ;  /* 0x38b1e96a0b137808 */ /* 0x000fe40001800000 */
[----:B------:R-:W-:Y:S02]  /*0380*/  FSEL R14, R17, R22, P3 ;  /* 0x00000016110e7208 */ /* 0x000fe40001800000 */
[----:B------:R-:W-:-:S05]  /*0390*/  FSEL R22, -R8, -0.00082130916416645050049, P3 ;  /* 0xba574d2008167808 */ /* 0x000fca0001800100 */
[----:B------:R-:W-:Y:S01]  /*03a0*/  FFMA.FTZ R23, R14, R19, R22 ;  /* 0x000000130e177223 */ /* 0x000fe20000010016 */
[----:B------:R-:W-:Y:S02]  /*03b0*/  FSEL R22, R6, 0.0052134888246655464172, P3 ;  /* 0x3baad5ea06167808 */ /* 0x000fe40001800000 */
[----:B------:R-:W-:Y:S02]  /*03c0*/  FSEL R19, R24, R25, P1 ;  /* 0x0000001918137208 */ /* 0x000fe40000800000 */
[----:B------:R-:W-:Y:S01]  /*03d0*/  FSEL R25, -R8, -0.00082130916416645050049, P1 ;  /* 0xba574d2008197808 */ /* 0x000fe20000800100 */
[----:B------:R-:W-:Y:S01]  /*03e0*/  FFMA.FTZ R23, R14, R23, R22 ;  /* 0x000000170e177223 */ /* 0x000fe20000010016 */
[----:B------:R-:W-:-:S03]  /*03f0*/  FSEL R22, -R7, -0.026868773624300956726, P3 ;  /* 0xbcdc1be707167808 */ /* 0x000fc60001800100 */
[----:B------:R-:W-:Y:S01]  /*0400*/  FFMA.FTZ R26, R19, R26, R25 ;  /* 0x0000001a131a7223 */ /* 0x000fe20000010019 */
[----:B------:R-:W-:Y:S01]  /*0410*/  FSEL R25, R6, 0.0052134888246655464172, P1 ;  /* 0x3baad5ea06197808 */ /* 0x000fe20000800000 */
[----:B------:R-:W-:Y:S01]  /*0420*/  FFMA.FTZ R23, R14, R23, R22 ;  /* 0x000000170e177223 */ /* 0x000fe20000010016 */
[----:B------:R-:W-:-:S03]  /*0430*/  FSEL R22, R10, 0.11284004896879196167, P3 ;  /* 0x3de718af0a167808 */ /* 0x000fc60001800000 */
[----:B------:R-:W-:Y:S01]  /*0440*/  FFMA.FTZ R26, R19, R26, R25 ;  /* 0x0000001a131a7223 */ /* 0x000fe20000010019 */
[----:B------:R-:W-:Y:S01]  /*0450*/  FSEL R25, -R7, -0.026868773624300956726, P1 ;  /* 0xbcdc1be707197808 */ /* 0x000fe20000800100 */
[----:B------:R-:W-:Y:S01]  /*0460*/  FFMA.FTZ R23, R14, R23, R22 ;  /* 0x000000170e177223 */ /* 0x000fe20000010016 */
[----:B------:R-:W-:-:S03]  /*0470*/  FSEL R22, R9, -0.37612664699554443359, P3 ;  /* 0xbec093ac09167808 */ /* 0x000fc60001800000 */
[----:B------:R-:W-:Y:S01]  /*0480*/  FFMA.FTZ R26, R19, R26, R25 ;  /* 0x0000001a131a7223 */ /* 0x000fe20000010019 */
[----:B------:R-:W-:Y:S01]  /*0490*/  FSEL R25, R10, 0.11284004896879196167, P1 ;  /* 0x3de718af0a197808 */ /* 0x000fe20000800000 */
[----:B------:R-:W-:Y:S01]  /*04a0*/  FFMA.FTZ R23, R14, R23, R22 ;  /* 0x000000170e177223 */ /* 0x000fe20000010016 */
[----:B------:R-:W-:-:S03]  /*04b0*/  FSEL R22, R0, 0.12837915122509002686, P3 ;  /* 0x3e0375d300167808 */ /* 0x000fc60001800000 */
[----:B------:R-:W-:Y:S01]  /*04c0*/  FFMA.FTZ R26, R19, R26, R25 ;  /* 0x0000001a131a7223 */ /* 0x000fe20000010019 */
[----:B------:R-:W-:Y:S01]  /*04d0*/  FSEL R25, R9, -0.37612664699554443359, P1 ;  /* 0xbec093ac09197808 */ /* 0x000fe20000800000 */
[----:B------:R-:W-:Y:S01]  /*04e0*/  FFMA.FTZ R22, R14, R23, R22 ;  /* 0x000000170e167223 */ /* 0x000fe20000010016 */
[----:B------:R-:W-:Y:S01]  /*04f0*/  FSEL R23, R0, 0.12837915122509002686, P1 ;  /* 0x3e0375d300177808 */ /* 0x000fe20000800000 */
[----:B------:R-:W-:Y:S02]  /*0500*/  HADD2.F32 R14, -RZ, R13.H1_H1 ;  /* 0x3000000dff0e7230 */ /* 0x000fe40000004100 */
[----:B------:R-:W-:-:S03]  /*0510*/  FFMA.FTZ R26, R19, R26, R25 ;  /* 0x0000001a131a7223 */ /* 0x000fc60000010019 */
[C---:B------:R-:W-:Y:S01]  /*0520*/  FADD.FTZ R25, |R14|.reuse, -RZ ;  /* 0x800000ff0e197221 */ /* 0x040fe20000010200 */
[C---:B------:R-:W-:Y:S01]  /*0530*/  FSETP.GE.FTZ.AND P0, PT, |R14|.reuse, 1.0029599666595458984, PT ;  /* 0x3f8060fe0e00780b */ /* 0x040fe20003f16200 */
[----:B------:R-:W-:Y:S02]  /*0540*/  FFMA.FTZ R13, R19, R26, R23 ;  /* 0x0000001a130d7223 */ /* 0x000fe40000010017 */
[----:B------:R-:W-:Y:S01]  /*0550*/  FMUL.FTZ R26, R14, R14 ;  /* 0x0000000e0e1a7220 */ /* 0x000fe20000410000 */
[----:B------:R-:W-:Y:S01]  /*0560*/  FSEL R27, R6, 0.0052134888246655464172, P0 ;  /* 0x3baad5ea061b7808 */ /* 0x000fe20000000000 */
[----:B------:R-:W-:Y:S01]  /*0570*/  FADD.FTZ R23, -R16, -RZ ;  /* 0x800000ff10177221 */ /* 0x000fe20000010100 */
[----:B------:R-:W-:Y:S02]  /*0580*/  FSEL R16, R11, 8.4834944573231041431e-05, P0 ;  /* 0x38b1e96a0b107808 */ /* 0x000fe40000000000 */
[C---:B------:R-:W-:Y:S01]  /*0590*/  FSEL R19, R25.reuse, R26, P0 ;  /* 0x0000001a19137208 */ /* 0x040fe20000000000 */
[----:B------:R-:W-:Y:S01]  /*05a0*/  FADD.FTZ R25, -R25, -RZ ;  /* 0x800000ff19197221 */ /* 0x000fe20000010100 */
[----:B------:R-:W-:-:S02]  /*05b0*/  FSEL R26, -R8, -0.00082130916416645050049, P0 ;  /* 0xba574d20081a7808 */ /* 0x000fc40000000100 */
[----:B------:R-:W-:Y:S02]  /*05c0*/  FSEL R23, R23, R20, P2 ;  /* 0x0000001417177208 */ /* 0x000fe40001000000 */
[----:B------:R-:W-:Y:S01]  /*05d0*/  FSEL R25, R25, R14, P0 ;  /* 0x0000000e19197208 */ /* 0x000fe20000000000 */
[----:B------:R-:W-:Y:S02]  /*05e0*/  FFMA.FTZ R26, R19, R16, R26 ;  /* 0x00000010131a7223 */ /* 0x000fe4000001001a */
[----:B------:R-:W-:Y:S01]  /*05f0*/  FFMA.FTZ R16, R18, R23, R23 ;  /* 0x0000001712107223 */ /* 0x000fe20000010017 */
[----:B------:R-:W-:Y:S01]  /*0600*/  FSEL R23, -R7, -0.026868773624300956726, P0 ;  /* 0xbcdc1be707177808 */ /* 0x000fe20000000100 */
[----:B------:R-:W-:Y:S02]  /*0610*/  FADD.FTZ R18, -R17, -RZ ;  /* 0x800000ff11127221 */ /* 0x000fe40000010100 */
[----:B------:R-:W-:-:S03]  /*0620*/  FFMA.FTZ R26, R19, R26, R27 ;  /* 0x0000001a131a7223 */ /* 0x000fc6000001001b */
[----:B------:R-:W-:Y:S01]  /*0630*/  FSEL R17, R18, R21, P3 ;  /* 0x0000001512117208 */ /* 0x000fe20001800000 */
[----:B------:R-:W-:Y:S01]  /*0640*/  FFMA.FTZ R26, R19, R26, R23 ;  /* 0x0000001a131a7223 */ /* 0x000fe20000010017 */
[----:B------:R-:W-:Y:S02]  /*0650*/  FSEL R18, R10, 0.11284004896879196167, P0 ;  /* 0x3de718af0a127808 */ /* 0x000fe40000000000 */
[----:B------:R-:W-:Y:S01]  /*0660*/  FSEL R23, R9, -0.37612664699554443359, P0 ;  /* 0xbec093ac09177808 */ /* 0x000fe20000000000 */
[----:B------:R-:W-:Y:S02]  /*0670*/  FFMA.FTZ R17, R22, R17, R17 ;  /* 0x0000001116117223 */ /* 0x000fe40000010011 */
[----:B------:R-:W0:Y:S01]  /*0680*/  @P2 MUFU.EX2 R22, R16 ;  /* 0x0000001000162308 */ /* 0x000e220000000800 */
[----:B------:R-:W-:Y:S01]  /*0690*/  FFMA.FTZ R18, R19, R26, R18 ;  /* 0x0000001a13127223 */ /* 0x000fe20000010012 */
[----:B------:R-:W-:-:S03]  /*06a0*/  FSEL R26, R0, 0.12837915122509002686, P0 ;  /* 0x3e0375d3001a7808 */ /* 0x000fc60000000000 */
[----:B------:R-:W-:-:S03]  /*06b0*/  FFMA.FTZ R18, R19, R18, R23 ;  /* 0x0000001213127223 */ /* 0x000fc60000010017 */
[----:B------:R-:W1:Y:S01]  /*06c0*/  @P3 MUFU.EX2 R23, R17 ;  /* 0x0000001100173308 */ /* 0x000e620000000800 */
[----:B------:R-:W-:Y:S01]  /*06d0*/  FFMA.FTZ R18, R19, R18, R26 ;  /* 0x0000001213127223 */ /* 0x000fe2000001001a */
[----:B------:R-:W-:-:S03]  /*06e0*/  HADD2.F32 R19, -RZ, R2.H0_H0 ;  /* 0x20000002ff137230 */ /* 0x000fc60000004100 */
[----:B------:R-:W-:Y:S01]  /*06f0*/  FFMA.FTZ R18, R18, R25, R25 ;  /* 0x0000001912127223 */ /* 0x000fe20000010019 */
[----:B------:R-:W-:Y:S01]  /*0700*/  FSEL R25, -R8, -0.00082130916416645050049, P4 ;  /* 0xba574d2008197808 */ /* 0x000fe20002000100 */
[----:B0-----:R-:W-:-:S05]  /*0710*/  @P2 FADD.FTZ R27, -R22, 1 ;  /* 0x3f800000161b2421 */ /* 0x001fca0000010100 */
[----:B------:R-:W-:Y:S01]  /*0720*/  @P2 LOP3.LUT R16, R27, 0x80000000, R20, 0xb8, !PT ;  /* 0x800000001b102812 */ /* 0x000fe200078eb814 */
[C---:B------:R-:W-:Y:S01]  /*0730*/  FADD.FTZ R20, |R19|.reuse, -RZ ;  /* 0x800000ff13147221 */ /* 0x040fe20000010200 */
[----:B------:R-:W-:Y:S01]  /*0740*/  FSETP.GE.FTZ.AND P2, PT, |R19|, 1.0029599666595458984, PT ;  /* 0x3f8060fe1300780b */ /* 0x000fe20003f56200 */
[----:B-1----:R-:W-:Y:S02]  /*0750*/  @P3 FADD.FTZ R22, -R23, 1 ;  /* 0x3f80000017163421 */ /* 0x002fe40000010100 */
[----:B------:R-:W-:Y:S01]  /*0760*/  FMUL.FTZ R23, R19, R19 ;  /* 0x0000001313177220 */ /* 0x000fe20000410000 */
[----:B------:R-:W-:Y:S02]  /*0770*/  FSEL R26, R0, 0.12837915122509002686, P2 ;  /* 0x3e0375d3001a7808 */ /* 0x000fe40001000000 */
[----:B------:R-:W-:Y:S02]  /*0780*/  @P3 LOP3.LUT R17, R22, 0x80000000, R21, 0xb8, !PT ;  /* 0x8000000016113812 */ /* 0x000fe400078eb815 */
[C---:B------:R-:W-:Y:S01]  /*0790*/  FSEL R22, R20.reuse, R23, P2 ;  /* 0x0000001714167208 */ /* 0x040fe20001000000 */
[----:B------:R-:W-:Y:S01]  /*07a0*/  FADD.FTZ R20, -R20, -RZ ;  /* 0x800000ff14147221 */ /* 0x000fe20000010100 */
[----:B------:R-:W-:-:S02]  /*07b0*/  FSEL R21, R11, 8.4834944573231041431e-05, P2 ;  /* 0x38b1e96a0b157808 */ /* 0x000fc40001000000 */
        /* <DEDUP_REMOVED lines=10> */
[----:B------:R-:W-:-:S03]  /*0860*/  HADD2.F32 R23, -RZ, R2.H1_H1 ;  /* 0x30000002ff177230 */ /* 0x000fc60000004100 */
[----:B------:R-:W-:Y:S02]  /*0870*/  FFMA.FTZ R22, R22, R21, R26 ;  /* 0x0000001516167223 */ /* 0x000fe4000001001a */
[C---:B------:R-:W-:Y:S01]  /*0880*/  FADD.FTZ R2, |R23|.reuse, -RZ ;  /* 0x800000ff17027221 */ /* 0x040fe20000010200 */
[C---:B------:R-:W-:Y:S01]  /*0890*/  FSETP.GE.FTZ.AND P3, PT, |R23|.reuse, 1.0029599666595458984, PT ;  /* 0x3f8060fe1700780b */ /* 0x040fe20003f76200 */
[----:B------:R-:W-:-:S03]  /*08a0*/  FMUL.FTZ R21, R23, R23 ;  /* 0x0000001717157220 */ /* 0x000fc60000410000 */
[----:B------:R-:W-:Y:S02]  /*08b0*/  FSEL R26, R11, 8.4834944573231041431e-05, P3 ;  /* 0x38b1e96a0b1a7808 */ /* 0x000fe40001800000 */
[----:B------:R-:W-:Y:S02]  /*08c0*/  FSEL R21, R2, R21, P3 ;  /* 0x0000001502157208 */ /* 0x000fe40001800000 */
        /* <DEDUP_REMOVED lines=12> */
[----:B------:R-:W-:Y:S01]  /*0990*/  FSEL R26, R11, 8.4834944573231041431e-05, P4 ;  /* 0x38b1e96a0b1a7808 */ /* 0x000fe20002000000 */
[----:B------:R-:W-:Y:S01]  /*09a0*/  FADD.FTZ R27, -R24, -RZ ;  /* 0x800000ff181b7221 */ /* 0x000fe20000010100 */
[----:B------:R-:W-:-:S04]  /*09b0*/  FSEL R11, -R8, -0.00082130916416645050049, P5 ;  /* 0xba574d20080b7808 */ /* 0x000fc80002800100 */
[----:B------:R-:W-:Y:S01]  /*09c0*/  FSEL R24, R27, R12, P1 ;  /* 0x0000000c1b187208 */ /* 0x000fe20000800000 */
[----:B------:R-:W-:-:S04]  /*09d0*/  FMUL.FTZ R27, R15, R15 ;  /* 0x0000000f0f1b7220 */ /* 0x000fc80000410000 */
[----:B------:R-:W-:Y:S02]  /*09e0*/  FFMA.FTZ R13, R13, R24, R24 ;  /* 0x000000180d0d7223 */ /* 0x000fe40000010018 */
[----:B------:R-:W-:-:S05]  /*09f0*/  FADD.FTZ R24, |R15|, -RZ ;  /* 0x800000ff0f187221 */ /* 0x000fca0000010200 */
[C---:B------:R-:W-:Y:S01]  /*0a00*/  FSEL R27, R24.reuse, R27, P4 ;  /* 0x0000001b181b7208 */ /* 0x040fe20002000000 */
[----:B------:R-:W-:-:S04]  /*0a10*/  FADD.FTZ R24, -R24, -RZ ;  /* 0x800000ff18187221 */ /* 0x000fc80000010100 */
[----:B------:R-:W-:Y:S01]  /*0a20*/  FFMA.FTZ R26, R27, R26, R25 ;  /* 0x0000001a1b1a7223 */ /* 0x000fe20000010019 */
[----:B------:R-:W-:Y:S01]  /*0a30*/  FSEL R24, R24, R15, P4 ;  /* 0x0000000f18187208 */ /* 0x000fe20002000000 */
[----:B------:R-:W-:-:S05]  /*0a40*/  FADD.FTZ R25, |R3|, -RZ ;  /* 0x800000ff03197221 */ /* 0x000fca0000010200 */
[----:B------:R-:W-:-:S05]  /*0a50*/  FSEL R8, R25, R28, P5 ;  /* 0x0000001c19087208 */ /* 0x000fca0002800000 */
[----:B------:R-:W-:Y:S01]  /*0a60*/  FFMA.FTZ R29, R8, R29, R11 ;  /* 0x0000001d081d7223 */ /* 0x000fe2000001000b */
[----:B------:R-:W-:-:S05]  /*0a70*/  FSEL R11, R6, 0.0052134888246655464172, P4 ;  /* 0x3baad5ea060b7808 */ /* 0x000fca0002000000 */
        /* <DEDUP_REMOVED lines=11> */
[----:B------:R-:W-:Y:S01]  /*0b30*/  FFMA.FTZ R11, R27, R26, R11 ;  /* 0x0000001a1b0b7223 */ /* 0x000fe2000001000b */
[----:B------:R-:W-:Y:S01]  /*0b40*/  FSEL R27, R6, 0.0052134888246655464172, P5 ;  /* 0x3baad5ea061b7808 */ /* 0x000fe20002800000 */
[----:B------:R-:W-:Y:S02]  /*0b50*/  FADD.FTZ R6, -R2, -RZ ;  /* 0x800000ff02067221 */ /* 0x000fe40000010100 */
[----:B------:R-:W0:Y:S01]  /*0b60*/  @P1 MUFU.EX2 R2, R13 ;  /* 0x0000000d00021308 */ /* 0x000e220000000800 */
[----:B------:R-:W-:Y:S02]  /*0b70*/  FFMA.FTZ R11, R11, R24, R24 ;  /* 0x000000180b0b7223 */ /* 0x000fe40000010018 */
[----:B------:R-:W-:Y:S01]  /*0b80*/  FFMA.FTZ R27, R8, R29, R27 ;  /* 0x0000001d081b7223 */ /* 0x000fe2000001001b */
[----:B------:R-:W-:Y:S01]  /*0b90*/  FSEL R29, R20, R19, P2 ;  /* 0x00000013141d7208 */ /* 0x000fe20001000000 */
[----:B------:R-:W-:Y:S01]  /*0ba0*/  FADD.FTZ R20, -R25, -RZ ;  /* 0x800000ff19147221 */ /* 0x000fe20000010100 */
[----:B------:R-:W-:Y:S01]  /*0bb0*/  FSEL R6, R6, R23, P3 ;  /* 0x0000001706067208 */ /* 0x000fe20001800000 */
[----:B------:R-:W-:-:S02]  /*0bc0*/  FFMA.FTZ R7, R8, R27, R7 ;  /* 0x0000001b08077223 */ /* 0x000fc40000010007 */
[----:B------:R-:W-:Y:S01]  /*0bd0*/  FFMA.FTZ R22, R22, R29, R29 ;  /* 0x0000001d16167223 */ /* 0x000fe2000001001d */
[----:B------:R-:W-:Y:S01]  /*0be0*/  FSEL R25, R20, R3, P5 ;  /* 0x0000000314197208 */ /* 0x000fe20002800000 */
[----:B------:R-:W-:Y:S01]  /*0bf0*/  FFMA.FTZ R27, R8, R7, R10 ;  /* 0x00000007081b7223 */ /* 0x000fe2000001000a */
[----:B------:R-:W-:Y:S01]  /*0c00*/  FSEL R10, R0, 0.12837915122509002686, P5 ;  /* 0x3e0375d3000a7808 */ /* 0x000fe20002800000 */
[----:B------:R-:W-:Y:S01]  /*0c10*/  FFMA.FTZ R21, R21, R6, R6 ;  /* 0x0000000615157223 */ /* 0x000fe20000010006 */
[----:B------:R-:W1:Y:S01]  /*0c20*/  @P2 MUFU.EX2 R7, R22 ;  /* 0x0000001600072308 */ /* 0x000e620000000800 */
[----:B------:R-:W-:-:S04]  /*0c30*/  FFMA.FTZ R9, R8, R27, R9 ;  /* 0x0000001b08097223 */ /* 0x000fc80000010009 */
[----:B------:R-:W-:Y:S02]  /*0c40*/  FFMA.FTZ R8, R8, R9, R10 ;  /* 0x0000000908087223 */ /* 0x000fe4000001000a */
[----:B0-----:R-:W-:Y:S01]  /*0c50*/  @P1 FADD.FTZ R9, -R2, 1 ;  /* 0x3f80000002091421 */ /* 0x001fe20000010100 */
[----:B------:R-:W0:Y:S01]  /*0c60*/  @P0 MUFU.EX2 R6, R18 ;  /* 0x0000001200060308 */ /* 0x000e220000000800 */
[----:B------:R-:W-:-:S03]  /*0c70*/  FFMA.FTZ R8, R8, R25, R25 ;  /* 0x0000001908087223 */ /* 0x000fc60000010019 */
[----:B------:R-:W-:Y:S02]  /*0c80*/  @P1 LOP3.LUT R13, R9, 0x80000000, R12, 0xb8, !PT ;  /* 0x80000000090d1812 */ /* 0x000fe400078eb80c */
[----:B------:R-:W-:Y:S02]  /*0c90*/  F2FP.PACK_AB R12, R17, R16 ;  /* 0x00000010110c723e */ /* 0x000fe400000000ff */
[----:B------:R-:W2:Y:S01]  /*0ca0*/  @P3 MUFU.EX2 R0, R21 ;  /* 0x0000001500003308 */ /* 0x000ea20000000800 */
[----:B-1----:R-:W-:-:S05]  /*0cb0*/  @P2 FADD.FTZ R2, -R7, 1 ;  /* 0x3f80000007022421 */ /* 0x002fca0000010100 */
[----:B------:R-:W-:Y:S02]  /*0cc0*/  @P2 LOP3.LUT R22, R2, 0x80000000, R19, 0xb8, !PT ;  /* 0x8000000002162812 */ /* 0x000fe400078eb813 */
[----:B------:R-:W1:Y:S01]  /*0cd0*/  @P4 MUFU.EX2 R10, R11 ;  /* 0x0000000b000a4308 */ /* 0x000e620000000800 */
[----:B0-----:R-:W-:-:S05]  /*0ce0*/  @P0 FADD.FTZ R9, -R6, 1 ;  /* 0x3f80000006090421 */ /* 0x001fca0000010100 */
[----:B------:R-:W-:Y:S02]  /*0cf0*/  @P0 LOP3.LUT R18, R9, 0x80000000, R14, 0xb8, !PT ;  /* 0x8000000009120812 */ /* 0x000fe400078eb80e */
[----:B------:R-:W0:Y:S01]  /*0d00*/  @P5 MUFU.EX2 R20, R8 ;  /* 0x0000000800145308 */ /* 0x000e220000000800 */
[----:B--2---:R-:W-:Y:S01]  /*0d10*/  @P3 FADD.FTZ R0, -R0, 1 ;  /* 0x3f80000000003421 */ /* 0x004fe20000010100 */
[----:B------:R-:W-:-:S04]  /*0d20*/  F2FP.PACK_AB R13, R18, R13 ;  /* 0x0000000d120d723e */ /* 0x000fc800000000ff */
[----:B------:R-:W-:Y:S01]  /*0d30*/  @P3 LOP3.LUT R21, R0, 0x80000000, R23, 0xb8, !PT ;  /* 0x8000000000153812 */ /* 0x000fe200078eb817 */
[----:B------:R-:W-:Y:S01]  /*0d40*/  STG.E.64 [R4.64], R12 ;  /* 0x0000000c04007986 */ /* 0x000fe2000c101b04 */
[----:B-1----:R-:W-:-:S05]  /*0d50*/  @P4 FADD.FTZ R10, -R10, 1 ;  /* 0x3f8000000a0a4421 */ /* 0x002fca0000010100 */
[----:B------:R-:W-:Y:S02]  /*0d60*/  @P4 LOP3.LUT R11, R10, 0x80000000, R15, 0xb8, !PT ;  /* 0x800000000a0b4812 */ /* 0x000fe400078eb80f */
[----:B------:R-:W-:Y:S01]  /*0d70*/  F2FP.PACK_AB R10, R21, R22 ;  /* 0x00000016150a723e */ /* 0x000fe200000000ff */
[----:B0-----:R-:W-:-:S05]  /*0d80*/  @P5 FADD.FTZ R20, -R20, 1 ;  /* 0x3f80000014145421 */ /* 0x001fca0000010100 */
[----:B------:R-:W-:-:S04]  /*0d90*/  @P5 LOP3.LUT R8, R20, 0x80000000, R3, 0xb8, !PT ;  /* 0x8000000014085812 */ /* 0x000fc800078eb803 */
[----:B------:R-:W-:-:S05]  /*0da0*/  F2FP.PACK_AB R11, R8, R11 ;  /* 0x0000000b080b723e */ /* 0x000fca00000000ff */
[----:B------:R-:W-:Y:S01]  /*0db0*/  STG.E.64 [R4.64+0x400], R10 ;  /* 0x0004000a04007986 */ /* 0x000fe2000c101b04 */
[----:B------:R-:W-:Y:S05]  /*0dc0*/  EXIT ;  /* 0x000000000000794d */ /* 0x000fea0003800000 */
.L_x_1208:
        /* <DEDUP_REMOVED lines=102> */
.L_x_1210:
[----:B-1----:R-:W-:Y:S05]  /*1430*/  BSYNC B0 ;  /* 0x0000000000007941 */ /* 0x002fea0003800000 */
.L_x_1209:
        /* <DEDUP_REMOVED lines=36> */
.L_x_1212:
[----:B------:R-:W-:Y:S05]  /*1680*/  BSYNC B0 ;  /* 0x0000000000007941 */ /* 0x000fea0003800000 */
.L_x_1211:
        /* <DEDUP_REMOVED lines=38> */
.L_x_1214:
[----:B------:R-:W-:Y:S05]  /*18f0*/  BSYNC B0 ;  /* 0x0000000000007941 */ /* 0x000fea0003800000 */
.L_x_1213:
        /* <DEDUP_REMOVED lines=34> */
.L_x_1216:
[----:B------:R-:W-:Y:S05]  /*1b20*/  BSYNC B0 ;  /* 0x0000000000007941 */ /* 0x000fea0003800000 */
.L_x_1215:
        /* <DEDUP_REMOVED lines=34> */
.L_x_1218:
[----:B------:R-:W-:Y:S05]  /*1d50*/  BSYNC B0 ;  /* 0x0000000000007941 */ /* 0x000fea0003800000 */
.L_x_1217:
        /* <DEDUP_REMOVED lines=34> */
.L_x_1220:
[----:B------:R-:W-:Y:S05]  /*1f80*/  BSYNC B0 ;  /* 0x0000000000007941 */ /* 0x000fea0003800000 */
.L_x_1219:
        /* <DEDUP_REMOVED lines=34> */
.L_x_1222:
[----:B------:R-:W-:Y:S05]  /*21b0*/  BSYNC B0 ;  /* 0x0000000000007941 */ /* 0x000fea0003800000 */
.L_x_1221:
        /* <DEDUP_REMOVED lines=34> */
.L_x_1224:
[----:B------:R-:W-:Y:S05]  /*23e0*/  BSYNC B0 ;  /* 0x0000000000007941 */ /* 0x000fea0003800000 */
.L_x_1223:
        /* <DEDUP_REMOVED lines=18> */
.L_x_1227:
[----:B0-----:R-:W-:-:S13]  /*2510*/  ISETP.GE.AND P0, PT, R15, R0, PT ;  /* 0x000000000f00720c */ /* 0x001fda0003f06270 */
[----:B------:R-:W-:Y:S05]  /*2520*/  @P0 BRA `(.L_x_1229) ;  /* 0x000000c000000947 */ /* 0x000fea0003800000 */
[----:B------:R-:W-:Y:S01]  /*2530*/  IMAD.IADD R2, R4, 0x1, R15 ;  /* 0x0000000104027824 */ /* 0x000fe200078e020f */
[----:B------:R-:W-:Y:S01]  /*2540*/  IADD3 R15, R15, 0x80, RZ ;  /* 0x000000800f0f7810 */ /* 0x000fe20007ffe0ff */
[----:B------:R-:W-:-:S04]  /*2550*/  IMAD.MOV.U32 R3, RZ, RZ, 0x2 ;  /* 0x00000002ff037424 */ /* 0x000fc800078e00ff */
[----:B------:R-:W-:-:S05]  /*2560*/  IMAD.WIDE.U32 R2, R2, R3, c[0x0][0x168] ;  /* 0x00005a0002027625 */ /* 0x000fca00078e0003 */
[----:B------:R0:W-:Y:S02]  /*2570*/  STG.E.U16 [R2.64], R9 ;  /* 0x0000000902007986 */ /* 0x0001e4000c101504 */
.L_x_1228:
[----:B------:R-:W-:-:S13]  /*2580*/  ISETP.GE.AND P0, PT, R15, R0, PT ;  /* 0x000000000f00720c */ /* 0x000fda0003f06270 */
[----:B------:R-:W-:Y:S05]  /*2590*/  @P0 BRA `(.L_x_1230) ;  /* 0x000000d000000947 */ /* 0x000fea0003800000 */
[----:B0-----:R-:W-:Y:S01]  /*25a0*/  IADD3 R2, R4, R15, RZ ;  /* 0x0000000f04027210 */ /* 0x001fe20007ffe0ff */
[----:B------:R-:W-:Y:S01]  /*25b0*/  IMAD.MOV.U32 R3, RZ, RZ, 0x2 ;  /* 0x00000002ff037424 */ /* 0x000fe200078e00ff */
[----:B------:R-:W-:-:S03]  /*25c0*/  IADD3 R15, R15, 0x80, RZ ;  /* 0x000000800f0f7810 */ /* 0x000fc60007ffe0ff */
[----:B------:R-:W-:-:S05]  /*25d0*/  IMAD.WIDE.U32 R2, R2, R3, c[0x0][0x168] ;  /* 0x00005a0002027625 */ /* 0x000fca00078e0003 */
[----:B------:R0:W-:Y:S02]  /*25e0*/  STG.E.U16 [R2.64], R10 ;  /* 0x0000000a02007986 */ /* 0x0001e4000c101504 */
.L_x_1229:
        /* <DEDUP_REMOVED lines=8> */
.L_x_1230:
[----:B------:R-:W-:Y:S05]  /*2670*/  BSYNC B1 ;  /* 0x0000000000017941 */ /* 0x000fea0003800000 */
.L_x_1226:
[----:B------:R-:W-:-:S13]  /*2680*/  ISETP.GE.AND P0, PT, R15, R0, PT ;  /* 0x000000000f00720c */ /* 0x000fda0003f06270 */
[----:B0-----:R-:W-:Y:S01]  /*2690*/  @!P0 IMAD.IADD R2, R4, 0x1, R15 ;  /* 0x0000000104028824 */ /* 0x001fe200078e020f */
[----:B------:R-:W-:Y:S01]  /*26a0*/  @!P0 IADD3 R15, R15, 0x80, RZ ;  /* 0x000000800f0f8810 */ /* 0x000fe20007ffe0ff */
[----:B------:R-:W-:-:S04]  /*26b0*/  @!P0 IMAD.MOV.U32 R3, RZ, RZ, 0x2 ;  /* 0x00000002ff038424 */ /* 0x000fc800078e00ff */
[----:B------:R-:W-:-:S05]  /*26c0*/  @!P0 IMAD.WIDE.U32 R2, R2, R3, c[0x0][0x168] ;  /* 0x00005a0002028625 */ /* 0x000fca00078e0003 */
[----:B-----5:R0:W-:Y:S02]  /*26d0*/  @!P0 STG.E.U16 [R2.64], R5 ;  /* 0x0000000502008986 */ /* 0x0201e4000c101504 */
.L_x_1231:
[----:B------:R-:W-:Y:S05]  /*26e0*/  BSYNC B0 ;  /* 0x0000000000007941 */ /* 0x000fea0003800000 */
.L_x_1225:
[----:B------:R-:W-:Y:S01]  /*26f0*/  WARPSYNC 0xffffffff ;  /* 0xffffffff00007948 */ /* 0x000fe20003800000 */
[----:B------:R-:W-:-:S13]  /*2700*/  ISETP.GE.AND P0, PT, R15, R0, PT ;  /* 0x000000000f00720c */ /* 0x000fda0003f06270 */
[----:B------:R-:W-:Y:S05]  /*2710*/  @P0 EXIT ;  /* 0x000000000000094d */ /* 0x000fea0003800000 */
[----:B0-----:R-:W-:Y:S01]  /*2720*/  IADD3 R2, R4, R15, RZ ;  /* 0x0000000f04027210 */ /* 0x001fe20007ffe0ff */
[----:B------:R-:W-:-:S04]  /*2730*/  IMAD.MOV.U32 R3, RZ, RZ, 0x2 ;  /* 0x00000002ff037424 */ /* 0x000fc800078e00ff */
[----:B------:R-:W-:-:S05]  /*2740*/  IMAD.WIDE.U32 R2, R2, R3, c[0x0][0x168] ;  /* 0x00005a0002027625 */ /* 0x000fca00078e0003 */
[----:B-----5:R-:W-:Y:S01]  /*2750*/  STG.E.U16 [R2.64], R12 ;  /* 0x0000000c02007986 */ /* 0x020fe2000c101504 */
[----:B------:R-:W-:Y:S05]  /*2760*/  EXIT ;  /* 0x000000000000794d */ /* 0x000fea0003800000 */
.L_x_1232:
        /* <DEDUP_REMOVED lines=9> */
.L_x_10292:


//--------------------- .text._ZN2at6native29vectorized_elementwise_kernelILi8EZZZNS0_15erf_kernel_cudaERNS_18TensorIteratorBaseEENKUlvE_clEvENKUlvE1_clEvEUlN3c104HalfEE_St5arrayIPcLm2EEEEviT0_T1_ --------------------------
	.section	.text._ZN2at6native29vectorized_elementwise_kernelILi8EZZZNS0_15erf_kernel_cudaERNS_18TensorIteratorBaseEENKUlvE_clEvENKUlvE1_clEvEUlN3c104HalfEE_St5arrayIPcLm2EEEEviT0_T1_,"ax",@progbits
	.sectioninfo	@"SHI_REGISTERS=4"
	.align	128
        .global         _ZN2at6native29vectorized_elementwise_kernelILi8EZZZNS0_15erf_kernel_cudaERNS_18TensorIteratorBaseEENKUlvE_clEvENKUlvE1_clEvEUlN3c104HalfEE_St5arrayIPcLm2EEEEviT0_T1_
        .type           _ZN2at6native29vectorized_elementwise_kernelILi8EZZZNS0_15erf_kernel_cudaERNS_18TensorIteratorBaseEENKUlvE_clEvENKUlvE1_clEvEUlN3c104HalfEE_St5arrayIPcLm2EEEEviT0_T1_,@function
        .size           _ZN2at6native29vectorized_elementwise_kernelILi8EZZZNS0_15erf_kernel_cudaERNS_18TensorIteratorBaseEENKUlvE_clEvENKUlvE1_clEvEUlN3c104HalfEE_St5arrayIPcLm2EEEEviT0_T1_,(.L_x_10293 - _ZN2at6native29vectorized_elementwise_kernelILi8EZZZNS0_15erf_kernel_cudaERNS_18TensorIteratorBaseEENKUlvE_clEvENKUlvE1_clEvEUlN3c104HalfEE_St5arrayIPcLm2EEEEviT0_T1_)
        .other          _ZN2at6native29vectorized_elementwise_kernelILi8EZZZNS0_15erf_kernel_cudaERNS_18TensorIteratorBaseEENKUlvE_clEvENKUlvE1_clEvEUlN3c104HalfEE_St5arrayIPcLm2EEEEviT0_T1_,@"STO_CUDA_ENTRY STV_DEFAULT"
_ZN2at6native29vectorized_elementwise_kernelILi8EZZZNS0_15erf_kernel_cudaERNS_18TensorIteratorBaseEENKUlvE_clEvENKUlvE1_clEvEUlN3c104HalfEE_St5arrayIPcLm2EEEEviT0_T1_:
.text._ZN2at6native29vectorized_elementwise_kernelILi8EZZZNS0_15erf_kernel_cudaERNS_18TensorIteratorBaseEENKUlvE_clEvENKUlvE1_clEvEUlN3c104HalfEE_St5arrayIPcLm2EEEEviT0_T1_:
[----:B------:R-:W-:Y:S02]  /*0000*/  MOV R1, c[0x0][0x28] ;  /* 0x00000a0000017a02 */ /* 0x000fe40000000f00 */
[----:B------:R-:W-:Y:S05]  /*0010*/  EXIT ;  /* 0x000000000000794d */ /* 0x000fea0003800000 */
.L_x_1233:
        /* <DEDUP_REMOVED lines=14> */
.L_x_10293:


//--------------------- .text._ZN2at6native18elementwise_kernelILi128ELi4EZNS0_15gpu_kernel_implIZZZNS0_15erf_kernel_cudaERNS_18TensorIteratorBaseEENKUlvE_clEvENKUlvE0_clEvEUlfE_EEvS4_RKT_EUliE_EEviT1_ --------------------------
	.section	.text._ZN2at6native18elementwise_kernelILi128ELi4EZNS0_15gpu_kernel_implIZZZNS0_15erf_kernel_cudaERNS_18TensorIteratorBaseEENKUlvE_clEvENKUlvE0_clEvEUlfE_EEvS4_RKT_EUliE_EEviT1_,"ax",@progbits
	.sectioninfo	@"SHI_REGISTERS=26"
	.align	128
        .global         _ZN2at6native18elementwise_kernelILi128ELi4EZNS0_15gpu_kernel_implIZZZNS0_15erf_kernel_cudaERNS_18TensorIteratorBaseEENKUlvE_clEvENKUlvE0_clEvEUlfE_EEvS4_RKT_EUliE_EEviT1_
        .type           _ZN2at6native18elementwise_kernelILi128ELi4EZNS0_15gpu_kernel_implIZZZNS0_15erf_kernel_cudaERNS_18TensorIteratorBaseEENKUlvE_clEvENKUlvE0_clEvEUlfE_EEvS4_RKT_EUliE_EEviT1_,@function
        .size           _ZN2at6native18elementwise_kernelILi128ELi4EZNS0_15gpu_kernel_implIZZZNS0_15erf_kernel_cudaERNS_18TensorIteratorBaseEENKUlvE_clEvENKUlvE0_clEvEUlfE_EEvS4_RKT_EUliE_EEviT1_,(.L_x_10294 - _ZN2at6native18elementwise_kernelILi128ELi4EZNS0_15gpu_kernel_implIZZZNS0_15erf_kernel_cudaERNS_18TensorIteratorBaseEENKUlvE_clEvENKUlvE0_clEvEUlfE_EEvS4_RKT_EUliE_EEviT1_)
        .other          _ZN2at6native18elementwise_kernelILi128ELi4EZNS0_15gpu_kernel_implIZZZNS0_15erf_kernel_cudaERNS_18TensorIteratorBaseEENKUlvE_clEvENKUlvE0_clEvEUlfE_EEvS4_RKT_EUliE_EEviT1_,@"STO_CUDA_ENTRY STV_DEFAULT"
_ZN2at6native18elementwise_kernelILi128ELi4EZNS0_15gpu_kernel_implIZZZNS0_15erf_kernel_cudaERNS_18TensorIteratorBaseEENKUlvE_clEvENKUlvE0_clEvEUlfE_EEvS4_RKT_EUliE_EEviT1_:
.text._ZN2at6native18elementwise_kernelILi128ELi4EZNS0_15gpu_kernel_implIZZZNS0_15erf_kernel_cudaERNS_18TensorIteratorBaseEENKUlvE_clEvENKUlvE0_clEvEUlfE_EEvS4_RKT_EUliE_EEviT1_:
        /* <DEDUP_REMOVED lines=238> */
.L_x_1236:
[----:B------:R-:W0:Y:S01]  /*0ee0*/  LDC.U8 R5, c[0x0][0x372] ;  /* 0x0000dc80ff057b82 */ /* 0x000e220000000000 */
[----:B------:R-:W-:Y:S01]  /*0ef0*/  IADD3 R16, P1, R16, c[0x0][0x360], RZ ;  /* 0x0000d80010107a10 */ /* 0x000fe20007f3e0ff */
[----:B------:R-:W-:Y:S01]  /*0f00*/  BSSY B6, `(.L_x_1237) ;  /* 0x00000df000067945 */ /* 0x000fe20003800000 */
        /* <DEDUP_REMOVED lines=15> */
[----:B--2---:R-:W0:Y:S01]  /*1000*/  I2F.S16 R0, R0 ;  /* 0x0000000000007306 */ /* 0x004e220000101400 */
[----:B------:R-:W-:Y:S05]  /*1010*/  BRA `(.L_x_1243) ;  /* 0x00000cd000007947 */ /* 0x000fea0003800000 */
.L_x_1241:
[----:B------:R-:W2:Y:S02]  /*1020*/  LDG.E.U8 R0, [R2.64] ;  /* 0x0000002402007981 */ /* 0x000ea4000c1e1100 */
[----:B--2---:R-:W0:Y:S01]  /*1030*/  I2F.U16 R0, R0 ;  /* 0x0000000000007306 */ /* 0x004e220000101000 */
[----:B------:R-:W-:Y:S05]  /*1040*/  BRA `(.L_x_1243) ;  /* 0x00000ca000007947 */ /* 0x000fea0003800000 */
.L_x_1240:
[----:B------:R-:W-:-:S13]  /*1050*/  ISETP.NE.AND P0, PT, R4, 0x2, PT ;  /* 0x000000020400780c */ /* 0x000fda0003f05270 */
[----:B------:R-:W-:Y:S05]  /*1060*/  @!P0 BRA `(.L_x_1244) ;  /* 0x000000a000008947 */ /* 0x000fea0003800000 */
[----:B------:R-:W-:-:S13]  /*1070*/  ISETP.NE.AND P0, PT, R4, 0x3, PT ;  /* 0x000000030400780c */ /* 0x000fda0003f05270 */
[----:B------:R-:W-:Y:S05]  /*1080*/  @!P0 BRA `(.L_x_1245) ;  /* 0x0000005000008947 */ /* 0x000fea0003800000 */
[----:B------:R-:W-:-:S13]  /*1090*/  ISETP.NE.AND P0, PT, R4, 0x4, PT ;  /* 0x000000040400780c */ /* 0x000fda0003f05270 */
[----:B------:R-:W-:Y:S05]  /*10a0*/  @P0 BRA `(.L_x_1242) ;  /* 0x00000aa000000947 */ /* 0x000fea0003800000 */
[----:B------:R-:W2:Y:S02]  /*10b0*/  LDG.E.64 R2, [R2.64] ;  /* 0x0000002402027981 */ /* 0x000ea4000c1e1b00 */
[----:B--2---:R0:W1:Y:S01]  /*10c0*/  I2F.S64 R0, R2 ;  /* 0x0000000200007312 */ /* 0x0040620000301400 */
[----:B------:R-:W-:Y:S05]  /*10d0*/  BRA `(.L_x_1243) ;  /* 0x00000c1000007947 */ /* 0x000fea0003800000 */
.L_x_1245:
[----:B------:R-:W2:Y:S02]  /*10e0*/  LDG.E R0, [R2.64] ;  /* 0x0000002402007981 */ /* 0x000ea4000c1e1900 */
[----:B--2---:R-:W0:Y:S01]  /*10f0*/  I2F R0, R0 ;  /* 0x0000000000007306 */ /* 0x004e220000201400 */
[----:B------:R-:W-:Y:S05]  /*1100*/  BRA `(.L_x_1243) ;  /* 0x00000be000007947 */ /* 0x000fea0003800000 */
.L_x_1244:
[----:B------:R-:W2:Y:S02]  /*1110*/  LDG.E.U16 R0, [R2.64] ;  /* 0x0000002402007981 */ /* 0x000ea4000c1e1500 */
[----:B--2---:R-:W0:Y:S01]  /*1120*/  I2F.S16 R0, R0 ;  /* 0x0000000000007306 */ /* 0x004e220000101400 */
[----:B------:R-:W-:Y:S05]  /*1130*/  BRA `(.L_x_1243) ;  /* 0x00000bb000007947 */ /* 0x000fea0003800000 */
.L_x_1239:
[----:B------:R-:W-:-:S13]  /*1140*/  ISETP.GT.AND P0, PT, R4, 0x6, PT ;  /* 0x000000060400780c */ /* 0x000fda0003f04270 */
[----:B------:R-:W-:Y:S05]  /*1150*/  @P0 BRA `(.L_x_1246) ;  /* 0x0000009000000947 */ /* 0x000fea0003800000 */
[----:B------:R-:W-:-:S13]  /*1160*/  ISETP.NE.AND P0, PT, R4, 0x5, PT ;  /* 0x000000050400780c */ /* 0x000fda0003f05270 */
[----:B------:R-:W-:Y:S05]  /*1170*/  @!P0 BRA `(.L_x_1247) ;  /* 0x0000004000008947 */ /* 0x000fea0003800000 */
[----:B------:R-:W-:-:S13]  /*1180*/  ISETP.NE.AND P0, PT, R4, 0x6, PT ;  /* 0x000000060400780c */ /* 0x000fda0003f05270 */
[----:B------:R-:W-:Y:S05]  /*1190*/  @P0 BRA `(.L_x_1242) ;  /* 0x000009b000000947 */ /* 0x000fea0003800000 */
[----:B------:R0:W5:Y:S01]  /*11a0*/  LDG.E R0, [R2.64] ;  /* 0x0000002402007981 */ /* 0x000162000c1e1900 */
[----:B------:R-:W-:Y:S05]  /*11b0*/  BRA `(.L_x_1243) ;  /* 0x00000b3000007947 */ /* 0x000fea0003800000 */
.L_x_1247:
[----:B------:R-:W2:Y:S02]  /*11c0*/  LDG.E.U16 R0, [R2.64] ;  /* 0x0000002402007981 */ /* 0x000ea4000c1e1500 */
[----:B--2---:R-:W-:Y:S01]  /*11d0*/  HADD2.F32 R0, -RZ, R0.H0_H0 ;  /* 0x20000000ff007230 */ /* 0x004fe20000004100 */
[----:B------:R-:W-:Y:S05]  /*11e0*/  BRA `(.L_x_1243) ;  /* 0x00000b0000007947 */ /* 0x000fea0003800000 */
.L_x_1246:
[----:B------:R-:W-:-:S13]  /*11f0*/  ISETP.NE.AND P0, PT, R4, 0x7, PT ;  /* 0x000000070400780c */ /* 0x000fda0003f05270 */
[----:B------:R-:W-:Y:S05]  /*1200*/  @!P0 BRA `(.L_x_1248) ;  /* 0x0000009000008947 */ /* 0x000fea0003800000 */
[----:B------:R-:W-:-:S13]  /*1210*/  ISETP.NE.AND P0, PT, R4, 0x8, PT ;  /* 0x000000080400780c */ /* 0x000fda0003f05270 */
[----:B------:R-:W-:Y:S05]  /*1220*/  @!P0 BRA `(.L_x_1249) ;  /* 0x0000004000008947 */ /* 0x000fea0003800000 */
[----:B------:R-:W-:-:S13]  /*1230*/  ISETP.NE.AND P0, PT, R4, 0x9, PT ;  /* 0x000000090400780c */ /* 0x000fda0003f05270 */
[----:B------:R-:W-:Y:S05]  /*1240*/  @P0 BRA `(.L_x_1242) ;  /* 0x0000090000000947 */ /* 0x000fea0003800000 */
[----:B------:R0:W5:Y:S01]  /*1250*/  LDG.E R0, [R2.64] ;  /* 0x0000002402007981 */ /* 0x000162000c1e1900 */
[----:B------:R-:W-:Y:S05]  /*1260*/  BRA `(.L_x_1243) ;  /* 0x00000a8000007947 */ /* 0x000fea0003800000 */
.L_x_1249:
[----:B------:R-:W2:Y:S02]  /*1270*/  LDG.E.U16 R0, [R2.64] ;  /* 0x0000002402007981 */ /* 0x000ea4000c1e1500 */
[----:B--2---:R-:W-:Y:S01]  /*1280*/  HADD2.F32 R0, -RZ, R0.H0_H0 ;  /* 0x20000000ff007230 */ /* 0x004fe20000004100 */
[----:B------:R-:W-:Y:S05]  /*1290*/  BRA `(.L_x_1243) ;  /* 0x00000a5000007947 */ /* 0x000fea0003800000 */
.L_x_1248:
[----:B------:R-:W2:Y:S02]  /*12a0*/  LDG.E.64 R2, [R2.64] ;  /* 0x0000002402027981 */ /* 0x000ea4000c1e1b00 */
[----:B--2---:R-:W0:Y:S01]  /*12b0*/  F2F.F32.F64 R0, R2 ;  /* 0x0000000200007310 */ /* 0x004e220000301000 */
[----:B------:R-:W0:-:S14]  /*12c0*/  DSETP.GEU.AND P0, PT, |R2|, c[0x2][0x0], PT ;  /* 0x008000000200762a */ /* 0x000e1c0003f0e200 */
[----:B0-----:R-:W-:Y:S01]  /*12d0*/  @!P0 FMUL R0, R0, 1.175494350822287508e-38 ;  /* 0x0080000000008820 */ /* 0x001fe20000400000 */
[----:B------:R-:W-:Y:S05]  /*12e0*/  BRA `(.L_x_1243) ;  /* 0x00000a0000007947 */ /* 0x000fea0003800000 */
.L_x_1238:
        /* <DEDUP_REMOVED lines=10> */
[----:B------:R-:W-:Y:S01]  /*1390*/  FSEL R0, RZ, 1, !P0 ;  /* 0x3f800000ff007808 */ /* 0x000fe20004000000 */
[----:B------:R-:W-:Y:S05]  /*13a0*/  BRA `(.L_x_1243) ;  /* 0x0000094000007947 */ /* 0x000fea0003800000 */
.L_x_1252:
[----:B------:R-:W2:Y:S02]  /*13b0*/  LDG.E.64 R2, [R2.64] ;  /* 0x0000002402027981 */ /* 0x000ea4000c1e1b00 */
[----:B--2---:R-:W0:Y:S01]  /*13c0*/  F2F.F32.F64 R0, R2 ;  /* 0x0000000200007310 */ /* 0x004e220000301000 */
[----:B------:R-:W0:-:S14]  /*13d0*/  DSETP.GEU.AND P0, PT, |R2|, c[0x2][0x0], PT ;  /* 0x008000000200762a */ /* 0x000e1c0003f0e200 */
[----:B0-----:R-:W-:Y:S01]  /*13e0*/  @!P0 FMUL R0, R0, 1.175494350822287508e-38 ;  /* 0x0080000000008820 */ /* 0x001fe20000400000 */
[----:B------:R-:W-:Y:S05]  /*13f0*/  BRA `(.L_x_1243) ;  /* 0x000008f000007947 */ /* 0x000fea0003800000 */
.L_x_1251:
        /* <DEDUP_REMOVED lines=24> */
[----:B------:R-:W-:Y:S01]  /*1580*/  LOP3.LUT R0, R5, 0x80000000, R0, 0xf8, !PT ;  /* 0x8000000005007812 */ /* 0x000fe200078ef800 */
[----:B------:R-:W-:Y:S05]  /*1590*/  BRA `(.L_x_1243) ;  /* 0x0000075000007947 */ /* 0x000fea0003800000 */
.L_x_1254:
        /* <DEDUP_REMOVED lines=11> */
[----:B------:R-:W-:Y:S01]  /*1650*/  LOP3.LUT R0, R4, 0x80000000, R5, 0xf8, !PT ;  /* 0x8000000004007812 */ /* 0x000fe200078ef805 */
[----:B------:R-:W-:Y:S05]  /*1660*/  BRA `(.L_x_1243) ;  /* 0x0000068000007947 */ /* 0x000fea0003800000 */
.L_x_1253:
[----:B------:R-:W2:Y:S02]  /*1670*/  LDG.E.U16 R0, [R2.64] ;  /* 0x0000002402007981 */ /* 0x000ea4000c1e1500 */
[----:B--2---:R-:W-:Y:S01]  /*1680*/  PRMT R0, RZ, 0x5410, R0 ;  /* 0x00005410ff007816 */ /* 0x004fe20000000000 */
[----:B------:R-:W-:Y:S05]  /*1690*/  BRA `(.L_x_1243) ;  /* 0x0000065000007947 */ /* 0x000fea0003800000 */
.L_x_1250:
        /* <DEDUP_REMOVED lines=9> */
[----:B--2---:R-:W0:Y:S01]  /*1730*/  I2F.U16 R0, R0 ;  /* 0x0000000000007306 */ /* 0x004e220000101000 */
[----:B------:R-:W-:Y:S05]  /*1740*/  BRA `(.L_x_1243) ;  /* 0x000005a000007947 */ /* 0x000fea0003800000 */
.L_x_1257:
[----:B------:R-:W2:Y:S01]  /*1750*/  LDG.E.U8 R2, [R2.64] ;  /* 0x0000002402027981 */ /* 0x000ea2000c1e1100 */
        /* <DEDUP_REMOVED lines=19> */
.L_x_1259:
[----:B------:R-:W-:Y:S05]  /*1890*/  BSYNC B0 ;  /* 0x0000000000007941 */ /* 0x000fea0003800000 */
.L_x_1258:
[----:B------:R-:W-:Y:S01]  /*18a0*/  LEA R3, R0, 0x3b800000, 0x17 ;  /* 0x3b80000000037811 */ /* 0x000fe200078eb8ff */
[----:B------:R-:W-:-:S05]  /*18b0*/  IMAD.SHL.U32 R0, R2, 0x100000, RZ ;  /* 0x0010000002007824 */ /* 0x000fca00078e00ff */
[----:B------:R-:W-:Y:S01]  /*18c0*/  LOP3.LUT R0, R3, R0, R4, 0xfe, !PT ;  /* 0x0000000003007212 */ /* 0x000fe200078efe04 */
[----:B------:R-:W-:Y:S05]  /*18d0*/  BRA `(.L_x_1243) ;  /* 0x0000041000007947 */ /* 0x000fea0003800000 */
.L_x_1256:
        /* <DEDUP_REMOVED lines=20> */
.L_x_1261:
[----:B------:R-:W-:Y:S05]  /*1a20*/  BSYNC B0 ;  /* 0x0000000000007941 */ /* 0x000fea0003800000 */
.L_x_1260:
[----:B------:R-:W-:Y:S01]  /*1a30*/  LEA R3, R0, 0x37800000, 0x17 ;  /* 0x3780000000037811 */ /* 0x000fe200078eb8ff */
[----:B------:R-:W-:-:S05]  /*1a40*/  IMAD.SHL.U32 R0, R2, 0x200000, RZ ;  /* 0x0020000002007824 */ /* 0x000fca00078e00ff */
[----:B------:R-:W-:Y:S01]  /*1a50*/  LOP3.LUT R0, R3, R0, R4, 0xfe, !PT ;  /* 0x0000000003007212 */ /* 0x000fe200078efe04 */
[----:B------:R-:W-:Y:S05]  /*1a60*/  BRA `(.L_x_1243) ;  /* 0x0000028000007947 */ /* 0x000fea0003800000 */
.L_x_1255:
[----:B------:R-:W-:-:S13]  /*1a70*/  ISETP.NE.AND P0, PT, R4, 0x1c, PT ;  /* 0x0000001c0400780c */ /* 0x000fda0003f05270 */
[----:B------:R-:W-:Y:S05]  /*1a80*/  @!P0 BRA `(.L_x_1262) ;  /* 0x0000024000008947 */ /* 0x000fea0003800000 */
[----:B------:R-:W-:-:S13]  /*1a90*/  ISETP.NE.AND P0, PT, R4, 0x1d, PT ;  /* 0x0000001d0400780c */ /* 0x000fda0003f05270 */
[----:B------:R-:W-:Y:S05]  /*1aa0*/  @!P0 BRA `(.L_x_1263) ;  /* 0x000001f000008947 */ /* 0x000fea0003800000 */
[----:B------:R-:W-:-:S13]  /*1ab0*/  ISETP.NE.AND P0, PT, R4, 0x2c, PT ;  /* 0x0000002c0400780c */ /* 0x000fda0003f05270 */
[----:B------:R-:W-:Y:S05]  /*1ac0*/  @P0 BRA `(.L_x_1242) ;  /* 0x0000008000000947 */ /* 0x000fea0003800000 */
[----:B------:R-:W2:Y:S01]  /*1ad0*/  LDG.E.U8 R2, [R2.64] ;  /* 0x0000002402027981 */ /* 0x000ea2000c1e1100 */
[----:B------:R-:W-:Y:S01]  /*1ae0*/  IMAD.MOV.U32 R0, RZ, RZ, 0x400000 ;  /* 0x00400000ff007424 */ /* 0x000fe200078e00ff */
[----:B--2---:R-:W-:-:S13]  /*1af0*/  ISETP.NE.AND P0, PT, R2, RZ, PT ;  /* 0x000000ff0200720c */ /* 0x004fda0003f05270 */
[----:B------:R-:W-:Y:S05]  /*1b00*/  @!P0 BRA `(.L_x_1243) ;  /* 0x000001e000008947 */ /* 0x000fea0003800000 */
[----:B------:R-:W-:-:S13]  /*1b10*/  ISETP.NE.AND P0, PT, R2, 0xff, PT ;  /* 0x000000ff0200780c */ /* 0x000fda0003f05270 */
[----:B------:R-:W-:Y:S02]  /*1b20*/  @!P0 IMAD.MOV.U32 R0, RZ, RZ, 0x7f800001 ;  /* 0x7f800001ff008424 */ /* 0x000fe400078e00ff */
[----:B------:R-:W-:Y:S01]  /*1b30*/  @P0 IMAD.SHL.U32 R0, R2, 0x800000, RZ ;  /* 0x0080000002000824 */ /* 0x000fe200078e00ff */
[----:B------:R-:W-:Y:S05]  /*1b40*/  BRA `(.L_x_1243) ;  /* 0x000001a000007947 */ /* 0x000fea0003800000 */
.L_x_1242:
        /* <DEDUP_REMOVED lines=19> */
[----:B------:R-:W-:Y:S01]  /*1c80*/  IMAD.MOV.U32 R0, RZ, RZ, RZ ;  /* 0x000000ffff007224 */ /* 0x000fe200078e00ff */
[----:B------:R-:W-:Y:S05]  /*1c90*/  BRA `(.L_x_1243) ;  /* 0x0000005000007947 */ /* 0x000fea0003800000 */
.L_x_1263:
[----:B------:R-:W2:Y:S02]  /*1ca0*/  LDG.E.64 R2, [R2.64] ;  /* 0x0000002402027981 */ /* 0x000ea4000c1e1b00 */
[----:B--2---:R0:W1:Y:S01]  /*1cb0*/  I2F.U64 R0, R2 ;  /* 0x0000000200007312 */ /* 0x0040620000301000 */
[----:B------:R-:W-:Y:S05]  /*1cc0*/  BRA `(.L_x_1243) ;  /* 0x0000002000007947 */ /* 0x000fea0003800000 */
.L_x_1262:
[----:B------:R-:W2:Y:S02]  /*1cd0*/  LDG.E R0, [R2.64] ;  /* 0x0000002402007981 */ /* 0x000ea4000c1e1900 */
[----:B--2---:R-:W0:Y:S02]  /*1ce0*/  I2F.U32 R0, R0 ;  /* 0x0000000000007306 */ /* 0x004e240000201000 */
.L_x_1243:
[----:B------:R-:W-:Y:S05]  /*1cf0*/  BSYNC B6 ;  /* 0x0000000000067941 */ /* 0x000fea0003800000 */
.L_x_1237:
[C---:B01---5:R-:W-:Y:S01]  /*1d00*/  FADD.FTZ R2, |R0|.reuse, -RZ ;  /* 0x800000ff00027221 */ /* 0x063fe20000010200 */
[C---:B------:R-:W-:Y:S01]  /*1d10*/  FSETP.GE.FTZ.AND P0, PT, |R0|.reuse, 1.0029599666595458984, PT ;  /* 0x3f8060fe0000780b */ /* 0x040fe20003f16200 */
[----:B------:R-:W-:Y:S01]  /*1d20*/  FMUL.FTZ R3, R0, R0 ;  /* 0x0000000000037220 */ /* 0x000fe20000410000 */
[----:B------:R-:W0:Y:S01]  /*1d30*/  LDC.U8 R9, c[0x0][0x371] ;  /* 0x0000dc40ff097b82 */ /* 0x000e220000000000 */
[----:B------:R-:W-:-:S02]  /*1d40*/  IMAD.MOV.U32 R4, RZ, RZ, 0x38eb4c3a ;  /* 0x38eb4c3aff047424 */ /* 0x000fc400078e00ff */
[----:B------:R-:W-:Y:S01]  /*1d50*/  IMAD.MOV.U32 R5, RZ, RZ, 0x3aae005b ;  /* 0x3aae005bff057424 */ /* 0x000fe200078e00ff */
[----:B------:R-:W-:Y:S01]  /*1d60*/  FSEL R3, R2, R3, P0 ;  /* 0x0000000302037208 */ /* 0x000fe20000000000 */
[----:B------:R-:W-:Y:S01]  /*1d70*/  IMAD.MOV.U32 R6, RZ, RZ, 0x3c09919f ;  /* 0x3c09919fff067424 */ /* 0x000fe200078e00ff */
[----:B------:R-:W-:Y:S01]  /*1d80*/  FSEL R4, R4, 8.4834944573231041431e-05, P0 ;  /* 0x38b1e96a04047808 */ /* 0x000fe20000000000 */
[----:B------:R-:W-:Y:S01]  /*1d90*/  IMAD.MOV.U32 R7, RZ, RZ, 0x3d24d99a ;  /* 0x3d24d99aff077424 */ /* 0x000fe200078e00ff */
[----:B------:R-:W-:Y:S01]  /*1da0*/  FSEL R5, -R5, -0.00082130916416645050049, P0 ;  /* 0xba574d2005057808 */ /* 0x000fe20000000100 */
        /* <DEDUP_REMOVED lines=15> */
[----:B------:R-:W-:Y:S01]  /*1ea0*/  FFMA.FTZ R2, R3, R4, R2 ;  /* 0x0000000403027223 */ /* 0x000fe20000010002 */
[----:B0-----:R-:W-:-:S03]  /*1eb0*/  PRMT R4, R9, 0x9910, RZ ;  /* 0x0000991009047816 */ /* 0x001fc600000000ff */
[----:B------:R-:W-:Y:S01]  /*1ec0*/  FFMA.FTZ R2, R2, R7, R7 ;  /* 0x0000000702027223 */ /* 0x000fe20000010007 */
[----:B------:R-:W-:-:S03]  /*1ed0*/  ISETP.GT.AND P1, PT, R4, 0x9, PT ;  /* 0x000000090400780c */ /* 0x000fc60003f24270 */
[----:B------:R-:W0:Y:S02]  /*1ee0*/  @P0 MUFU.EX2 R3, R2 ;  /* 0x0000000200030308 */ /* 0x000e240000000800 */
[----:B0-----:R-:W-:-:S05]  /*1ef0*/  @P0 FADD.FTZ R3, -R3, 1 ;  /* 0x3f80000003030421 */ /* 0x001fca0000010100 */
[----:B------:R-:W-:-:S03]  /*1f00*/  @P0 LOP3.LUT R2, R3, 0x80000000, R0, 0xb8, !PT ;  /* 0x8000000003020812 */ /* 0x000fc600078eb800 */
        /* <DEDUP_REMOVED lines=9> */
[----:B------:R-:W0:Y:S02]  /*1fa0*/  F2I.FTZ.TRUNC.NTZ R3, R2 ;  /* 0x0000000200037305 */ /* 0x000e24000021f100 */
[----:B0-----:R0:W-:Y:S01]  /*1fb0*/  STG.E.U8 [R16.64], R3 ;  /* 0x0000000310007986 */ /* 0x0011e2000c101124 */
[----:B------:R-:W-:Y:S05]  /*1fc0*/  BRA `(.L_x_1269) ;  /* 0x00000d7000007947 */ /* 0x000fea0003800000 */
.L_x_1267:
[----:B------:R-:W0:Y:S02]  /*1fd0*/  F2I.S64.TRUNC R2, R2 ;  /* 0x0000000200027311 */ /* 0x000e24000020d900 */
[----:B0-----:R-:W-:-:S05]  /*1fe0*/  IMAD.MOV.U32 R5, RZ, RZ, R2 ;  /* 0x000000ffff057224 */ /* 0x001fca00078e0002 */
[----:B------:R0:W-:Y:S01]  /*1ff0*/  STG.E.U8 [R16.64], R5 ;  /* 0x0000000510007986 */ /* 0x0001e2000c101124 */
[----:B------:R-:W-:Y:S05]  /*2000*/  BRA `(.L_x_1269) ;  /* 0x00000d3000007947 */ /* 0x000fea0003800000 */
.L_x_1266:
[----:B------:R-:W-:-:S13]  /*2010*/  ISETP.NE.AND P0, PT, R4, 0x2, PT ;  /* 0x000000020400780c */ /* 0x000fda0003f05270 */
[----:B------:R-:W-:Y:S05]  /*2020*/  @!P0 BRA `(.L_x_1270) ;  /* 0x000000a000008947 */ /* 0x000fea0003800000 */
[----:B------:R-:W-:-:S13]  /*2030*/  ISETP.NE.AND P0, PT, R4, 0x3, PT ;  /* 0x000000030400780c */ /* 0x000fda0003f05270 */
[----:B------:R-:W-:Y:S05]  /*2040*/  @!P0 BRA `(.L_x_1271) ;  /* 0x0000005000008947 */ /* 0x000fea0003800000 */
[----:B------:R-:W-:-:S13]  /*2050*/  ISETP.NE.AND P0, PT, R4, 0x4, PT ;  /* 0x000000040400780c */ /* 0x000fda0003f05270 */
[----:B------:R-:W-:Y:S05]  /*2060*/  @P0 BRA `(.L_x_1268) ;  /* 0x00000b4000000947 */ /* 0x000fea0003800000 */
[----:B------:R-:W0:Y:S02]  /*2070*/  F2I.S64.TRUNC R2, R2 ;  /* 0x0000000200027311 */ /* 0x000e24000020d900 */
[----:B0-----:R0:W-:Y:S01]  /*2080*/  STG.E.64 [R16.64], R2 ;  /* 0x0000000210007986 */ /* 0x0011e2000c101b24 */
[----:B------:R-:W-:Y:S05]  /*2090*/  BRA `(.L_x_1269) ;  /* 0x00000ca000007947 */ /* 0x000fea0003800000 */
.L_x_1271:
[----:B------:R-:W0:Y:S02]  /*20a0*/  F2I.FTZ.TRUNC.NTZ R3, R2 ;  /* 0x0000000200037305 */ /* 0x000e24000021f100 */
[----:B0-----:R0:W-:Y:S01]  /*20b0*/  STG.E [R16.64], R3 ;  /* 0x0000000310007986 */ /* 0x0011e2000c101924 */
[----:B------:R-:W-:Y:S05]  /*20c0*/  BRA `(.L_x_1269) ;  /* 0x00000c7000007947 */ /* 0x000fea0003800000 */
.L_x_1270:
[----:B------:R-:W0:Y:S02]  /*20d0*/  F2I.FTZ.TRUNC.NTZ R3, R2 ;  /* 0x0000000200037305 */ /* 0x000e24000021f100 */
[----:B0-----:R0:W-:Y:S01]  /*20e0*/  STG.E.U16 [R16.64], R3 ;  /* 0x0000000310007986 */ /* 0x0011e2000c101524 */
[----:B------:R-:W-:Y:S05]  /*20f0*/  BRA `(.L_x_1269) ;  /* 0x00000c4000007947 */ /* 0x000fea0003800000 */
.L_x_1265:
[----:B------:R-:W-:-:S13]  /*2100*/  ISETP.GT.AND P0, PT, R4, 0x6, PT ;  /* 0x000000060400780c */ /* 0x000fda0003f04270 */
[----:B------:R-:W-:Y:S05]  /*2110*/  @P0 BRA `(.L_x_1272) ;  /* 0x0000009000000947 */ /* 0x000fea0003800000 */
[----:B------:R-:W-:-:S13]  /*2120*/  ISETP.NE.AND P0, PT, R4, 0x5, PT ;  /* 0x000000050400780c */ /* 0x000fda0003f05270 */
[----:B------:R-:W-:Y:S05]  /*2130*/  @!P0 BRA `(.L_x_1273) ;  /* 0x0000004000008947 */ /* 0x000fea0003800000 */
[----:B------:R-:W-:-:S13]  /*2140*/  ISETP.NE.AND P0, PT, R4, 0x6, PT ;  /* 0x000000060400780c */ /* 0x000fda0003f05270 */
[----:B------:R-:W-:Y:S05]  /*2150*/  @P0 BRA `(.L_x_1268) ;  /* 0x00000a5000000947 */ /* 0x000fea0003800000 */
[----:B------:R0:W-:Y:S01]  /*2160*/  STG.E [R16.64], R2 ;  /* 0x0000000210007986 */ /* 0x0001e2000c101924 */
[----:B------:R-:W-:Y:S05]  /*2170*/  BRA `(.L_x_1269) ;  /* 0x00000bc000007947 */ /* 0x000fea0003800000 */
.L_x_1273:
[----:B------:R-:W-:-:S05]  /*2180*/  F2FP.PACK_AB R2, RZ, R2 ;  /* 0x00000002ff02723e */ /* 0x000fca00000000ff */
[----:B------:R0:W-:Y:S01]  /*2190*/  STG.E.U16 [R16.64], R2 ;  /* 0x0000000210007986 */ /* 0x0001e2000c101524 */
[----:B------:R-:W-:Y:S05]  /*21a0*/  BRA `(.L_x_1269) ;  /* 0x00000b9000007947 */ /* 0x000fea0003800000 */
.L_x_1272:
[----:B------:R-:W-:-:S13]  /*21b0*/  ISETP.NE.AND P0, PT, R4, 0x7, PT ;  /* 0x000000070400780c */ /* 0x000fda0003f05270 */
[----:B------:R-:W-:Y:S05]  /*21c0*/  @!P0 BRA `(.L_x_1274) ;  /* 0x000000b000008947 */ /* 0x000fea0003800000 */
[----:B------:R-:W-:-:S13]  /*21d0*/  ISETP.NE.AND P0, PT, R4, 0x8, PT ;  /* 0x000000080400780c */ /* 0x000fda0003f05270 */
[----:B------:R-:W-:Y:S05]  /*21e0*/  @!P0 BRA `(.L_x_1275) ;  /* 0x0000005000008947 */ /* 0x000fea0003800000 */
[----:B------:R-:W-:-:S13]  /*21f0*/  ISETP.NE.AND P0, PT, R4, 0x9, PT ;  /* 0x000000090400780c */ /* 0x000fda0003f05270 */
[----:B------:R-:W-:Y:S05]  /*2200*/  @P0 BRA `(.L_x_1268) ;  /* 0x000009a000000947 */ /* 0x000fea0003800000 */
[----:B------:R-:W-:-:S05]  /*2210*/  IMAD.MOV.U32 R3, RZ, RZ, RZ ;  /* 0x000000ffff037224 */ /* 0x000fca00078e00ff */
[----:B------:R0:W-:Y:S01]  /*2220*/  STG.E.64 [R16.64], R2 ;  /* 0x0000000210007986 */ /* 0x0001e2000c101b24 */
[----:B------:R-:W-:Y:S05]  /*2230*/  BRA `(.L_x_1269) ;  /* 0x00000b0000007947 */ /* 0x000fea0003800000 */
.L_x_1275:
[----:B------:R-:W-:-:S04]  /*2240*/  F2FP.PACK_AB R3, RZ, R2 ;  /* 0x00000002ff03723e */ /* 0x000fc800000000ff */
[----:B------:R-:W-:-:S05]  /*2250*/  PRMT R3, R3, 0x5410, RZ ;  /* 0x0000541003037816 */ /* 0x000fca00000000ff */
[----:B------:R0:W-:Y:S01]  /*2260*/  STG.E [R16.64], R3 ;  /* 0x0000000310007986 */ /* 0x0001e2000c101924 */
[----:B------:R-:W-:Y:S05]  /*2270*/  BRA `(.L_x_1269) ;  /* 0x00000ac000007947 */ /* 0x000fea0003800000 */
.L_x_1274:
[----:B------:R-:W-:-:S06]  /*2280*/  FMUL.FTZ R2, R2, 1 ;  /* 0x3f80000002027820 */ /* 0x000fcc0000410000 */
[----:B------:R-:W0:Y:S02]  /*2290*/  F2F.F64.F32 R2, R2 ;  /* 0x0000000200027310 */ /* 0x000e240000201800 */
[----:B0-----:R0:W-:Y:S01]  /*22a0*/  STG.E.64 [R16.64], R2 ;  /* 0x0000000210007986 */ /* 0x0011e2000c101b24 */
[----:B------:R-:W-:Y:S05]  /*22b0*/  BRA `(.L_x_1269) ;  /* 0x00000a8000007947 */ /* 0x000fea0003800000 */
.L_x_1264:
        /* <DEDUP_REMOVED lines=8> */
[----:B------:R-:W-:-:S04]  /*2340*/  FSETP.NEU.FTZ.AND P0, PT, R2, RZ, PT ;  /* 0x000000ff0200720b */ /* 0x000fc80003f1d000 */
[----:B------:R-:W-:-:S05]  /*2350*/  SEL R3, RZ, 0x1, !P0 ;  /* 0x00000001ff037807 */ /* 0x000fca0004000000 */
[----:B------:R0:W-:Y:S01]  /*2360*/  STG.E.U8 [R16.64], R3 ;  /* 0x0000000310007986 */ /* 0x0001e2000c101124 */
[----:B------:R-:W-:Y:S05]  /*2370*/  BRA `(.L_x_1269) ;  /* 0x000009c000007947 */ /* 0x000fea0003800000 */
.L_x_1278:
[----:B------:R-:W-:Y:S01]  /*2380*/  FMUL.FTZ R4, R2, 1 ;  /* 0x3f80000002047820 */ /* 0x000fe20000410000 */
[----:B------:R-:W-:-:S05]  /*2390*/  CS2R R6, SRZ ;  /* 0x0000000000067805 */ /* 0x000fca000001ff00 */
[----:B------:R-:W0:Y:S02]  /*23a0*/  F2F.F64.F32 R4, R4 ;  /* 0x0000000400047310 */ /* 0x000e240000201800 */
[----:B0-----:R0:W-:Y:S01]  /*23b0*/  STG.E.128 [R16.64], R4 ;  /* 0x0000000410007986 */ /* 0x0011e2000c101d24 */
[----:B------:R-:W-:Y:S05]  /*23c0*/  BRA `(.L_x_1269) ;  /* 0x0000097000007947 */ /* 0x000fea0003800000 */
.L_x_1277:
[----:B------:R-:W-:-:S13]  /*23d0*/  ISETP.NE.AND P0, PT, R4, 0xf, PT ;  /* 0x0000000f0400780c */ /* 0x000fda0003f05270 */
[----:B------:R-:W-:Y:S05]  /*23e0*/  @!P0 BRA `(.L_x_1279) ;  /* 0x000002b000008947 */ /* 0x000fea0003800000 */
[----:B------:R-:W-:-:S13]  /*23f0*/  ISETP.NE.AND P0, PT, R4, 0x17, PT ;  /* 0x000000170400780c */ /* 0x000fda0003f05270 */
[----:B------:R-:W-:Y:S05]  /*2400*/  @!P0 BRA `(.L_x_1280) ;  /* 0x0000014000008947 */ /* 0x000fea0003800000 */
[----:B------:R-:W-:-:S13]  /*2410*/  ISETP.NE.AND P0, PT, R4, 0x18, PT ;  /* 0x000000180400780c */ /* 0x000fda0003f05270 */
[----:B------:R-:W-:Y:S05]  /*2420*/  @P0 BRA `(.L_x_1268) ;  /* 0x0000078000000947 */ /* 0x000fea0003800000 */
[C---:B------:R-:W-:Y:S01]  /*2430*/  LOP3.LUT R4, R2.reuse, 0x7fffffff, RZ, 0xc0, !PT ;  /* 0x7fffffff02047812 */ /* 0x040fe200078ec0ff */
[----:B------:R-:W-:Y:S01]  /*2440*/  BSSY B0, `(.L_x_1281) ;  /* 0x000000d000007945 */ /* 0x000fe20003800000 */
[----:B------:R-:W-:Y:S02]  /*2450*/  LOP3.LUT R0, R2, 0x80000000, RZ, 0xc0, !PT ;  /* 0x8000000002007812 */ /* 0x000fe400078ec0ff */
[----:B------:R-:W-:Y:S02]  /*2460*/  ISETP.GT.U32.AND P0, PT, R4, 0x43efffff, PT ;  /* 0x43efffff0400780c */ /* 0x000fe40003f04070 */
[----:B------:R-:W-:Y:S01]  /*2470*/  SHF.R.U32.HI R5, RZ, 0x18, R0 ;  /* 0x00000018ff057819 */ /* 0x000fe20000011600 */
[----:B------:R-:W-:-:S10]  /*2480*/  IMAD.MOV.U32 R0, RZ, RZ, 0x7f ;  /* 0x0000007fff007424 */ /* 0x000fd400078e00ff */
[----:B------:R-:W-:Y:S05]  /*2490*/  @P0 BRA `(.L_x_1282) ;  /* 0x0000007000000947 */ /* 0x000fea0003800000 */
[----:B------:R-:W-:-:S13]  /*24a0*/  ISETP.GE.U32.AND P0, PT, R4, 0x3c800000, PT ;  /* 0x3c8000000400780c */ /* 0x000fda0003f06070 */
[----:B------:R-:W-:-:S04]  /*24b0*/  @P0 SHF.R.U32.HI R0, RZ, 0x14, R2 ;  /* 0x00000014ff000819 */ /* 0x000fc80000011602 */
[----:B------:R-:W-:-:S04]  /*24c0*/  @P0 LOP3.LUT R3, R0, 0x1, RZ, 0xc0, !PT ;  /* 0x0000000100030812 */ /* 0x000fc800078ec0ff */
[----:B------:R-:W-:Y:S01]  /*24d0*/  @P0 IADD3 R3, R2, 0x407ffff, R3 ;  /* 0x0407ffff02030810 */ /* 0x000fe20007ffe003 */
[----:B------:R-:W-:-:S03]  /*24e0*/  @!P0 FADD.FTZ R2, R4, 16384 ;  /* 0x4680000004028421 */ /* 0x000fc60000010000 */
[----:B------:R-:W-:Y:S02]  /*24f0*/  @P0 SHF.R.U32.HI R0, RZ, 0x14, R3 ;  /* 0x00000014ff000819 */ /* 0x000fe40000011603 */
[----:B------:R-:W-:Y:S02]  /*2500*/  @!P0 IADD3 R0, R2, -0x46800000, RZ ;  /* 0xb980000002008810 */ /* 0x000fe40007ffe0ff */
.L_x_1282:
[----:B------:R-:W-:Y:S05]  /*2510*/  BSYNC B0 ;  /* 0x0000000000007941 */ /* 0x000fea0003800000 */
.L_x_1281:
[----:B------:R-:W-:-:S05]  /*2520*/  LOP3.LUT R5, R0, R5, RZ, 0xfc, !PT ;  /* 0x0000000500057212 */ /* 0x000fca00078efcff */
[----:B------:R0:W-:Y:S01]  /*2530*/  STG.E.U8 [R16.64], R5 ;  /* 0x0000000510007986 */ /* 0x0001e2000c101124 */
[----:B------:R-:W-:Y:S05]  /*2540*/  BRA `(.L_x_1269) ;  /* 0x000007f000007947 */ /* 0x000fea0003800000 */
.L_x_1280:
[----:B------:R-:W-:Y:S01]  /*2550*/  LOP3.LUT R4, R2, 0x7fffffff, RZ, 0xc0, !PT ;  /* 0x7fffffff02047812 */ /* 0x000fe200078ec0ff */
[----:B------:R-:W-:Y:S03]  /*2560*/  BSSY B0, `(.L_x_1283) ;  /* 0x000000e000007945 */ /* 0x000fe60003800000 */
[----:B------:R-:W-:-:S13]  /*2570*/  ISETP.GT.U32.AND P0, PT, R4, 0x477fffff, PT ;  /* 0x477fffff0400780c */ /* 0x000fda0003f04070 */
[----:B------:R-:W-:Y:S05]  /*2580*/  @P0 BRA `(.L_x_1284) ;  /* 0x0000008000000947 */ /* 0x000fea0003800000 */
[----:B------:R-:W-:-:S13]  /*2590*/  ISETP.GE.U32.AND P0, PT, R4, 0x38800000, PT ;  /* 0x388000000400780c */ /* 0x000fda0003f06070 */
[----:B------:R-:W-:-:S04]  /*25a0*/  @P0 SHF.R.U32.HI R0, RZ, 0x15, R2 ;  /* 0x00000015ff000819 */ /* 0x000fc80000011602 */
[----:B------:R-:W-:-:S04]  /*25b0*/  @P0 LOP3.LUT R3, R0, 0x1, RZ, 0xc0, !PT ;  /* 0x0000000100030812 */ /* 0x000fc800078ec0ff */
[----:B------:R-:W-:Y:S01]  /*25c0*/  @P0 IADD3 R0, R2, 0x80fffff, R3 ;  /* 0x080fffff02000810 */ /* 0x000fe20007ffe003 */
[----:B------:R-:W-:-:S03]  /*25d0*/  @!P0 FADD.FTZ R3, R4, 128 ;  /* 0x4300000004038421 */ /* 0x000fc60000010000 */
[----:B------:R-:W-:Y:S02]  /*25e0*/  @P0 SHF.R.U32.HI R0, RZ, 0x15, R0 ;  /* 0x00000015ff000819 */ /* 0x000fe40000011600 */
[----:B------:R-:W-:Y:S01]  /*25f0*/  @!P0 IADD3 R0, R3, -0x43000000, RZ ;  /* 0xbd00000003008810 */ /* 0x000fe20007ffe0ff */
[----:B------:R-:W-:Y:S05]  /*2600*/  BRA `(.L_x_1285) ;  /* 0x0000003000007947 */ /* 0x000fea0003800000 */
.L_x_1284:
[----:B------:R-:W-:Y:S01]  /*2610*/  IMAD.MOV.U32 R0, RZ, RZ, 0x7f ;  /* 0x0000007fff007424 */ /* 0x000fe200078e00ff */
[----:B------:R-:W-:-:S04]  /*2620*/  ISETP.GT.U32.AND P0, PT, R4, 0x7f800000, PT ;  /* 0x7f8000000400780c */ /* 0x000fc80003f04070 */
[----:B------:R-:W-:-:S04]  /*2630*/  SEL R0, R0, 0x7c, P0 ;  /* 0x0000007c00007807 */ /* 0x000fc80000000000 */
.L_x_1285:
[----:B------:R-:W-:Y:S05]  /*2640*/  BSYNC B0 ;  /* 0x0000000000007941 */ /* 0x000fea0003800000 */
.L_x_1283:
[----:B------:R-:W-:-:S04]  /*2650*/  LOP3.LUT R2, R2, 0x80000000, RZ, 0xc0, !PT ;  /* 0x8000000002027812 */ /* 0x000fc800078ec0ff */
[----:B------:R-:W-:-:S04]  /*2660*/  SHF.R.U32.HI R3, RZ, 0x18, R2 ;  /* 0x00000018ff037819 */ /* 0x000fc80000011602 */
[----:B------:R-:W-:-:S05]  /*2670*/  LOP3.LUT R3, R0, R3, RZ, 0xfc, !PT ;  /* 0x0000000300037212 */ /* 0x000fca00078efcff */
[----:B------:R0:W-:Y:S01]  /*2680*/  STG.E.U8 [R16.64], R3 ;  /* 0x0000000310007986 */ /* 0x0001e2000c101124 */
[----:B------:R-:W-:Y:S05]  /*2690*/  BRA `(.L_x_1269) ;  /* 0x000006a000007947 */ /* 0x000fea0003800000 */
.L_x_1279:
[----:B------:R-:W-:-:S05]  /*26a0*/  F2FP.BF16.PACK_AB R2, RZ, R2 ;  /* 0x00000002ff02723e */ /* 0x000fca00000010ff */
[----:B------:R0:W-:Y:S01]  /*26b0*/  STG.E.U16 [R16.64], R2 ;  /* 0x0000000210007986 */ /* 0x0001e2000c101524 */
[----:B------:R-:W-:Y:S05]  /*26c0*/  BRA `(.L_x_1269) ;  /* 0x0000067000007947 */ /* 0x000fea0003800000 */
.L_x_1276:
        /* <DEDUP_REMOVED lines=8> */
[----:B------:R-:W0:Y:S02]  /*2750*/  F2I.FTZ.U32.TRUNC.NTZ R3, R2 ;  /* 0x0000000200037305 */ /* 0x000e24000021f000 */
[----:B0-----:R0:W-:Y:S01]  /*2760*/  STG.E.U16 [R16.64], R3 ;  /* 0x0000000310007986 */ /* 0x0011e2000c101524 */
[----:B------:R-:W-:Y:S05]  /*2770*/  BRA `(.L_x_1269) ;  /* 0x000005c000007947 */ /* 0x000fea0003800000 */
.L_x_1288:
[----:B------:R-:W-:Y:S01]  /*2780*/  LOP3.LUT R3, R2, 0x7fffffff, RZ, 0xc0, !PT ;  /* 0x7fffffff02037812 */ /* 0x000fe200078ec0ff */
[----:B------:R-:W-:Y:S01]  /*2790*/  BSSY B0, `(.L_x_1289) ;  /* 0x0000013000007945 */ /* 0x000fe20003800000 */
[----:B------:R-:W-:Y:S02]  /*27a0*/  IMAD.MOV.U32 R8, RZ, RZ, 0x80 ;  /* 0x00000080ff087424 */ /* 0x000fe400078e00ff */
        /* <DEDUP_REMOVED lines=13> */
.L_x_1291:
[----:B------:R-:W-:-:S04]  /*2880*/  LOP3.LUT R2, R2, 0x80000000, RZ, 0xc0, !PT ;  /* 0x8000000002027812 */ /* 0x000fc800078ec0ff */
[----:B------:R-:W-:-:S04]  /*2890*/  SHF.R.U32.HI R3, RZ, 0x18, R2 ;  /* 0x00000018ff037819 */ /* 0x000fc80000011602 */
[----:B------:R-:W-:-:S04]  /*28a0*/  LOP3.LUT R0, R0, R3, RZ, 0xfc, !PT ;  /* 0x0000000300007212 */ /* 0x000fc800078efcff */
[----:B------:R-:W-:Y:S02]  /*28b0*/  PRMT R8, R0, 0x7610, R8 ;  /* 0x0000761000087816 */ /* 0x000fe40000000008 */
.L_x_1290:
[----:B------:R-:W-:Y:S05]  /*28c0*/  BSYNC B0 ;  /* 0x0000000000007941 */ /* 0x000fea0003800000 */
.L_x_1289:
[----:B------:R0:W-:Y:S01]  /*28d0*/  STG.E.U8 [R16.64], R8 ;  /* 0x0000000810007986 */ /* 0x0001e2000c101124 */
[----:B------:R-:W-:Y:S05]  /*28e0*/  BRA `(.L_x_1269) ;  /* 0x0000045000007947 */ /* 0x000fea0003800000 */
.L_x_1287:
        /* <DEDUP_REMOVED lines=16> */
.L_x_1294:
[----:B------:R-:W-:-:S04]  /*29f0*/  LOP3.LUT R2, R2, 0x80000000, RZ, 0xc0, !PT ;  /* 0x8000000002027812 */ /* 0x000fc800078ec0ff */
[----:B------:R-:W-:-:S04]  /*2a00*/  SHF.R.U32.HI R3, RZ, 0x18, R2 ;  /* 0x00000018ff037819 */ /* 0x000fc80000011602 */
[----:B------:R-:W-:-:S04]  /*2a10*/  LOP3.LUT R0, R0, R3, RZ, 0xfc, !PT ;  /* 0x0000000300007212 */ /* 0x000fc800078efcff */
[----:B------:R-:W-:Y:S02]  /*2a20*/  PRMT R8, R0, 0x7610, R8 ;  /* 0x0000761000087816 */ /* 0x000fe40000000008 */
.L_x_1293:
[----:B------:R-:W-:Y:S05]  /*2a30*/  BSYNC B0 ;  /* 0x0000000000007941 */ /* 0x000fea0003800000 */
.L_x_1292:
[----:B------:R0:W-:Y:S01]  /*2a40*/  STG.E.U8 [R16.64], R8 ;  /* 0x0000000810007986 */ /* 0x0001e2000c101124 */
[----:B------:R-:W-:Y:S05]  /*2a50*/  BRA `(.L_x_1269) ;  /* 0x000002e000007947 */ /* 0x000fea0003800000 */
.L_x_1286:
[----:B------:R-:W-:-:S13]  /*2a60*/  ISETP.NE.AND P0, PT, R4, 0x1c, PT ;  /* 0x0000001c0400780c */ /* 0x000fda0003f05270 */
[----:B------:R-:W-:Y:S05]  /*2a70*/  @!P0 BRA `(.L_x_1295) ;  /* 0x000002a000008947 */ /* 0x000fea0003800000 */
[----:B------:R-:W-:-:S13]  /*2a80*/  ISETP.NE.AND P0, PT, R4, 0x1d, PT ;  /* 0x0000001d0400780c */ /* 0x000fda0003f05270 */
[----:B------:R-:W-:Y:S05]  /*2a90*/  @!P0 BRA `(.L_x_1296) ;  /* 0x0000025000008947 */ /* 0x000fea0003800000 */
[----:B------:R-:W-:-:S13]  /*2aa0*/  ISETP.NE.AND P0, PT, R4, 0x2c, PT ;  /* 0x0000002c0400780c */ /* 0x000fda0003f05270 */
[----:B------:R-:W-:Y:S05]  /*2ab0*/  @P0 BRA `(.L_x_1268) ;  /* 0x000000f000000947 */ /* 0x000fea0003800000 */
[----:B------:R-:W-:Y:S02]  /*2ac0*/  SHF.R.U32.HI R4, RZ, 0x17, R2 ;  /* 0x00000017ff047819 */ /* 0x000fe40000011602 */
[----:B------:R-:W-:Y:S02]  /*2ad0*/  PLOP3.LUT P0, PT, PT, PT, PT, 0x80, 0x0 ;  /* 0x000000000000781c */ /* 0x000fe40003f0f070 */
        /* <DEDUP_REMOVED lines=13> */
.L_x_1268:
        /* <DEDUP_REMOVED lines=20> */
.L_x_1296:
[----:B------:R-:W0:Y:S02]  /*2cf0*/  F2I.U64.TRUNC R2, R2 ;  /* 0x0000000200027311 */ /* 0x000e24000020d800 */
[----:B0-----:R0:W-:Y:S01]  /*2d00*/  STG.E.64 [R16.64], R2 ;  /* 0x0000000210007986 */ /* 0x0011e2000c101b24 */
[----:B------:R-:W-:Y:S05]  /*2d10*/  BRA `(.L_x_1269) ;  /* 0x0000002000007947 */ /* 0x000fea0003800000 */
.L_x_1295:
[----:B------:R-:W0:Y:S02]  /*2d20*/  F2I.FTZ.U32.TRUNC.NTZ R3, R2 ;  /* 0x0000000200037305 */ /* 0x000e24000021f000 */
[----:B0-----:R0:W-:Y:S02]  /*2d30*/  STG.E [R16.64], R3 ;  /* 0x0000000310007986 */ /* 0x0011e4000c101924 */
.L_x_1269:
[----:B------:R-:W-:-:S05]  /*2d40*/  IMAD R18, R18, 0x200, R23 ;  /* 0x0000020012127824 */ /* 0x000fca00078e0217 */
[----:B------:R-:W-:Y:S02]  /*2d50*/  IADD3 R19, R18, 0x80, RZ ;  /* 0x0000008012137810 */ /* 0x000fe40007ffe0ff */
.L_x_1235:
[----:B------:R-:W-:Y:S05]  /*2d60*/  BSYNC B7 ;  /* 0x0000000000077941 */ /* 0x000fea0003800000 */
.L_x_1234:
[----:B------:R-:W-:Y:S01]  /*2d70*/  ISETP.GE.AND P0, PT, R19, c[0x0][0x160], PT ;  /* 0x0000580013007a0c */ /* 0x000fe20003f06270 */
[----:B------:R-:W-:-:S12]  /*2d80*/  BSSY B7, `(.L_x_1297) ;  /* 0x000059a000077945 */ /* 0x000fd80003800000 */
[----:B------:R-:W-:Y:S05]  /*2d90*/  @P0 BRA `(.L_x_1298) ;  /* 0x0000598000000947 */ /* 0x000fea0003800000 */
[----:B------:R-:W-:Y:S01]  /*2da0*/  ISETP.NE.AND P0, PT, RZ, c[0x0][0x168], PT ;  /* 0x00005a00ff007a0c */ /* 0x000fe20003f05270 */
[----:B------:R-:W-:Y:S02]  /*2db0*/  IMAD.MOV.U32 R0, RZ, RZ, RZ ;  /* 0x000000ffff007224 */ /* 0x000fe400078e00ff */
[----:B0-----:R-:W-:-:S10]  /*2dc0*/  IMAD.MOV.U32 R16, RZ, RZ, RZ ;  /* 0x000000ffff107224 */ /* 0x001fd400078e00ff */
        /* <DEDUP_REMOVED lines=225> */
.L_x_1299:
        /* <DEDUP_REMOVED lines=20> */
.L_x_1304:
[----:B------:R-:W2:Y:S02]  /*3d20*/  LDG.E.U8 R0, [R2.64] ;  /* 0x0000002402007981 */ /* 0x000ea4000c1e1100 */
[----:B--2---:R-:W0:Y:S01]  /*3d30*/  I2F.U16 R0, R0 ;  /* 0x0000000000007306 */ /* 0x004e220000101000 */
[----:B------:R-:W-:Y:S05]  /*3d40*/  BRA `(.L_x_1306) ;  /* 0x00000ca000007947 */ /* 0x000fea0003800000 */
.L_x_1303:
        /* <DEDUP_REMOVED lines=9> */
.L_x_1308:
[----:B------:R-:W2:Y:S02]  /*3de0*/  LDG.E R0, [R2.64] ;  /* 0x0000002402007981 */ /* 0x000ea4000c1e1900 */
[----:B--2---:R-:W0:Y:S01]  /*3df0*/  I2F R0, R0 ;  /* 0x0000000000007306 */ /* 0x004e220000201400 */
[----:B------:R-:W-:Y:S05]  /*3e00*/  BRA `(.L_x_1306) ;  /* 0x00000be000007947 */ /* 0x000fea0003800000 */
.L_x_1307:
[----:B------:R-:W2:Y:S02]  /*3e10*/  LDG.E.U16 R0, [R2.64] ;  /* 0x0000002402007981 */ /* 0x000ea4000c1e1500 */
[----:B--2---:R-:W0:Y:S01]  /*3e20*/  I2F.S16 R0, R0 ;  /* 0x0000000000007306 */ /* 0x004e220000101400 */
[----:B------:R-:W-:Y:S05]  /*3e30*/  BRA `(.L_x_1306) ;  /* 0x00000bb000007947 */ /* 0x000fea0003800000 */
.L_x_1302:
        /* <DEDUP_REMOVED lines=8> */
.L_x_1310:
[----:B------:R-:W2:Y:S02]  /*3ec0*/  LDG.E.U16 R0, [R2.64] ;  /* 0x0000002402007981 */ /* 0x000ea4000c1e1500 */
[----:B--2---:R-:W-:Y:S01]  /*3ed0*/  HADD2.F32 R0, -RZ, R0.H0_H0 ;  /* 0x20000000ff007230 */ /* 0x004fe20000004100 */
[----:B------:R-:W-:Y:S05]  /*3ee0*/  BRA `(.L_x_1306) ;  /* 0x00000b0000007947 */ /* 0x000fea0003800000 */
.L_x_1309:
        /* <DEDUP_REMOVED lines=8> */
.L_x_1312:
[----:B------:R-:W2:Y:S02]  /*3f70*/  LDG.E.U16 R0, [R2.64] ;  /* 0x0000002402007981 */ /* 0x000ea4000c1e1500 */
[----:B--2---:R-:W-:Y:S01]  /*3f80*/  HADD2.F32 R0, -RZ, R0.H0_H0 ;  /* 0x20000000ff007230 */ /* 0x004fe20000004100 */
[----:B------:R-:W-:Y:S05]  /*3f90*/  BRA `(.L_x_1306) ;  /* 0x00000a5000007947 */ /* 0x000fea0003800000 */
.L_x_1311:
[----:B------:R-:W2:Y:S02]  /*3fa0*/  LDG.E.64 R2, [R2.64] ;  /* 0x0000002402027981 */ /* 0x000ea4000c1e1b00 */
[----:B--2---:R-:W0:Y:S01]  /*3fb0*/  F2F.F32.F64 R0, R2 ;  /* 0x0000000200007310 */ /* 0x004e220000301000 */
[----:B------:R-:W0:-:S14]  /*3fc0*/  DSETP.GEU.AND P0, PT, |R2|, c[0x2][0x0], PT ;  /* 0x008000000200762a */ /* 0x000e1c0003f0e200 */
[----:B0-----:R-:W-:Y:S01]  /*3fd0*/  @!P0 FMUL R0, R0, 1.175494350822287508e-38 ;  /* 0x0080000000008820 */ /* 0x001fe20000400000 */
[----:B------:R-:W-:Y:S05]  /*3fe0*/  BRA `(.L_x_1306) ;  /* 0x00000a0000007947 */ /* 0x000fea0003800000 */
.L_x_1301:
        /* <DEDUP_REMOVED lines=12> */
.L_x_1315:
[----:B------:R-:W2:Y:S02]  /*40b0*/  LDG.E.64 R2, [R2.64] ;  /* 0x0000002402027981 */ /* 0x000ea4000c1e1b00 */
[----:B--2---:R-:W0:Y:S01]  /*40c0*/  F2F.F32.F64 R0, R2 ;  /* 0x0000000200007310 */ /* 0x004e220000301000 */
[----:B------:R-:W0:-:S14]  /*40d0*/  DSETP.GEU.AND P0, PT, |R2|, c[0x2][0x0], PT ;  /* 0x008000000200762a */ /* 0x000e1c0003f0e200 */
[----:B0-----:R-:W-:Y:S01]  /*40e0*/  @!P0 FMUL R0, R0, 1.175494350822287508e-38 ;  /* 0x0080000000008820 */ /* 0x001fe20000400000 */
[----:B------:R-:W-:Y:S05]  /*40f0*/  BRA `(.L_x_1306) ;  /* 0x000008f000007947 */ /* 0x000fea0003800000 */
.L_x_1314:
        /* <DEDUP_REMOVED lines=26> */
.L_x_1317:
        /* <DEDUP_REMOVED lines=13> */
.L_x_1316:
[----:B------:R-:W2:Y:S02]  /*4370*/  LDG.E.U16 R0, [R2.64] ;  /* 0x0000002402007981 */ /* 0x000ea4000c1e1500 */
[----:B--2---:R-:W-:Y:S01]  /*4380*/  PRMT R0, RZ, 0x5410, R0 ;  /* 0x00005410ff007816 */ /* 0x004fe20000000000 */
[----:B------:R-:W-:Y:S05]  /*4390*/  BRA `(.L_x_1306) ;  /* 0x0000065000007947 */ /* 0x000fea0003800000 */
.L_x_1313:
        /* <DEDUP_REMOVED lines=11> */
.L_x_1320:
        /* <DEDUP_REMOVED lines=20> */
.L_x_1322:
[----:B------:R-:W-:Y:S05]  /*4590*/  BSYNC B0 ;  /* 0x0000000000007941 */ /* 0x000fea0003800000 */
.L_x_1321:
[----:B------:R-:W-:Y:S01]  /*45a0*/  LEA R3, R0, 0x3b800000, 0x17 ;  /* 0x3b80000000037811 */ /* 0x000fe200078eb8ff */
[----:B------:R-:W-:-:S05]  /*45b0*/  IMAD.SHL.U32 R0, R2, 0x100000, RZ ;  /* 0x0010000002007824 */ /* 0x000fca00078e00ff */
[----:B------:R-:W-:Y:S01]  /*45c0*/  LOP3.LUT R0, R3, R0, R4, 0xfe, !PT ;  /* 0x0000000003007212 */ /* 0x000fe200078efe04 */
[----:B------:R-:W-:Y:S05]  /*45d0*/  BRA `(.L_x_1306) ;  /* 0x0000041000007947 */ /* 0x000fea0003800000 */
.L_x_1319:
        /* <DEDUP_REMOVED lines=20> */
.L_x_1324:
[----:B------:R-:W-:Y:S05]  /*4720*/  BSYNC B0 ;  /* 0x0000000000007941 */ /* 0x000fea0003800000 */
.L_x_1323:
[----:B------:R-:W-:Y:S01]  /*4730*/  LEA R3, R0, 0x37800000, 0x17 ;  /* 0x3780000000037811 */ /* 0x000fe200078eb8ff */
[----:B------:R-:W-:-:S05]  /*4740*/  IMAD.SHL.U32 R0, R2, 0x200000, RZ ;  /* 0x0020000002007824 */ /* 0x000fca00078e00ff */
[----:B------:R-:W-:Y:S01]  /*4750*/  LOP3.LUT R0, R3, R0, R4, 0xfe, !PT ;  /* 0x0000000003007212 */ /* 0x000fe200078efe04 */
[----:B------:R-:W-:Y:S05]  /*4760*/  BRA `(.L_x_1306) ;  /* 0x0000028000007947 */ /* 0x000fea0003800000 */
.L_x_1318:
        /* <DEDUP_REMOVED lines=14> */
.L_x_1305:
        /* <DEDUP_REMOVED lines=21> */
.L_x_1326:
[----:B------:R-:W2:Y:S02]  /*49a0*/  LDG.E.64 R2, [R2.64] ;  /* 0x0000002402027981 */ /* 0x000ea4000c1e1b00 */
[----:B--2---:R0:W1:Y:S01]  /*49b0*/  I2F.U64 R0, R2 ;  /* 0x0000000200007312 */ /* 0x0040620000301000 */
[----:B------:R-:W-:Y:S05]  /*49c0*/  BRA `(.L_x_1306) ;  /* 0x0000002000007947 */ /* 0x000fea0003800000 */
.L_x_1325:
[----:B------:R-:W2:Y:S02]  /*49d0*/  LDG.E R0, [R2.64] ;  /* 0x0000002402007981 */ /* 0x000ea4000c1e1900 */
[----:B--2---:R-:W0:Y:S02]  /*49e0*/  I2F.U32 R0, R0 ;  /* 0x0000000000007306 */ /* 0x004e240000201000 */
.L_x_1306:
[----:B------:R-:W-:Y:S05]  /*49f0*/  BSYNC B6 ;  /* 0x0000000000067941 */ /* 0x000fea0003800000 */
.L_x_1300:
        /* <DEDUP_REMOVED lines=45> */
.L_x_1330:
[----:B------:R-:W0:Y:S02]  /*4cd0*/  F2I.S64.TRUNC R2, R2 ;  /* 0x0000000200027311 */ /* 0x000e24000020d900 */
[----:B0-----:R-:W-:-:S05]  /*4ce0*/  IMAD.MOV.U32 R5, RZ, RZ, R2 ;  /* 0x000000ffff057224 */ /* 0x001fca00078e0002 */
[----:B------:R0:W-:Y:S01]  /*4cf0*/  STG.E.U8 [R16.64], R5 ;  /* 0x0000000510007986 */ /* 0x0001e2000c101124 */
[----:B------:R-:W-:Y:S05]  /*4d00*/  BRA `(.L_x_1332) ;  /* 0x00000d3000007947 */ /* 0x000fea0003800000 */
.L_x_1329:
        /* <DEDUP_REMOVED lines=9> */
.L_x_1334:
[----:B------:R-:W0:Y:S02]  /*4da0*/  F2I.FTZ.TRUNC.NTZ R3, R2 ;  /* 0x0000000200037305 */ /* 0x000e24000021f100 */
[----:B0-----:R0:W-:Y:S01]  /*4db0*/  STG.E [R16.64], R3 ;  /* 0x0000000310007986 */ /* 0x0011e2000c101924 */
[----:B------:R-:W-:Y:S05]  /*4dc0*/  BRA `(.L_x_1332) ;  /* 0x00000c7000007947 */ /* 0x000fea0003800000 */
.L_x_1333:
[----:B------:R-:W0:Y:S02]  /*4dd0*/  F2I.FTZ.TRUNC.NTZ R3, R2 ;  /* 0x0000000200037305 */ /* 0x000e24000021f100 */
[----:B0-----:R0:W-:Y:S01]  /*4de0*/  STG.E.U16 [R16.64], R3 ;  /* 0x0000000310007986 */ /* 0x0011e2000c101524 */
[----:B------:R-:W-:Y:S05]  /*4df0*/  BRA `(.L_x_1332) ;  /* 0x00000c4000007947 */ /* 0x000fea0003800000 */
.L_x_1328:
        /* <DEDUP_REMOVED lines=8> */
.L_x_1336:
[----:B------:R-:W-:-:S05]  /*4e80*/  F2FP.PACK_AB R2, RZ, R2 ;  /* 0x00000002ff02723e */ /* 0x000fca00000000ff */
[----:B------:R0:W-:Y:S01]  /*4e90*/  STG.E.U16 [R16.64], R2 ;  /* 0x0000000210007986 */ /* 0x0001e2000c101524 */
[----:B------:R-:W-:Y:S05]  /*4ea0*/  BRA `(.L_x_1332) ;  /* 0x00000b9000007947 */ /* 0x000fea0003800000 */
.L_x_1335:
        /* <DEDUP_REMOVED lines=9> */
.L_x_1338:
[----:B------:R-:W-:-:S04]  /*4f40*/  F2FP.PACK_AB R3, RZ, R2 ;  /* 0x00000002ff03723e */ /* 0x000fc800000000ff */
[----:B------:R-:W-:-:S05]  /*4f50*/  PRMT R3, R3, 0x5410, RZ ;  /* 0x0000541003037816 */ /* 0x000fca00000000ff */
[----:B------:R0:W-:Y:S01]  /*4f60*/  STG.E [R16.64], R3 ;  /* 0x0000000310007986 */ /* 0x0001e2000c101924 */
[----:B------:R-:W-:Y:S05]  /*4f70*/  BRA `(.L_x_1332) ;  /* 0x00000ac000007947 */ /* 0x000fea0003800000 */
.L_x_1337:
[----:B------:R-:W-:-:S06]  /*4f80*/  FMUL.FTZ R2, R2, 1 ;  /* 0x3f80000002027820 */ /* 0x000fcc0000410000 */
[----:B------:R-:W0:Y:S02]  /*4f90*/  F2F.F64.F32 R2, R2 ;  /* 0x0000000200027310 */ /* 0x000e240000201800 */
[----:B0-----:R0:W-:Y:S01]  /*4fa0*/  STG.E.64 [R16.64], R2 ;  /* 0x0000000210007986 */ /* 0x0011e2000c101b24 */
[----:B------:R-:W-:Y:S05]  /*4fb0*/  BRA `(.L_x_1332) ;  /* 0x00000a8000007947 */ /* 0x000fea0003800000 */
.L_x_1327:
        /* <DEDUP_REMOVED lines=12> */
.L_x_1341:
[----:B------:R-:W-:Y:S01]  /*5080*/  FMUL.FTZ R4, R2, 1 ;  /* 0x3f80000002047820 */ /* 0x000fe20000410000 */
[----:B------:R-:W-:-:S05]  /*5090*/  CS2R R6, SRZ ;  /* 0x0000000000067805 */ /* 0x000fca000001ff00 */
[----:B------:R-:W0:Y:S02]  /*50a0*/  F2F.F64.F32 R4, R4 ;  /* 0x0000000400047310 */ /* 0x000e240000201800 */
[----:B0-----:R0:W-:Y:S01]  /*50b0*/  STG.E.128 [R16.64], R4 ;  /* 0x0000000410007986 */ /* 0x0011e2000c101d24 */
[----:B------:R-:W-:Y:S05]  /*50c0*/  BRA `(.L_x_1332) ;  /* 0x0000097000007947 */ /* 0x000fea0003800000 */
.L_x_1340:
        /* <DEDUP_REMOVED lines=20> */
.L_x_1345:
[----:B------:R-:W-:Y:S05]  /*5210*/  BSYNC B0 ;  /* 0x0000000000007941 */ /* 0x000fea0003800000 */
.L_x_1344:
[----:B------:R-:W-:-:S05]  /*5220*/  LOP3.LUT R5, R0, R5, RZ, 0xfc, !PT ;  /* 0x0000000500057212 */ /* 0x000fca00078efcff */
[----:B------:R0:W-:Y:S01]  /*5230*/  STG.E.U8 [R16.64], R5 ;  /* 0x0000000510007986 */ /* 0x0001e2000c101124 */
[----:B------:R-:W-:Y:S05]  /*5240*/  BRA `(.L_x_1332) ;  /* 0x000007f000007947 */ /* 0x000fea0003800000 */
.L_x_1343:
        /* <DEDUP_REMOVED lines=12> */
.L_x_1347:
[----:B------:R-:W-:Y:S01]  /*5310*/  IMAD.MOV.U32 R0, RZ, RZ, 0x7f ;  /* 0x0000007fff007424 */ /* 0x000fe200078e00ff */
[----:B------:R-:W-:-:S04]  /*5320*/  ISETP.GT.U32.AND P0, PT, R4, 0x7f800000, PT ;  /* 0x7f8000000400780c */ /* 0x000fc80003f04070 */
[----:B------:R-:W-:-:S04]  /*5330*/  SEL R0, R0, 0x7c, P0 ;  /* 0x0000007c00007807 */ /* 0x000fc80000000000 */
.L_x_1348:
[----:B------:R-:W-:Y:S05]  /*5340*/  BSYNC B0 ;  /* 0x0000000000007941 */ /* 0x000fea0003800000 */
.L_x_1346:
[----:B------:R-:W-:-:S04]  /*5350*/  LOP3.LUT R2, R2, 0x80000000, RZ, 0xc0, !PT ;  /* 0x8000000002027812 */ /* 0x000fc800078ec0ff */
[----:B------:R-:W-:-:S04]  /*5360*/  SHF.R.U32.HI R3, RZ, 0x18, R2 ;  /* 0x00000018ff037819 */ /* 0x000fc80000011602 */
[----:B------:R-:W-:-:S05]  /*5370*/  LOP3.LUT R3, R0, R3, RZ, 0xfc, !PT ;  /* 0x0000000300037212 */ /* 0x000fca00078efcff */
[----:B------:R0:W-:Y:S01]  /*5380*/  STG.E.U8 [R16.64], R3 ;  /* 0x0000000310007986 */ /* 0x0001e2000c101124 */
[----:B------:R-:W-:Y:S05]  /*5390*/  BRA `(.L_x_1332) ;  /* 0x000006a000007947 */ /* 0x000fea0003800000 */
.L_x_1342:
[----:B------:R-:W-:-:S05]  /*53a0*/  F2FP.BF16.PACK_AB R2, RZ, R2 ;  /* 0x00000002ff02723e */ /* 0x000fca00000010ff */
[----:B------:R0:W-:Y:S01]  /*53b0*/  STG.E.U16 [R16.64], R2 ;  /* 0x0000000210007986 */ /* 0x0001e2000c101524 */
[----:B------:R-:W-:Y:S05]  /*53c0*/  BRA `(.L_x_1332) ;  /* 0x0000067000007947 */ /* 0x000fea0003800000 */
.L_x_1339:
        /* <DEDUP_REMOVED lines=11> */
.L_x_1351:
        /* <DEDUP_REMOVED lines=16> */
.L_x_1354:
[----:B------:R-:W-:-:S04]  /*5580*/  LOP3.LUT R2, R2, 0x80000000, RZ, 0xc0, !PT ;  /* 0x8000000002027812 */ /* 0x000fc800078ec0ff */
[----:B------:R-:W-:-:S04]  /*5590*/  SHF.R.U32.HI R3, RZ, 0x18, R2 ;  /* 0x00000018ff037819 */ /* 0x000fc80000011602 */
[----:B------:R-:W-:-:S04]  /*55a0*/  LOP3.LUT R0, R0, R3, RZ, 0xfc, !PT ;  /* 0x0000000300007212 */ /* 0x000fc800078efcff */
[----:B------:R-:W-:Y:S02]  /*55b0*/  PRMT R8, R0, 0x7610, R8 ;  /* 0x0000761000087816 */ /* 0x000fe40000000008 */
.L_x_1353:
[----:B------:R-:W-:Y:S05]  /*55c0*/  BSYNC B0 ;  /* 0x0000000000007941 */ /* 0x000fea0003800000 */
.L_x_1352:
[----:B------:R0:W-:Y:S01]  /*55d0*/  STG.E.U8 [R16.64], R8 ;  /* 0x0000000810007986 */ /* 0x0001e2000c101124 */
[----:B------:R-:W-:Y:S05]  /*55e0*/  BRA `(.L_x_1332) ;  /* 0x0000045000007947 */ /* 0x000fea0003800000 */
.L_x_1350:
        /* <DEDUP_REMOVED lines=16> */
.L_x_1357:
[----:B------:R-:W-:-:S04]  /*56f0*/  LOP3.LUT R2, R2, 0x80000000, RZ, 0xc0, !PT ;  /* 0x8000000002027812 */ /* 0x000fc800078ec0ff */
[----:B------:R-:W-:-:S04]  /*5700*/  SHF.R.U32.HI R3, RZ, 0x18, R2 ;  /* 0x00000018ff037819 */ /* 0x000fc80000011602 */
[----:B------:R-:W-:-:S04]  /*5710*/  LOP3.LUT R0, R0, R3, RZ, 0xfc, !PT ;  /* 0x0000000300007212 */ /* 0x000fc800078efcff */
[----:B------:R-:W-:Y:S02]  /*5720*/  PRMT R8, R0, 0x7610, R8 ;  /* 0x0000761000087816 */ /* 0x000fe40000000008 */
.L_x_1356:
[----:B------:R-:W-:Y:S05]  /*5730*/  BSYNC B0 ;  /* 0x0000000000007941 */ /* 0x000fea0003800000 */
.L_x_1355:
[----:B------:R0:W-:Y:S01]  /*5740*/  STG.E.U8 [R16.64], R8 ;  /* 0x0000000810007986 */ /* 0x0001e2000c101124 */
[----:B------:R-:W-:Y:S05]  /*5750*/  BRA `(.L_x_1332) ;  /* 0x000002e000007947 */ /* 0x000fea0003800000 */
.L_x_1349:
        /* <DEDUP_REMOVED lines=21> */
.L_x_1331:
        /* <DEDUP_REMOVED lines=20> */
.L_x_1359:
[----:B------:R-:W0:Y:S02]  /*59f0*/  F2I.U64.TRUNC R2, R2 ;  /* 0x0000000200027311 */ /* 0x000e24000020d800 */
[----:B0-----:R0:W-:Y:S01]  /*5a00*/  STG.E.64 [R16.64], R2 ;  /* 0x0000000210007986 */ /* 0x0011e2000c101b24 */
[----:B------:R-:W-:Y:S05]  /*5a10*/  BRA `(.L_x_1332) ;  /* 0x0000002000007947 */ /* 0x000fea0003800000 */
.L_x_1358:
[----:B------:R-:W0:Y:S02]  /*5a20*/  F2I.FTZ.U32.TRUNC.NTZ R3, R2 ;  /* 0x0000000200037305 */ /* 0x000e24000021f000 */
[----:B0-----:R0:W-:Y:S02]  /*5a30*/  STG.E [R16.64], R3 ;  /* 0x0000000310007986 */ /* 0x0011e4000c101924 */
.L_x_1332:
[----:B------:R-:W-:-:S04]  /*5a40*/  IADD3 R19, R19, 0x80, RZ ;  /* 0x0000008013137810 */ /* 0x000fc80007ffe0ff */
[----:B------:R-:W-:-:S13]  /*5a50*/  ISETP.GE.AND P0, PT, R19, c[0x0][0x160], PT ;  /* 0x0000580013007a0c */ /* 0x000fda0003f06270 */
        /* <DEDUP_REMOVED lines=229> */
.L_x_1360:
        /* <DEDUP_REMOVED lines=20> */
.L_x_1365:
[----:B------:R-:W2:Y:S02]  /*69f0*/  LDG.E.U8 R0, [R2.64] ;  /* 0x0000002402007981 */ /* 0x000ea4000c1e1100 */
[----:B--2---:R-:W0:Y:S01]  /*6a00*/  I2F.U16 R0, R0 ;  /* 0x0000000000007306 */ /* 0x004e220000101000 */
[----:B------:R-:W-:Y:S05]  /*6a10*/  BRA `(.L_x_1367) ;  /* 0x00000ca000007947 */ /* 0x000fea0003800000 */
.L_x_1364:
        /* <DEDUP_REMOVED lines=9> */
.L_x_1369:
[----:B------:R-:W2:Y:S02]  /*6ab0*/  LDG.E R0, [R2.64] ;  /* 0x0000002402007981 */ /* 0x000ea4000c1e1900 */
[----:B--2---:R-:W0:Y:S01]  /*6ac0*/  I2F R0, R0 ;  /* 0x0000000000007306 */ /* 0x004e220000201400 */
[----:B------:R-:W-:Y:S05]  /*6ad0*/  BRA `(.L_x_1367) ;  /* 0x00000be000007947 */ /* 0x000fea0003800000 */
.L_x_1368:
[----:B------:R-:W2:Y:S02]  /*6ae0*/  LDG.E.U16 R0, [R2.64] ;  /* 0x0000002402007981 */ /* 0x000ea4000c1e1500 */
[----:B--2---:R-:W0:Y:S01]  /*6af0*/  I2F.S16 R0, R0 ;  /* 0x0000000000007306 */ /* 0x004e220000101400 */
[----:B------:R-:W-:Y:S05]  /*6b00*/  BRA `(.L_x_1367) ;  /* 0x00000bb000007947 */ /* 0x000fea0003800000 */
.L_x_1363:
        /* <DEDUP_REMOVED lines=8> */
.L_x_1371:
[----:B------:R-:W2:Y:S02]  /*6b90*/  LDG.E.U16 R0, [R2.64] ;  /* 0x0000002402007981 */ /* 0x000ea4000c1e1500 */
[----:B--2---:R-:W-:Y:S01]  /*6ba0*/  HADD2.F32 R0, -RZ, R0.H0_H0 ;  /* 0x20000000ff007230 */ /* 0x004fe20000004100 */
[----:B------:R-:W-:Y:S05]  /*6bb0*/  BRA `(.L_x_1367) ;  /* 0x00000b0000007947 */ /* 0x000fea0003800000 */
.L_x_1370:
        /* <DEDUP_REMOVED lines=8> */
.L_x_1373:
[----:B------:R-:W2:Y:S02]  /*6c40*/  LDG.E.U16 R0, [R2.64] ;  /* 0x0000002402007981 */ /* 0x000ea4000c1e1500 */
[----:B--2---:R-:W-:Y:S01]  /*6c50*/  HADD2.F32 R0, -RZ, R0.H0_H0 ;  /* 0x20000000ff007230 */ /* 0x004fe20000004100 */
[----:B------:R-:W-:Y:S05]  /*6c60*/  BRA `(.L_x_1367) ;  /* 0x00000a5000007947 */ /* 0x000fea0003800000 */
.L_x_1372:
[----:B------:R-:W2:Y:S02]  /*6c70*/  LDG.E.64 R2, [R2.64] ;  /* 0x0000002402027981 */ /* 0x000ea4000c1e1b00 */
[----:B--2---:R-:W0:Y:S01]  /*6c80*/  F2F.F32.F64 R0, R2 ;  /* 0x0000000200007310 */ /* 0x004e220000301000 */
[----:B------:R-:W0:-:S14]  /*6c90*/  DSETP.GEU.AND P0, PT, |R2|, c[0x2][0x0], PT ;  /* 0x008000000200762a */ /* 0x000e1c0003f0e200 */
[----:B0-----:R-:W-:Y:S01]  /*6ca0*/  @!P0 FMUL R0, R0, 1.175494350822287508e-38 ;  /* 0x0080000000008820 */ /* 0x001fe20000400000 */
[----:B------:R-:W-:Y:S05]  /*6cb0*/  BRA `(.L_x_1367) ;  /* 0x00000a0000007947 */ /* 0x000fea0003800000 */
.L_x_1362:
        /* <DEDUP_REMOVED lines=12> */
.L_x_1376:
[----:B------:R-:W2:Y:S02]  /*6d80*/  LDG.E.64 R2, [R2.64] ;  /* 0x0000002402027981 */ /* 0x000ea4000c1e1b00 */
[----:B--2---:R-:W0:Y:S01]  /*6d90*/  F2F.F32.F64 R0, R2 ;  /* 0x0000000200007310 */ /* 0x004e220000301000 */
[----:B------:R-:W0:-:S14]  /*6da0*/  DSETP.GEU.AND P0, PT, |R2|, c[0x2][0x0], PT ;  /* 0x008000000200762a */ /* 0x000e1c0003f0e200 */
[----:B0-----:R-:W-:Y:S01]  /*6db0*/  @!P0 FMUL R0, R0, 1.175494350822287508e-38 ;  /* 0x0080000000008820 */ /* 0x001fe20000400000 */
[----:B------:R-:W-:Y:S05]  /*6dc0*/  BRA `(.L_x_1367) ;  /* 0x000008f000007947 */ /* 0x000fea0003800000 */
.L_x_1375:
        /* <DEDUP_REMOVED lines=26> */
.L_x_1378:
        /* <DEDUP_REMOVED lines=13> */
.L_x_1377:
[----:B------:R-:W2:Y:S02]  /*7040*/  LDG.E.U16 R0, [R2.64] ;  /* 0x0000002402007981 */ /* 0x000ea4000c1e1500 */
[----:B--2---:R-:W-:Y:S01]  /*7050*/  PRMT R0, RZ, 0x5410, R0 ;  /* 0x00005410ff007816 */ /* 0x004fe20000000000 */
[----:B------:R-:W-:Y:S05]  /*7060*/  BRA `(.L_x_1367) ;  /* 0x0000065000007947 */ /* 0x000fea0003800000 */
.L_x_1374:
        /* <DEDUP_REMOVED lines=11> */
.L_x_1381:
        /* <DEDUP_REMOVED lines=20> */
.L_x_1383:
[----:B------:R-:W-:Y:S05]  /*7260*/  BSYNC B0 ;  /* 0x0000000000007941 */ /* 0x000fea0003800000 */
.L_x_1382:
[----:B------:R-:W-:Y:S01]  /*7270*/  LEA R3, R0, 0x3b800000, 0x17 ;  /* 0x3b80000000037811 */ /* 0x000fe200078eb8ff */
[----:B------:R-:W-:-:S05]  /*7280*/  IMAD.SHL.U32 R0, R2, 0x100000, RZ ;  /* 0x0010000002007824 */ /* 0x000fca00078e00ff */
[----:B------:R-:W-:Y:S01]  /*7290*/  LOP3.LUT R0, R3, R0, R4, 0xfe, !PT ;  /* 0x0000000003007212 */ /* 0x000fe200078efe04 */
[----:B------:R-:W-:Y:S05]  /*72a0*/  BRA `(.L_x_1367) ;  /* 0x0000041000007947 */ /* 0x000fea0003800000 */
.L_x_1380:
        /* <DEDUP_REMOVED lines=20> */
.L_x_1385:
[----:B------:R-:W-:Y:S05]  /*73f0*/  BSYNC B0 ;  /* 0x0000000000007941 */ /* 0x000fea0003800000 */
.L_x_1384:
[----:B------:R-:W-:Y:S01]  /*7400*/  LEA R3, R0, 0x37800000, 0x17 ;  /* 0x3780000000037811 */ /* 0x000fe200078eb8ff */
[----:B------:R-:W-:-:S05]  /*7410*/  IMAD.SHL.U32 R0, R2, 0x200000, RZ ;  /* 0x0020000002007824 */ /* 0x000fca00078e00ff */
[----:B------:R-:W-:Y:S01]  /*7420*/  LOP3.LUT R0, R3, R0, R4, 0xfe, !PT ;  /* 0x0000000003007212 */ /* 0x000fe200078efe04 */
[----:B------:R-:W-:Y:S05]  /*7430*/  BRA `(.L_x_1367) ;  /* 0x0000028000007947 */ /* 0x000fea0003800000 */
.L_x_1379:
        /* <DEDUP_REMOVED lines=14> */
.L_x_1366:
        /* <DEDUP_REMOVED lines=21> */
.L_x_1387:
[----:B------:R-:W2:Y:S02]  /*7670*/  LDG.E.64 R2, [R2.64] ;  /* 0x0000002402027981 */ /* 0x000ea4000c1e1b00 */
[----:B--2---:R0:W1:Y:S01]  /*7680*/  I2F.U64 R0, R2 ;  /* 0x0000000200007312 */ /* 0x0040620000301000 */
[----:B------:R-:W-:Y:S05]  /*7690*/  BRA `(.L_x_1367) ;  /* 0x0000002000007947 */ /* 0x000fea0003800000 */
.L_x_1386:
[----:B------:R-:W2:Y:S02]  /*76a0*/  LDG.E R0, [R2.64] ;  /* 0x0000002402007981 */ /* 0x000ea4000c1e1900 */
[----:B--2---:R-:W0:Y:S02]  /*76b0*/  I2F.U32 R0, R0 ;  /* 0x0000000000007306 */ /* 0x004e240000201000 */
.L_x_1367:
[----:B------:R-:W-:Y:S05]  /*76c0*/  BSYNC B6 ;  /* 0x0000000000067941 */ /* 0x000fea0003800000 */
.L_x_1361:
        /* <DEDUP_REMOVED lines=45> */
.L_x_1391:
[----:B------:R-:W0:Y:S02]  /*79a0*/  F2I.S64.TRUNC R2, R2 ;  /* 0x0000000200027311 */ /* 0x000e24000020d900 */
[----:B0-----:R-:W-:-:S05]  /*79b0*/  IMAD.MOV.U32 R5, RZ, RZ, R2 ;  /* 0x000000ffff057224 */ /* 0x001fca00078e0002 */
[----:B------:R0:W-:Y:S01]  /*79c0*/  STG.E.U8 [R16.64], R5 ;  /* 0x0000000510007986 */ /* 0x0001e2000c101124 */
[----:B------:R-:W-:Y:S05]  /*79d0*/  BRA `(.L_x_1393) ;  /* 0x00000d3000007947 */ /* 0x000fea0003800000 */
.L_x_1390:
        /* <DEDUP_REMOVED lines=9> */
.L_x_1395:
[----:B------:R-:W0:Y:S02]  /*7a70*/  F2I.FTZ.TRUNC.NTZ R3, R2 ;  /* 0x0000000200037305 */ /* 0x000e24000021f100 */
[----:B0-----:R0:W-:Y:S01]  /*7a80*/  STG.E [R16.64], R3 ;  /* 0x0000000310007986 */ /* 0x0011e2000c101924 */
[----:B------:R-:W-:Y:S05]  /*7a90*/  BRA `(.L_x_1393) ;  /* 0x00000c7000007947 */ /* 0x000fea0003800000 */
.L_x_1394:
[----:B------:R-:W0:Y:S02]  /*7aa0*/  F2I.FTZ.TRUNC.NTZ R3, R2 ;  /* 0x0000000200037305 */ /* 0x000e24000021f100 */
[----:B0-----:R0:W-:Y:S01]  /*7ab0*/  STG.E.U16 [R16.64], R3 ;  /* 0x0000000310007986 */ /* 0x0011e2000c101524 */
[----:B------:R-:W-:Y:S05]  /*7ac0*/  BRA `(.L_x_1393) ;  /* 0x00000c4000007947 */ /* 0x000fea0003800000 */
.L_x_1389:
        /* <DEDUP_REMOVED lines=8> */
.L_x_1397:
[----:B------:R-:W-:-:S05]  /*7b50*/  F2FP.PACK_AB R2, RZ, R2 ;  /* 0x00000002ff02723e */ /* 0x000fca00000000ff */
[----:B------:R0:W-:Y:S01]  /*7b60*/  STG.E.U16 [R16.64], R2 ;  /* 0x0000000210007986 */ /* 0x0001e2000c101524 */
[----:B------:R-:W-:Y:S05]  /*7b70*/  BRA `(.L_x_1393) ;  /* 0x00000b9000007947 */ /* 0x000fea0003800000 */
.L_x_1396:
        /* <DEDUP_REMOVED lines=9> */
.L_x_1399:
[----:B------:R-:W-:-:S04]  /*7c10*/  F2FP.PACK_AB R3, RZ, R2 ;  /* 0x00000002ff03723e */ /* 0x000fc800000000ff */
[----:B------:R-:W-:-:S05]  /*7c20*/  PRMT R3, R3, 0x5410, RZ ;  /* 0x0000541003037816 */ /* 0x000fca00000000ff */
[----:B------:R0:W-:Y:S01]  /*7c30*/  STG.E [R16.64], R3 ;  /* 0x0000000310007986 */ /* 0x0001e2000c101924 */
[----:B------:R-:W-:Y:S05]  /*7c40*/  BRA `(.L_x_1393) ;  /* 0x00000ac000007947 */ /* 0x000fea0003800000 */
.L_x_1398:
[----:B------:R-:W-:-:S06]  /*7c50*/  FMUL.FTZ R2, R2, 1 ;  /* 0x3f80000002027820 */ /* 0x000fcc0000410000 */
[----:B------:R-:W0:Y:S02]  /*7c60*/  F2F.F64.F32 R2, R2 ;  /* 0x0000000200027310 */ /* 0x000e240000201800 */
[----:B0-----:R0:W-:Y:S01]  /*7c70*/  STG.E.64 [R16.64], R2 ;  /* 0x0000000210007986 */ /* 0x0011e2000c101b24 */
[----:B------:R-:W-:Y:S05]  /*7c80*/  BRA `(.L_x_1393) ;  /* 0x00000a8000007947 */ /* 0x000fea0003800000 */
.L_x_1388:
        /* <DEDUP_REMOVED lines=12> */
.L_x_1402:
[----:B------:R-:W-:Y:S01]  /*7d50*/  FMUL.FTZ R4, R2, 1 ;  /* 0x3f80000002047820 */ /* 0x000fe20000410000 */
[----:B------:R-:W-:-:S05]  /*7d60*/  CS2R R6, SRZ ;  /* 0x0000000000067805 */ /* 0x000fca000001ff00 */
[----:B------:R-:W0:Y:S02]  /*7d70*/  F2F.F64.F32 R4, R4 ;  /* 0x0000000400047310 */ /* 0x000e240000201800 */
[----:B0-----:R0:W-:Y:S01]  /*7d80*/  STG.E.128 [R16.64], R4 ;  /* 0x0000000410007986 */ /* 0x0011e2000c101d24 */
[----:B------:R-:W-:Y:S05]  /*7d90*/  BRA `(.L_x_1393) ;  /* 0x0000097000007947 */ /* 0x000fea0003800000 */
.L_x_1401:
        /* <DEDUP_REMOVED lines=20> */
.L_x_1406:
[----:B------:R-:W-:Y:S05]  /*7ee0*/  BSYNC B0 ;  /* 0x0000000000007941 */ /* 0x000fea0003800000 */
.L_x_1405:
[----:B------:R-:W-:-:S05]  /*7ef0*/  LOP3.LUT R5, R0, R5, RZ, 0xfc, !PT ;  /* 0x0000000500057212 */ /* 0x000fca00078efcff */
[----:B------:R0:W-:Y:S01]  /*7f00*/  STG.E.U8 [R16.64], R5 ;  /* 0x0000000510007986 */ /* 0x0001e2000c101124 */
[----:B------:R-:W-:Y:S05]  /*7f10*/  BRA `(.L_x_1393) ;  /* 0x000007f000007947 */ /* 0x000fea0003800000 */
.L_x_1404:
        /* <DEDUP_REMOVED lines=12> */
.L_x_1408:
[----:B------:R-:W-:Y:S01]  /*7fe0*/  IMAD.MOV.U32 R0, RZ, RZ, 0x7f ;  /* 0x0000007fff007424 */ /* 0x000fe200078e00ff */
[----:B------:R-:W-:-:S04]  /*7ff0*/  ISETP.GT.U32.AND P0, PT, R4, 0x7f800000, PT ;  /* 0x7f8000000400780c */ /* 0x000fc80003f04070 */
[----:B------:R-:W-:-:S04]  /*8000*/  SEL R0, R0, 0x7c, P0 ;  /* 0x0000007c00007807 */ /* 0x000fc80000000000 */
.L_x_1409:
[----:B------:R-:W-:Y:S05]  /*8010*/  BSYNC B0 ;  /* 0x0000000000007941 */ /* 0x000fea0003800000 */
.L_x_1407:
[----:B------:R-:W-:-:S04]  /*8020*/  LOP3.LUT R2, R2, 0x80000000, RZ, 0xc0, !PT ;  /* 0x8000000002027812 */ /* 0x000fc800078ec0ff */
[----:B------:R-:W-:-:S04]  /*8030*/  SHF.R.U32.HI R3, RZ, 0x18, R2 ;  /* 0x00000018ff037819 */ /* 0x000fc80000011602 */
[----:B------:R-:W-:-:S05]  /*8040*/  LOP3.LUT R3, R0, R3, RZ, 0xfc, !PT ;  /* 0x0000000300037212 */ /* 0x000fca00078efcff */
[----:B------:R0:W-:Y:S01]  /*8050*/  STG.E.U8 [R16.64], R3 ;  /* 0x0000000310007986 */ /* 0x0001e2000c101124 */
[----:B------:R-:W-:Y:S05]  /*8060*/  BRA `(.L_x_1393) ;  /* 0x000006a000007947 */ /* 0x000fea0003800000 */
.L_x_1403:
[----:B------:R-:W-:-:S05]  /*8070*/  F2FP.BF16.PACK_AB R2, RZ, R2 ;  /* 0x00000002ff02723e */ /* 0x000fca00000010ff */
[----:B------:R0:W-:Y:S01]  /*8080*/  STG.E.U16 [R16.64], R2 ;  /* 0x0000000210007986 */ /* 0x0001e2000c101524 */
[----:B------:R-:W-:Y:S05]  /*8090*/  BRA `(.L_x_1393) ;  /* 0x0000067000007947 */ /* 0x000fea0003800000 */
.L_x_1400:
        /* <DEDUP_REMOVED lines=11> */
.L_x_1412:
        /* <DEDUP_REMOVED lines=16> */
.L_x_1415:
[----:B------:R-:W-:-:S04]  /*8250*/  LOP3.LUT R2, R2, 0x80000000, RZ, 0xc0, !PT ;  /* 0x8000000002027812 */ /* 0x000fc800078ec0ff */
[----:B------:R-:W-:-:S04]  /*8260*/  SHF.R.U32.HI R3, RZ, 0x18, R2 ;  /* 0x00000018ff037819 */ /* 0x000fc80000011602 */
[----:B------:R-:W-:-:S04]  /*8270*/  LOP3.LUT R0, R0, R3, RZ, 0xfc, !PT ;  /* 0x0000000300007212 */ /* 0x000fc800078efcff */
[----:B------:R-:W-:Y:S02]  /*8280*/  PRMT R8, R0, 0x7610, R8 ;  /* 0x0000761000087816 */ /* 0x000fe40000000008 */
.L_x_1414:
[----:B------:R-:W-:Y:S05]  /*8290*/  BSYNC B0 ;  /* 0x0000000000007941 */ /* 0x000fea0003800000 */
.L_x_1413:
[----:B------:R0:W-:Y:S01]  /*82a0*/  STG.E.U8 [R16.64], R8 ;  /* 0x0000000810007986 */ /* 0x0001e2000c101124 */
[----:B------:R-:W-:Y:S05]  /*82b0*/  BRA `(.L_x_1393) ;  /* 0x0000045000007947 */ /* 0x000fea0003800000 */
.L_x_1411:
        /* <DEDUP_REMOVED lines=16> */
.L_x_1418:
[----:B------:R-:W-:-:S04]  /*83c0*/  LOP3.LUT R2, R2, 0x80000000, RZ, 0xc0, !PT ;  /* 0x8000000002027812 */ /* 0x000fc800078ec0ff */
[----:B------:R-:W-:-:S04]  /*83d0*/  SHF.R.U32.HI R3, RZ, 0x18, R2 ;  /* 0x00000018ff037819 */ /* 0x000fc80000011602 */
[----:B------:R-:W-:-:S04]  /*83e0*/  LOP3.LUT R0, R0, R3, RZ, 0xfc, !PT ;  /* 0x0000000300007212 */ /* 0x000fc800078efcff */
[----:B------:R-:W-:Y:S02]  /*83f0*/  PRMT R8, R0, 0x7610, R8 ;  /* 0x0000761000087816 */ /* 0x000fe40000000008 */
.L_x_1417:
[----:B------:R-:W-:Y:S05]  /*8400*/  BSYNC B0 ;  /* 0x0000000000007941 */ /* 0x000fea0003800000 */
.L_x_1416:
[----:B------:R0:W-:Y:S01]  /*8410*/  STG.E.U8 [R16.64], R8 ;  /* 0x0000000810007986 */ /* 0x0001e2000c101124 */
[----:B------:R-:W-:Y:S05]  /*8420*/  BRA `(.L_x_1393) ;  /* 0x000002e000007947 */ /* 0x000fea0003800000 */
.L_x_1410:
        /* <DEDUP_REMOVED lines=21> */
.L_x_1392:
        /* <DEDUP_REMOVED lines=20> */
.L_x_1420:
[----:B------:R-:W0:Y:S02]  /*86c0*/  F2I.U64.TRUNC R2, R2 ;  /* 0x0000000200027311 */ /* 0x000e24000020d800 */
[----:B0-----:R0:W-:Y:S01]  /*86d0*/  STG.E.64 [R16.64], R2 ;  /* 0x0000000210007986 */ /* 0x0011e2000c101b24 */
[----:B------:R-:W-:Y:S05]  /*86e0*/  BRA `(.L_x_1393) ;  /* 0x0000002000007947 */ /* 0x000fea0003800000 */
.L_x_1419:
[----:B------:R-:W0:Y:S02]  /*86f0*/  F2I.FTZ.U32.TRUNC.NTZ R3, R2 ;  /* 0x0000000200037305 */ /* 0x000e24000021f000 */
[----:B0-----:R0:W-:Y:S02]  /*8700*/  STG.E [R16.64], R3 ;  /* 0x0000000310007986 */ /* 0x0011e4000c101924 */
.L_x_1393:
[----:B------:R-:W-:Y:S02]  /*8710*/  IADD3 R19, R19, 0x80, RZ ;  /* 0x0000008013137810 */ /* 0x000fe40007ffe0ff */
.L_x_1298:
[----:B------:R-:W-:Y:S05]  /*8720*/  BSYNC B7 ;  /* 0x0000000000077941 */ /* 0x000fea0003800000 */
.L_x_1297:
[----:B------:R-:W-:-:S13]  /*8730*/  ISETP.GE.AND P0, PT, R19, c[0x0][0x160], PT ;  /* 0x0000580013007a0c */ /* 0x000fda0003f06270 */
[----:B------:R-:W-:Y:S05]  /*8740*/  @P0 EXIT ;  /* 0x000000000000094d */ /* 0x000fea0003800000 */
        /* <DEDUP_REMOVED lines=228> */
.L_x_1421:
        /* <DEDUP_REMOVED lines=20> */
.L_x_1426:
[----:B------:R-:W2:Y:S02]  /*96d0*/  LDG.E.U8 R0, [R2.64] ;  /* 0x0000002402007981 */ /* 0x000ea4000c1e1100 */
[----:B--2---:R-:W0:Y:S01]  /*96e0*/  I2F.U16 R0, R0 ;  /* 0x0000000000007306 */ /* 0x004e220000101000 */
[----:B------:R-:W-:Y:S05]  /*96f0*/  BRA `(.L_x_1428) ;  /* 0x00000ca000007947 */ /* 0x000fea0003800000 */
.L_x_1425:
        /* <DEDUP_REMOVED lines=9> */
.L_x_1430:
[----:B------:R-:W2:Y:S02]  /*9790*/  LDG.E R0, [R2.64] ;  /* 0x0000002402007981 */ /* 0x000ea4000c1e1900 */
[----:B--2---:R-:W0:Y:S01]  /*97a0*/  I2F R0, R0 ;  /* 0x0000000000007306 */ /* 0x004e220000201400 */
[----:B------:R-:W-:Y:S05]  /*97b0*/  BRA `(.L_x_1428) ;  /* 0x00000be000007947 */ /* 0x000fea0003800000 */
.L_x_1429:
[----:B------:R-:W2:Y:S02]  /*97c0*/  LDG.E.U16 R0, [R2.64] ;  /* 0x0000002402007981 */ /* 0x000ea4000c1e1500 */
[----:B--2---:R-:W0:Y:S01]  /*97d0*/  I2F.S16 R0, R0 ;  /* 0x0000000000007306 */ /* 0x004e220000101400 */
[----:B------:R-:W-:Y:S05]  /*97e0*/  BRA `(.L_x_1428) ;  /* 0x00000bb000007947 */ /* 0x000fea0003800000 */
.L_x_1424:
        /* <DEDUP_REMOVED lines=8> */
.L_x_1432:
[----:B------:R-:W2:Y:S02]  /*9870*/  LDG.E.U16 R0, [R2.64] ;  /* 0x0000002402007981 */ /* 0x000ea4000c1e1500 */
[----:B--2---:R-:W-:Y:S01]  /*9880*/  HADD2.F32 R0, -RZ, R0.H0_H0 ;  /* 0x20000000ff007230 */ /* 0x004fe20000004100 */
[----:B------:R-:W-:Y:S05]  /*9890*/  BRA `(.L_x_1428) ;  /* 0x00000b0000007947 */ /* 0x000fea0003800000 */
.L_x_1431:
        /* <DEDUP_REMOVED lines=8> */
.L_x_1434:
[----:B------:R-:W2:Y:S02]  /*9920*/  LDG.E.U16 R0, [R2.64] ;  /* 0x0000002402007981 */ /* 0x000ea4000c1e1500 */
[----:B--2---:R-:W-:Y:S01]  /*9930*/  HADD2.F32 R0, -RZ, R0.H0_H0 ;  /* 0x20000000ff007230 */ /* 0x004fe20000004100 */
[----:B------:R-:W-:Y:S05]  /*9940*/  BRA `(.L_x_1428) ;  /* 0x00000a5000007947 */ /* 0x000fea0003800000 */
.L_x_1433:
[----:B------:R-:W2:Y:S02]  /*9950*/  LDG.E.64 R2, [R2.64] ;  /* 0x0000002402027981 */ /* 0x000ea4000c1e1b00 */
[----:B--2---:R-:W0:Y:S01]  /*9960*/  F2F.F32.F64 R0, R2 ;  /* 0x0000000200007310 */ /* 0x004e220000301000 */
[----:B------:R-:W0:-:S14]  /*9970*/  DSETP.GEU.AND P0, PT, |R2|, c[0x2][0x0], PT ;  /* 0x008000000200762a */ /* 0x000e1c0003f0e200 */
[----:B0-----:R-:W-:Y:S01]  /*9980*/  @!P0 FMUL R0, R0, 1.175494350822287508e-38 ;  /* 0x0080000000008820 */ /* 0x001fe20000400000 */
[----:B------:R-:W-:Y:S05]  /*9990*/  BRA `(.L_x_1428) ;  /* 0x00000a0000007947 */ /* 0x000fea0003800000 */
.L_x_1423:
        /* <DEDUP_REMOVED lines=12> */
.L_x_1437:
[----:B------:R-:W2:Y:S02]  /*9a60*/  LDG.E.64 R2, [R2.64] ;  /* 0x0000002402027981 */ /* 0x000ea4000c1e1b00 */
[----:B--2---:R-:W0:Y:S01]  /*9a70*/  F2F.F32.F64 R0, R2 ;  /* 0x0000000200007310 */ /* 0x004e220000301000 */
[----:B------:R-:W0:-:S14]  /*9a80*/  DSETP.GEU.AND P0, PT, |R2|, c[0x2][0x0], PT ;  /* 0x008000000200762a */ /* 0x000e1c0003f0e200 */
[----:B0-----:R-:W-:Y:S01]  /*9a90*/  @!P0 FMUL R0, R0, 1.175494350822287508e-38 ;  /* 0x0080000000008820 */ /* 0x001fe20000400000 */
[----:B------:R-:W-:Y:S05]  /*9aa0*/  BRA `(.L_x_1428) ;  /* 0x000008f000007947 */ /* 0x000fea0003800000 */
.L_x_1436:
        /* <DEDUP_REMOVED lines=26> */
.L_x_1439:
        /* <DEDUP_REMOVED lines=13> */
.L_x_1438:
[----:B------:R-:W2:Y:S02]  /*9d20*/  LDG.E.U16 R0, [R2.64] ;  /* 0x0000002402007981 */ /* 0x000ea4000c1e1500 */
[----:B--2---:R-:W-:Y:S01]  /*9d30*/  PRMT R0, RZ, 0x5410, R0 ;  /* 0x00005410ff007816 */ /* 0x004fe20000000000 */
[----:B------:R-:W-:Y:S05]  /*9d40*/  BRA `(.L_x_1428) ;  /* 0x0000065000007947 */ /* 0x000fea0003800000 */
.L_x_1435:
        /* <DEDUP_REMOVED lines=11> */
.L_x_1442:
        /* <DEDUP_REMOVED lines=20> */
.L_x_1444:
[----:B------:R-:W-:Y:S05]  /*9f40*/  BSYNC B0 ;  /* 0x0000000000007941 */ /* 0x000fea0003800000 */
.L_x_1443:
[----:B------:R-:W-:Y:S01]  /*9f50*/  LEA R3, R0, 0x3b800000, 0x17 ;  /* 0x3b80000000037811 */ /* 0x000fe200078eb8ff */
[----:B------:R-:W-:-:S05]  /*9f60*/  IMAD.SHL.U32 R0, R2, 0x100000, RZ ;  /* 0x0010000002007824 */ /* 0x000fca00078e00ff */
[----:B------:R-:W-:Y:S01]  /*9f70*/  LOP3.LUT R0, R3, R0, R4, 0xfe, !PT ;  /* 0x0000000003007212 */ /* 0x000fe200078efe04 */
[----:B------:R-:W-:Y:S05]  /*9f80*/  BRA `(.L_x_1428) ;  /* 0x0000041000007947 */ /* 0x000fea0003800000 */
.L_x_1441:
        /* <DEDUP_REMOVED lines=20> */
.L_x_1446:
[----:B------:R-:W-:Y:S05]  /*a0d0*/  BSYNC B0 ;  /* 0x0000000000007941 */ /* 0x000fea0003800000 */
.L_x_1445:
[----:B------:R-:W-:Y:S01]  /*a0e0*/  LEA R3, R0, 0x37800000, 0x17 ;  /* 0x3780000000037811 */ /* 0x000fe200078eb8ff */
[----:B------:R-:W-:-:S05]  /*a0f0*/  IMAD.SHL.U32 R0, R2, 0x200000, RZ ;  /* 0x0020000002007824 */ /* 0x000fca00078e00ff */
[----:B------:R-:W-:Y:S01]  /*a100*/  LOP3.LUT R0, R3, R0, R4, 0xfe, !PT ;  /* 0x0000000003007212 */ /* 0x000fe200078efe04 */
[----:B------:R-:W-:Y:S05]  /*a110*/  BRA `(.L_x_1428) ;  /* 0x0000028000007947 */ /* 0x000fea0003800000 */
.L_x_1440:
        /* <DEDUP_REMOVED lines=14> */
.L_x_1427:
        /* <DEDUP_REMOVED lines=21> */
.L_x_1448:
[----:B------:R-:W2:Y:S02]  /*a350*/  LDG.E.64 R2, [R2.64] ;  /* 0x0000002402027981 */ /* 0x000ea4000c1e1b00 */
[----:B--2---:R0:W1:Y:S01]  /*a360*/  I2F.U64 R0, R2 ;  /* 0x0000000200007312 */ /* 0x0040620000301000 */
[----:B------:R-:W-:Y:S05]  /*a370*/  BRA `(.L_x_1428) ;  /* 0x0000002000007947 */ /* 0x000fea0003800000 */
.L_x_1447:
[----:B------:R-:W2:Y:S02]  /*a380*/  LDG.E R0, [R2.64] ;  /* 0x0000002402007981 */ /* 0x000ea4000c1e1900 */
[----:B--2---:R-:W0:Y:S02]  /*a390*/  I2F.U32 R0, R0 ;  /* 0x0000000000007306 */ /* 0x004e240000201000 */
.L_x_1428:
[----:B------:R-:W-:Y:S05]  /*a3a0*/  BSYNC B6 ;  /* 0x0000000000067941 */ /* 0x000fea0003800000 */
.L_x_1422:
        /* <DEDUP_REMOVED lines=43> */
[----:B0-----:R-:W-:Y:S01]  /*a660*/  STG.E.U8 [R16.64], R3 ;  /* 0x0000000310007986 */ /* 0x001fe2000c101124 */
[----:B------:R-:W-:Y:S05]  /*a670*/  EXIT ;  /* 0x000000000000794d */ /* 0x000fea0003800000 */
.L_x_1452:
[----:B------:R-:W0:Y:S02]  /*a680*/  F2I.S64.TRUNC R2, R2 ;  /* 0x0000000200027311 */ /* 0x000e24000020d900 */
[----:B0-----:R-:W-:-:S05]  /*a690*/  IMAD.MOV.U32 R5, RZ, RZ, R2 ;  /* 0x000000ffff057224 */ /* 0x001fca00078e0002 */
[----:B------:R-:W-:Y:S01]  /*a6a0*/  STG.E.U8 [R16.64], R5 ;  /* 0x0000000510007986 */ /* 0x000fe2000c101124 */
[----:B------:R-:W-:Y:S05]  /*a6b0*/  EXIT ;  /* 0x000000000000794d */ /* 0x000fea0003800000 */
.L_x_1451:
[----:B------:R-:W-:-:S13]  /*a6c0*/  ISETP.NE.AND P0, PT, R4, 0x2, PT ;  /* 0x000000020400780c */ /* 0x000fda0003f05270 */
[----:B------:R-:W-:Y:S05]  /*a6d0*/  @!P0 BRA `(.L_x_1454) ;  /* 0x000000a000008947 */ /* 0x000fea0003800000 */
[----:B------:R-:W-:-:S13]  /*a6e0*/  ISETP.NE.AND P0, PT, R4, 0x3, PT ;  /* 0x000000030400780c */ /* 0x000fda0003f05270 */
[----:B------:R-:W-:Y:S05]  /*a6f0*/  @!P0 BRA `(.L_x_1455) ;  /* 0x0000005000008947 */ /* 0x000fea0003800000 */
[----:B------:R-:W-:-:S13]  /*a700*/  ISETP.NE.AND P0, PT, R4, 0x4, PT ;  /* 0x000000040400780c */ /* 0x000fda0003f05270 */
[----:B------:R-:W-:Y:S05]  /*a710*/  @P0 BRA `(.L_x_1453) ;  /* 0x00000b4000000947 */ /* 0x000fea0003800000 */
[----:B------:R-:W0:Y:S02]  /*a720*/  F2I.S64.TRUNC R2, R2 ;  /* 0x0000000200027311 */ /* 0x000e24000020d900 */
[----:B0-----:R-:W-:Y:S01]  /*a730*/  STG.E.64 [R16.64], R2 ;  /* 0x0000000210007986 */ /* 0x001fe2000c101b24 */
[----:B------:R-:W-:Y:S05]  /*a740*/  EXIT ;  /* 0x000000000000794d */ /* 0x000fea0003800000 */
.L_x_1455:
[----:B------:R-:W0:Y:S02]  /*a750*/  F2I.FTZ.TRUNC.NTZ R3, R2 ;  /* 0x0000000200037305 */ /* 0x000e24000021f100 */
[----:B0-----:R-:W-:Y:S01]  /*a760*/  STG.E [R16.64], R3 ;  /* 0x0000000310007986 */ /* 0x001fe2000c101924 */
[----:B------:R-:W-:Y:S05]  /*a770*/  EXIT ;  /* 0x000000000000794d */ /* 0x000fea0003800000 */
.L_x_1454:
[----:B------:R-:W0:Y:S02]  /*a780*/  F2I.FTZ.TRUNC.NTZ R3, R2 ;  /* 0x0000000200037305 */ /* 0x000e24000021f100 */
[----:B0-----:R-:W-:Y:S01]  /*a790*/  STG.E.U16 [R16.64], R3 ;  /* 0x0000000310007986 */ /* 0x001fe2000c101524 */
[----:B------:R-:W-:Y:S05]  /*a7a0*/  EXIT ;  /* 0x000000000000794d */ /* 0x000fea0003800000 */
.L_x_1450:
[----:B------:R-:W-:-:S13]  /*a7b0*/  ISETP.GT.AND P0, PT, R4, 0x6, PT ;  /* 0x000000060400780c */ /* 0x000fda0003f04270 */
[----:B------:R-:W-:Y:S05]  /*a7c0*/  @P0 BRA `(.L_x_1456) ;  /* 0x0000009000000947 */ /* 0x000fea0003800000 */
[----:B------:R-:W-:-:S13]  /*a7d0*/  ISETP.NE.AND P0, PT, R4, 0x5, PT ;  /* 0x000000050400780c */ /* 0x000fda0003f05270 */
[----:B------:R-:W-:Y:S05]  /*a7e0*/  @!P0 BRA `(.L_x_1457) ;  /* 0x0000004000008947 */ /* 0x000fea0003800000 */
[----:B------:R-:W-:-:S13]  /*a7f0*/  ISETP.NE.AND P0, PT, R4, 0x6, PT ;  /* 0x000000060400780c */ /* 0x000fda0003f05270 */
[----:B------:R-:W-:Y:S05]  /*a800*/  @P0 BRA `(.L_x_1453) ;  /* 0x00000a5000000947 */ /* 0x000fea0003800000 */
[----:B------:R-:W-:Y:S01]  /*a810*/  STG.E [R16.64], R2 ;  /* 0x0000000210007986 */ /* 0x000fe2000c101924 */
[----:B------:R-:W-:Y:S05]  /*a820*/  EXIT ;  /* 0x000000000000794d */ /* 0x000fea0003800000 */
.L_x_1457:
[----:B------:R-:W-:-:S05]  /*a830*/  F2FP.PACK_AB R2, RZ, R2 ;  /* 0x00000002ff02723e */ /* 0x000fca00000000ff */
[----:B------:R-:W-:Y:S01]  /*a840*/  STG.E.U16 [R16.64], R2 ;  /* 0x0000000210007986 */ /* 0x000fe2000c101524 */
[----:B------:R-:W-:Y:S05]  /*a850*/  EXIT ;  /* 0x000000000000794d */ /* 0x000fea0003800000 */
.L_x_1456:
[----:B------:R-:W-:-:S13]  /*a860*/  ISETP.NE.AND P0, PT, R4, 0x7, PT ;  /* 0x000000070400780c */ /* 0x000fda0003f05270 */
[----:B------:R-:W-:Y:S05]  /*a870*/  @!P0 BRA `(.L_x_1458) ;  /* 0x000000b000008947 */ /* 0x000fea0003800000 */
[----:B------:R-:W-:-:S13]  /*a880*/  ISETP.NE.AND P0, PT, R4, 0x8, PT ;  /* 0x000000080400780c */ /* 0x000fda0003f05270 */
[----:B------:R-:W-:Y:S05]  /*a890*/  @!P0 BRA `(.L_x_1459) ;  /* 0x0000005000008947 */ /* 0x000fea0003800000 */
[----:B------:R-:W-:-:S13]  /*a8a0*/  ISETP.NE.AND P0, PT, R4, 0x9, PT ;  /* 0x000000090400780c */ /* 0x000fda0003f05270 */
[----:B------:R-:W-:Y:S05]  /*a8b0*/  @P0 BRA `(.L_x_1453) ;  /* 0x000009a000000947 */ /* 0x000fea0003800000 */
[----:B------:R-:W-:-:S05]  /*a8c0*/  IMAD.MOV.U32 R3, RZ, RZ, RZ ;  /* 0x000000ffff037224 */ /* 0x000fca00078e00ff */
[----:B------:R-:W-:Y:S01]  /*a8d0*/  STG.E.64 [R16.64], R2 ;  /* 0x0000000210007986 */ /* 0x000fe2000c101b24 */
[----:B------:R-:W-:Y:S05]  /*a8e0*/  EXIT ;  /* 0x000000000000794d */ /* 0x000fea0003800000 */
.L_x_1459:
[----:B------:R-:W-:-:S04]  /*a8f0*/  F2FP.PACK_AB R3, RZ, R2 ;  /* 0x00000002ff03723e */ /* 0x000fc800000000ff */
[----:B------:R-:W-:-:S05]  /*a900*/  PRMT R3, R3, 0x5410, RZ ;  /* 0x0000541003037816 */ /* 0x000fca00000000ff */
[----:B------:R-:W-:Y:S01]  /*a910*/  STG.E [R16.64], R3 ;  /* 0x0000000310007986 */ /* 0x000fe2000c101924 */
[----:B------:R-:W-:Y:S05]  /*a920*/  EXIT ;  /* 0x000000000000794d */ /* 0x000fea0003800000 */
.L_x_1458:
[----:B------:R-:W-:-:S06]  /*a930*/  FMUL.FTZ R2, R2, 1 ;  /* 0x3f80000002027820 */ /* 0x000fcc0000410000 */
[----:B------:R-:W0:Y:S02]  /*a940*/  F2F.F64.F32 R2, R2 ;  /* 0x0000000200027310 */ /* 0x000e240000201800 */
[----:B0-----:R-:W-:Y:S01]  /*a950*/  STG.E.64 [R16.64], R2 ;  /* 0x0000000210007986 */ /* 0x001fe2000c101b24 */
[----:B------:R-:W-:Y:S05]  /*a960*/  EXIT ;  /* 0x000000000000794d */ /* 0x000fea0003800000 */
.L_x_1449:
        /* <DEDUP_REMOVED lines=10> */
[----:B------:R-:W-:Y:S01]  /*aa10*/  STG.E.U8 [R16.64], R3 ;  /* 0x0000000310007986 */ /* 0x000fe2000c101124 */
[----:B------:R-:W-:Y:S05]  /*aa20*/  EXIT ;  /* 0x000000000000794d */ /* 0x000fea0003800000 */
.L_x_1462:
[----:B------:R-:W-:Y:S01]  /*aa30*/  FMUL.FTZ R4, R2, 1 ;  /* 0x3f80000002047820 */ /* 0x000fe20000410000 */
[----:B------:R-:W-:-:S05]  /*aa40*/  CS2R R6, SRZ ;  /* 0x0000000000067805 */ /* 0x000fca000001ff00 */
[----:B------:R-:W0:Y:S02]  /*aa50*/  F2F.F64.F32 R4, R4 ;  /* 0x0000000400047310 */ /* 0x000e240000201800 */
[----:B0-----:R-:W-:Y:S01]  /*aa60*/  STG.E.128 [R16.64], R4 ;  /* 0x0000000410007986 */ /* 0x001fe2000c101d24 */
[----:B------:R-:W-:Y:S05]  /*aa70*/  EXIT ;  /* 0x000000000000794d */ /* 0x000fea0003800000 */
.L_x_1461:
        /* <DEDUP_REMOVED lines=20> */
.L_x_1466:
[----:B------:R-:W-:Y:S05]  /*abc0*/  BSYNC B0 ;  /* 0x0000000000007941 */ /* 0x000fea0003800000 */
.L_x_1465:
[----:B------:R-:W-:-:S05]  /*abd0*/  LOP3.LUT R5, R0, R5, RZ, 0xfc, !PT ;  /* 0x0000000500057212 */ /* 0x000fca00078efcff */
[----:B------:R-:W-:Y:S01]  /*abe0*/  STG.E.U8 [R16.64], R5 ;  /* 0x0000000510007986 */ /* 0x000fe2000c101124 */
[----:B------:R-:W-:Y:S05]  /*abf0*/  EXIT ;  /* 0x000000000000794d */ /* 0x000fea0003800000 */
.L_x_1464:
        /* <DEDUP_REMOVED lines=12> */
.L_x_1468:
[----:B------:R-:W-:Y:S01]  /*acc0*/  IMAD.MOV.U32 R0, RZ, RZ, 0x7f ;  /* 0x0000007fff007424 */ /* 0x000fe200078e00ff */
[----:B------:R-:W-:-:S04]  /*acd0*/  ISETP.GT.U32.AND P0, PT, R4, 0x7f800000, PT ;  /* 0x7f8000000400780c */ /* 0x000fc80003f04070 */
[----:B------:R-:W-:-:S04]  /*ace0*/  SEL R0, R0, 0x7c, P0 ;  /* 0x0000007c00007807 */ /* 0x000fc80000000000 */
.L_x_1469:
[----:B------:R-:W-:Y:S05]  /*acf0*/  BSYNC B0 ;  /* 0x0000000000007941 */ /* 0x000fea0003800000 */
.L_x_1467:
[----:B------:R-:W-:-:S04]  /*ad00*/  LOP3.LUT R2, R2, 0x80000000, RZ, 0xc0, !PT ;  /* 0x8000000002027812 */ /* 0x000fc800078ec0ff */
[----:B------:R-:W-:-:S04]  /*ad10*/  SHF.R.U32.HI R3, RZ, 0x18, R2 ;  /* 0x00000018ff037819 */ /* 0x000fc80000011602 */
[----:B------:R-:W-:-:S05]  /*ad20*/  LOP3.LUT R3, R0, R3, RZ, 0xfc, !PT ;  /* 0x0000000300037212 */ /* 0x000fca00078efcff */
[----:B------:R-:W-:Y:S01]  /*ad30*/  STG.E.U8 [R16.64], R3 ;  /* 0x0000000310007986 */ /* 0x000fe2000c101124 */
[----:B------:R-:W-:Y:S05]  /*ad40*/  EXIT ;  /* 0x000000000000794d */ /* 0x000fea0003800000 */
.L_x_1463:
[----:B------:R-:W-:-:S05]  /*ad50*/  F2FP.BF16.PACK_AB R2, RZ, R2 ;  /* 0x00000002ff02723e */ /* 0x000fca00000010ff */
[----:B------:R-:W-:Y:S01]  /*ad60*/  STG.E.U16 [R16.64], R2 ;  /* 0x0000000210007986 */ /* 0x000fe2000c101524 */
[----:B------:R-:W-:Y:S05]  /*ad70*/  EXIT ;  /* 0x000000000000794d */ /* 0x000fea0003800000 */
.L_x_1460:
        /* <DEDUP_REMOVED lines=9> */
[----:B0-----:R-:W-:Y:S01]  /*ae10*/  STG.E.U16 [R16.64], R3 ;  /* 0x0000000310007986 */ /* 0x001fe2000c101524 */
[----:B------:R-:W-:Y:S05]  /*ae20*/  EXIT ;  /* 0x000000000000794d */ /* 0x000fea0003800000 */
.L_x_1472:
        /* <DEDUP_REMOVED lines=16> */
.L_x_1475:
[----:B------:R-:W-:-:S04]  /*af30*/  LOP3.LUT R2, R2, 0x80000000, RZ, 0xc0, !PT ;  /* 0x8000000002027812 */ /* 0x000fc800078ec0ff */
[----:B------:R-:W-:-:S04]  /*af40*/  SHF.R.U32.HI R3, RZ, 0x18, R2 ;  /* 0x00000018ff037819 */ /* 0x000fc80000011602 */
[----:B------:R-:W-:-:S04]  /*af50*/  LOP3.LUT R0, R0, R3, RZ, 0xfc, !PT ;  /* 0x0000000300007212 */ /* 0x000fc800078efcff */
[----:B------:R-:W-:Y:S02]  /*af60*/  PRMT R8, R0, 0x7610, R8 ;  /* 0x0000761000087816 */ /* 0x000fe40000000008 */
.L_x_1474:
[----:B------:R-:W-:Y:S05]  /*af70*/  BSYNC B0 ;  /* 0x0000000000007941 */ /* 0x000fea0003800000 */
.L_x_1473:
[----:B------:R-:W-:Y:S01]  /*af80*/  STG.E.U8 [R16.64], R8 ;  /* 0x0000000810007986 */ /* 0x000fe2000c101124 */
[----:B------:R-:W-:Y:S05]  /*af90*/  EXIT ;  /* 0x000000000000794d */ /* 0x000fea0003800000 */
.L_x_1471:
        /* <DEDUP_REMOVED lines=16> */
.L_x_1478:
[----:B------:R-:W-:-:S04]  /*b0a0*/  LOP3.LUT R2, R2, 0x80000000, RZ, 0xc0, !PT ;  /* 0x8000000002027812 */ /* 0x000fc800078ec0ff */
[----:B------:R-:W-:-:S04]  /*b0b0*/  SHF.R.U32.HI R3, RZ, 0x18, R2 ;  /* 0x00000018ff037819 */ /* 0x000fc80000011602 */
[----:B------:R-:W-:-:S04]  /*b0c0*/  LOP3.LUT R0, R0, R3, RZ, 0xfc, !PT ;  /* 0x0000000300007212 */ /* 0x000fc800078efcff */
[----:B------:R-:W-:Y:S02]  /*b0d0*/  PRMT R8, R0, 0x7610, R8 ;  /* 0x0000761000087816 */ /* 0x000fe40000000008 */
.L_x_1477:
[----:B------:R-:W-:Y:S05]  /*b0e0*/  BSYNC B0 ;  /* 0x0000000000007941 */ /* 0x000fea0003800000 */
.L_x_1476:
[----:B------:R-:W-:Y:S01]  /*b0f0*/  STG.E.U8 [R16.64], R8 ;  /* 0x0000000810007986 */ /* 0x000fe2000c101124 */
[----:B------:R-:W-:Y:S05]  /*b100*/  EXIT ;  /* 0x000000000000794d */ /* 0x000fea0003800000 */
.L_x_1470:
        /* <DEDUP_REMOVED lines=21> */
.L_x_1453:
        /* <DEDUP_REMOVED lines=20> */
.L_x_1480:
[----:B------:R-:W0:Y:S02]  /*b3a0*/  F2I.U64.TRUNC R2, R2 ;  /* 0x0000000200027311 */ /* 0x000e24000020d800 */
[----:B0-----:R-:W-:Y:S01]  /*b3b0*/  STG.E.64 [R16.64], R2 ;  /* 0x0000000210007986 */ /* 0x001fe2000c101b24 */
[----:B------:R-:W-:Y:S05]  /*b3c0*/  EXIT ;  /* 0x000000000000794d */ /* 0x000fea0003800000 */
.L_x_1479:
[----:B------:R-:W0:Y:S02]  /*b3d0*/  F2I.FTZ.U32.TRUNC.NTZ R3, R2 ;  /* 0x0000000200037305 */ /* 0x000e24000021f000 */
[----:B0-----:R-:W-:Y:S01]  /*b3e0*/  STG.E [R16.64], R3 ;  /* 0x0000000310007986 */ /* 0x001fe2000c101924 */
[----:B------:R-:W-:Y:S05]  /*b3f0*/  EXIT ;  /* 0x000000000000794d */ /* 0x000fea0003800000 */
.L_x_1481:
        /* <DEDUP_REMOVED lines=16> */
.L_x_10294:


//--------------------- .text._ZN2at6native27unrolled_elementwise_kernelIZZZNS0_15erf_kernel_cudaERNS_18TensorIteratorBaseEENKUlvE_clEvENKUlvE0_clEvEUlfE_St5arrayIPcLm2EELi4E23TrivialOffsetCalculatorILi1EjESB_NS0_6memory12LoadWithCastILi1EEENSC_13StoreWithCastILi1EEEEEviT_T0_T2_T3_T4_T5_ --------------------------
	.section	.text._ZN2at6native27unrolled_elementwise_kernelIZZZNS0_15erf_kernel_cudaERNS_18TensorIteratorBaseEENKUlvE_clEvENKUlvE0_clEvEUlfE_St5arrayIPcLm2EELi4E23TrivialOffsetCalculatorILi1EjESB_NS0_6memory12LoadWithCastILi1EEENSC_13StoreWithCastILi1EEEEEviT_T0_T2_T3_T4_T5_,"ax",@progbits
	.sectioninfo	@"SHI_REGISTERS=28"
	.align	128
        .global         _ZN2at6native27unrolled_elementwise_kernelIZZZNS0_15erf_kernel_cudaERNS_18TensorIteratorBaseEENKUlvE_clEvENKUlvE0_clEvEUlfE_St5arrayIPcLm2EELi4E23TrivialOffsetCalculatorILi1EjESB_NS0_6memory12LoadWithCastILi1EEENSC_13StoreWithCastILi1EEEEEviT_T0_T2_T3_T4_T5_
        .type           _ZN2at6native27unrolled_elementwise_kernelIZZZNS0_15erf_kernel_cudaERNS_18TensorIteratorBaseEENKUlvE_clEvENKUlvE0_clEvEUlfE_St5arrayIPcLm2EELi4E23TrivialOffsetCalculatorILi1EjESB_NS0_6memory12LoadWithCastILi1EEENSC_13StoreWithCastILi1EEEEEviT_T0_T2_T3_T4_T5_,@function
        .size           _ZN2at6native27unrolled_elementwise_kernelIZZZNS0_15erf_kernel_cudaERNS_18TensorIteratorBaseEENKUlvE_clEvENKUlvE0_clEvEUlfE_St5arrayIPcLm2EELi4E23TrivialOffsetCalculatorILi1EjESB_NS0_6memory12LoadWithCastILi1EEENSC_13StoreWithCastILi1EEEEEviT_T0_T2_T3_T4_T5_,(.L_x_10295 - _ZN2at6native27unrolled_elementwise_kernelIZZZNS0_15erf_kernel_cudaERNS_18TensorIteratorBaseEENKUlvE_clEvENKUlvE0_clEvEUlfE_St5arrayIPcLm2EELi4E23TrivialOffsetCalculatorILi1EjESB_NS0_6memory12LoadWithCastILi1EEENSC_13StoreWithCastILi1EEEEEviT_T0_T2_T3_T4_T5_)
        .other          _ZN2at6native27unrolled_elementwise_kernelIZZZNS0_15erf_kernel_cudaERNS_18TensorIteratorBaseEENKUlvE_clEvENKUlvE0_clEvEUlfE_St5arrayIPcLm2EELi4E23TrivialOffsetCalculatorILi1EjESB_NS0_6memory12LoadWithCastILi1EEENSC_13StoreWithCastILi1EEEEEviT_T0_T2_T3_T4_T5_,@"STO_CUDA_ENTRY STV_DEFAULT"
_ZN2at6native27unrolled_elementwise_kernelIZZZNS0_15erf_kernel_cudaERNS_18TensorIteratorBaseEENKUlvE_clEvENKUlvE0_clEvEUlfE_St5arrayIPcLm2EELi4E23TrivialOffsetCalculatorILi1EjESB_NS0_6memory12LoadWithCastILi1EEENSC_13StoreWithCastILi1EEEEEviT_T0_T2_T3_T4_T5_:
.text._ZN2at6native27unrolled_elementwise_kernelIZZZNS0_15erf_kernel_cudaERNS_18TensorIteratorBaseEENKUlvE_clEvENKUlvE0_clEvEUlfE_St5arrayIPcLm2EELi4E23TrivialOffsetCalculatorILi1EjESB_NS0_6memory12LoadWithCastILi1EEENSC_13StoreWithCastILi1EEEEEviT_T0_T2_T3_T4_T5_:
[----:B------:R-:W-:Y:S02]  /*0000*/  IMAD.MOV.U32 R1, RZ, RZ, c[0x0][0x28] ;  /* 0x00000a00ff017624 */ /* 0x000fe400078e00ff */
[----:B------:R-:W0:Y:S01]  /*0010*/  S2R R2, SR_CTAID.X ;  /* 0x0000000000027919 */ /* 0x000e220000002500 */
[----:B------:R-:W-:Y:S01]  /*0020*/  IMAD.MOV.U32 R3, RZ, RZ, -0x200 ;  /* 0xfffffe00ff037424 */ /* 0x000fe200078e00ff */
[----:B------:R-:W1:Y:S01]  /*0030*/  LDC.U8 R17, c[0x0][0x17c] ;  /* 0x00005f00ff117b82 */ /* 0x000e620000000000 */
[----:B------:R-:W-:Y:S01]  /*0040*/  ULDC.64 UR36, c[0x0][0x118] ;  /* 0x0000460000247ab9 */ /* 0x000fe20000000a00 */
[----:B------:R-:W2:Y:S01]  /*0050*/  S2R R23, SR_TID.X ;  /* 0x0000000000177919 */ /* 0x000ea20000002100 */
[----:B------:R-:W-:Y:S01]  /*0060*/  BSSY B7, `(.L_x_1482) ;  /* 0x00000ea000077945 */ /* 0x000fe20003800000 */
[----:B------:R-:W-:Y:S02]  /*0070*/  IMAD.MOV.U32 R24, RZ, RZ, RZ ;  /* 0x000000ffff187224 */ /* 0x000fe400078e00ff */
[----:B------:R-:W-:Y:S02]  /*0080*/  IMAD.MOV.U32 R22, RZ, RZ, RZ ;  /* 0x000000ffff167224 */ /* 0x000fe400078e00ff */
[----:B0-----:R-:W-:-:S05]  /*0090*/  IMAD R16, R2, R3, c[0x0][0x160] ;  /* 0x0000580002107624 */ /* 0x001fca00078e0203 */
[----:B--2---:R-:W-:-:S13]  /*00a0*/  ISETP.GE.AND P0, PT, R23, R16, PT ;  /* 0x000000101700720c */ /* 0x004fda0003f06270 */
[----:B------:R-:W-:Y:S05]  /*00b0*/  @P0 BRA `(.L_x_1483) ;  /* 0x00000e4000000947 */ /* 0x000fea0003800000 */
[----:B-1----:R-:W-:Y:S01]  /*00c0*/  PRMT R0, R17, 0x9910, RZ ;  /* 0x0000991011007816 */ /* 0x002fe200000000ff */
[----:B------:R-:W-:Y:S01]  /*00d0*/  IMAD R23, R2, 0x200, R23 ;  /* 0x0000020002177824 */ /* 0x000fe200078e0217 */
[----:B------:R-:W-:Y:S02]  /*00e0*/  BSSY B6, `(.L_x_1484) ;  /* 0x00000df000067945 */ /* 0x000fe40003800000 */
        /* <DEDUP_REMOVED lines=14> */
[----:B--2---:R0:W1:Y:S01]  /*01d0*/  I2F.S16 R22, R4 ;  /* 0x0000000400167306 */ /* 0x0040620000101400 */
[----:B------:R-:W-:Y:S05]  /*01e0*/  BRA `(.L_x_1490) ;  /* 0x00000ce000007947 */ /* 0x000fea0003800000 */
.L_x_1488:
[----:B------:R-:W2:Y:S02]  /*01f0*/  LDG.E.U8 R4, [R4.64] ;  /* 0x0000002404047981 */ /* 0x000ea4000c1e1100 */
[----:B--2---:R0:W1:Y:S01]  /*0200*/  I2F.U16 R22, R4 ;  /* 0x0000000400167306 */ /* 0x0040620000101000 */
[----:B------:R-:W-:Y:S05]  /*0210*/  BRA `(.L_x_1490) ;  /* 0x00000cb000007947 */ /* 0x000fea0003800000 */
.L_x_1487:
        /* <DEDUP_REMOVED lines=9> */
.L_x_1492:
[----:B------:R-:W2:Y:S02]  /*02b0*/  LDG.E R4, [R4.64] ;  /* 0x0000002404047981 */ /* 0x000ea4000c1e1900 */
[----:B--2---:R0:W1:Y:S01]  /*02c0*/  I2F R22, R4 ;  /* 0x0000000400167306 */ /* 0x0040620000201400 */
[----:B------:R-:W-:Y:S05]  /*02d0*/  BRA `(.L_x_1490) ;  /* 0x00000bf000007947 */ /* 0x000fea0003800000 */
.L_x_1491:
[----:B------:R-:W2:Y:S02]  /*02e0*/  LDG.E.U16 R4, [R4.64] ;  /* 0x0000002404047981 */ /* 0x000ea4000c1e1500 */
[----:B--2---:R0:W1:Y:S01]  /*02f0*/  I2F.S16 R22, R4 ;  /* 0x0000000400167306 */ /* 0x0040620000101400 */
[----:B------:R-:W-:Y:S05]  /*0300*/  BRA `(.L_x_1490) ;  /* 0x00000bc000007947 */ /* 0x000fea0003800000 */
.L_x_1486:
        /* <DEDUP_REMOVED lines=8> */
.L_x_1494:
[----:B------:R-:W2:Y:S02]  /*0390*/  LDG.E.U16 R4, [R4.64] ;  /* 0x0000002404047981 */ /* 0x000ea4000c1e1500 */
[----:B--2---:R-:W-:Y:S01]  /*03a0*/  HADD2.F32 R22, -RZ, R4.H0_H0 ;  /* 0x20000004ff167230 */ /* 0x004fe20000004100 */
[----:B------:R-:W-:Y:S05]  /*03b0*/  BRA `(.L_x_1490) ;  /* 0x00000b1000007947 */ /* 0x000fea0003800000 */
.L_x_1493:
        /* <DEDUP_REMOVED lines=8> */
.L_x_1496:
[----:B------:R-:W2:Y:S02]  /*0440*/  LDG.E.U16 R4, [R4.64] ;  /* 0x0000002404047981 */ /* 0x000ea4000c1e1500 */
[----:B--2---:R-:W-:Y:S01]  /*0450*/  HADD2.F32 R22, -RZ, R4.H0_H0 ;  /* 0x20000004ff167230 */ /* 0x004fe20000004100 */
[----:B------:R-:W-:Y:S05]  /*0460*/  BRA `(.L_x_1490) ;  /* 0x00000a6000007947 */ /* 0x000fea0003800000 */
.L_x_1495:
[----:B------:R-:W2:Y:S02]  /*0470*/  LDG.E.64 R4, [R4.64] ;  /* 0x0000002404047981 */ /* 0x000ea4000c1e1b00 */
[----:B--2---:R-:W0:Y:S01]  /*0480*/  F2F.F32.F64 R22, R4 ;  /* 0x0000000400167310 */ /* 0x004e220000301000 */
[----:B------:R-:W0:-:S14]  /*0490*/  DSETP.GEU.AND P0, PT, |R4|, c[0x2][0x0], PT ;  /* 0x008000000400762a */ /* 0x000e1c0003f0e200 */
[----:B0-----:R-:W-:Y:S01]  /*04a0*/  @!P0 FMUL R22, R22, 1.175494350822287508e-38 ;  /* 0x0080000016168820 */ /* 0x001fe20000400000 */
[----:B------:R-:W-:Y:S05]  /*04b0*/  BRA `(.L_x_1490) ;  /* 0x00000a1000007947 */ /* 0x000fea0003800000 */
.L_x_1485:
        /* <DEDUP_REMOVED lines=12> */
.L_x_1499:
[----:B------:R-:W2:Y:S02]  /*0580*/  LDG.E.64 R4, [R4.64] ;  /* 0x0000002404047981 */ /* 0x000ea4000c1e1b00 */
[----:B--2---:R-:W0:Y:S01]  /*0590*/  F2F.F32.F64 R22, R4 ;  /* 0x0000000400167310 */ /* 0x004e220000301000 */
[----:B------:R-:W0:-:S14]  /*05a0*/  DSETP.GEU.AND P0, PT, |R4|, c[0x2][0x0], PT ;  /* 0x008000000400762a */ /* 0x000e1c0003f0e200 */
[----:B0-----:R-:W-:Y:S01]  /*05b0*/  @!P0 FMUL R22, R22, 1.175494350822287508e-38 ;  /* 0x0080000016168820 */ /* 0x001fe20000400000 */
[----:B------:R-:W-:Y:S05]  /*05c0*/  BRA `(.L_x_1490) ;  /* 0x0000090000007947 */ /* 0x000fea0003800000 */
.L_x_1498:
        /* <DEDUP_REMOVED lines=11> */
[----:B------:R-:W-:-:S04]  /*0680*/  IADD3 R6, R0, 0x1000000, RZ ;  /* 0x0100000000067810 */ /* 0x000fc80007ffe0ff */
[----:B------:R-:W-:Y:S02]  /*0690*/  SHF.R.S32.HI R6, RZ, 0x8, R6 ;  /* 0x00000008ff067819 */ /* 0x000fe40000011406 */
[----:B0-----:R-:W-:-:S04]  /*06a0*/  IADD3 R3, -R3, 0x1f, RZ ;  /* 0x0000001f03037810 */ /* 0x001fc80007ffe1ff */
[C---:B------:R-:W-:Y:S02]  /*06b0*/  ISETP.GT.U32.AND P0, PT, R3.reuse, 0x4, PT ;  /* 0x000000040300780c */ /* 0x040fe40003f04070 */
[----:B------:R-:W-:-:S04]  /*06c0*/  IADD3 R3, R3, -0x4, RZ ;  /* 0xfffffffc03037810 */ /* 0x000fc80007ffe0ff */
[----:B------:R-:W-:-:S04]  /*06d0*/  SEL R3, R3, RZ, P0 ;  /* 0x000000ff03037207 */ /* 0x000fc80000000000 */
[C---:B------:R-:W-:Y:S01]  /*06e0*/  SHF.L.U32 R4, R0.reuse, R3, RZ ;  /* 0x0000000300047219 */ /* 0x040fe200000006ff */
[----:B------:R-:W-:Y:S01]  /*06f0*/  IMAD R7, R3, R8, 0x3c000000 ;  /* 0x3c00000003077424 */ /* 0x000fe200078e0208 */
[----:B------:R-:W-:-:S04]  /*0700*/  IADD3 R3, R0, -0x1, RZ ;  /* 0xffffffff00037810 */ /* 0x000fc80007ffe0ff */
[----:B------:R-:W-:Y:S02]  /*0710*/  LEA.HI R7, R4, R7, RZ, 0x1c ;  /* 0x0000000704077211 */ /* 0x000fe400078fe0ff */
[----:B------:R-:W-:Y:S02]  /*0720*/  SHF.R.S32.HI R3, RZ, 0x1f, R3 ;  /* 0x0000001fff037819 */ /* 0x000fe40000011403 */
[----:B------:R-:W-:-:S04]  /*0730*/  LOP3.LUT R6, R7, 0x7f800000, R6, 0xf8, !PT ;  /* 0x7f80000007067812 */ /* 0x000fc800078ef806 */
[----:B------:R-:W-:-:S04]  /*0740*/  LOP3.LUT R3, R6, R3, RZ, 0x30, !PT ;  /* 0x0000000306037212 */ /* 0x000fc800078e30ff */
[----:B------:R-:W-:Y:S01]  /*0750*/  LOP3.LUT R22, R3, 0x80000000, R22, 0xf8, !PT ;  /* 0x8000000003167812 */ /* 0x000fe200078ef816 */
[----:B------:R-:W-:Y:S05]  /*0760*/  BRA `(.L_x_1490) ;  /* 0x0000076000007947 */ /* 0x000fea0003800000 */
.L_x_1501:
[----:B------:R-:W2:Y:S02]  /*0770*/  LDG.E.U8 R4, [R4.64] ;  /* 0x0000002404047981 */ /* 0x000ea4000c1e1100 */
[----:B--2---:R-:W-:-:S05]  /*0780*/  IMAD.SHL.U32 R0, R4, 0x2000000, RZ ;  /* 0x0200000004007824 */ /* 0x004fca00078e00ff */
[----:B------:R-:W-:-:S13]  /*0790*/  ISETP.GE.U32.AND P0, PT, R0, 0x8000000, PT ;  /* 0x080000000000780c */ /* 0x000fda0003f06070 */
[C---:B------:R-:W-:Y:S02]  /*07a0*/  @P0 IMAD.SHL.U32 R3, R4.reuse, 0x200000, RZ ;  /* 0x0020000004030824 */ /* 0x040fe400078e00ff */
[----:B------:R-:W-:-:S03]  /*07b0*/  @!P0 IMAD.SHL.U32 R0, R4, 0x100, RZ ;  /* 0x0000010004008824 */ /* 0x000fc600078e00ff */
[----:B------:R-:W-:Y:S02]  /*07c0*/  @P0 LOP3.LUT R3, R3, 0xfe00000, RZ, 0xc0, !PT ;  /* 0x0fe0000003030812 */ /* 0x000fe400078ec0ff */
[----:B------:R-:W-:Y:S02]  /*07d0*/  @!P0 LOP3.LUT R0, R0, 0x7f00, RZ, 0xc0, !PT ;  /* 0x00007f0000008812 */ /* 0x000fe400078ec0ff */
[----:B------:R-:W-:Y:S02]  /*07e0*/  @P0 LOP3.LUT R3, R3, 0x70000000, RZ, 0xfc, !PT ;  /* 0x7000000003030812 */ /* 0x000fe400078efcff */
[----:B------:R-:W-:-:S03]  /*07f0*/  @!P0 LOP3.LUT R0, R0, 0x3f000000, RZ, 0xfc, !PT ;  /* 0x3f00000000008812 */ /* 0x000fc600078efcff */
[----:B------:R-:W-:Y:S02]  /*0800*/  @P0 FMUL.FTZ R22, R3, 1.9259299443872358531e-34 ;  /* 0x0780000003160820 */ /* 0x000fe40000410000 */
[----:B------:R-:W-:Y:S02]  /*0810*/  @!P0 FADD.FTZ R22, R0, -0.5 ;  /* 0xbf00000000168421 */ /* 0x000fe40000010000 */
[----:B------:R-:W-:-:S05]  /*0820*/  IMAD.SHL.U32 R3, R4, 0x1000000, RZ ;  /* 0x0100000004037824 */ /* 0x000fca00078e00ff */
[----:B------:R-:W-:Y:S01]  /*0830*/  LOP3.LUT R22, R22, 0x80000000, R3, 0xf8, !PT ;  /* 0x8000000016167812 */ /* 0x000fe200078ef803 */
[----:B------:R-:W-:Y:S05]  /*0840*/  BRA `(.L_x_1490) ;  /* 0x0000068000007947 */ /* 0x000fea0003800000 */
.L_x_1500:
[----:B------:R-:W2:Y:S02]  /*0850*/  LDG.E.U16 R4, [R4.64] ;  /* 0x0000002404047981 */ /* 0x000ea4000c1e1500 */
[----:B--2---:R-:W-:Y:S01]  /*0860*/  PRMT R22, RZ, 0x5410, R4 ;  /* 0x00005410ff167816 */ /* 0x004fe20000000004 */
[----:B------:R-:W-:Y:S05]  /*0870*/  BRA `(.L_x_1490) ;  /* 0x0000065000007947 */ /* 0x000fea0003800000 */
.L_x_1497:
        /* <DEDUP_REMOVED lines=9> */
[----:B--2---:R0:W1:Y:S01]  /*0910*/  I2F.U16 R22, R4 ;  /* 0x0000000400167306 */ /* 0x0040620000101000 */
[----:B------:R-:W-:Y:S05]  /*0920*/  BRA `(.L_x_1490) ;  /* 0x000005a000007947 */ /* 0x000fea0003800000 */
.L_x_1504:
        /* <DEDUP_REMOVED lines=20> */
.L_x_1506:
[----:B------:R-:W-:Y:S05]  /*0a70*/  BSYNC B0 ;  /* 0x0000000000007941 */ /* 0x000fea0003800000 */
.L_x_1505:
[----:B------:R-:W-:Y:S01]  /*0a80*/  IMAD.SHL.U32 R3, R3, 0x100000, RZ ;  /* 0x0010000003037824 */ /* 0x000fe200078e00ff */
[----:B------:R-:W-:-:S04]  /*0a90*/  LEA R5, R0, 0x3b800000, 0x17 ;  /* 0x3b80000000057811 */ /* 0x000fc800078eb8ff */
[----:B------:R-:W-:Y:S01]  /*0aa0*/  LOP3.LUT R22, R5, R3, R22, 0xfe, !PT ;  /* 0x0000000305167212 */ /* 0x000fe200078efe16 */
[----:B------:R-:W-:Y:S05]  /*0ab0*/  BRA `(.L_x_1490) ;  /* 0x0000041000007947 */ /* 0x000fea0003800000 */
.L_x_1503:
        /* <DEDUP_REMOVED lines=20> */
.L_x_1508:
[----:B------:R-:W-:Y:S05]  /*0c00*/  BSYNC B0 ;  /* 0x0000000000007941 */ /* 0x000fea0003800000 */
.L_x_1507:
[----:B------:R-:W-:Y:S01]  /*0c10*/  IMAD.SHL.U32 R3, R3, 0x200000, RZ ;  /* 0x0020000003037824 */ /* 0x000fe200078e00ff */
[----:B------:R-:W-:-:S04]  /*0c20*/  LEA R5, R0, 0x37800000, 0x17 ;  /* 0x3780000000057811 */ /* 0x000fc800078eb8ff */
[----:B------:R-:W-:Y:S01]  /*0c30*/  LOP3.LUT R22, R5, R3, R22, 0xfe, !PT ;  /* 0x0000000305167212 */ /* 0x000fe200078efe16 */
[----:B------:R-:W-:Y:S05]  /*0c40*/  BRA `(.L_x_1490) ;  /* 0x0000028000007947 */ /* 0x000fea0003800000 */
.L_x_1502:
        /* <DEDUP_REMOVED lines=14> */
.L_x_1489:
        /* <DEDUP_REMOVED lines=21> */
.L_x_1510:
[----:B------:R-:W2:Y:S02]  /*0e80*/  LDG.E.64 R22, [R4.64] ;  /* 0x0000002404167981 */ /* 0x000ea4000c1e1b00 */
[----:B--2---:R0:W1:Y:S01]  /*0e90*/  I2F.U64 R22, R22 ;  /* 0x0000001600167312 */ /* 0x0040620000301000 */
[----:B------:R-:W-:Y:S05]  /*0ea0*/  BRA `(.L_x_1490) ;  /* 0x0000002000007947 */ /* 0x000fea0003800000 */
.L_x_1509:
[----:B------:R-:W2:Y:S02]  /*0eb0*/  LDG.E R4, [R4.64] ;  /* 0x0000002404047981 */ /* 0x000ea4000c1e1900 */
[----:B--2---:R0:W1:Y:S02]  /*0ec0*/  I2F.U32 R22, R4 ;  /* 0x0000000400167306 */ /* 0x0040640000201000 */
.L_x_1490:
[----:B------:R-:W-:Y:S05]  /*0ed0*/  BSYNC B6 ;  /* 0x0000000000067941 */ /* 0x000fea0003800000 */
.L_x_1484:
[----:B0-----:R-:W0:Y:S02]  /*0ee0*/  S2R R23, SR_TID.X ;  /* 0x0000000000177919 */ /* 0x001e240000002100 */
[----:B0-----:R-:W-:Y:S02]  /*0ef0*/  IADD3 R23, R23, 0x80, RZ ;  /* 0x0000008017177810 */ /* 0x001fe40007ffe0ff */
.L_x_1483:
[----:B-1----:R-:W-:Y:S05]  /*0f00*/  BSYNC B7 ;  /* 0x0000000000077941 */ /* 0x002fea0003800000 */
.L_x_1482:
[----:B------:R-:W-:Y:S01]  /*0f10*/  ISETP.GE.AND P0, PT, R23, R16, PT ;  /* 0x000000101700720c */ /* 0x000fe20003f06270 */
[----:B------:R-:W-:-:S12]  /*0f20*/  BSSY B7, `(.L_x_1511) ;  /* 0x00000e5000077945 */ /* 0x000fd80003800000 */
[----:B------:R-:W-:Y:S05]  /*0f30*/  @P0 BRA `(.L_x_1512) ;  /* 0x00000e3000000947 */ /* 0x000fea0003800000 */
[----:B------:R-:W-:Y:S01]  /*0f40*/  IMAD R0, R2, 0x200, R23 ;  /* 0x0000020002007824 */ /* 0x000fe200078e0217 */
[----:B------:R-:W-:Y:S01]  /*0f50*/  PRMT R3, R17, 0x9910, RZ ;  /* 0x0000991011037816 */ /* 0x000fe200000000ff */
[----:B------:R-:W-:Y:S02]  /*0f60*/  BSSY B6, `(.L_x_1513) ;  /* 0x00000df000067945 */ /* 0x000fe40003800000 */
        /* <DEDUP_REMOVED lines=17> */
.L_x_1517:
[----:B------:R-:W2:Y:S02]  /*1080*/  LDG.E.U8 R4, [R4.64] ;  /* 0x0000002404047981 */ /* 0x000ea4000c1e1100 */
[----:B--2---:R0:W1:Y:S01]  /*1090*/  I2F.U16 R24, R4 ;  /* 0x0000000400187306 */ /* 0x0040620000101000 */
[----:B------:R-:W-:Y:S05]  /*10a0*/  BRA `(.L_x_1519) ;  /* 0x00000ca000007947 */ /* 0x000fea0003800000 */
.L_x_1516:
        /* <DEDUP_REMOVED lines=9> */
.L_x_1521:
[----:B------:R-:W2:Y:S02]  /*1140*/  LDG.E R4, [R4.64] ;  /* 0x0000002404047981 */ /* 0x000ea4000c1e1900 */
[----:B--2---:R0:W1:Y:S01]  /*1150*/  I2F R24, R4 ;  /* 0x0000000400187306 */ /* 0x0040620000201400 */
[----:B------:R-:W-:Y:S05]  /*1160*/  BRA `(.L_x_1519) ;  /* 0x00000be000007947 */ /* 0x000fea0003800000 */
.L_x_1520:
[----:B------:R-:W2:Y:S02]  /*1170*/  LDG.E.U16 R4, [R4.64] ;  /* 0x0000002404047981 */ /* 0x000ea4000c1e1500 */
[----:B--2---:R0:W1:Y:S01]  /*1180*/  I2F.S16 R24, R4 ;  /* 0x0000000400187306 */ /* 0x0040620000101400 */
[----:B------:R-:W-:Y:S05]  /*1190*/  BRA `(.L_x_1519) ;  /* 0x00000bb000007947 */ /* 0x000fea0003800000 */
.L_x_1515:
        /* <DEDUP_REMOVED lines=8> */
.L_x_1523:
[----:B------:R-:W2:Y:S02]  /*1220*/  LDG.E.U16 R4, [R4.64] ;  /* 0x0000002404047981 */ /* 0x000ea4000c1e1500 */
[----:B--2---:R-:W-:Y:S01]  /*1230*/  HADD2.F32 R24, -RZ, R4.H0_H0 ;  /* 0x20000004ff187230 */ /* 0x004fe20000004100 */
[----:B------:R-:W-:Y:S05]  /*1240*/  BRA `(.L_x_1519) ;  /* 0x00000b0000007947 */ /* 0x000fea0003800000 */
.L_x_1522:
        /* <DEDUP_REMOVED lines=8> */
.L_x_1525:
[----:B------:R-:W2:Y:S02]  /*12d0*/  LDG.E.U16 R4, [R4.64] ;  /* 0x0000002404047981 */ /* 0x000ea4000c1e1500 */
[----:B--2---:R-:W-:Y:S01]  /*12e0*/  HADD2.F32 R24, -RZ, R4.H0_H0 ;  /* 0x20000004ff187230 */ /* 0x004fe20000004100 */
[----:B------:R-:W-:Y:S05]  /*12f0*/  BRA `(.L_x_1519) ;  /* 0x00000a5000007947 */ /* 0x000fea0003800000 */
.L_x_1524:
[----:B------:R-:W2:Y:S02]  /*1300*/  LDG.E.64 R4, [R4.64] ;  /* 0x0000002404047981 */ /* 0x000ea4000c1e1b00 */
[----:B--2---:R-:W0:Y:S01]  /*1310*/  F2F.F32.F64 R24, R4 ;  /* 0x0000000400187310 */ /* 0x004e220000301000 */
[----:B------:R-:W0:-:S14]  /*1320*/  DSETP.GEU.AND P0, PT, |R4|, c[0x2][0x0], PT ;  /* 0x008000000400762a */ /* 0x000e1c0003f0e200 */
[----:B0-----:R-:W-:Y:S01]  /*1330*/  @!P0 FMUL R24, R24, 1.175494350822287508e-38 ;  /* 0x0080000018188820 */ /* 0x001fe20000400000 */
[----:B------:R-:W-:Y:S05]  /*1340*/  BRA `(.L_x_1519) ;  /* 0x00000a0000007947 */ /* 0x000fea0003800000 */
.L_x_1514:
        /* <DEDUP_REMOVED lines=12> */
.L_x_1528:
[----:B------:R-:W2:Y:S02]  /*1410*/  LDG.E.64 R4, [R4.64] ;  /* 0x0000002404047981 */ /* 0x000ea4000c1e1b00 */
[----:B--2---:R-:W0:Y:S01]  /*1420*/  F2F.F32.F64 R24, R4 ;  /* 0x0000000400187310 */ /* 0x004e220000301000 */
[----:B------:R-:W0:-:S14]  /*1430*/  DSETP.GEU.AND P0, PT, |R4|, c[0x2][0x0], PT ;  /* 0x008000000400762a */ /* 0x000e1c0003f0e200 */
[----:B0-----:R-:W-:Y:S01]  /*1440*/  @!P0 FMUL R24, R24, 1.175494350822287508e-38 ;  /* 0x0080000018188820 */ /* 0x001fe20000400000 */
[----:B------:R-:W-:Y:S05]  /*1450*/  BRA `(.L_x_1519) ;  /* 0x000008f000007947 */ /* 0x000fea0003800000 */
.L_x_1527:
        /* <DEDUP_REMOVED lines=26> */
.L_x_1530:
[----:B------:R-:W2:Y:S02]  /*1600*/  LDG.E.U8 R4, [R4.64] ;  /* 0x0000002404047981 */ /* 0x000ea4000c1e1100 */
[----:B--2---:R-:W-:-:S05]  /*1610*/  IMAD.SHL.U32 R0, R4, 0x2000000, RZ ;  /* 0x0200000004007824 */ /* 0x004fca00078e00ff */
[----:B------:R-:W-:-:S13]  /*1620*/  ISETP.GE.U32.AND P0, PT, R0, 0x8000000, PT ;  /* 0x080000000000780c */ /* 0x000fda0003f06070 */
[C---:B------:R-:W-:Y:S02]  /*1630*/  @!P0 IMAD.SHL.U32 R0, R4.reuse, 0x100, RZ ;  /* 0x0000010004008824 */ /* 0x040fe400078e00ff */
[----:B------:R-:W-:-:S03]  /*1640*/  @P0 IMAD.SHL.U32 R3, R4, 0x200000, RZ ;  /* 0x0020000004030824 */ /* 0x000fc600078e00ff */
        /* <DEDUP_REMOVED lines=8> */
.L_x_1529:
[----:B------:R-:W2:Y:S02]  /*16d0*/  LDG.E.U16 R4, [R4.64] ;  /* 0x0000002404047981 */ /* 0x000ea4000c1e1500 */
[----:B--2---:R-:W-:Y:S01]  /*16e0*/  PRMT R24, RZ, 0x5410, R4 ;  /* 0x00005410ff187816 */ /* 0x004fe20000000004 */
[----:B------:R-:W-:Y:S05]  /*16f0*/  BRA `(.L_x_1519) ;  /* 0x0000065000007947 */ /* 0x000fea0003800000 */
.L_x_1526:
        /* <DEDUP_REMOVED lines=11> */
.L_x_1533:
        /* <DEDUP_REMOVED lines=20> */
.L_x_1535:
[----:B------:R-:W-:Y:S05]  /*18f0*/  BSYNC B0 ;  /* 0x0000000000007941 */ /* 0x000fea0003800000 */
.L_x_1534:
[----:B------:R-:W-:Y:S01]  /*1900*/  IMAD.SHL.U32 R3, R3, 0x100000, RZ ;  /* 0x0010000003037824 */ /* 0x000fe200078e00ff */
[----:B------:R-:W-:-:S04]  /*1910*/  LEA R5, R0, 0x3b800000, 0x17 ;  /* 0x3b80000000057811 */ /* 0x000fc800078eb8ff */
[----:B------:R-:W-:Y:S01]  /*1920*/  LOP3.LUT R24, R5, R3, R24, 0xfe, !PT ;  /* 0x0000000305187212 */ /* 0x000fe200078efe18 */
[----:B------:R-:W-:Y:S05]  /*1930*/  BRA `(.L_x_1519) ;  /* 0x0000041000007947 */ /* 0x000fea0003800000 */
.L_x_1532:
        /* <DEDUP_REMOVED lines=20> */
.L_x_1537:
[----:B------:R-:W-:Y:S05]  /*1a80*/  BSYNC B0 ;  /* 0x0000000000007941 */ /* 0x000fea0003800000 */
.L_x_1536:
[----:B------:R-:W-:Y:S01]  /*1a90*/  IMAD.SHL.U32 R3, R3, 0x200000, RZ ;  /* 0x0020000003037824 */ /* 0x000fe200078e00ff */
[----:B------:R-:W-:-:S04]  /*1aa0*/  LEA R5, R0, 0x37800000, 0x17 ;  /* 0x3780000000057811 */ /* 0x000fc800078eb8ff */
[----:B------:R-:W-:Y:S01]  /*1ab0*/  LOP3.LUT R24, R5, R3, R24, 0xfe, !PT ;  /* 0x0000000305187212 */ /* 0x000fe200078efe18 */
[----:B------:R-:W-:Y:S05]  /*1ac0*/  BRA `(.L_x_1519) ;  /* 0x0000028000007947 */ /* 0x000fea0003800000 */
.L_x_1531:
        /* <DEDUP_REMOVED lines=14> */
.L_x_1518:
        /* <DEDUP_REMOVED lines=18> */
[----:B0----5:R-:W-:Y:S05]  /*1cd0*/  CALL.ABS.NOINC R14 ;  /* 0x000000000e007343 */ /* 0x021fea0003c00000 */
[----:B------:R-:W-:Y:S01]  /*1ce0*/  IMAD.MOV.U32 R24, RZ, RZ, RZ ;  /* 0x000000ffff187224 */ /* 0x000fe200078e00ff */
[----:B------:R-:W-:Y:S05]  /*1cf0*/  BRA `(.L_x_1519) ;  /* 0x0000005000007947 */ /* 0x000fea0003800000 */
.L_x_1539:
[----:B------:R-:W2:Y:S02]  /*1d00*/  LDG.E.64 R24, [R4.64] ;  /* 0x0000002404187981 */ /* 0x000ea4000c1e1b00 */
[----:B--2---:R0:W1:Y:S01]  /*1d10*/  I2F.U64 R24, R24 ;  /* 0x0000001800187312 */ /* 0x0040620000301000 */
[----:B------:R-:W-:Y:S05]  /*1d20*/  BRA `(.L_x_1519) ;  /* 0x0000002000007947 */ /* 0x000fea0003800000 */
.L_x_1538:
[----:B------:R-:W2:Y:S02]  /*1d30*/  LDG.E R4, [R4.64] ;  /* 0x0000002404047981 */ /* 0x000ea4000c1e1900 */
[----:B--2---:R0:W1:Y:S02]  /*1d40*/  I2F.U32 R24, R4 ;  /* 0x0000000400187306 */ /* 0x0040640000201000 */
.L_x_1519:
[----:B------:R-:W-:Y:S05]  /*1d50*/  BSYNC B6 ;  /* 0x0000000000067941 */ /* 0x000fea0003800000 */
.L_x_1513:
[----:B------:R-:W-:Y:S02]  /*1d60*/  IADD3 R23, R23, 0x80, RZ ;  /* 0x0000008017177810 */ /* 0x000fe40007ffe0ff */
.L_x_1512:
[----:B------:R-:W-:Y:S05]  /*1d70*/  BSYNC B7 ;  /* 0x0000000000077941 */ /* 0x000fea0003800000 */
.L_x_1511:
[----:B------:R-:W-:Y:S01]  /*1d80*/  ISETP.GE.AND P0, PT, R23, R16, PT ;  /* 0x000000101700720c */ /* 0x000fe20003f06270 */
[----:B------:R-:W-:Y:S01]  /*1d90*/  BSSY B7, `(.L_x_1540) ;  /* 0x00000e7000077945 */ /* 0x000fe20003800000 */
[----:B0-----:R-:W-:Y:S02]  /*1da0*/  IMAD.MOV.U32 R25, RZ, RZ, RZ ;  /* 0x000000ffff197224 */ /* 0x001fe400078e00ff */
[----:B------:R-:W-:-:S09]  /*1db0*/  IMAD.MOV.U32 R18, RZ, RZ, RZ ;  /* 0x000000ffff127224 */ /* 0x000fd200078e00ff */
        /* <DEDUP_REMOVED lines=19> */
[----:B--2---:R0:W2:Y:S01]  /*1ef0*/  I2F.S16 R18, R4 ;  /* 0x0000000400127306 */ /* 0x0040a20000101400 */
[----:B------:R-:W-:Y:S05]  /*1f00*/  BRA `(.L_x_1548) ;  /* 0x00000cd000007947 */ /* 0x000fea0003800000 */
.L_x_1546:
[----:B------:R-:W2:Y:S02]  /*1f10*/  LDG.E.U8 R4, [R4.64] ;  /* 0x0000002404047981 */ /* 0x000ea4000c1e1100 */
[----:B--2---:R0:W2:Y:S01]  /*1f20*/  I2F.U16 R18, R4 ;  /* 0x0000000400127306 */ /* 0x0040a20000101000 */
[----:B------:R-:W-:Y:S05]  /*1f30*/  BRA `(.L_x_1548) ;  /* 0x00000ca000007947 */ /* 0x000fea0003800000 */
.L_x_1545:
[----:B------:R-:W-:-:S13]  /*1f40*/  ISETP.NE.AND P0, PT, R0, 0x2, PT ;  /* 0x000000020000780c */ /* 0x000fda0003f05270 */
[----:B------:R-:W-:Y:S05]  /*1f50*/  @!P0 BRA `(.L_x_1549) ;  /* 0x000000a000008947 */ /* 0x000fea0003800000 */
[----:B------:R-:W-:-:S13]  /*1f60*/  ISETP.NE.AND P0, PT, R0, 0x3, PT ;  /* 0x000000030000780c */ /* 0x000fda0003f05270 */
[----:B------:R-:W-:Y:S05]  /*1f70*/  @!P0 BRA `(.L_x_1550) ;  /* 0x0000005000008947 */ /* 0x000fea0003800000 */
[----:B------:R-:W-:-:S13]  /*1f80*/  ISETP.NE.AND P0, PT, R0, 0x4, PT ;  /* 0x000000040000780c */ /* 0x000fda0003f05270 */
[----:B------:R-:W-:Y:S05]  /*1f90*/  @P0 BRA `(.L_x_1547) ;  /* 0x00000aa000000947 */ /* 0x000fea0003800000 */
[----:B------:R-:W2:Y:S02]  /*1fa0*/  LDG.E.64 R18, [R4.64] ;  /* 0x0000002404127981 */ /* 0x000ea4000c1e1b00 */
[----:B--2---:R0:W2:Y:S01]  /*1fb0*/  I2F.S64 R18, R18 ;  /* 0x0000001200127312 */ /* 0x0040a20000301400 */
[----:B------:R-:W-:Y:S05]  /*1fc0*/  BRA `(.L_x_1548) ;  /* 0x00000c1000007947 */ /* 0x000fea0003800000 */
.L_x_1550:
[----:B------:R-:W2:Y:S02]  /*1fd0*/  LDG.E R4, [R4.64] ;  /* 0x0000002404047981 */ /* 0x000ea4000c1e1900 */
[----:B--2---:R0:W2:Y:S01]  /*1fe0*/  I2F R18, R4 ;  /* 0x0000000400127306 */ /* 0x0040a20000201400 */
[----:B------:R-:W-:Y:S05]  /*1ff0*/  BRA `(.L_x_1548) ;  /* 0x00000be000007947 */ /* 0x000fea0003800000 */
.L_x_1549:
[----:B------:R-:W2:Y:S02]  /*2000*/  LDG.E.U16 R4, [R4.64] ;  /* 0x0000002404047981 */ /* 0x000ea4000c1e1500 */
[----:B--2---:R0:W2:Y:S01]  /*2010*/  I2F.S16 R18, R4 ;  /* 0x0000000400127306 */ /* 0x0040a20000101400 */
[----:B------:R-:W-:Y:S05]  /*2020*/  BRA `(.L_x_1548) ;  /* 0x00000bb000007947 */ /* 0x000fea0003800000 */
.L_x_1544:
        /* <DEDUP_REMOVED lines=8> */
.L_x_1552:
[----:B------:R-:W2:Y:S02]  /*20b0*/  LDG.E.U16 R4, [R4.64] ;  /* 0x0000002404047981 */ /* 0x000ea4000c1e1500 */
[----:B--2---:R-:W-:Y:S01]  /*20c0*/  HADD2.F32 R18, -RZ, R4.H0_H0 ;  /* 0x20000004ff127230 */ /* 0x004fe20000004100 */
[----:B------:R-:W-:Y:S05]  /*20d0*/  BRA `(.L_x_1548) ;  /* 0x00000b0000007947 */ /* 0x000fea0003800000 */
.L_x_1551:
        /* <DEDUP_REMOVED lines=8> */
.L_x_1554:
[----:B------:R-:W2:Y:S02]  /*2160*/  LDG.E.U16 R4, [R4.64] ;  /* 0x0000002404047981 */ /* 0x000ea4000c1e1500 */
[----:B--2---:R-:W-:Y:S01]  /*2170*/  HADD2.F32 R18, -RZ, R4.H0_H0 ;  /* 0x20000004ff127230 */ /* 0x004fe20000004100 */
[----:B------:R-:W-:Y:S05]  /*2180*/  BRA `(.L_x_1548) ;  /* 0x00000a5000007947 */ /* 0x000fea0003800000 */
.L_x_1553:
[----:B------:R-:W2:Y:S02]  /*2190*/  LDG.E.64 R4, [R4.64] ;  /* 0x0000002404047981 */ /* 0x000ea4000c1e1b00 */
[----:B--2---:R-:W0:Y:S01]  /*21a0*/  F2F.F32.F64 R18, R4 ;  /* 0x0000000400127310 */ /* 0x004e220000301000 */
[----:B------:R-:W0:-:S14]  /*21b0*/  DSETP.GEU.AND P0, PT, |R4|, c[0x2][0x0], PT ;  /* 0x008000000400762a */ /* 0x000e1c0003f0e200 */
[----:B0-----:R-:W-:Y:S01]  /*21c0*/  @!P0 FMUL R18, R18, 1.175494350822287508e-38 ;  /* 0x0080000012128820 */ /* 0x001fe20000400000 */
[----:B------:R-:W-:Y:S05]  /*21d0*/  BRA `(.L_x_1548) ;  /* 0x00000a0000007947 */ /* 0x000fea0003800000 */
.L_x_1543:
        /* <DEDUP_REMOVED lines=12> */
.L_x_1557:
[----:B------:R-:W2:Y:S02]  /*22a0*/  LDG.E.64 R4, [R4.64] ;  /* 0x0000002404047981 */ /* 0x000ea4000c1e1b00 */
[----:B--2---:R-:W0:Y:S01]  /*22b0*/  F2F.F32.F64 R18, R4 ;  /* 0x0000000400127310 */ /* 0x004e220000301000 */
[----:B------:R-:W0:-:S14]  /*22c0*/  DSETP.GEU.AND P0, PT, |R4|, c[0x2][0x0], PT ;  /* 0x008000000400762a */ /* 0x000e1c0003f0e200 */
[----:B0-----:R-:W-:Y:S01]  /*22d0*/  @!P0 FMUL R18, R18, 1.175494350822287508e-38 ;  /* 0x0080000012128820 */ /* 0x001fe20000400000 */
[----:B------:R-:W-:Y:S05]  /*22e0*/  BRA `(.L_x_1548) ;  /* 0x000008f000007947 */ /* 0x000fea0003800000 */
.L_x_1556:
        /* <DEDUP_REMOVED lines=26> */
.L_x_1559:
        /* <DEDUP_REMOVED lines=13> */
.L_x_1558:
[----:B------:R-:W2:Y:S02]  /*2560*/  LDG.E.U16 R4, [R4.64] ;  /* 0x0000002404047981 */ /* 0x000ea4000c1e1500 */
[----:B--2---:R-:W-:Y:S01]  /*2570*/  PRMT R18, RZ, 0x5410, R4 ;  /* 0x00005410ff127816 */ /* 0x004fe20000000004 */
[----:B------:R-:W-:Y:S05]  /*2580*/  BRA `(.L_x_1548) ;  /* 0x0000065000007947 */ /* 0x000fea0003800000 */
.L_x_1555:
        /* <DEDUP_REMOVED lines=9> */
[----:B--2---:R0:W2:Y:S01]  /*2620*/  I2F.U16 R18, R4 ;  /* 0x0000000400127306 */ /* 0x0040a20000101000 */
[----:B------:R-:W-:Y:S05]  /*2630*/  BRA `(.L_x_1548) ;  /* 0x000005a000007947 */ /* 0x000fea0003800000 */
.L_x_1562:
        /* <DEDUP_REMOVED lines=20> */
.L_x_1564:
[----:B------:R-:W-:Y:S05]  /*2780*/  BSYNC B0 ;  /* 0x0000000000007941 */ /* 0x000fea0003800000 */
.L_x_1563:
[----:B------:R-:W-:Y:S01]  /*2790*/  IMAD.SHL.U32 R3, R3, 0x100000, RZ ;  /* 0x0010000003037824 */ /* 0x000fe200078e00ff */
[----:B------:R-:W-:-:S04]  /*27a0*/  LEA R5, R0, 0x3b800000, 0x17 ;  /* 0x3b80000000057811 */ /* 0x000fc800078eb8ff */
[----:B------:R-:W-:Y:S01]  /*27b0*/  LOP3.LUT R18, R5, R3, R18, 0xfe, !PT ;  /* 0x0000000305127212 */ /* 0x000fe200078efe12 */
[----:B------:R-:W-:Y:S05]  /*27c0*/  BRA `(.L_x_1548) ;  /* 0x0000041000007947 */ /* 0x000fea0003800000 */
.L_x_1561:
        /* <DEDUP_REMOVED lines=20> */
.L_x_1566:
[----:B------:R-:W-:Y:S05]  /*2910*/  BSYNC B0 ;  /* 0x0000000000007941 */ /* 0x000fea0003800000 */
.L_x_1565:
[----:B------:R-:W-:Y:S01]  /*2920*/  IMAD.SHL.U32 R3, R3, 0x200000, RZ ;  /* 0x0020000003037824 */ /* 0x000fe200078e00ff */
[----:B------:R-:W-:-:S04]  /*2930*/  LEA R5, R0, 0x37800000, 0x17 ;  /* 0x3780000000057811 */ /* 0x000fc800078eb8ff */
[----:B------:R-:W-:Y:S01]  /*2940*/  LOP3.LUT R18, R5, R3, R18, 0xfe, !PT ;  /* 0x0000000305127212 */ /* 0x000fe200078efe12 */
[----:B------:R-:W-:Y:S05]  /*2950*/  BRA `(.L_x_1548) ;  /* 0x0000028000007947 */ /* 0x000fea0003800000 */
.L_x_1560:
        /* <DEDUP_REMOVED lines=14> */
.L_x_1547:
        /* <DEDUP_REMOVED lines=18> */
[----:B01---5:R-:W-:Y:S05]  /*2b60*/  CALL.ABS.NOINC R14 ;  /* 0x000000000e007343 */ /* 0x023fea0003c00000 */
[----:B------:R-:W-:Y:S01]  /*2b70*/  IMAD.MOV.U32 R18, RZ, RZ, RZ ;  /* 0x000000ffff127224 */ /* 0x000fe200078e00ff */
[----:B------:R-:W-:Y:S05]  /*2b80*/  BRA `(.L_x_1548) ;  /* 0x0000005000007947 */ /* 0x000fea0003800000 */
.L_x_1568:
[----:B------:R-:W2:Y:S02]  /*2b90*/  LDG.E.64 R18, [R4.64] ;  /* 0x0000002404127981 */ /* 0x000ea4000c1e1b00 */
[----:B--2---:R0:W2:Y:S01]  /*2ba0*/  I2F.U64 R18, R18 ;  /* 0x0000001200127312 */ /* 0x0040a20000301000 */
[----:B------:R-:W-:Y:S05]  /*2bb0*/  BRA `(.L_x_1548) ;  /* 0x0000002000007947 */ /* 0x000fea0003800000 */
.L_x_1567:
[----:B------:R-:W2:Y:S02]  /*2bc0*/  LDG.E R4, [R4.64] ;  /* 0x0000002404047981 */ /* 0x000ea4000c1e1900 */
[----:B--2---:R0:W2:Y:S02]  /*2bd0*/  I2F.U32 R18, R4 ;  /* 0x0000000400127306 */ /* 0x0040a40000201000 */
.L_x_1548:
[----:B------:R-:W-:Y:S05]  /*2be0*/  BSYNC B6 ;  /* 0x0000000000067941 */ /* 0x000fea0003800000 */
.L_x_1542:
[----:B------:R-:W-:Y:S02]  /*2bf0*/  IADD3 R23, R23, 0x80, RZ ;  /* 0x0000008017177810 */ /* 0x000fe40007ffe0ff */
.L_x_1541:
[----:B------:R-:W-:Y:S05]  /*2c00*/  BSYNC B7 ;  /* 0x0000000000077941 */ /* 0x000fea0003800000 */
.L_x_1540:
        /* <DEDUP_REMOVED lines=18> */
[----:B------:R-:W3:Y:S02]  /*2d30*/  LDG.E.S8 R4, [R4.64] ;  /* 0x0000002404047981 */ /* 0x000ee4000c1e1300 */
[----:B---3--:R0:W3:Y:S01]  /*2d40*/  I2F.S16 R25, R4 ;  /* 0x0000000400197306 */ /* 0x0080e20000101400 */
[----:B------:R-:W-:Y:S05]  /*2d50*/  BRA `(.L_x_1570) ;  /* 0x00000ca000007947 */ /* 0x000fea0003800000 */
.L_x_1574:
[----:B------:R-:W3:Y:S02]  /*2d60*/  LDG.E.U8 R4, [R4.64] ;  /* 0x0000002404047981 */ /* 0x000ee4000c1e1100 */
[----:B---3--:R0:W3:Y:S01]  /*2d70*/  I2F.U16 R25, R4 ;  /* 0x0000000400197306 */ /* 0x0080e20000101000 */
[----:B------:R-:W-:Y:S05]  /*2d80*/  BRA `(.L_x_1570) ;  /* 0x00000c7000007947 */ /* 0x000fea0003800000 */
.L_x_1573:
[----:B------:R-:W-:-:S13]  /*2d90*/  ISETP.NE.AND P0, PT, R0, 0x2, PT ;  /* 0x000000020000780c */ /* 0x000fda0003f05270 */
[----:B------:R-:W-:Y:S05]  /*2da0*/  @!P0 BRA `(.L_x_1576) ;  /* 0x000000a000008947 */ /* 0x000fea0003800000 */
[----:B------:R-:W-:-:S13]  /*2db0*/  ISETP.NE.AND P0, PT, R0, 0x3, PT ;  /* 0x000000030000780c */ /* 0x000fda0003f05270 */
[----:B------:R-:W-:Y:S05]  /*2dc0*/  @!P0 BRA `(.L_x_1577) ;  /* 0x0000005000008947 */ /* 0x000fea0003800000 */
[----:B------:R-:W-:-:S13]  /*2dd0*/  ISETP.NE.AND P0, PT, R0, 0x4, PT ;  /* 0x000000040000780c */ /* 0x000fda0003f05270 */
[----:B------:R-:W-:Y:S05]  /*2de0*/  @P0 BRA `(.L_x_1575) ;  /* 0x00000a8000000947 */ /* 0x000fea0003800000 */
[----:B------:R-:W3:Y:S02]  /*2df0*/  LDG.E.64 R4, [R4.64] ;  /* 0x0000002404047981 */ /* 0x000ee4000c1e1b00 */
[----:B---3--:R0:W3:Y:S01]  /*2e00*/  I2F.S64 R25, R4 ;  /* 0x0000000400197312 */ /* 0x0080e20000301400 */
[----:B------:R-:W-:Y:S05]  /*2e10*/  BRA `(.L_x_1570) ;  /* 0x00000be000007947 */ /* 0x000fea0003800000 */
.L_x_1577:
[----:B------:R-:W3:Y:S02]  /*2e20*/  LDG.E R4, [R4.64] ;  /* 0x0000002404047981 */ /* 0x000ee4000c1e1900 */
[----:B---3--:R0:W3:Y:S01]  /*2e30*/  I2F R25, R4 ;  /* 0x0000000400197306 */ /* 0x0080e20000201400 */
[----:B------:R-:W-:Y:S05]  /*2e40*/  BRA `(.L_x_1570) ;  /* 0x00000bb000007947 */ /* 0x000fea0003800000 */
.L_x_1576:
[----:B------:R-:W3:Y:S02]  /*2e50*/  LDG.E.U16 R4, [R4.64] ;  /* 0x0000002404047981 */ /* 0x000ee4000c1e1500 */
[----:B---3--:R0:W3:Y:S01]  /*2e60*/  I2F.S16 R25, R4 ;  /* 0x0000000400197306 */ /* 0x0080e20000101400 */
[----:B------:R-:W-:Y:S05]  /*2e70*/  BRA `(.L_x_1570) ;  /* 0x00000b8000007947 */ /* 0x000fea0003800000 */
.L_x_1572:
        /* <DEDUP_REMOVED lines=8> */
.L_x_1579:
[----:B------:R-:W3:Y:S02]  /*2f00*/  LDG.E.U16 R4, [R4.64] ;  /* 0x0000002404047981 */ /* 0x000ee4000c1e1500 */
[----:B---3--:R-:W-:Y:S01]  /*2f10*/  HADD2.F32 R25, -RZ, R4.H0_H0 ;  /* 0x20000004ff197230 */ /* 0x008fe20000004100 */
[----:B------:R-:W-:Y:S05]  /*2f20*/  BRA `(.L_x_1570) ;  /* 0x00000ad000007947 */ /* 0x000fea0003800000 */
.L_x_1578:
        /* <DEDUP_REMOVED lines=8> */
.L_x_1581:
[----:B------:R-:W3:Y:S02]  /*2fb0*/  LDG.E.U16 R4, [R4.64] ;  /* 0x0000002404047981 */ /* 0x000ee4000c1e1500 */
[----:B---3--:R-:W-:Y:S01]  /*2fc0*/  HADD2.F32 R25, -RZ, R4.H0_H0 ;  /* 0x20000004ff197230 */ /* 0x008fe20000004100 */
[----:B------:R-:W-:Y:S05]  /*2fd0*/  BRA `(.L_x_1570) ;  /* 0x00000a2000007947 */ /* 0x000fea0003800000 */
.L_x_1580:
[----:B------:R-:W3:Y:S02]  /*2fe0*/  LDG.E.64 R4, [R4.64] ;  /* 0x0000002404047981 */ /* 0x000ee4000c1e1b00 */
[----:B---3--:R-:W0:Y:S01]  /*2ff0*/  F2F.F32.F64 R25, R4 ;  /* 0x0000000400197310 */ /* 0x008e220000301000 */
[----:B------:R-:W0:-:S14]  /*3000*/  DSETP.GEU.AND P0, PT, |R4|, c[0x2][0x0], PT ;  /* 0x008000000400762a */ /* 0x000e1c0003f0e200 */
[----:B0-----:R-:W-:Y:S01]  /*3010*/  @!P0 FMUL R25, R25, 1.175494350822287508e-38 ;  /* 0x0080000019198820 */ /* 0x001fe20000400000 */
[----:B------:R-:W-:Y:S05]  /*3020*/  BRA `(.L_x_1570) ;  /* 0x000009d000007947 */ /* 0x000fea0003800000 */
.L_x_1571:
        /* <DEDUP_REMOVED lines=8> */
[----:B------:R-:W3:Y:S02]  /*30b0*/  LDG.E.U8 R4, [R4.64] ;  /* 0x0000002404047981 */ /* 0x000ee4000c1e1100 */
[----:B---3--:R-:W-:-:S04]  /*30c0*/  ISETP.NE.AND P0, PT, R4, RZ, PT ;  /* 0x000000ff0400720c */ /* 0x008fc80003f05270 */
[----:B------:R-:W-:Y:S01]  /*30d0*/  FSEL R25, RZ, 1, !P0 ;  /* 0x3f800000ff197808 */ /* 0x000fe20004000000 */
[----:B------:R-:W-:Y:S05]  /*30e0*/  BRA `(.L_x_1570) ;  /* 0x0000091000007947 */ /* 0x000fea0003800000 */
.L_x_1584:
[----:B------:R-:W3:Y:S02]  /*30f0*/  LDG.E.64 R4, [R4.64] ;  /* 0x0000002404047981 */ /* 0x000ee4000c1e1b00 */
[----:B---3--:R-:W0:Y:S01]  /*3100*/  F2F.F32.F64 R25, R4 ;  /* 0x0000000400197310 */ /* 0x008e220000301000 */
[----:B------:R-:W0:-:S14]  /*3110*/  DSETP.GEU.AND P0, PT, |R4|, c[0x2][0x0], PT ;  /* 0x008000000400762a */ /* 0x000e1c0003f0e200 */
[----:B0-----:R-:W-:Y:S01]  /*3120*/  @!P0 FMUL R25, R25, 1.175494350822287508e-38 ;  /* 0x0080000019198820 */ /* 0x001fe20000400000 */
[----:B------:R-:W-:Y:S05]  /*3130*/  BRA `(.L_x_1570) ;  /* 0x000008c000007947 */ /* 0x000fea0003800000 */
.L_x_1583:
[----:B------:R-:W-:-:S13]  /*3140*/  ISETP.NE.AND P0, PT, R0, 0xf, PT ;  /* 0x0000000f0000780c */ /* 0x000fda0003f05270 */
[----:B------:R-:W-:Y:S05]  /*3150*/  @!P0 BRA `(.L_x_1585) ;  /* 0x0000025000008947 */ /* 0x000fea0003800000 */
[----:B------:R-:W-:-:S13]  /*3160*/  ISETP.NE.AND P0, PT, R0, 0x17, PT ;  /* 0x000000170000780c */ /* 0x000fda0003f05270 */
[----:B------:R-:W-:Y:S05]  /*3170*/  @!P0 BRA `(.L_x_1586) ;  /* 0x0000016000008947 */ /* 0x000fea0003800000 */
[----:B------:R-:W-:-:S13]  /*3180*/  ISETP.NE.AND P0, PT, R0, 0x18, PT ;  /* 0x000000180000780c */ /* 0x000fda0003f05270 */
[----:B------:R-:W-:Y:S05]  /*3190*/  @P0 BRA `(.L_x_1575) ;  /* 0x000006d000000947 */ /* 0x000fea0003800000 */
[----:B------:R-:W3:Y:S01]  /*31a0*/  LDG.E.U8 R25, [R4.64] ;  /* 0x0000002404197981 */ /* 0x000ee2000c1e1100 */
[----:B------:R-:W-:Y:S02]  /*31b0*/  IMAD.MOV.U32 R8, RZ, RZ, -0x800000 ;  /* 0xff800000ff087424 */ /* 0x000fe400078e00ff */
[----:B---3--:R-:W-:-:S05]  /*31c0*/  IMAD.SHL.U32 R25, R25, 0x1000000, RZ ;  /* 0x0100000019197824 */ /* 0x008fca00078e00ff */
        /* <DEDUP_REMOVED lines=17> */
.L_x_1586:
[----:B------:R-:W3:Y:S02]  /*32e0*/  LDG.E.U8 R4, [R4.64] ;  /* 0x0000002404047981 */ /* 0x000ee4000c1e1100 */
[----:B---3--:R-:W-:-:S05]  /*32f0*/  IMAD.SHL.U32 R0, R4, 0x2000000, RZ ;  /* 0x0200000004007824 */ /* 0x008fca00078e00ff */
        /* <DEDUP_REMOVED lines=11> */
.L_x_1585:
[----:B------:R-:W3:Y:S02]  /*33b0*/  LDG.E.U16 R4, [R4.64] ;  /* 0x0000002404047981 */ /* 0x000ee4000c1e1500 */
[----:B---3--:R-:W-:Y:S01]  /*33c0*/  PRMT R25, RZ, 0x5410, R4 ;  /* 0x00005410ff197816 */ /* 0x008fe20000000004 */
[----:B------:R-:W-:Y:S05]  /*33d0*/  BRA `(.L_x_1570) ;  /* 0x0000062000007947 */ /* 0x000fea0003800000 */
.L_x_1582:
        /* <DEDUP_REMOVED lines=8> */
[----:B------:R-:W3:Y:S02]  /*3460*/  LDG.E.U16 R4, [R4.64] ;  /* 0x0000002404047981 */ /* 0x000ee4000c1e1500 */
[----:B---3--:R0:W3:Y:S01]  /*3470*/  I2F.U16 R25, R4 ;  /* 0x0000000400197306 */ /* 0x0080e20000101000 */
[----:B------:R-:W-:Y:S05]  /*3480*/  BRA `(.L_x_1570) ;  /* 0x0000057000007947 */ /* 0x000fea0003800000 */
.L_x_1589:
[----:B------:R-:W3:Y:S02]  /*3490*/  LDG.E.U8 R3, [R4.64] ;  /* 0x0000002404037981 */ /* 0x000ee4000c1e1100 */
[----:B---3--:R-:W-:-:S13]  /*34a0*/  ISETP.NE.AND P0, PT, R3, RZ, PT ;  /* 0x000000ff0300720c */ /* 0x008fda0003f05270 */
        /* <DEDUP_REMOVED lines=17> */
.L_x_1591:
[----:B------:R-:W-:Y:S05]  /*35c0*/  BSYNC B0 ;  /* 0x0000000000007941 */ /* 0x000fea0003800000 */
.L_x_1590:
[----:B------:R-:W-:Y:S01]  /*35d0*/  IMAD.SHL.U32 R3, R3, 0x100000, RZ ;  /* 0x0010000003037824 */ /* 0x000fe200078e00ff */
[----:B------:R-:W-:-:S04]  /*35e0*/  LEA R0, R0, 0x3b800000, 0x17 ;  /* 0x3b80000000007811 */ /* 0x000fc800078eb8ff */
[----:B------:R-:W-:Y:S01]  /*35f0*/  LOP3.LUT R25, R0, R3, R25, 0xfe, !PT ;  /* 0x0000000300197212 */ /* 0x000fe200078efe19 */
[----:B------:R-:W-:Y:S05]  /*3600*/  BRA `(.L_x_1570) ;  /* 0x000003f000007947 */ /* 0x000fea0003800000 */
.L_x_1588:
        /* <DEDUP_REMOVED lines=19> */
.L_x_1593:
[----:B------:R-:W-:Y:S05]  /*3740*/  BSYNC B0 ;  /* 0x0000000000007941 */ /* 0x000fea0003800000 */
.L_x_1592:
[----:B------:R-:W-:Y:S01]  /*3750*/  IMAD.SHL.U32 R3, R3, 0x200000, RZ ;  /* 0x0020000003037824 */ /* 0x000fe200078e00ff */
[----:B------:R-:W-:-:S04]  /*3760*/  LEA R0, R0, 0x37800000, 0x17 ;  /* 0x3780000000007811 */ /* 0x000fc800078eb8ff */
[----:B------:R-:W-:Y:S01]  /*3770*/  LOP3.LUT R25, R0, R3, R25, 0xfe, !PT ;  /* 0x0000000300197212 */ /* 0x000fe200078efe19 */
[----:B------:R-:W-:Y:S05]  /*3780*/  BRA `(.L_x_1570) ;  /* 0x0000027000007947 */ /* 0x000fea0003800000 */
.L_x_1587:
[----:B------:R-:W-:-:S13]  /*3790*/  ISETP.NE.AND P0, PT, R0, 0x1c, PT ;  /* 0x0000001c0000780c */ /* 0x000fda0003f05270 */
[----:B------:R-:W-:Y:S05]  /*37a0*/  @!P0 BRA `(.L_x_1594) ;  /* 0x0000023000008947 */ /* 0x000fea0003800000 */
[----:B------:R-:W-:-:S13]  /*37b0*/  ISETP.NE.AND P0, PT, R0, 0x1d, PT ;  /* 0x0000001d0000780c */ /* 0x000fda0003f05270 */
[----:B------:R-:W-:Y:S05]  /*37c0*/  @!P0 BRA `(.L_x_1595) ;  /* 0x000001e000008947 */ /* 0x000fea0003800000 */
[----:B------:R-:W-:-:S13]  /*37d0*/  ISETP.NE.AND P0, PT, R0, 0x2c, PT ;  /* 0x0000002c0000780c */ /* 0x000fda0003f05270 */
[----:B------:R-:W-:Y:S05]  /*37e0*/  @P0 BRA `(.L_x_1575) ;  /* 0x0000008000000947 */ /* 0x000fea0003800000 */
[----:B------:R-:W3:Y:S01]  /*37f0*/  LDG.E.U8 R4, [R4.64] ;  /* 0x0000002404047981 */ /* 0x000ee2000c1e1100 */
[----:B------:R-:W-:Y:S01]  /*3800*/  IMAD.MOV.U32 R25, RZ, RZ, 0x400000 ;  /* 0x00400000ff197424 */ /* 0x000fe200078e00ff */
[----:B---3--:R-:W-:-:S13]  /*3810*/  ISETP.NE.AND P0, PT, R4, RZ, PT ;  /* 0x000000ff0400720c */ /* 0x008fda0003f05270 */
[----:B------:R-:W-:Y:S05]  /*3820*/  @!P0 BRA `(.L_x_1570) ;  /* 0x000001d000008947 */ /* 0x000fea0003800000 */
[----:B------:R-:W-:-:S13]  /*3830*/  ISETP.NE.AND P0, PT, R4, 0xff, PT ;  /* 0x000000ff0400780c */ /* 0x000fda0003f05270 */
[----:B------:R-:W-:Y:S02]  /*3840*/  @!P0 IMAD.MOV.U32 R25, RZ, RZ, 0x7f800001 ;  /* 0x7f800001ff198424 */ /* 0x000fe400078e00ff */
[----:B------:R-:W-:Y:S01]  /*3850*/  @P0 IMAD.SHL.U32 R25, R4, 0x800000, RZ ;  /* 0x0080000004190824 */ /* 0x000fe200078e00ff */
[----:B------:R-:W-:Y:S05]  /*3860*/  BRA `(.L_x_1570) ;  /* 0x0000019000007947 */ /* 0x000fea0003800000 */
.L_x_1575:
        /* <DEDUP_REMOVED lines=18> */
[----:B012--5:R-:W-:Y:S05]  /*3990*/  CALL.ABS.NOINC R14 ;  /* 0x000000000e007343 */ /* 0x027fea0003c00000 */
[----:B------:R-:W-:Y:S05]  /*39a0*/  BRA `(.L_x_1570) ;  /* 0x0000005000007947 */ /* 0x000fea0003800000 */
.L_x_1595:
[----:B------:R-:W3:Y:S02]  /*39b0*/  LDG.E.64 R4, [R4.64] ;  /* 0x0000002404047981 */ /* 0x000ee4000c1e1b00 */
[----:B---3--:R0:W3:Y:S01]  /*39c0*/  I2F.U64 R25, R4 ;  /* 0x0000000400197312 */ /* 0x0080e20000301000 */
[----:B------:R-:W-:Y:S05]  /*39d0*/  BRA `(.L_x_1570) ;  /* 0x0000002000007947 */ /* 0x000fea0003800000 */
.L_x_1594:
[----:B------:R-:W3:Y:S02]  /*39e0*/  LDG.E R4, [R4.64] ;  /* 0x0000002404047981 */ /* 0x000ee4000c1e1900 */
[----:B---3--:R0:W3:Y:S02]  /*39f0*/  I2F.U32 R25, R4 ;  /* 0x0000000400197306 */ /* 0x0080e40000201000 */
.L_x_1570:
[----:B------:R-:W-:Y:S05]  /*3a00*/  BSYNC B6 ;  /* 0x0000000000067941 */ /* 0x000fea0003800000 */
.L_x_1569:
[----:B0-----:R-:W0:Y:S01]  /*3a10*/  S2R R19, SR_TID.X ;  /* 0x0000000000137919 */ /* 0x001e220000002100 */
[----:B------:R-:W4:Y:S01]  /*3a20*/  LDC.U8 R17, c[0x0][0x184] ;  /* 0x00006100ff117b82 */ /* 0x000f220000000000 */
[----:B------:R-:W-:Y:S01]  /*3a30*/  BSSY B0, `(.L_x_1596) ;  /* 0x0000027000007945 */ /* 0x000fe20003800000 */
[C---:B0-----:R-:W-:Y:S02]  /*3a40*/  ISETP.GE.AND P2, PT, R19.reuse, R16, PT ;  /* 0x000000101300720c */ /* 0x041fe40003f46270 */
[----:B------:R-:W-:-:S02]  /*3a50*/  IADD3 R3, R19, 0x100, RZ ;  /* 0x0000010013037810 */ /* 0x000fc40007ffe0ff */
[C---:B------:R-:W-:Y:S02]  /*3a60*/  IADD3 R5, R19.reuse, 0x180, RZ ;  /* 0x0000018013057810 */ /* 0x040fe40007ffe0ff */
[----:B------:R-:W-:Y:S02]  /*3a70*/  IADD3 R23, R19, 0x80, RZ ;  /* 0x0000008013177810 */ /* 0x000fe40007ffe0ff */
[-C--:B------:R-:W-:Y:S02]  /*3a80*/  ISETP.GE.AND P0, PT, R3, R16.reuse, PT ;  /* 0x000000100300720c */ /* 0x080fe40003f06270 */
[-C--:B------:R-:W-:Y:S02]  /*3a90*/  ISETP.GE.AND P1, PT, R5, R16.reuse, PT ;  /* 0x000000100500720c */ /* 0x080fe40003f26270 */
[----:B------:R-:W-:Y:S01]  /*3aa0*/  ISETP.GE.AND P4, PT, R23, R16, PT ;  /* 0x000000101700720c */ /* 0x000fe20003f86270 */
[----:B------:R-:W-:Y:S07]  /*3ab0*/  @P2 BRA `(.L_x_1597) ;  /* 0x000001e000002947 */ /* 0x000fee0003800000 */
[C---:B----45:R-:W-:Y:S01]  /*3ac0*/  FADD.FTZ R3, |R22|.reuse, -RZ ;  /* 0x800000ff16037221 */ /* 0x070fe20000010200 */
[C---:B------:R-:W-:Y:S01]  /*3ad0*/  FSETP.GE.FTZ.AND P3, PT, |R22|.reuse, 1.0029599666595458984, PT ;  /* 0x3f8060fe1600780b */ /* 0x040fe20003f76200 */
[----:B------:R-:W-:-:S02]  /*3ae0*/  FMUL.FTZ R0, R22, R22 ;  /* 0x0000001616007220 */ /* 0x000fc40000410000 */
[----:B------:R-:W-:Y:S02]  /*3af0*/  IMAD.MOV.U32 R5, RZ, RZ, 0x38eb4c3a ;  /* 0x38eb4c3aff057424 */ /* 0x000fe400078e00ff */
        /* <DEDUP_REMOVED lines=25> */
[----:B------:R-:W-:Y:S02]  /*3c90*/  @P3 LOP3.LUT R4, R3, 0x80000000, R22, 0xb8, !PT ;  /* 0x8000000003043812 */ /* 0x000fe400078eb816 */
.L_x_1597:
[----:B----4-:R-:W-:Y:S05]  /*3ca0*/  BSYNC B0 ;  /* 0x0000000000007941 */ /* 0x010fea0003800000 */
.L_x_1596:
[----:B------:R-:W-:Y:S01]  /*3cb0*/  BSSY B0, `(.L_x_1598) ;  /* 0x0000020000007945 */ /* 0x000fe20003800000 */
[----:B------:R-:W-:Y:S05]  /*3cc0*/  @P4 BRA `(.L_x_1599) ;  /* 0x000001e000004947 */ /* 0x000fea0003800000 */
[C---:B-1---5:R-:W-:Y:S01]  /*3cd0*/  FADD.FTZ R3, |R24|.reuse, -RZ ;  /* 0x800000ff18037221 */ /* 0x062fe20000010200 */
[C---:B------:R-:W-:Y:S01]  /*3ce0*/  FSETP.GE.FTZ.AND P3, PT, |R24|.reuse, 1.0029599666595458984, PT ;  /* 0x3f8060fe1800780b */ /* 0x040fe20003f76200 */
[----:B------:R-:W-:Y:S02]  /*3cf0*/  FMUL.FTZ R0, R24, R24 ;  /* 0x0000001818007220 */ /* 0x000fe40000410000 */
        /* <DEDUP_REMOVED lines=27> */
.L_x_1599:
[----:B------:R-:W-:Y:S05]  /*3eb0*/  BSYNC B0 ;  /* 0x0000000000007941 */ /* 0x000fea0003800000 */
.L_x_1598:
[----:B------:R-:W-:Y:S01]  /*3ec0*/  BSSY B0, `(.L_x_1600) ;  /* 0x0000020000007945 */ /* 0x000fe20003800000 */
[----:B------:R-:W-:Y:S05]  /*3ed0*/  @P0 BRA `(.L_x_1601) ;  /* 0x000001e000000947 */ /* 0x000fea0003800000 */
[C---:B--2--5:R-:W-:Y:S01]  /*3ee0*/  FADD.FTZ R3, |R18|.reuse, -RZ ;  /* 0x800000ff12037221 */ /* 0x064fe20000010200 */
        /* <DEDUP_REMOVED lines=23> */
[----:B-1----:R-:W-:Y:S01]  /*4060*/  FSEL R24, R7, R18, P0 ;  /* 0x0000001207187208 */ /* 0x002fe20000000000 */
[----:B------:R-:W-:-:S04]  /*4070*/  FFMA.FTZ R3, R0, R5, R3 ;  /* 0x0000000500037223 */ /* 0x000fc80000010003 */
[----:B------:R-:W-:-:S04]  /*4080*/  FFMA.FTZ R24, R3, R24, R24 ;  /* 0x0000001803187223 */ /* 0x000fc80000010018 */
[----:B------:R-:W0:Y:S02]  /*4090*/  @P0 MUFU.EX2 R0, R24 ;  /* 0x0000001800000308 */ /* 0x000e240000000800 */
[----:B0-----:R-:W-:-:S05]  /*40a0*/  @P0 FADD.FTZ R3, -R0, 1 ;  /* 0x3f80000000030421 */ /* 0x001fca0000010100 */
[----:B------:R-:W-:Y:S02]  /*40b0*/  @P0 LOP3.LUT R24, R3, 0x80000000, R18, 0xb8, !PT ;  /* 0x8000000003180812 */ /* 0x000fe400078eb812 */
.L_x_1601:
[----:B------:R-:W-:Y:S05]  /*40c0*/  BSYNC B0 ;  /* 0x0000000000007941 */ /* 0x000fea0003800000 */
.L_x_1600:
[----:B------:R-:W-:Y:S01]  /*40d0*/  BSSY B0, `(.L_x_1602) ;  /* 0x0000020000007945 */ /* 0x000fe20003800000 */
[----:B------:R-:W-:Y:S05]  /*40e0*/  @P1 BRA `(.L_x_1603) ;  /* 0x000001e000001947 */ /* 0x000fea0003800000 */
[C---:B---3-5:R-:W-:Y:S01]  /*40f0*/  FADD.FTZ R3, |R25|.reuse, -RZ ;  /* 0x800000ff19037221 */ /* 0x068fe20000010200 */
        /* <DEDUP_REMOVED lines=25> */
[----:B--2---:R-:W-:-:S04]  /*4290*/  FFMA.FTZ R18, R3, R8, R8 ;  /* 0x0000000803127223 */ /* 0x004fc80000010008 */
[----:B------:R-:W0:Y:S02]  /*42a0*/  @P0 MUFU.EX2 R0, R18 ;  /* 0x0000001200000308 */ /* 0x000e240000000800 */
[----:B0-----:R-:W-:-:S05]  /*42b0*/  @P0 FADD.FTZ R0, -R0, 1 ;  /* 0x3f80000000000421 */ /* 0x001fca0000010100 */
[----:B------:R-:W-:Y:S02]  /*42c0*/  @P0 LOP3.LUT R18, R0, 0x80000000, R25, 0xb8, !PT ;  /* 0x8000000000120812 */ /* 0x000fe400078eb819 */
.L_x_1603:
[----:B------:R-:W-:Y:S05]  /*42d0*/  BSYNC B0 ;  /* 0x0000000000007941 */ /* 0x000fea0003800000 */
.L_x_1602:
        /* <DEDUP_REMOVED lines=17> */
[----:B------:R-:W0:Y:S01]  /*43f0*/  F2I.FTZ.TRUNC.NTZ R3, R4 ;  /* 0x0000000400037305 */ /* 0x000e22000021f100 */
[----:B------:R-:W-:Y:S01]  /*4400*/  IMAD.MOV.U32 R19, RZ, RZ, R23 ;  /* 0x000000ffff137224 */ /* 0x000fe200078e0017 */
[----:B0-----:R0:W-:Y:S01]  /*4410*/  STG.E.U8 [R8.64], R3 ;  /* 0x0000000308007986 */ /* 0x0011e2000c101124 */
[----:B------:R-:W-:Y:S05]  /*4420*/  BRA `(.L_x_1605) ;  /* 0x00000ec000007947 */ /* 0x000fea0003800000 */
.L_x_1609:
[----:B------:R-:W0:Y:S01]  /*4430*/  F2I.S64.TRUNC R4, R4 ;  /* 0x0000000400047311 */ /* 0x000e22000020d900 */
[----:B------:R-:W-:Y:S02]  /*4440*/  IMAD.MOV.U32 R19, RZ, RZ, R23 ;  /* 0x000000ffff137224 */ /* 0x000fe400078e0017 */
[----:B0-----:R-:W-:-:S05]  /*4450*/  IMAD.MOV.U32 R3, RZ, RZ, R4 ;  /* 0x000000ffff037224 */ /* 0x001fca00078e0004 */
[----:B------:R0:W-:Y:S01]  /*4460*/  STG.E.U8 [R8.64], R3 ;  /* 0x0000000308007986 */ /* 0x0001e2000c101124 */
[----:B------:R-:W-:Y:S05]  /*4470*/  BRA `(.L_x_1605) ;  /* 0x00000e7000007947 */ /* 0x000fea0003800000 */
.L_x_1608:
[----:B------:R-:W-:-:S13]  /*4480*/  ISETP.NE.AND P0, PT, R0, 0x2, PT ;  /* 0x000000020000780c */ /* 0x000fda0003f05270 */
[----:B------:R-:W-:Y:S05]  /*4490*/  @!P0 BRA `(.L_x_1611) ;  /* 0x000000c000008947 */ /* 0x000fea0003800000 */
[----:B------:R-:W-:-:S13]  /*44a0*/  ISETP.NE.AND P0, PT, R0, 0x3, PT ;  /* 0x000000030000780c */ /* 0x000fda0003f05270 */
[----:B------:R-:W-:Y:S05]  /*44b0*/  @!P0 BRA `(.L_x_1612) ;  /* 0x0000006000008947 */ /* 0x000fea0003800000 */
[----:B------:R-:W-:-:S13]  /*44c0*/  ISETP.NE.AND P0, PT, R0, 0x4, PT ;  /* 0x000000040000780c */ /* 0x000fda0003f05270 */
[----:B------:R-:W-:Y:S05]  /*44d0*/  @P0 BRA `(.L_x_1610) ;  /* 0x00000c5000000947 */ /* 0x000fea0003800000 */
[----:B------:R-:W0:Y:S01]  /*44e0*/  F2I.S64.TRUNC R4, R4 ;  /* 0x0000000400047311 */ /* 0x000e22000020d900 */
[----:B------:R-:W-:Y:S01]  /*44f0*/  IMAD.MOV.U32 R19, RZ, RZ, R23 ;  /* 0x000000ffff137224 */ /* 0x000fe200078e0017 */
[----:B0-----:R0:W-:Y:S01]  /*4500*/  STG.E.64 [R8.64], R4 ;  /* 0x0000000408007986 */ /* 0x0011e2000c101b24 */
[----:B------:R-:W-:Y:S05]  /*4510*/  BRA `(.L_x_1605) ;  /* 0x00000dd000007947 */ /* 0x000fea0003800000 */
.L_x_1612:
[----:B------:R-:W0:Y:S01]  /*4520*/  F2I.FTZ.TRUNC.NTZ R3, R4 ;  /* 0x0000000400037305 */ /* 0x000e22000021f100 */
[----:B------:R-:W-:Y:S01]  /*4530*/  IMAD.MOV.U32 R19, RZ, RZ, R23 ;  /* 0x000000ffff137224 */ /* 0x000fe200078e0017 */
[----:B0-----:R0:W-:Y:S01]  /*4540*/  STG.E [R8.64], R3 ;  /* 0x0000000308007986 */ /* 0x0011e2000c101924 */
[----:B------:R-:W-:Y:S05]  /*4550*/  BRA `(.L_x_1605) ;  /* 0x00000d9000007947 */ /* 0x000fea0003800000 */
.L_x_1611:
[----:B------:R-:W0:Y:S01]  /*4560*/  F2I.FTZ.TRUNC.NTZ R3, R4 ;  /* 0x0000000400037305 */ /* 0x000e22000021f100 */
[----:B------:R-:W-:Y:S01]  /*4570*/  IMAD.MOV.U32 R19, RZ, RZ, R23 ;  /* 0x000000ffff137224 */ /* 0x000fe200078e0017 */
[----:B0-----:R0:W-:Y:S01]  /*4580*/  STG.E.U16 [R8.64], R3 ;  /* 0x0000000308007986 */ /* 0x0011e2000c101524 */
[----:B------:R-:W-:Y:S05]  /*4590*/  BRA `(.L_x_1605) ;  /* 0x00000d5000007947 */ /* 0x000fea0003800000 */
.L_x_1607:
[----:B------:R-:W-:-:S13]  /*45a0*/  ISETP.GT.AND P0, PT, R0, 0x6, PT ;  /* 0x000000060000780c */ /* 0x000fda0003f04270 */
[----:B------:R-:W-:Y:S05]  /*45b0*/  @P0 BRA `(.L_x_1613) ;  /* 0x000000b000000947 */ /* 0x000fea0003800000 */
[----:B------:R-:W-:-:S13]  /*45c0*/  ISETP.NE.AND P0, PT, R0, 0x5, PT ;  /* 0x000000050000780c */ /* 0x000fda0003f05270 */
[----:B------:R-:W-:Y:S05]  /*45d0*/  @!P0 BRA `(.L_x_1614) ;  /* 0x0000005000008947 */ /* 0x000fea0003800000 */
[----:B------:R-:W-:-:S13]  /*45e0*/  ISETP.NE.AND P0, PT, R0, 0x6, PT ;  /* 0x000000060000780c */ /* 0x000fda0003f05270 */
[----:B------:R-:W-:Y:S05]  /*45f0*/  @P0 BRA `(.L_x_1610) ;  /* 0x00000b3000000947 */ /* 0x000fea0003800000 */
[----:B------:R0:W-:Y:S01]  /*4600*/  STG.E [R8.64], R4 ;  /* 0x0000000408007986 */ /* 0x0001e2000c101924 */
[----:B------:R-:W-:Y:S01]  /*4610*/  IMAD.MOV.U32 R19, RZ, RZ, R23 ;  /* 0x000000ffff137224 */ /* 0x000fe200078e0017 */
[----:B------:R-:W-:Y:S05]  /*4620*/  BRA `(.L_x_1605) ;  /* 0x00000cc000007947 */ /* 0x000fea0003800000 */
.L_x_1614:
[----:B------:R-:W-:Y:S01]  /*4630*/  F2FP.PACK_AB R4, RZ, R4 ;  /* 0x00000004ff04723e */ /* 0x000fe200000000ff */
[----:B------:R-:W-:-:S04]  /*4640*/  IMAD.MOV.U32 R19, RZ, RZ, R23 ;  /* 0x000000ffff137224 */ /* 0x000fc800078e0017 */
[----:B------:R0:W-:Y:S01]  /*4650*/  STG.E.U16 [R8.64], R4 ;  /* 0x0000000408007986 */ /* 0x0001e2000c101524 */
[----:B------:R-:W-:Y:S05]  /*4660*/  BRA `(.L_x_1605) ;  /* 0x00000c8000007947 */ /* 0x000fea0003800000 */
.L_x_1613:
[----:B------:R-:W-:-:S13]  /*4670*/  ISETP.NE.AND P0, PT, R0, 0x7, PT ;  /* 0x000000070000780c */ /* 0x000fda0003f05270 */
[----:B------:R-:W-:Y:S05]  /*4680*/  @!P0 BRA `(.L_x_1615) ;  /* 0x000000d000008947 */ /* 0x000fea0003800000 */
[----:B------:R-:W-:-:S13]  /*4690*/  ISETP.NE.AND P0, PT, R0, 0x8, PT ;  /* 0x000000080000780c */ /* 0x000fda0003f05270 */
[----:B------:R-:W-:Y:S05]  /*46a0*/  @!P0 BRA `(.L_x_1616) ;  /* 0x0000006000008947 */ /* 0x000fea0003800000 */
[----:B------:R-:W-:-:S13]  /*46b0*/  ISETP.NE.AND P0, PT, R0, 0x9, PT ;  /* 0x000000090000780c */ /* 0x000fda0003f05270 */
[----:B------:R-:W-:Y:S05]  /*46c0*/  @P0 BRA `(.L_x_1610) ;  /* 0x00000a6000000947 */ /* 0x000fea0003800000 */
[----:B------:R-:W-:Y:S02]  /*46d0*/  IMAD.MOV.U32 R5, RZ, RZ, RZ ;  /* 0x000000ffff057224 */ /* 0x000fe400078e00ff */
[----:B------:R-:W-:-:S03]  /*46e0*/  IMAD.MOV.U32 R19, RZ, RZ, R23 ;  /* 0x000000ffff137224 */ /* 0x000fc600078e0017 */
[----:B------:R0:W-:Y:S01]  /*46f0*/  STG.E.64 [R8.64], R4 ;  /* 0x0000000408007986 */ /* 0x0001e2000c101b24 */
[----:B------:R-:W-:Y:S05]  /*4700*/  BRA `(.L_x_1605) ;  /* 0x00000be000007947 */ /* 0x000fea0003800000 */
.L_x_1616:
[----:B------:R-:W-:Y:S01]  /*4710*/  F2FP.PACK_AB R3, RZ, R4 ;  /* 0x00000004ff03723e */ /* 0x000fe200000000ff */
[----:B------:R-:W-:-:S03]  /*4720*/  IMAD.MOV.U32 R19, RZ, RZ, R23 ;  /* 0x000000ffff137224 */ /* 0x000fc600078e0017 */
[----:B------:R-:W-:-:S05]  /*4730*/  PRMT R3, R3, 0x5410, RZ ;  /* 0x0000541003037816 */ /* 0x000fca00000000ff */
[----:B------:R0:W-:Y:S01]  /*4740*/  STG.E [R8.64], R3 ;  /* 0x0000000308007986 */ /* 0x0001e2000c101924 */
[----:B------:R-:W-:Y:S05]  /*4750*/  BRA `(.L_x_1605) ;  /* 0x00000b9000007947 */ /* 0x000fea0003800000 */
.L_x_1615:
[----:B------:R-:W-:Y:S02]  /*4760*/  FMUL.FTZ R4, R4, 1 ;  /* 0x3f80000004047820 */ /* 0x000fe40000410000 */
[----:B------:R-:W-:-:S04]  /*4770*/  IMAD.MOV.U32 R19, RZ, RZ, R23 ;  /* 0x000000ffff137224 */ /* 0x000fc800078e0017 */
[----:B------:R-:W0:Y:S02]  /*4780*/  F2F.F64.F32 R4, R4 ;  /* 0x0000000400047310 */ /* 0x000e240000201800 */
[----:B0-----:R0:W-:Y:S01]  /*4790*/  STG.E.64 [R8.64], R4 ;  /* 0x0000000408007986 */ /* 0x0011e2000c101b24 */
[----:B------:R-:W-:Y:S05]  /*47a0*/  BRA `(.L_x_1605) ;  /* 0x00000b4000007947 */ /* 0x000fea0003800000 */
.L_x_1606:
        /* <DEDUP_REMOVED lines=8> */
[----:B------:R-:W-:Y:S01]  /*4830*/  FSETP.NEU.FTZ.AND P0, PT, R4, RZ, PT ;  /* 0x000000ff0400720b */ /* 0x000fe20003f1d000 */
[----:B------:R-:W-:-:S03]  /*4840*/  IMAD.MOV.U32 R19, RZ, RZ, R23 ;  /* 0x000000ffff137224 */ /* 0x000fc600078e0017 */
[----:B------:R-:W-:-:S05]  /*4850*/  SEL R3, RZ, 0x1, !P0 ;  /* 0x00000001ff037807 */ /* 0x000fca0004000000 */
[----:B------:R0:W-:Y:S01]  /*4860*/  STG.E.U8 [R8.64], R3 ;  /* 0x0000000308007986 */ /* 0x0001e2000c101124 */
[----:B------:R-:W-:Y:S05]  /*4870*/  BRA `(.L_x_1605) ;  /* 0x00000a7000007947 */ /* 0x000fea0003800000 */
.L_x_1619:
[----:B------:R-:W-:Y:S01]  /*4880*/  FMUL.FTZ R4, R4, 1 ;  /* 0x3f80000004047820 */ /* 0x000fe20000410000 */
[----:B------:R-:W-:Y:S01]  /*4890*/  CS2R R6, SRZ ;  /* 0x0000000000067805 */ /* 0x000fe2000001ff00 */
[----:B------:R-:W-:-:S04]  /*48a0*/  IMAD.MOV.U32 R19, RZ, RZ, R23 ;  /* 0x000000ffff137224 */ /* 0x000fc800078e0017 */
[----:B------:R-:W0:Y:S02]  /*48b0*/  F2F.F64.F32 R4, R4 ;  /* 0x0000000400047310 */ /* 0x000e240000201800 */
[----:B0-----:R0:W-:Y:S01]  /*48c0*/  STG.E.128 [R8.64], R4 ;  /* 0x0000000408007986 */ /* 0x0011e2000c101d24 */
[----:B------:R-:W-:Y:S05]  /*48d0*/  BRA `(.L_x_1605) ;  /* 0x00000a1000007947 */ /* 0x000fea0003800000 */
.L_x_1618:
        /* <DEDUP_REMOVED lines=20> */
.L_x_1623:
[----:B------:R-:W-:Y:S05]  /*4a20*/  BSYNC B0 ;  /* 0x0000000000007941 */ /* 0x000fea0003800000 */
.L_x_1622:
[----:B------:R-:W-:Y:S01]  /*4a30*/  LOP3.LUT R5, R0, R5, RZ, 0xfc, !PT ;  /* 0x0000000500057212 */ /* 0x000fe200078efcff */
[----:B------:R-:W-:-:S04]  /*4a40*/  IMAD.MOV.U32 R19, RZ, RZ, R23 ;  /* 0x000000ffff137224 */ /* 0x000fc800078e0017 */
[----:B------:R0:W-:Y:S01]  /*4a50*/  STG.E.U8 [R8.64], R5 ;  /* 0x0000000508007986 */ /* 0x0001e2000c101124 */
[----:B------:R-:W-:Y:S05]  /*4a60*/  BRA `(.L_x_1605) ;  /* 0x0000088000007947 */ /* 0x000fea0003800000 */
.L_x_1621:
        /* <DEDUP_REMOVED lines=12> */
.L_x_1625:
[----:B------:R-:W-:Y:S01]  /*4b30*/  IMAD.MOV.U32 R0, RZ, RZ, 0x7f ;  /* 0x0000007fff007424 */ /* 0x000fe200078e00ff */
[----:B------:R-:W-:-:S04]  /*4b40*/  ISETP.GT.U32.AND P0, PT, R5, 0x7f800000, PT ;  /* 0x7f8000000500780c */ /* 0x000fc80003f04070 */
[----:B------:R-:W-:-:S04]  /*4b50*/  SEL R0, R0, 0x7c, P0 ;  /* 0x0000007c00007807 */ /* 0x000fc80000000000 */
.L_x_1626:
[----:B------:R-:W-:Y:S05]  /*4b60*/  BSYNC B0 ;  /* 0x0000000000007941 */ /* 0x000fea0003800000 */
.L_x_1624:
[----:B------:R-:W-:Y:S01]  /*4b70*/  LOP3.LUT R4, R4, 0x80000000, RZ, 0xc0, !PT ;  /* 0x8000000004047812 */ /* 0x000fe200078ec0ff */
[----:B------:R-:W-:-:S03]  /*4b80*/  IMAD.MOV.U32 R19, RZ, RZ, R23 ;  /* 0x000000ffff137224 */ /* 0x000fc600078e0017 */
[----:B------:R-:W-:-:S04]  /*4b90*/  SHF.R.U32.HI R3, RZ, 0x18, R4 ;  /* 0x00000018ff037819 */ /* 0x000fc80000011604 */
[----:B------:R-:W-:-:S05]  /*4ba0*/  LOP3.LUT R3, R0, R3, RZ, 0xfc, !PT ;  /* 0x0000000300037212 */ /* 0x000fca00078efcff */
[----:B------:R0:W-:Y:S01]  /*4bb0*/  STG.E.U8 [R8.64], R3 ;  /* 0x0000000308007986 */ /* 0x0001e2000c101124 */
[----:B------:R-:W-:Y:S05]  /*4bc0*/  BRA `(.L_x_1605) ;  /* 0x0000072000007947 */ /* 0x000fea0003800000 */
.L_x_1620:
[----:B------:R-:W-:Y:S01]  /*4bd0*/  F2FP.BF16.PACK_AB R4, RZ, R4 ;  /* 0x00000004ff04723e */ /* 0x000fe200000010ff */
[----:B------:R-:W-:-:S04]  /*4be0*/  IMAD.MOV.U32 R19, RZ, RZ, R23 ;  /* 0x000000ffff137224 */ /* 0x000fc800078e0017 */
[----:B------:R0:W-:Y:S01]  /*4bf0*/  STG.E.U16 [R8.64], R4 ;  /* 0x0000000408007986 */ /* 0x0001e2000c101524 */
[----:B------:R-:W-:Y:S05]  /*4c00*/  BRA `(.L_x_1605) ;  /* 0x000006e000007947 */ /* 0x000fea0003800000 */
.L_x_1617:
        /* <DEDUP_REMOVED lines=8> */
[----:B------:R-:W0:Y:S01]  /*4c90*/  F2I.FTZ.U32.TRUNC.NTZ R3, R4 ;  /* 0x0000000400037305 */ /* 0x000e22000021f000 */
[----:B------:R-:W-:Y:S01]  /*4ca0*/  IMAD.MOV.U32 R19, RZ, RZ, R23 ;  /* 0x000000ffff137224 */ /* 0x000fe200078e0017 */
[----:B0-----:R0:W-:Y:S01]  /*4cb0*/  STG.E.U16 [R8.64], R3 ;  /* 0x0000000308007986 */ /* 0x0011e2000c101524 */
[----:B------:R-:W-:Y:S05]  /*4cc0*/  BRA `(.L_x_1605) ;  /* 0x0000062000007947 */ /* 0x000fea0003800000 */
.L_x_1629:
        /* <DEDUP_REMOVED lines=16> */
.L_x_1632:
[----:B------:R-:W-:-:S04]  /*4dd0*/  LOP3.LUT R4, R4, 0x80000000, RZ, 0xc0, !PT ;  /* 0x8000000004047812 */ /* 0x000fc800078ec0ff */
[----:B------:R-:W-:-:S04]  /*4de0*/  SHF.R.U32.HI R4, RZ, 0x18, R4 ;  /* 0x00000018ff047819 */ /* 0x000fc80000011604 */
[----:B------:R-:W-:-:S04]  /*4df0*/  LOP3.LUT R3, R3, R4, RZ, 0xfc, !PT ;  /* 0x0000000403037212 */ /* 0x000fc800078efcff */
[----:B------:R-:W-:Y:S02]  /*4e00*/  PRMT R0, R3, 0x7610, R0 ;  /* 0x0000761003007816 */ /* 0x000fe40000000000 */
.L_x_1631:
[----:B------:R-:W-:Y:S05]  /*4e10*/  BSYNC B0 ;  /* 0x0000000000007941 */ /* 0x000fea0003800000 */
.L_x_1630:
[----:B------:R0:W-:Y:S01]  /*4e20*/  STG.E.U8 [R8.64], R0 ;  /* 0x0000000008007986 */ /* 0x0001e2000c101124 */
[----:B------:R-:W-:Y:S01]  /*4e30*/  IMAD.MOV.U32 R19, RZ, RZ, R23 ;  /* 0x000000ffff137224 */ /* 0x000fe200078e0017 */
[----:B------:R-:W-:Y:S05]  /*4e40*/  BRA `(.L_x_1605) ;  /* 0x000004a000007947 */ /* 0x000fea0003800000 */
.L_x_1628:
        /* <DEDUP_REMOVED lines=16> */
.L_x_1635:
[----:B------:R-:W-:-:S04]  /*4f50*/  LOP3.LUT R4, R4, 0x80000000, RZ, 0xc0, !PT ;  /* 0x8000000004047812 */ /* 0x000fc800078ec0ff */
[----:B------:R-:W-:-:S04]  /*4f60*/  SHF.R.U32.HI R4, RZ, 0x18, R4 ;  /* 0x00000018ff047819 */ /* 0x000fc80000011604 */
[----:B------:R-:W-:-:S04]  /*4f70*/  LOP3.LUT R3, R3, R4, RZ, 0xfc, !PT ;  /* 0x0000000403037212 */ /* 0x000fc800078efcff */
[----:B------:R-:W-:Y:S02]  /*4f80*/  PRMT R0, R3, 0x7610, R0 ;  /* 0x0000761003007816 */ /* 0x000fe40000000000 */
.L_x_1634:
[----:B------:R-:W-:Y:S05]  /*4f90*/  BSYNC B0 ;  /* 0x0000000000007941 */ /* 0x000fea0003800000 */
.L_x_1633:
[----:B------:R0:W-:Y:S01]  /*4fa0*/  STG.E.U8 [R8.64], R0 ;  /* 0x0000000008007986 */ /* 0x0001e2000c101124 */
[----:B------:R-:W-:Y:S01]  /*4fb0*/  IMAD.MOV.U32 R19, RZ, RZ, R23 ;  /* 0x000000ffff137224 */ /* 0x000fe200078e0017 */
[----:B------:R-:W-:Y:S05]  /*4fc0*/  BRA `(.L_x_1605) ;  /* 0x0000032000007947 */ /* 0x000fea0003800000 */
.L_x_1627:
[----:B------:R-:W-:-:S13]  /*4fd0*/  ISETP.NE.AND P0, PT, R0, 0x1c, PT ;  /* 0x0000001c0000780c */ /* 0x000fda0003f05270 */
[----:B------:R-:W-:Y:S05]  /*4fe0*/  @!P0 BRA `(.L_x_1636) ;  /* 0x000002d000008947 */ /* 0x000fea0003800000 */
[----:B------:R-:W-:-:S13]  /*4ff0*/  ISETP.NE.AND P0, PT, R0, 0x1d, PT ;  /* 0x0000001d0000780c */ /* 0x000fda0003f05270 */
[----:B------:R-:W-:Y:S05]  /*5000*/  @!P0 BRA `(.L_x_1637) ;  /* 0x0000027000008947 */ /* 0x000fea0003800000 */
[----:B------:R-:W-:-:S13]  /*5010*/  ISETP.NE.AND P0, PT, R0, 0x2c, PT ;  /* 0x0000002c0000780c */ /* 0x000fda0003f05270 */
[----:B------:R-:W-:Y:S05]  /*5020*/  @P0 BRA `(.L_x_1610) ;  /* 0x0000010000000947 */ /* 0x000fea0003800000 */
[----:B------:R-:W-:Y:S01]  /*5030*/  SHF.R.U32.HI R5, RZ, 0x17, R4 ;  /* 0x00000017ff057819 */ /* 0x000fe20000011604 */
[----:B------:R-:W-:Y:S01]  /*5040*/  IMAD.MOV.U32 R19, RZ, RZ, R23 ;  /* 0x000000ffff137224 */ /* 0x000fe200078e0017 */
        /* <DEDUP_REMOVED lines=14> */
.L_x_1610:
        /* <DEDUP_REMOVED lines=18> */
[----:B0123-5:R-:W-:Y:S05]  /*5250*/  CALL.ABS.NOINC R14 ;  /* 0x000000000e007343 */ /* 0x02ffea0003c00000 */
[----:B------:R-:W-:Y:S01]  /*5260*/  IMAD.MOV.U32 R19, RZ, RZ, R23 ;  /* 0x000000ffff137224 */ /* 0x000fe200078e0017 */
[----:B------:R-:W-:Y:S05]  /*5270*/  BRA `(.L_x_1605) ;  /* 0x0000007000007947 */ /* 0x000fea0003800000 */
.L_x_1637:
[----:B------:R-:W0:Y:S01]  /*5280*/  F2I.U64.TRUNC R4, R4 ;  /* 0x0000000400047311 */ /* 0x000e22000020d800 */
[----:B------:R-:W-:Y:S01]  /*5290*/  IMAD.MOV.U32 R19, RZ, RZ, R23 ;  /* 0x000000ffff137224 */ /* 0x000fe200078e0017 */
[----:B0-----:R0:W-:Y:S01]  /*52a0*/  STG.E.64 [R8.64], R4 ;  /* 0x0000000408007986 */ /* 0x0011e2000c101b24 */
[----:B------:R-:W-:Y:S05]  /*52b0*/  BRA `(.L_x_1605) ;  /* 0x0000003000007947 */ /* 0x000fea0003800000 */
.L_x_1636:
[----:B------:R-:W0:Y:S01]  /*52c0*/  F2I.FTZ.U32.TRUNC.NTZ R3, R4 ;  /* 0x0000000400037305 */ /* 0x000e22000021f000 */
[----:B------:R-:W-:Y:S01]  /*52d0*/  IMAD.MOV.U32 R19, RZ, RZ, R23 ;  /* 0x000000ffff137224 */ /* 0x000fe200078e0017 */
[----:B0-----:R0:W-:Y:S06]  /*52e0*/  STG.E [R8.64], R3 ;  /* 0x0000000308007986 */ /* 0x0011ec000c101924 */
.L_x_1605:
[----:B------:R-:W-:Y:S05]  /*52f0*/  BSYNC B6 ;  /* 0x0000000000067941 */ /* 0x000fea0003800000 */
.L_x_1604:
        /* <DEDUP_REMOVED lines=19> */
[----:B-----5:R-:W0:Y:S02]  /*5430*/  F2I.FTZ.TRUNC.NTZ R3, R22 ;  /* 0x0000001600037305 */ /* 0x020e24000021f100 */
[----:B0-----:R0:W-:Y:S01]  /*5440*/  STG.E.U8 [R8.64], R3 ;  /* 0x0000000308007986 */ /* 0x0011e2000c101124 */
[----:B------:R-:W-:Y:S05]  /*5450*/  BRA `(.L_x_1645) ;  /* 0x00000d7000007947 */ /* 0x000fea0003800000 */
.L_x_1643:
[----:B-----5:R-:W0:Y:S02]  /*5460*/  F2I.S64.TRUNC R22, R22 ;  /* 0x0000001600167311 */ /* 0x020e24000020d900 */
[----:B0-----:R-:W-:-:S05]  /*5470*/  IMAD.MOV.U32 R3, RZ, RZ, R22 ;  /* 0x000000ffff037224 */ /* 0x001fca00078e0016 */
[----:B------:R0:W-:Y:S01]  /*5480*/  STG.E.U8 [R8.64], R3 ;  /* 0x0000000308007986 */ /* 0x0001e2000c101124 */
[----:B------:R-:W-:Y:S05]  /*5490*/  BRA `(.L_x_1645) ;  /* 0x00000d3000007947 */ /* 0x000fea0003800000 */
.L_x_1642:
[----:B------:R-:W-:-:S13]  /*54a0*/  ISETP.NE.AND P0, PT, R0, 0x2, PT ;  /* 0x000000020000780c */ /* 0x000fda0003f05270 */
[----:B------:R-:W-:Y:S05]  /*54b0*/  @!P0 BRA `(.L_x_1646) ;  /* 0x000000a000008947 */ /* 0x000fea0003800000 */
[----:B------:R-:W-:-:S13]  /*54c0*/  ISETP.NE.AND P0, PT, R0, 0x3, PT ;  /* 0x000000030000780c */ /* 0x000fda0003f05270 */
[----:B------:R-:W-:Y:S05]  /*54d0*/  @!P0 BRA `(.L_x_1647) ;  /* 0x0000005000008947 */ /* 0x000fea0003800000 */
[----:B------:R-:W-:-:S13]  /*54e0*/  ISETP.NE.AND P0, PT, R0, 0x4, PT ;  /* 0x000000040000780c */ /* 0x000fda0003f05270 */
[----:B------:R-:W-:Y:S05]  /*54f0*/  @P0 BRA `(.L_x_1644) ;  /* 0x00000b4000000947 */ /* 0x000fea0003800000 */
[----:B-----5:R-:W0:Y:S02]  /*5500*/  F2I.S64.TRUNC R22, R22 ;  /* 0x0000001600167311 */ /* 0x020e24000020d900 */
[----:B0-----:R0:W-:Y:S01]  /*5510*/  STG.E.64 [R8.64], R22 ;  /* 0x0000001608007986 */ /* 0x0011e2000c101b24 */
[----:B------:R-:W-:Y:S05]  /*5520*/  BRA `(.L_x_1645) ;  /* 0x00000ca000007947 */ /* 0x000fea0003800000 */
.L_x_1647:
[----:B-----5:R-:W0:Y:S02]  /*5530*/  F2I.FTZ.TRUNC.NTZ R3, R22 ;  /* 0x0000001600037305 */ /* 0x020e24000021f100 */
[----:B0-----:R0:W-:Y:S01]  /*5540*/  STG.E [R8.64], R3 ;  /* 0x0000000308007986 */ /* 0x0011e2000c101924 */
[----:B------:R-:W-:Y:S05]  /*5550*/  BRA `(.L_x_1645) ;  /* 0x00000c7000007947 */ /* 0x000fea0003800000 */
.L_x_1646:
[----:B-----5:R-:W0:Y:S02]  /*5560*/  F2I.FTZ.TRUNC.NTZ R3, R22 ;  /* 0x0000001600037305 */ /* 0x020e24000021f100 */
[----:B0-----:R0:W-:Y:S01]  /*5570*/  STG.E.U16 [R8.64], R3 ;  /* 0x0000000308007986 */ /* 0x0011e2000c101524 */
[----:B------:R-:W-:Y:S05]  /*5580*/  BRA `(.L_x_1645) ;  /* 0x00000c4000007947 */ /* 0x000fea0003800000 */
.L_x_1641:
[----:B------:R-:W-:-:S13]  /*5590*/  ISETP.GT.AND P0, PT, R0, 0x6, PT ;  /* 0x000000060000780c */ /* 0x000fda0003f04270 */
[----:B------:R-:W-:Y:S05]  /*55a0*/  @P0 BRA `(.L_x_1648) ;  /* 0x0000009000000947 */ /* 0x000fea0003800000 */
[----:B------:R-:W-:-:S13]  /*55b0*/  ISETP.NE.AND P0, PT, R0, 0x5, PT ;  /* 0x000000050000780c */ /* 0x000fda0003f05270 */
[----:B------:R-:W-:Y:S05]  /*55c0*/  @!P0 BRA `(.L_x_1649) ;  /* 0x0000004000008947 */ /* 0x000fea0003800000 */
[----:B------:R-:W-:-:S13]  /*55d0*/  ISETP.NE.AND P0, PT, R0, 0x6, PT ;  /* 0x000000060000780c */ /* 0x000fda0003f05270 */
[----:B------:R-:W-:Y:S05]  /*55e0*/  @P0 BRA `(.L_x_1644) ;  /* 0x00000a5000000947 */ /* 0x000fea0003800000 */
[----:B-----5:R0:W-:Y:S01]  /*55f0*/  STG.E [R8.64], R22 ;  /* 0x0000001608007986 */ /* 0x0201e2000c101924 */
[----:B------:R-:W-:Y:S05]  /*5600*/  BRA `(.L_x_1645) ;  /* 0x00000bc000007947 */ /* 0x000fea0003800000 */
.L_x_1649:
[----:B-----5:R-:W-:-:S05]  /*5610*/  F2FP.PACK_AB R22, RZ, R22 ;  /* 0x00000016ff16723e */ /* 0x020fca00000000ff */
[----:B------:R0:W-:Y:S01]  /*5620*/  STG.E.U16 [R8.64], R22 ;  /* 0x0000001608007986 */ /* 0x0001e2000c101524 */
[----:B------:R-:W-:Y:S05]  /*5630*/  BRA `(.L_x_1645) ;  /* 0x00000b9000007947 */ /* 0x000fea0003800000 */
.L_x_1648:
[----:B------:R-:W-:-:S13]  /*5640*/  ISETP.NE.AND P0, PT, R0, 0x7, PT ;  /* 0x000000070000780c */ /* 0x000fda0003f05270 */
[----:B------:R-:W-:Y:S05]  /*5650*/  @!P0 BRA `(.L_x_1650) ;  /* 0x000000b000008947 */ /* 0x000fea0003800000 */
[----:B------:R-:W-:-:S13]  /*5660*/  ISETP.NE.AND P0, PT, R0, 0x8, PT ;  /* 0x000000080000780c */ /* 0x000fda0003f05270 */
[----:B------:R-:W-:Y:S05]  /*5670*/  @!P0 BRA `(.L_x_1651) ;  /* 0x0000005000008947 */ /* 0x000fea0003800000 */
[----:B------:R-:W-:-:S13]  /*5680*/  ISETP.NE.AND P0, PT, R0, 0x9, PT ;  /* 0x000000090000780c */ /* 0x000fda0003f05270 */
[----:B------:R-:W-:Y:S05]  /*5690*/  @P0 BRA `(.L_x_1644) ;  /* 0x000009a000000947 */ /* 0x000fea0003800000 */
[----:B------:R-:W-:-:S05]  /*56a0*/  IMAD.MOV.U32 R23, RZ, RZ, RZ ;  /* 0x000000ffff177224 */ /* 0x000fca00078e00ff */
[----:B-----5:R0:W-:Y:S01]  /*56b0*/  STG.E.64 [R8.64], R22 ;  /* 0x0000001608007986 */ /* 0x0201e2000c101b24 */
[----:B------:R-:W-:Y:S05]  /*56c0*/  BRA `(.L_x_1645) ;  /* 0x00000b0000007947 */ /* 0x000fea0003800000 */
.L_x_1651:
[----:B-----5:R-:W-:-:S04]  /*56d0*/  F2FP.PACK_AB R3, RZ, R22 ;  /* 0x00000016ff03723e */ /* 0x020fc800000000ff */
[----:B------:R-:W-:-:S05]  /*56e0*/  PRMT R3, R3, 0x5410, RZ ;  /* 0x0000541003037816 */ /* 0x000fca00000000ff */
[----:B------:R0:W-:Y:S01]  /*56f0*/  STG.E [R8.64], R3 ;  /* 0x0000000308007986 */ /* 0x0001e2000c101924 */
[----:B------:R-:W-:Y:S05]  /*5700*/  BRA `(.L_x_1645) ;  /* 0x00000ac000007947 */ /* 0x000fea0003800000 */
.L_x_1650:
[----:B-----5:R-:W-:-:S06]  /*5710*/  FMUL.FTZ R4, R22, 1 ;  /* 0x3f80000016047820 */ /* 0x020fcc0000410000 */
[----:B------:R-:W0:Y:S02]  /*5720*/  F2F.F64.F32 R4, R4 ;  /* 0x0000000400047310 */ /* 0x000e240000201800 */
[----:B0-----:R0:W-:Y:S01]  /*5730*/  STG.E.64 [R8.64], R4 ;  /* 0x0000000408007986 */ /* 0x0011e2000c101b24 */
[----:B------:R-:W-:Y:S05]  /*5740*/  BRA `(.L_x_1645) ;  /* 0x00000a8000007947 */ /* 0x000fea0003800000 */
.L_x_1640:
        /* <DEDUP_REMOVED lines=8> */
[----:B-----5:R-:W-:-:S04]  /*57d0*/  FSETP.NEU.FTZ.AND P0, PT, R22, RZ, PT ;  /* 0x000000ff1600720b */ /* 0x020fc80003f1d000 */
[----:B------:R-:W-:-:S05]  /*57e0*/  SEL R3, RZ, 0x1, !P0 ;  /* 0x00000001ff037807 */ /* 0x000fca0004000000 */
[----:B------:R0:W-:Y:S01]  /*57f0*/  STG.E.U8 [R8.64], R3 ;  /* 0x0000000308007986 */ /* 0x0001e2000c101124 */
[----:B------:R-:W-:Y:S05]  /*5800*/  BRA `(.L_x_1645) ;  /* 0x000009c000007947 */ /* 0x000fea0003800000 */
.L_x_1654:
[----:B-----5:R-:W-:Y:S01]  /*5810*/  FMUL.FTZ R4, R22, 1 ;  /* 0x3f80000016047820 */ /* 0x020fe20000410000 */
[----:B------:R-:W-:-:S05]  /*5820*/  CS2R R6, SRZ ;  /* 0x0000000000067805 */ /* 0x000fca000001ff00 */
[----:B------:R-:W0:Y:S02]  /*5830*/  F2F.F64.F32 R4, R4 ;  /* 0x0000000400047310 */ /* 0x000e240000201800 */
[----:B0-----:R0:W-:Y:S01]  /*5840*/  STG.E.128 [R8.64], R4 ;  /* 0x0000000408007986 */ /* 0x0011e2000c101d24 */
[----:B------:R-:W-:Y:S05]  /*5850*/  BRA `(.L_x_1645) ;  /* 0x0000097000007947 */ /* 0x000fea0003800000 */
.L_x_1653:
[----:B------:R-:W-:-:S13]  /*5860*/  ISETP.NE.AND P0, PT, R0, 0xf, PT ;  /* 0x0000000f0000780c */ /* 0x000fda0003f05270 */
[----:B------:R-:W-:Y:S05]  /*5870*/  @!P0 BRA `(.L_x_1655) ;  /* 0x000002b000008947 */ /* 0x000fea0003800000 */
[----:B------:R-:W-:-:S13]  /*5880*/  ISETP.NE.AND P0, PT, R0, 0x17, PT ;  /* 0x000000170000780c */ /* 0x000fda0003f05270 */
[----:B------:R-:W-:Y:S05]  /*5890*/  @!P0 BRA `(.L_x_1656) ;  /* 0x0000014000008947 */ /* 0x000fea0003800000 */
[----:B------:R-:W-:-:S13]  /*58a0*/  ISETP.NE.AND P0, PT, R0, 0x18, PT ;  /* 0x000000180000780c */ /* 0x000fda0003f05270 */
[----:B------:R-:W-:Y:S05]  /*58b0*/  @P0 BRA `(.L_x_1644) ;  /* 0x0000078000000947 */ /* 0x000fea0003800000 */
[C---:B-----5:R-:W-:Y:S01]  /*58c0*/  LOP3.LUT R4, R22.reuse, 0x7fffffff, RZ, 0xc0, !PT ;  /* 0x7fffffff16047812 */ /* 0x060fe200078ec0ff */
        /* <DEDUP_REMOVED lines=13> */
.L_x_1658:
[----:B------:R-:W-:Y:S05]  /*59a0*/  BSYNC B0 ;  /* 0x0000000000007941 */ /* 0x000fea0003800000 */
.L_x_1657:
[----:B------:R-:W-:-:S05]  /*59b0*/  LOP3.LUT R5, R0, R5, RZ, 0xfc, !PT ;  /* 0x0000000500057212 */ /* 0x000fca00078efcff */
[----:B------:R0:W-:Y:S01]  /*59c0*/  STG.E.U8 [R8.64], R5 ;  /* 0x0000000508007986 */ /* 0x0001e2000c101124 */
[----:B------:R-:W-:Y:S05]  /*59d0*/  BRA `(.L_x_1645) ;  /* 0x000007f000007947 */ /* 0x000fea0003800000 */
.L_x_1656:
[----:B-----5:R-:W-:Y:S01]  /*59e0*/  LOP3.LUT R4, R22, 0x7fffffff, RZ, 0xc0, !PT ;  /* 0x7fffffff16047812 */ /* 0x020fe200078ec0ff */
        /* <DEDUP_REMOVED lines=11> */
.L_x_1660:
[----:B------:R-:W-:Y:S01]  /*5aa0*/  IMAD.MOV.U32 R0, RZ, RZ, 0x7f ;  /* 0x0000007fff007424 */ /* 0x000fe200078e00ff */
[----:B------:R-:W-:-:S04]  /*5ab0*/  ISETP.GT.U32.AND P0, PT, R4, 0x7f800000, PT ;  /* 0x7f8000000400780c */ /* 0x000fc80003f04070 */
[----:B------:R-:W-:-:S04]  /*5ac0*/  SEL R0, R0, 0x7c, P0 ;  /* 0x0000007c00007807 */ /* 0x000fc80000000000 */
.L_x_1661:
[----:B------:R-:W-:Y:S05]  /*5ad0*/  BSYNC B0 ;  /* 0x0000000000007941 */ /* 0x000fea0003800000 */
.L_x_1659:
[----:B------:R-:W-:-:S04]  /*5ae0*/  LOP3.LUT R22, R22, 0x80000000, RZ, 0xc0, !PT ;  /* 0x8000000016167812 */ /* 0x000fc800078ec0ff */
[----:B------:R-:W-:-:S04]  /*5af0*/  SHF.R.U32.HI R3, RZ, 0x18, R22 ;  /* 0x00000018ff037819 */ /* 0x000fc80000011616 */
[----:B------:R-:W-:-:S05]  /*5b00*/  LOP3.LUT R3, R0, R3, RZ, 0xfc, !PT ;  /* 0x0000000300037212 */ /* 0x000fca00078efcff */
[----:B------:R0:W-:Y:S01]  /*5b10*/  STG.E.U8 [R8.64], R3 ;  /* 0x0000000308007986 */ /* 0x0001e2000c101124 */
[----:B------:R-:W-:Y:S05]  /*5b20*/  BRA `(.L_x_1645) ;  /* 0x000006a000007947 */ /* 0x000fea0003800000 */
.L_x_1655:
[----:B-----5:R-:W-:-:S05]  /*5b30*/  F2FP.BF16.PACK_AB R22, RZ, R22 ;  /* 0x00000016ff16723e */ /* 0x020fca00000010ff */
[----:B------:R0:W-:Y:S01]  /*5b40*/  STG.E.U16 [R8.64], R22 ;  /* 0x0000001608007986 */ /* 0x0001e2000c101524 */
[----:B------:R-:W-:Y:S05]  /*5b50*/  BRA `(.L_x_1645) ;  /* 0x0000067000007947 */ /* 0x000fea0003800000 */
.L_x_1652:
        /* <DEDUP_REMOVED lines=8> */
[----:B-----5:R-:W0:Y:S02]  /*5be0*/  F2I.FTZ.U32.TRUNC.NTZ R3, R22 ;  /* 0x0000001600037305 */ /* 0x020e24000021f000 */
[----:B0-----:R0:W-:Y:S01]  /*5bf0*/  STG.E.U16 [R8.64], R3 ;  /* 0x0000000308007986 */ /* 0x0011e2000c101524 */
[----:B------:R-:W-:Y:S05]  /*5c00*/  BRA `(.L_x_1645) ;  /* 0x000005c000007947 */ /* 0x000fea0003800000 */
.L_x_1664:
[----:B-----5:R-:W-:Y:S01]  /*5c10*/  LOP3.LUT R3, R22, 0x7fffffff, RZ, 0xc0, !PT ;  /* 0x7fffffff16037812 */ /* 0x020fe200078ec0ff */
        /* <DEDUP_REMOVED lines=15> */
.L_x_1667:
[----:B------:R-:W-:-:S04]  /*5d10*/  LOP3.LUT R22, R22, 0x80000000, RZ, 0xc0, !PT ;  /* 0x8000000016167812 */ /* 0x000fc800078ec0ff */
[----:B------:R-:W-:-:S04]  /*5d20*/  SHF.R.U32.HI R3, RZ, 0x18, R22 ;  /* 0x00000018ff037819 */ /* 0x000fc80000011616 */
[----:B------:R-:W-:-:S04]  /*5d30*/  LOP3.LUT R0, R0, R3, RZ, 0xfc, !PT ;  /* 0x0000000300007212 */ /* 0x000fc800078efcff */
[----:B------:R-:W-:Y:S02]  /*5d40*/  PRMT R4, R0, 0x7610, R4 ;  /* 0x0000761000047816 */ /* 0x000fe40000000004 */
.L_x_1666:
[----:B------:R-:W-:Y:S05]  /*5d50*/  BSYNC B0 ;  /* 0x0000000000007941 */ /* 0x000fea0003800000 */
.L_x_1665:
[----:B------:R0:W-:Y:S01]  /*5d60*/  STG.E.U8 [R8.64], R4 ;  /* 0x0000000408007986 */ /* 0x0001e2000c101124 */
[----:B------:R-:W-:Y:S05]  /*5d70*/  BRA `(.L_x_1645) ;  /* 0x0000045000007947 */ /* 0x000fea0003800000 */
.L_x_1663:
        /* <DEDUP_REMOVED lines=16> */
.L_x_1670:
[----:B------:R-:W-:-:S04]  /*5e80*/  LOP3.LUT R22, R22, 0x80000000, RZ, 0xc0, !PT ;  /* 0x8000000016167812 */ /* 0x000fc800078ec0ff */
[----:B------:R-:W-:-:S04]  /*5e90*/  SHF.R.U32.HI R3, RZ, 0x18, R22 ;  /* 0x00000018ff037819 */ /* 0x000fc80000011616 */
[----:B------:R-:W-:-:S04]  /*5ea0*/  LOP3.LUT R0, R0, R3, RZ, 0xfc, !PT ;  /* 0x0000000300007212 */ /* 0x000fc800078efcff */
[----:B------:R-:W-:Y:S02]  /*5eb0*/  PRMT R4, R0, 0x7610, R4 ;  /* 0x0000761000047816 */ /* 0x000fe40000000004 */
.L_x_1669:
[----:B------:R-:W-:Y:S05]  /*5ec0*/  BSYNC B0 ;  /* 0x0000000000007941 */ /* 0x000fea0003800000 */
.L_x_1668:
[----:B------:R0:W-:Y:S01]  /*5ed0*/  STG.E.U8 [R8.64], R4 ;  /* 0x0000000408007986 */ /* 0x0001e2000c101124 */
[----:B------:R-:W-:Y:S05]  /*5ee0*/  BRA `(.L_x_1645) ;  /* 0x000002e000007947 */ /* 0x000fea0003800000 */
.L_x_1662:
[----:B------:R-:W-:-:S13]  /*5ef0*/  ISETP.NE.AND P0, PT, R0, 0x1c, PT ;  /* 0x0000001c0000780c */ /* 0x000fda0003f05270 */
[----:B------:R-:W-:Y:S05]  /*5f00*/  @!P0 BRA `(.L_x_1671) ;  /* 0x000002a000008947 */ /* 0x000fea0003800000 */
[----:B------:R-:W-:-:S13]  /*5f10*/  ISETP.NE.AND P0, PT, R0, 0x1d, PT ;  /* 0x0000001d0000780c */ /* 0x000fda0003f05270 */
[----:B------:R-:W-:Y:S05]  /*5f20*/  @!P0 BRA `(.L_x_1672) ;  /* 0x0000025000008947 */ /* 0x000fea0003800000 */
[----:B------:R-:W-:-:S13]  /*5f30*/  ISETP.NE.AND P0, PT, R0, 0x2c, PT ;  /* 0x0000002c0000780c */ /* 0x000fda0003f05270 */
[----:B------:R-:W-:Y:S05]  /*5f40*/  @P0 BRA `(.L_x_1644) ;  /* 0x000000f000000947 */ /* 0x000fea0003800000 */
[----:B-----5:R-:W-:Y:S02]  /*5f50*/  SHF.R.U32.HI R4, RZ, 0x17, R22 ;  /* 0x00000017ff047819 */ /* 0x020fe40000011616 */
        /* <DEDUP_REMOVED lines=14> */
.L_x_1644:
        /* <DEDUP_REMOVED lines=15> */
[----:B-----5:R-:W-:Y:S02]  /*6130*/  MOV R22, 0x0 ;  /* 0x0000000000167802 */ /* 0x020fe40000000f00 */
[----:B------:R-:W-:-:S04]  /*6140*/  IADD3 R20, P0, P1, -R0, R3, R20 ;  /* 0x0000000300147210 */ /* 0x000fc8000791e114 */
[----:B------:R-:W-:-:S04]  /*6150*/  IADD3.X R21, ~R22, R9, R21, P0, P1 ;  /* 0x0000000916157210 */ /* 0x000fc800007e2515 */
[----:B0123--:R-:W-:Y:S05]  /*6160*/  CALL.ABS.NOINC R14 ;  /* 0x000000000e007343 */ /* 0x00ffea0003c00000 */
[----:B------:R-:W-:Y:S05]  /*6170*/  BRA `(.L_x_1645) ;  /* 0x0000005000007947 */ /* 0x000fea0003800000 */
.L_x_1672:
[----:B-----5:R-:W0:Y:S02]  /*6180*/  F2I.U64.TRUNC R22, R22 ;  /* 0x0000001600167311 */ /* 0x020e24000020d800 */
[----:B0-----:R0:W-:Y:S01]  /*6190*/  STG.E.64 [R8.64], R22 ;  /* 0x0000001608007986 */ /* 0x0011e2000c101b24 */
[----:B------:R-:W-:Y:S05]  /*61a0*/  BRA `(.L_x_1645) ;  /* 0x0000002000007947 */ /* 0x000fea0003800000 */
.L_x_1671:
[----:B-----5:R-:W0:Y:S02]  /*61b0*/  F2I.FTZ.U32.TRUNC.NTZ R3, R22 ;  /* 0x0000001600037305 */ /* 0x020e24000021f000 */
[----:B0-----:R0:W-:Y:S02]  /*61c0*/  STG.E [R8.64], R3 ;  /* 0x0000000308007986 */ /* 0x0011e4000c101924 */
.L_x_1645:
[----:B------:R-:W-:-:S04]  /*61d0*/  IADD3 R19, R19, 0x80, RZ ;  /* 0x0000008013137810 */ /* 0x000fc80007ffe0ff */
[----:B------:R-:W-:-:S13]  /*61e0*/  ISETP.GE.AND P0, PT, R19, R16, PT ;  /* 0x000000101300720c */ /* 0x000fda0003f06270 */
        /* <DEDUP_REMOVED lines=17> */
[----:B-1----:R-:W0:Y:S02]  /*6300*/  F2I.FTZ.TRUNC.NTZ R3, R24 ;  /* 0x0000001800037305 */ /* 0x002e24000021f100 */
[----:B0-----:R0:W-:Y:S01]  /*6310*/  STG.E.U8 [R8.64], R3 ;  /* 0x0000000308007986 */ /* 0x0011e2000c101124 */
[----:B------:R-:W-:Y:S05]  /*6320*/  BRA `(.L_x_1678) ;  /* 0x00000d7000007947 */ /* 0x000fea0003800000 */
.L_x_1676:
[----:B-1-3--:R-:W0:Y:S02]  /*6330*/  F2I.S64.TRUNC R24, R24 ;  /* 0x0000001800187311 */ /* 0x00ae24000020d900 */
[----:B0-----:R-:W-:-:S05]  /*6340*/  IMAD.MOV.U32 R3, RZ, RZ, R24 ;  /* 0x000000ffff037224 */ /* 0x001fca00078e0018 */
[----:B------:R0:W-:Y:S01]  /*6350*/  STG.E.U8 [R8.64], R3 ;  /* 0x0000000308007986 */ /* 0x0001e2000c101124 */
[----:B------:R-:W-:Y:S05]  /*6360*/  BRA `(.L_x_1678) ;  /* 0x00000d3000007947 */ /* 0x000fea0003800000 */
.L_x_1675:
[----:B------:R-:W-:-:S13]  /*6370*/  ISETP.NE.AND P0, PT, R0, 0x2, PT ;  /* 0x000000020000780c */ /* 0x000fda0003f05270 */
[----:B------:R-:W-:Y:S05]  /*6380*/  @!P0 BRA `(.L_x_1679) ;  /* 0x000000a000008947 */ /* 0x000fea0003800000 */
[----:B------:R-:W-:-:S13]  /*6390*/  ISETP.NE.AND P0, PT, R0, 0x3, PT ;  /* 0x000000030000780c */ /* 0x000fda0003f05270 */
[----:B------:R-:W-:Y:S05]  /*63a0*/  @!P0 BRA `(.L_x_1680) ;  /* 0x0000005000008947 */ /* 0x000fea0003800000 */
[----:B------:R-:W-:-:S13]  /*63b0*/  ISETP.NE.AND P0, PT, R0, 0x4, PT ;  /* 0x000000040000780c */ /* 0x000fda0003f05270 */
[----:B------:R-:W-:Y:S05]  /*63c0*/  @P0 BRA `(.L_x_1677) ;  /* 0x00000b4000000947 */ /* 0x000fea0003800000 */
[----:B-1-3--:R-:W0:Y:S02]  /*63d0*/  F2I.S64.TRUNC R24, R24 ;  /* 0x0000001800187311 */ /* 0x00ae24000020d900 */
[----:B0-----:R0:W-:Y:S01]  /*63e0*/  STG.E.64 [R8.64], R24 ;  /* 0x0000001808007986 */ /* 0x0011e2000c101b24 */
[----:B------:R-:W-:Y:S05]  /*63f0*/  BRA `(.L_x_1678) ;  /* 0x00000ca000007947 */ /* 0x000fea0003800000 */
.L_x_1680:
[----:B-1----:R-:W0:Y:S02]  /*6400*/  F2I.FTZ.TRUNC.NTZ R3, R24 ;  /* 0x0000001800037305 */ /* 0x002e24000021f100 */
[----:B0-----:R0:W-:Y:S01]  /*6410*/  STG.E [R8.64], R3 ;  /* 0x0000000308007986 */ /* 0x0011e2000c101924 */
[----:B------:R-:W-:Y:S05]  /*6420*/  BRA `(.L_x_1678) ;  /* 0x00000c7000007947 */ /* 0x000fea0003800000 */
.L_x_1679:
[----:B-1----:R-:W0:Y:S02]  /*6430*/  F2I.FTZ.TRUNC.NTZ R3, R24 ;  /* 0x0000001800037305 */ /* 0x002e24000021f100 */
[----:B0-----:R0:W-:Y:S01]  /*6440*/  STG.E.U16 [R8.64], R3 ;  /* 0x0000000308007986 */ /* 0x0011e2000c101524 */
[----:B------:R-:W-:Y:S05]  /*6450*/  BRA `(.L_x_1678) ;  /* 0x00000c4000007947 */ /* 0x000fea0003800000 */
.L_x_1674:
[----:B------:R-:W-:-:S13]  /*6460*/  ISETP.GT.AND P0, PT, R0, 0x6, PT ;  /* 0x000000060000780c */ /* 0x000fda0003f04270 */
[----:B------:R-:W-:Y:S05]  /*6470*/  @P0 BRA `(.L_x_1681) ;  /* 0x0000009000000947 */ /* 0x000fea0003800000 */
[----:B------:R-:W-:-:S13]  /*6480*/  ISETP.NE.AND P0, PT, R0, 0x5, PT ;  /* 0x000000050000780c */ /* 0x000fda0003f05270 */
[----:B------:R-:W-:Y:S05]  /*6490*/  @!P0 BRA `(.L_x_1682) ;  /* 0x0000004000008947 */ /* 0x000fea0003800000 */
[----:B------:R-:W-:-:S13]  /*64a0*/  ISETP.NE.AND P0, PT, R0, 0x6, PT ;  /* 0x000000060000780c */ /* 0x000fda0003f05270 */
[----:B------:R-:W-:Y:S05]  /*64b0*/  @P0 BRA `(.L_x_1677) ;  /* 0x00000a5000000947 */ /* 0x000fea0003800000 */
[----:B-1----:R0:W-:Y:S01]  /*64c0*/  STG.E [R8.64], R24 ;  /* 0x0000001808007986 */ /* 0x0021e2000c101924 */
[----:B------:R-:W-:Y:S05]  /*64d0*/  BRA `(.L_x_1678) ;  /* 0x00000bc000007947 */ /* 0x000fea0003800000 */
.L_x_1682:
[----:B-1----:R-:W-:-:S05]  /*64e0*/  F2FP.PACK_AB R24, RZ, R24 ;  /* 0x00000018ff18723e */ /* 0x002fca00000000ff */
[----:B------:R0:W-:Y:S01]  /*64f0*/  STG.E.U16 [R8.64], R24 ;  /* 0x0000001808007986 */ /* 0x0001e2000c101524 */
[----:B------:R-:W-:Y:S05]  /*6500*/  BRA `(.L_x_1678) ;  /* 0x00000b9000007947 */ /* 0x000fea0003800000 */
.L_x_1681:
[----:B------:R-:W-:-:S13]  /*6510*/  ISETP.NE.AND P0, PT, R0, 0x7, PT ;  /* 0x000000070000780c */ /* 0x000fda0003f05270 */
[----:B------:R-:W-:Y:S05]  /*6520*/  @!P0 BRA `(.L_x_1683) ;  /* 0x000000b000008947 */ /* 0x000fea0003800000 */
[----:B------:R-:W-:-:S13]  /*6530*/  ISETP.NE.AND P0, PT, R0, 0x8, PT ;  /* 0x000000080000780c */ /* 0x000fda0003f05270 */
[----:B------:R-:W-:Y:S05]  /*6540*/  @!P0 BRA `(.L_x_1684) ;  /* 0x0000005000008947 */ /* 0x000fea0003800000 */
[----:B------:R-:W-:-:S13]  /*6550*/  ISETP.NE.AND P0, PT, R0, 0x9, PT ;  /* 0x000000090000780c */ /* 0x000fda0003f05270 */
[----:B------:R-:W-:Y:S05]  /*6560*/  @P0 BRA `(.L_x_1677) ;  /* 0x000009a000000947 */ /* 0x000fea0003800000 */
[----:B---3--:R-:W-:-:S05]  /*6570*/  IMAD.MOV.U32 R25, RZ, RZ, RZ ;  /* 0x000000ffff197224 */ /* 0x008fca00078e00ff */
[----:B-1----:R0:W-:Y:S01]  /*6580*/  STG.E.64 [R8.64], R24 ;  /* 0x0000001808007986 */ /* 0x0021e2000c101b24 */
[----:B------:R-:W-:Y:S05]  /*6590*/  BRA `(.L_x_1678) ;  /* 0x00000b0000007947 */ /* 0x000fea0003800000 */
.L_x_1684:
[----:B-1----:R-:W-:-:S04]  /*65a0*/  F2FP.PACK_AB R3, RZ, R24 ;  /* 0x00000018ff03723e */ /* 0x002fc800000000ff */
[----:B------:R-:W-:-:S05]  /*65b0*/  PRMT R3, R3, 0x5410, RZ ;  /* 0x0000541003037816 */ /* 0x000fca00000000ff */
[----:B------:R0:W-:Y:S01]  /*65c0*/  STG.E [R8.64], R3 ;  /* 0x0000000308007986 */ /* 0x0001e2000c101924 */
[----:B------:R-:W-:Y:S05]  /*65d0*/  BRA `(.L_x_1678) ;  /* 0x00000ac000007947 */ /* 0x000fea0003800000 */
.L_x_1683:
[----:B-1----:R-:W-:-:S06]  /*65e0*/  FMUL.FTZ R4, R24, 1 ;  /* 0x3f80000018047820 */ /* 0x002fcc0000410000 */
[----:B------:R-:W0:Y:S02]  /*65f0*/  F2F.F64.F32 R4, R4 ;  /* 0x0000000400047310 */ /* 0x000e240000201800 */
[----:B0-----:R0:W-:Y:S01]  /*6600*/  STG.E.64 [R8.64], R4 ;  /* 0x0000000408007986 */ /* 0x0011e2000c101b24 */
[----:B------:R-:W-:Y:S05]  /*6610*/  BRA `(.L_x_1678) ;  /* 0x00000a8000007947 */ /* 0x000fea0003800000 */
.L_x_1673:
        /* <DEDUP_REMOVED lines=8> */
[----:B-1----:R-:W-:-:S04]  /*66a0*/  FSETP.NEU.FTZ.AND P0, PT, R24, RZ, PT ;  /* 0x000000ff1800720b */ /* 0x002fc80003f1d000 */
[----:B------:R-:W-:-:S05]  /*66b0*/  SEL R3, RZ, 0x1, !P0 ;  /* 0x00000001ff037807 */ /* 0x000fca0004000000 */
[----:B------:R0:W-:Y:S01]  /*66c0*/  STG.E.U8 [R8.64], R3 ;  /* 0x0000000308007986 */ /* 0x0001e2000c101124 */
[----:B------:R-:W-:Y:S05]  /*66d0*/  BRA `(.L_x_1678) ;  /* 0x000009c000007947 */ /* 0x000fea0003800000 */
.L_x_1687:
[----:B-1----:R-:W-:Y:S01]  /*66e0*/  FMUL.FTZ R4, R24, 1 ;  /* 0x3f80000018047820 */ /* 0x002fe20000410000 */
[----:B------:R-:W-:-:S05]  /*66f0*/  CS2R R6, SRZ ;  /* 0x0000000000067805 */ /* 0x000fca000001ff00 */
[----:B------:R-:W0:Y:S02]  /*6700*/  F2F.F64.F32 R4, R4 ;  /* 0x0000000400047310 */ /* 0x000e240000201800 */
[----:B0-----:R0:W-:Y:S01]  /*6710*/  STG.E.128 [R8.64], R4 ;  /* 0x0000000408007986 */ /* 0x0011e2000c101d24 */
[----:B------:R-:W-:Y:S05]  /*6720*/  BRA `(.L_x_1678) ;  /* 0x0000097000007947 */ /* 0x000fea0003800000 */
.L_x_1686:
[----:B------:R-:W-:-:S13]  /*6730*/  ISETP.NE.AND P0, PT, R0, 0xf, PT ;  /* 0x0000000f0000780c */ /* 0x000fda0003f05270 */
[----:B------:R-:W-:Y:S05]  /*6740*/  @!P0 BRA `(.L_x_1688) ;  /* 0x000002b000008947 */ /* 0x000fea0003800000 */
[----:B------:R-:W-:-:S13]  /*6750*/  ISETP.NE.AND P0, PT, R0, 0x17, PT ;  /* 0x000000170000780c */ /* 0x000fda0003f05270 */
[----:B------:R-:W-:Y:S05]  /*6760*/  @!P0 BRA `(.L_x_1689) ;  /* 0x0000014000008947 */ /* 0x000fea0003800000 */
[----:B------:R-:W-:-:S13]  /*6770*/  ISETP.NE.AND P0, PT, R0, 0x18, PT ;  /* 0x000000180000780c */ /* 0x000fda0003f05270 */
[----:B------:R-:W-:Y:S05]  /*6780*/  @P0 BRA `(.L_x_1677) ;  /* 0x0000078000000947 */ /* 0x000fea0003800000 */
[C---:B-1----:R-:W-:Y:S01]  /*6790*/  LOP3.LUT R4, R24.reuse, 0x7fffffff, RZ, 0xc0, !PT ;  /* 0x7fffffff18047812 */ /* 0x042fe200078ec0ff */
        /* <DEDUP_REMOVED lines=13> */
.L_x_1691:
[----:B------:R-:W-:Y:S05]  /*6870*/  BSYNC B0 ;  /* 0x0000000000007941 */ /* 0x000fea0003800000 */
.L_x_1690:
[----:B------:R-:W-:-:S05]  /*6880*/  LOP3.LUT R5, R0, R5, RZ, 0xfc, !PT ;  /* 0x0000000500057212 */ /* 0x000fca00078efcff */
[----:B------:R0:W-:Y:S01]  /*6890*/  STG.E.U8 [R8.64], R5 ;  /* 0x0000000508007986 */ /* 0x0001e2000c101124 */
[----:B------:R-:W-:Y:S05]  /*68a0*/  BRA `(.L_x_1678) ;  /* 0x000007f000007947 */ /* 0x000fea0003800000 */
.L_x_1689:
[----:B-1----:R-:W-:Y:S01]  /*68b0*/  LOP3.LUT R4, R24, 0x7fffffff, RZ, 0xc0, !PT ;  /* 0x7fffffff18047812 */ /* 0x002fe200078ec0ff */
        /* <DEDUP_REMOVED lines=11> */
.L_x_1693:
[----:B------:R-:W-:Y:S01]  /*6970*/  IMAD.MOV.U32 R0, RZ, RZ, 0x7f ;  /* 0x0000007fff007424 */ /* 0x000fe200078e00ff */
[----:B------:R-:W-:-:S04]  /*6980*/  ISETP.GT.U32.AND P0, PT, R4, 0x7f800000, PT ;  /* 0x7f8000000400780c */ /* 0x000fc80003f04070 */
[----:B------:R-:W-:-:S04]  /*6990*/  SEL R0, R0, 0x7c, P0 ;  /* 0x0000007c00007807 */ /* 0x000fc80000000000 */
.L_x_1694:
[----:B------:R-:W-:Y:S05]  /*69a0*/  BSYNC B0 ;  /* 0x0000000000007941 */ /* 0x000fea0003800000 */
.L_x_1692:
[----:B------:R-:W-:-:S04]  /*69b0*/  LOP3.LUT R24, R24, 0x80000000, RZ, 0xc0, !PT ;  /* 0x8000000018187812 */ /* 0x000fc800078ec0ff */
[----:B------:R-:W-:-:S04]  /*69c0*/  SHF.R.U32.HI R3, RZ, 0x18, R24 ;  /* 0x00000018ff037819 */ /* 0x000fc80000011618 */
[----:B------:R-:W-:-:S05]  /*69d0*/  LOP3.LUT R3, R0, R3, RZ, 0xfc, !PT ;  /* 0x0000000300037212 */ /* 0x000fca00078efcff */
[----:B------:R0:W-:Y:S01]  /*69e0*/  STG.E.U8 [R8.64], R3 ;  /* 0x0000000308007986 */ /* 0x0001e2000c101124 */
[----:B------:R-:W-:Y:S05]  /*69f0*/  BRA `(.L_x_1678) ;  /* 0x000006a000007947 */ /* 0x000fea0003800000 */
.L_x_1688:
[----:B-1----:R-:W-:-:S05]  /*6a00*/  F2FP.BF16.PACK_AB R24, RZ, R24 ;  /* 0x00000018ff18723e */ /* 0x002fca00000010ff */
[----:B------:R0:W-:Y:S01]  /*6a10*/  STG.E.U16 [R8.64], R24 ;  /* 0x0000001808007986 */ /* 0x0001e2000c101524 */
[----:B------:R-:W-:Y:S05]  /*6a20*/  BRA `(.L_x_1678) ;  /* 0x0000067000007947 */ /* 0x000fea0003800000 */
.L_x_1685:
        /* <DEDUP_REMOVED lines=8> */
[----:B-1----:R-:W0:Y:S02]  /*6ab0*/  F2I.FTZ.U32.TRUNC.NTZ R3, R24 ;  /* 0x0000001800037305 */ /* 0x002e24000021f000 */
[----:B0-----:R0:W-:Y:S01]  /*6ac0*/  STG.E.U16 [R8.64], R3 ;  /* 0x0000000308007986 */ /* 0x0011e2000c101524 */
[----:B------:R-:W-:Y:S05]  /*6ad0*/  BRA `(.L_x_1678) ;  /* 0x000005c000007947 */ /* 0x000fea0003800000 */
.L_x_1697:
[----:B-1----:R-:W-:Y:S01]  /*6ae0*/  LOP3.LUT R3, R24, 0x7fffffff, RZ, 0xc0, !PT ;  /* 0x7fffffff18037812 */ /* 0x002fe200078ec0ff */
        /* <DEDUP_REMOVED lines=15> */
.L_x_1700:
[----:B------:R-:W-:-:S04]  /*6be0*/  LOP3.LUT R24, R24, 0x80000000, RZ, 0xc0, !PT ;  /* 0x8000000018187812 */ /* 0x000fc800078ec0ff */
[----:B------:R-:W-:-:S04]  /*6bf0*/  SHF.R.U32.HI R3, RZ, 0x18, R24 ;  /* 0x00000018ff037819 */ /* 0x000fc80000011618 */
[----:B------:R-:W-:-:S04]  /*6c00*/  LOP3.LUT R0, R0, R3, RZ, 0xfc, !PT ;  /* 0x0000000300007212 */ /* 0x000fc800078efcff */
[----:B------:R-:W-:Y:S02]  /*6c10*/  PRMT R4, R0, 0x7610, R4 ;  /* 0x0000761000047816 */ /* 0x000fe40000000004 */
.L_x_1699:
[----:B------:R-:W-:Y:S05]  /*6c20*/  BSYNC B0 ;  /* 0x0000000000007941 */ /* 0x000fea0003800000 */
.L_x_1698:
[----:B------:R0:W-:Y:S01]  /*6c30*/  STG.E.U8 [R8.64], R4 ;  /* 0x0000000408007986 */ /* 0x0001e2000c101124 */
[----:B------:R-:W-:Y:S05]  /*6c40*/  BRA `(.L_x_1678) ;  /* 0x0000045000007947 */ /* 0x000fea0003800000 */
.L_x_1696:
        /* <DEDUP_REMOVED lines=16> */
.L_x_1703:
[----:B------:R-:W-:-:S04]  /*6d50*/  LOP3.LUT R24, R24, 0x80000000, RZ, 0xc0, !PT ;  /* 0x8000000018187812 */ /* 0x000fc800078ec0ff */
[----:B------:R-:W-:-:S04]  /*6d60*/  SHF.R.U32.HI R3, RZ, 0x18, R24 ;  /* 0x00000018ff037819 */ /* 0x000fc80000011618 */
[----:B------:R-:W-:-:S04]  /*6d70*/  LOP3.LUT R0, R0, R3, RZ, 0xfc, !PT ;  /* 0x0000000300007212 */ /* 0x000fc800078efcff */
[----:B------:R-:W-:Y:S02]  /*6d80*/  PRMT R4, R0, 0x7610, R4 ;  /* 0x0000761000047816 */ /* 0x000fe40000000004 */
.L_x_1702:
[----:B------:R-:W-:Y:S05]  /*6d90*/  BSYNC B0 ;  /* 0x0000000000007941 */ /* 0x000fea0003800000 */
.L_x_1701:
[----:B------:R0:W-:Y:S01]  /*6da0*/  STG.E.U8 [R8.64], R4 ;  /* 0x0000000408007986 */ /* 0x0001e2000c101124 */
[----:B------:R-:W-:Y:S05]  /*6db0*/  BRA `(.L_x_1678) ;  /* 0x000002e000007947 */ /* 0x000fea0003800000 */
.L_x_1695:
[----:B------:R-:W-:-:S13]  /*6dc0*/  ISETP.NE.AND P0, PT, R0, 0x1c, PT ;  /* 0x0000001c0000780c */ /* 0x000fda0003f05270 */
[----:B------:R-:W-:Y:S05]  /*6dd0*/  @!P0 BRA `(.L_x_1704) ;  /* 0x000002a000008947 */ /* 0x000fea0003800000 */
[----:B------:R-:W-:-:S13]  /*6de0*/  ISETP.NE.AND P0, PT, R0, 0x1d, PT ;  /* 0x0000001d0000780c */ /* 0x000fda0003f05270 */
[----:B------:R-:W-:Y:S05]  /*6df0*/  @!P0 BRA `(.L_x_1705) ;  /* 0x0000025000008947 */ /* 0x000fea0003800000 */
[----:B------:R-:W-:-:S13]  /*6e00*/  ISETP.NE.AND P0, PT, R0, 0x2c, PT ;  /* 0x0000002c0000780c */ /* 0x000fda0003f05270 */
[----:B------:R-:W-:Y:S05]  /*6e10*/  @P0 BRA `(.L_x_1677) ;  /* 0x000000f000000947 */ /* 0x000fea0003800000 */
[----:B-1----:R-:W-:Y:S02]  /*6e20*/  SHF.R.U32.HI R4, RZ, 0x17, R24 ;  /* 0x00000017ff047819 */ /* 0x002fe40000011618 */
        /* <DEDUP_REMOVED lines=14> */
.L_x_1677:
        /* <DEDUP_REMOVED lines=18> */
[----:B0123--:R-:W-:Y:S05]  /*7030*/  CALL.ABS.NOINC R14 ;  /* 0x000000000e007343 */ /* 0x00ffea0003c00000 */
[----:B------:R-:W-:Y:S05]  /*7040*/  BRA `(.L_x_1678) ;  /* 0x0000005000007947 */ /* 0x000fea0003800000 */
.L_x_1705:
[----:B-1-3--:R-:W0:Y:S02]  /*7050*/  F2I.U64.TRUNC R24, R24 ;  /* 0x0000001800187311 */ /* 0x00ae24000020d800 */
[----:B0-----:R0:W-:Y:S01]  /*7060*/  STG.E.64 [R8.64], R24 ;  /* 0x0000001808007986 */ /* 0x0011e2000c101b24 */
[----:B------:R-:W-:Y:S05]  /*7070*/  BRA `(.L_x_1678) ;  /* 0x0000002000007947 */ /* 0x000fea0003800000 */
.L_x_1704:
[----:B-1----:R-:W0:Y:S02]  /*7080*/  F2I.FTZ.U32.TRUNC.NTZ R3, R24 ;  /* 0x0000001800037305 */ /* 0x002e24000021f000 */
[----:B0-----:R0:W-:Y:S02]  /*7090*/  STG.E [R8.64], R3 ;  /* 0x0000000308007986 */ /* 0x0011e4000c101924 */
.L_x_1678:
[----:B------:R-:W-:Y:S02]  /*70a0*/  IADD3 R19, R19, 0x80, RZ ;  /* 0x0000008013137810 */ /* 0x000fe40007ffe0ff */
.L_x_1639:
[----:B------:R-:W-:Y:S05]  /*70b0*/  BSYNC B6 ;  /* 0x0000000000067941 */ /* 0x000fea0003800000 */
.L_x_1638:
        /* <DEDUP_REMOVED lines=17> */
[----:B--2--5:R-:W0:Y:S02]  /*71d0*/  F2I.FTZ.TRUNC.NTZ R5, R18 ;  /* 0x0000001200057305 */ /* 0x024e24000021f100 */
[----:B0-----:R-:W-:Y:S01]  /*71e0*/  STG.E.U8 [R2.64], R5 ;  /* 0x0000000502007986 */ /* 0x001fe2000c101124 */
[----:B------:R-:W-:Y:S05]  /*71f0*/  EXIT ;  /* 0x000000000000794d */ /* 0x000fea0003800000 */
.L_x_1709:
[----:B--2--5:R-:W0:Y:S02]  /*7200*/  F2I.S64.TRUNC R18, R18 ;  /* 0x0000001200127311 */ /* 0x024e24000020d900 */
[----:B0-----:R-:W-:-:S05]  /*7210*/  IMAD.MOV.U32 R5, RZ, RZ, R18 ;  /* 0x000000ffff057224 */ /* 0x001fca00078e0012 */
[----:B------:R-:W-:Y:S01]  /*7220*/  STG.E.U8 [R2.64], R5 ;  /* 0x0000000502007986 */ /* 0x000fe2000c101124 */
[----:B------:R-:W-:Y:S05]  /*7230*/  EXIT ;  /* 0x000000000000794d */ /* 0x000fea0003800000 */
.L_x_1708:
[----:B------:R-:W-:-:S13]  /*7240*/  ISETP.NE.AND P0, PT, R0, 0x2, PT ;  /* 0x000000020000780c */ /* 0x000fda0003f05270 */
[----:B------:R-:W-:Y:S05]  /*7250*/  @!P0 BRA `(.L_x_1711) ;  /* 0x000000a000008947 */ /* 0x000fea0003800000 */
[----:B------:R-:W-:-:S13]  /*7260*/  ISETP.NE.AND P0, PT, R0, 0x3, PT ;  /* 0x000000030000780c */ /* 0x000fda0003f05270 */
[----:B------:R-:W-:Y:S05]  /*7270*/  @!P0 BRA `(.L_x_1712) ;  /* 0x0000005000008947 */ /* 0x000fea0003800000 */
[----:B------:R-:W-:-:S13]  /*7280*/  ISETP.NE.AND P0, PT, R0, 0x4, PT ;  /* 0x000000040000780c */ /* 0x000fda0003f05270 */
[----:B------:R-:W-:Y:S05]  /*7290*/  @P0 BRA `(.L_x_1710) ;  /* 0x00000b4000000947 */ /* 0x000fea0003800000 */
[----:B--2--5:R-:W0:Y:S02]  /*72a0*/  F2I.S64.TRUNC R18, R18 ;  /* 0x0000001200127311 */ /* 0x024e24000020d900 */
[----:B0-----:R-:W-:Y:S01]  /*72b0*/  STG.E.64 [R2.64], R18 ;  /* 0x0000001202007986 */ /* 0x001fe2000c101b24 */
[----:B------:R-:W-:Y:S05]  /*72c0*/  EXIT ;  /* 0x000000000000794d */ /* 0x000fea0003800000 */
.L_x_1712:
[----:B--2--5:R-:W0:Y:S02]  /*72d0*/  F2I.FTZ.TRUNC.NTZ R5, R18 ;  /* 0x0000001200057305 */ /* 0x024e24000021f100 */
[----:B0-----:R-:W-:Y:S01]  /*72e0*/  STG.E [R2.64], R5 ;  /* 0x0000000502007986 */ /* 0x001fe2000c101924 */
[----:B------:R-:W-:Y:S05]  /*72f0*/  EXIT ;  /* 0x000000000000794d */ /* 0x000fea0003800000 */
.L_x_1711:
[----:B--2--5:R-:W0:Y:S02]  /*7300*/  F2I.FTZ.TRUNC.NTZ R5, R18 ;  /* 0x0000001200057305 */ /* 0x024e24000021f100 */
[----:B0-----:R-:W-:Y:S01]  /*7310*/  STG.E.U16 [R2.64], R5 ;  /* 0x0000000502007986 */ /* 0x001fe2000c101524 */
[----:B------:R-:W-:Y:S05]  /*7320*/  EXIT ;  /* 0x000000000000794d */ /* 0x000fea0003800000 */
.L_x_1707:
[----:B------:R-:W-:-:S13]  /*7330*/  ISETP.GT.AND P0, PT, R0, 0x6, PT ;  /* 0x000000060000780c */ /* 0x000fda0003f04270 */
[----:B------:R-:W-:Y:S05]  /*7340*/  @P0 BRA `(.L_x_1713) ;  /* 0x0000009000000947 */ /* 0x000fea0003800000 */
[----:B------:R-:W-:-:S13]  /*7350*/  ISETP.NE.AND P0, PT, R0, 0x5, PT ;  /* 0x000000050000780c */ /* 0x000fda0003f05270 */
[----:B------:R-:W-:Y:S05]  /*7360*/  @!P0 BRA `(.L_x_1714) ;  /* 0x0000004000008947 */ /* 0x000fea0003800000 */
[----:B------:R-:W-:-:S13]  /*7370*/  ISETP.NE.AND P0, PT, R0, 0x6, PT ;  /* 0x000000060000780c */ /* 0x000fda0003f05270 */
[----:B------:R-:W-:Y:S05]  /*7380*/  @P0 BRA `(.L_x_1710) ;  /* 0x00000a5000000947 */ /* 0x000fea0003800000 */
[----:B--2--5:R-:W-:Y:S01]  /*7390*/  STG.E [R2.64], R18 ;  /* 0x0000001202007986 */ /* 0x024fe2000c101924 */
[----:B------:R-:W-:Y:S05]  /*73a0*/  EXIT ;  /* 0x000000000000794d */ /* 0x000fea0003800000 */
.L_x_1714:
[----:B--2--5:R-:W-:-:S05]  /*73b0*/  F2FP.PACK_AB R18, RZ, R18 ;  /* 0x00000012ff12723e */ /* 0x024fca00000000ff */
[----:B------:R-:W-:Y:S01]  /*73c0*/  STG.E.U16 [R2.64], R18 ;  /* 0x0000001202007986 */ /* 0x000fe2000c101524 */
[----:B------:R-:W-:Y:S05]  /*73d0*/  EXIT ;  /* 0x000000000000794d */ /* 0x000fea0003800000 */
.L_x_1713:
[----:B------:R-:W-:-:S13]  /*73e0*/  ISETP.NE.AND P0, PT, R0, 0x7, PT ;  /* 0x000000070000780c */ /* 0x000fda0003f05270 */
[----:B------:R-:W-:Y:S05]  /*73f0*/  @!P0 BRA `(.L_x_1715) ;  /* 0x000000b000008947 */ /* 0x000fea0003800000 */
[----:B------:R-:W-:-:S13]  /*7400*/  ISETP.NE.AND P0, PT, R0, 0x8, PT ;  /* 0x000000080000780c */ /* 0x000fda0003f05270 */
[----:B------:R-:W-:Y:S05]  /*7410*/  @!P0 BRA `(.L_x_1716) ;  /* 0x0000005000008947 */ /* 0x000fea0003800000 */
[----:B------:R-:W-:-:S13]  /*7420*/  ISETP.NE.AND P0, PT, R0, 0x9, PT ;  /* 0x000000090000780c */ /* 0x000fda0003f05270 */
[----:B------:R-:W-:Y:S05]  /*7430*/  @P0 BRA `(.L_x_1710) ;  /* 0x000009a000000947 */ /* 0x000fea0003800000 */
[----:B------:R-:W-:-:S05]  /*7440*/  IMAD.MOV.U32 R19, RZ, RZ, RZ ;  /* 0x000000ffff137224 */ /* 0x000fca00078e00ff */
[----:B--2--5:R-:W-:Y:S01]  /*7450*/  STG.E.64 [R2.64], R18 ;  /* 0x0000001202007986 */ /* 0x024fe2000c101b24 */
[----:B------:R-:W-:Y:S05]  /*7460*/  EXIT ;  /* 0x000000000000794d */ /* 0x000fea0003800000 */
.L_x_1716:
[----:B--2--5:R-:W-:-:S04]  /*7470*/  F2FP.PACK_AB R5, RZ, R18 ;  /* 0x00000012ff05723e */ /* 0x024fc800000000ff */
[----:B------:R-:W-:-:S05]  /*7480*/  PRMT R5, R5, 0x5410, RZ ;  /* 0x0000541005057816 */ /* 0x000fca00000000ff */
[----:B------:R-:W-:Y:S01]  /*7490*/  STG.E [R2.64], R5 ;  /* 0x0000000502007986 */ /* 0x000fe2000c101924 */
[----:B------:R-:W-:Y:S05]  /*74a0*/  EXIT ;  /* 0x000000000000794d */ /* 0x000fea0003800000 */
.L_x_1715:
[----:B--2--5:R-:W-:-:S06]  /*74b0*/  FMUL.FTZ R4, R18, 1 ;  /* 0x3f80000012047820 */ /* 0x024fcc0000410000 */
[----:B------:R-:W0:Y:S02]  /*74c0*/  F2F.F64.F32 R4, R4 ;  /* 0x0000000400047310 */ /* 0x000e240000201800 */
[----:B0-----:R-:W-:Y:S01]  /*74d0*/  STG.E.64 [R2.64], R4 ;  /* 0x0000000402007986 */ /* 0x001fe2000c101b24 */
[----:B------:R-:W-:Y:S05]  /*74e0*/  EXIT ;  /* 0x000000000000794d */ /* 0x000fea0003800000 */
.L_x_1706:
        /* <DEDUP_REMOVED lines=8> */
[----:B--2--5:R-:W-:-:S04]  /*7570*/  FSETP.NEU.FTZ.AND P0, PT, R18, RZ, PT ;  /* 0x000000ff1200720b */ /* 0x024fc80003f1d000 */
[----:B------:R-:W-:-:S05]  /*7580*/  SEL R5, RZ, 0x1, !P0 ;  /* 0x00000001ff057807 */ /* 0x000fca0004000000 */
[----:B------:R-:W-:Y:S01]  /*7590*/  STG.E.U8 [R2.64], R5 ;  /* 0x0000000502007986 */ /* 0x000fe2000c101124 */
[----:B------:R-:W-:Y:S05]  /*75a0*/  EXIT ;  /* 0x000000000000794d */ /* 0x000fea0003800000 */
.L_x_1719:
[----:B--2--5:R-:W-:Y:S01]  /*75b0*/  FMUL.FTZ R4, R18, 1 ;  /* 0x3f80000012047820 */ /* 0x024fe20000410000 */
[----:B------:R-:W-:-:S05]  /*75c0*/  CS2R R6, SRZ ;  /* 0x0000000000067805 */ /* 0x000fca000001ff00 */
[----:B------:R-:W0:Y:S02]  /*75d0*/  F2F.F64.F32 R4, R4 ;  /* 0x0000000400047310 */ /* 0x000e240000201800 */
[----:B0-----:R-:W-:Y:S01]  /*75e0*/  STG.E.128 [R2.64], R4 ;  /* 0x0000000402007986 */ /* 0x001fe2000c101d24 */
[----:B------:R-:W-:Y:S05]  /*75f0*/  EXIT ;  /* 0x000000000000794d */ /* 0x000fea0003800000 */
.L_x_1718:
[----:B------:R-:W-:-:S13]  /*7600*/  ISETP.NE.AND P0, PT, R0, 0xf, PT ;  /* 0x0000000f0000780c */ /* 0x000fda0003f05270 */
[----:B------:R-:W-:Y:S05]  /*7610*/  @!P0 BRA `(.L_x_1720) ;  /* 0x000002b000008947 */ /* 0x000fea0003800000 */
[----:B------:R-:W-:-:S13]  /*7620*/  ISETP.NE.AND P0, PT, R0, 0x17, PT ;  /* 0x000000170000780c */ /* 0x000fda0003f05270 */
[----:B------:R-:W-:Y:S05]  /*7630*/  @!P0 BRA `(.L_x_1721) ;  /* 0x0000014000008947 */ /* 0x000fea0003800000 */
[----:B------:R-:W-:-:S13]  /*7640*/  ISETP.NE.AND P0, PT, R0, 0x18, PT ;  /* 0x000000180000780c */ /* 0x000fda0003f05270 */
[----:B------:R-:W-:Y:S05]  /*7650*/  @P0 BRA `(.L_x_1710) ;  /* 0x0000078000000947 */ /* 0x000fea0003800000 */
[C---:B--2--5:R-:W-:Y:S01]  /*7660*/  LOP3.LUT R4, R18.reuse, 0x7fffffff, RZ, 0xc0, !PT ;  /* 0x7fffffff12047812 */ /* 0x064fe200078ec0ff */
[----:B------:R-:W-:Y:S01]  /*7670*/  BSSY B0, `(.L_x_1722) ;  /* 0x000000d000007945 */ /* 0x000fe20003800000 */
        /* <DEDUP_REMOVED lines=12> */
.L_x_1723:
[----:B------:R-:W-:Y:S05]  /*7740*/  BSYNC B0 ;  /* 0x0000000000007941 */ /* 0x000fea0003800000 */
.L_x_1722:
[----:B------:R-:W-:-:S05]  /*7750*/  LOP3.LUT R7, R0, R7, RZ, 0xfc, !PT ;  /* 0x0000000700077212 */ /* 0x000fca00078efcff */
[----:B------:R-:W-:Y:S01]  /*7760*/  STG.E.U8 [R2.64], R7 ;  /* 0x0000000702007986 */ /* 0x000fe2000c101124 */
[----:B------:R-:W-:Y:S05]  /*7770*/  EXIT ;  /* 0x000000000000794d */ /* 0x000fea0003800000 */
.L_x_1721:
[----:B--2--5:R-:W-:Y:S01]  /*7780*/  LOP3.LUT R4, R18, 0x7fffffff, RZ, 0xc0, !PT ;  /* 0x7fffffff12047812 */ /* 0x024fe200078ec0ff */
[----:B------:R-:W-:Y:S03]  /*7790*/  BSSY B0, `(.L_x_1724) ;  /* 0x000000e000007945 */ /* 0x000fe60003800000 */
        /* <DEDUP_REMOVED lines=10> */
.L_x_1725:
[----:B------:R-:W-:Y:S01]  /*7840*/  IMAD.MOV.U32 R0, RZ, RZ, 0x7f ;  /* 0x0000007fff007424 */ /* 0x000fe200078e00ff */
[----:B------:R-:W-:-:S04]  /*7850*/  ISETP.GT.U32.AND P0, PT, R4, 0x7f800000, PT ;  /* 0x7f8000000400780c */ /* 0x000fc80003f04070 */
[----:B------:R-:W-:-:S04]  /*7860*/  SEL R0, R0, 0x7c, P0 ;  /* 0x0000007c00007807 */ /* 0x000fc80000000000 */
.L_x_1726:
[----:B------:R-:W-:Y:S05]  /*7870*/  BSYNC B0 ;  /* 0x0000000000007941 */ /* 0x000fea0003800000 */
.L_x_1724:
[----:B------:R-:W-:-:S04]  /*7880*/  LOP3.LUT R18, R18, 0x80000000, RZ, 0xc0, !PT ;  /* 0x8000000012127812 */ /* 0x000fc800078ec0ff */
[----:B------:R-:W-:-:S04]  /*7890*/  SHF.R.U32.HI R5, RZ, 0x18, R18 ;  /* 0x00000018ff057819 */ /* 0x000fc80000011612 */
[----:B------:R-:W-:-:S05]  /*78a0*/  LOP3.LUT R5, R0, R5, RZ, 0xfc, !PT ;  /* 0x0000000500057212 */ /* 0x000fca00078efcff */
[----:B------:R-:W-:Y:S01]  /*78b0*/  STG.E.U8 [R2.64], R5 ;  /* 0x0000000502007986 */ /* 0x000fe2000c101124 */
[----:B------:R-:W-:Y:S05]  /*78c0*/  EXIT ;  /* 0x000000000000794d */ /* 0x000fea0003800000 */
.L_x_1720:
[----:B--2--5:R-:W-:-:S05]  /*78d0*/  F2FP.BF16.PACK_AB R18, RZ, R18 ;  /* 0x00000012ff12723e */ /* 0x024fca00000010ff */
[----:B------:R-:W-:Y:S01]  /*78e0*/  STG.E.U16 [R2.64], R18 ;  /* 0x0000001202007986 */ /* 0x000fe2000c101524 */
[----:B------:R-:W-:Y:S05]  /*78f0*/  EXIT ;  /* 0x000000000000794d */ /* 0x000fea0003800000 */
.L_x_1717:
        /* <DEDUP_REMOVED lines=8> */
[----:B--2--5:R-:W0:Y:S02]  /*7980*/  F2I.FTZ.U32.TRUNC.NTZ R5, R18 ;  /* 0x0000001200057305 */ /* 0x024e24000021f000 */
[----:B0-----:R-:W-:Y:S01]  /*7990*/  STG.E.U16 [R2.64], R5 ;  /* 0x0000000502007986 */ /* 0x001fe2000c101524 */
[----:B------:R-:W-:Y:S05]  /*79a0*/  EXIT ;  /* 0x000000000000794d */ /* 0x000fea0003800000 */
.L_x_1729:
[----:B--2--5:R-:W-:Y:S01]  /*79b0*/  LOP3.LUT R5, R18, 0x7fffffff, RZ, 0xc0, !PT ;  /* 0x7fffffff12057812 */ /* 0x024fe200078ec0ff */
        /* <DEDUP_REMOVED lines=15> */
.L_x_1732:
[----:B------:R-:W-:-:S04]  /*7ab0*/  LOP3.LUT R18, R18, 0x80000000, RZ, 0xc0, !PT ;  /* 0x8000000012127812 */ /* 0x000fc800078ec0ff */
[----:B------:R-:W-:-:S04]  /*7ac0*/  SHF.R.U32.HI R5, RZ, 0x18, R18 ;  /* 0x00000018ff057819 */ /* 0x000fc80000011612 */
[----:B------:R-:W-:-:S04]  /*7ad0*/  LOP3.LUT R4, R4, R5, RZ, 0xfc, !PT ;  /* 0x0000000504047212 */ /* 0x000fc800078efcff */
[----:B------:R-:W-:Y:S02]  /*7ae0*/  PRMT R0, R4, 0x7610, R0 ;  /* 0x0000761004007816 */ /* 0x000fe40000000000 */
.L_x_1731:
[----:B------:R-:W-:Y:S05]  /*7af0*/  BSYNC B0 ;  /* 0x0000000000007941 */ /* 0x000fea0003800000 */
.L_x_1730:
[----:B------:R-:W-:Y:S01]  /*7b00*/  STG.E.U8 [R2.64], R0 ;  /* 0x0000000002007986 */ /* 0x000fe2000c101124 */
[----:B------:R-:W-:Y:S05]  /*7b10*/  EXIT ;  /* 0x000000000000794d */ /* 0x000fea0003800000 */
.L_x_1728:
        /* <DEDUP_REMOVED lines=16> */
.L_x_1735:
[----:B------:R-:W-:-:S04]  /*7c20*/  LOP3.LUT R18, R18, 0x80000000, RZ, 0xc0, !PT ;  /* 0x8000000012127812 */ /* 0x000fc800078ec0ff */
[----:B------:R-:W-:-:S04]  /*7c30*/  SHF.R.U32.HI R5, RZ, 0x18, R18 ;  /* 0x00000018ff057819 */ /* 0x000fc80000011612 */
[----:B------:R-:W-:-:S04]  /*7c40*/  LOP3.LUT R4, R4, R5, RZ, 0xfc, !PT ;  /* 0x0000000504047212 */ /* 0x000fc800078efcff */
[----:B------:R-:W-:Y:S02]  /*7c50*/  PRMT R0, R4, 0x7610, R0 ;  /* 0x0000761004007816 */ /* 0x000fe40000000000 */
.L_x_1734:
[----:B------:R-:W-:Y:S05]  /*7c60*/  BSYNC B0 ;  /* 0x0000000000007941 */ /* 0x000fea0003800000 */
.L_x_1733:
[----:B------:R-:W-:Y:S01]  /*7c70*/  STG.E.U8 [R2.64], R0 ;  /* 0x0000000002007986 */ /* 0x000fe2000c101124 */
[----:B------:R-:W-:Y:S05]  /*7c80*/  EXIT ;  /* 0x000000000000794d */ /* 0x000fea0003800000 */
.L_x_1727:
[----:B------:R-:W-:-:S13]  /*7c90*/  ISETP.NE.AND P0, PT, R0, 0x1c, PT ;  /* 0x0000001c0000780c */ /* 0x000fda0003f05270 */
[----:B------:R-:W-:Y:S05]  /*7ca0*/  @!P0 BRA `(.L_x_1736) ;  /* 0x000002a000008947 */ /* 0x000fea0003800000 */
[----:B------:R-:W-:-:S13]  /*7cb0*/  ISETP.NE.AND P0, PT, R0, 0x1d, PT ;  /* 0x0000001d0000780c */ /* 0x000fda0003f05270 */
[----:B------:R-:W-:Y:S05]  /*7cc0*/  @!P0 BRA `(.L_x_1737) ;  /* 0x0000025000008947 */ /* 0x000fea0003800000 */
[----:B------:R-:W-:-:S13]  /*7cd0*/  ISETP.NE.AND P0, PT, R0, 0x2c, PT ;  /* 0x0000002c0000780c */ /* 0x000fda0003f05270 */
[----:B------:R-:W-:Y:S05]  /*7ce0*/  @P0 BRA `(.L_x_1710) ;  /* 0x000000f000000947 */ /* 0x000fea0003800000 */
[----:B--2--5:R-:W-:Y:S02]  /*7cf0*/  SHF.R.U32.HI R4, RZ, 0x17, R18 ;  /* 0x00000017ff047819 */ /* 0x024fe40000011612 */
        /* <DEDUP_REMOVED lines=14> */
.L_x_1710:
        /* <DEDUP_REMOVED lines=19> */
[----:B------:R-:W-:Y:S05]  /*7f10*/  EXIT ;  /* 0x000000000000794d */ /* 0x000fea0003800000 */
.L_x_1737:
[----:B--2--5:R-:W0:Y:S02]  /*7f20*/  F2I.U64.TRUNC R18, R18 ;  /* 0x0000001200127311 */ /* 0x024e24000020d800 */
[----:B0-----:R-:W-:Y:S01]  /*7f30*/  STG.E.64 [R2.64], R18 ;  /* 0x0000001202007986 */ /* 0x001fe2000c101b24 */
[----:B------:R-:W-:Y:S05]  /*7f40*/  EXIT ;  /* 0x000000000000794d */ /* 0x000fea0003800000 */
.L_x_1736:
[----:B--2--5:R-:W0:Y:S02]  /*7f50*/  F2I.FTZ.U32.TRUNC.NTZ R5, R18 ;  /* 0x0000001200057305 */ /* 0x024e24000021f000 */
[----:B0-----:R-:W-:Y:S01]  /*7f60*/  STG.E [R2.64], R5 ;  /* 0x0000000502007986 */ /* 0x001fe2000c101924 */
[----:B------:R-:W-:Y:S05]  /*7f70*/  EXIT ;  /* 0x000000000000794d */ /* 0x000fea0003800000 */
.L_x_1738:
        /* <DEDUP_REMOVED lines=16> */
.L_x_10295:


//--------------------- .text._ZN2at6native18elementwise_kernelILi128ELi2EZNS0_22gpu_kernel_impl_nocastIZZZNS0_15erf_kernel_cudaERNS_18TensorIteratorBaseEENKUlvE_clEvENKUlvE0_clEvEUlfE_EEvS4_RKT_EUliE_EEviT1_ --------------------------
	.section	.text._ZN2at6native18elementwise_kernelILi128ELi2EZNS0_22gpu_kernel_impl_nocastIZZZNS0_15erf_kernel_cudaERNS_18TensorIteratorBaseEENKUlvE_clEvENKUlvE0_clEvEUlfE_EEvS4_RKT_EUliE_EEviT1_,"ax",@progbits
	.sectioninfo	@"SHI_REGISTERS=14"
	.align	128
        .global         _ZN2at6native18elementwise_kernelILi128ELi2EZNS0_22gpu_kernel_impl_nocastIZZZNS0_15erf_kernel_cudaERNS_18TensorIteratorBaseEENKUlvE_clEvENKUlvE0_clEvEUlfE_EEvS4_RKT_EUliE_EEviT1_
        .type           _ZN2at6native18elementwise_kernelILi128ELi2EZNS0_22gpu_kernel_impl_nocastIZZZNS0_15erf_kernel_cudaERNS_18TensorIteratorBaseEENKUlvE_clEvENKUlvE0_clEvEUlfE_EEvS4_RKT_EUliE_EEviT1_,@function
        .size           _ZN2at6native18elementwise_kernelILi128ELi2EZNS0_22gpu_kernel_impl_nocastIZZZNS0_15erf_kernel_cudaERNS_18TensorIteratorBaseEENKUlvE_clEvENKUlvE0_clEvEUlfE_EEvS4_RKT_EUliE_EEviT1_,(.L_x_10296 - _ZN2at6native18elementwise_kernelILi128ELi2EZNS0_22gpu_kernel_impl_nocastIZZZNS0_15erf_kernel_cudaERNS_18TensorIteratorBaseEENKUlvE_clEvENKUlvE0_clEvEUlfE_EEvS4_RKT_EUliE_EEviT1_)
        .other          _ZN2at6native18elementwise_kernelILi128ELi2EZNS0_22gpu_kernel_impl_nocastIZZZNS0_15erf_kernel_cudaERNS_18TensorIteratorBaseEENKUlvE_clEvENKUlvE0_clEvEUlfE_EEvS4_RKT_EUliE_EEviT1_,@"STO_CUDA_ENTRY STV_DEFAULT"
_ZN2at6native18elementwise_kernelILi128ELi2EZNS0_22gpu_kernel_impl_nocastIZZZNS0_15erf_kernel_cudaERNS_18TensorIteratorBaseEENKUlvE_clEvENKUlvE0_clEvEUlfE_EEvS4_RKT_EUliE_EEviT1_:
.text._ZN2at6native18elementwise_kernelILi128ELi2EZNS0_22gpu_kernel_impl_nocastIZZZNS0_15erf_kernel_cudaERNS_18TensorIteratorBaseEENKUlvE_clEvENKUlvE0_clEvEUlfE_EEvS4_RKT_EUliE_EEviT1_:
[----:B------:R-:W-:Y:S02]  /*0000*/  MOV R1, c[0x0][0x28] ;  /* 0x00000a0000017a02 */ /* 0x000fe40000000f00 */
[----:B------:R-:W0:Y:S01]  /*0010*/  S2R R0, SR_CTAID.X ;  /* 0x0000000000007919 */ /* 0x000e220000002500 */
[----:B------:R-:W-:Y:S01]  /*0020*/  ULDC.64 UR4, c[0x0][0x118] ;  /* 0x0000460000047ab9 */ /* 0x000fe20000000a00 */
[----:B------:R-:W-:Y:S02]  /*0030*/  BSSY B0, `(.L_x_1739) ;  /* 0x000010e000007945 */ /* 0x000fe40003800000 */
[----:B------:R-:W0:Y:S02]  /*0040*/  S2R R3, SR_TID.X ;  /* 0x0000000000037919 */ /* 0x000e240000002100 */
[----:B0-----:R-:W-:-:S04]  /*0050*/  LEA R0, R0, R3, 0x8 ;  /* 0x0000000300007211 */ /* 0x001fc800078e40ff */
[----:B------:R-:W-:Y:S02]  /*0060*/  ISETP.GE.AND P0, PT, R0, c[0x0][0x160], PT ;  /* 0x0000580000007a0c */ /* 0x000fe40003f06270 */
[----:B------:R-:W-:-:S11]  /*0070*/  MOV R7, R0 ;  /* 0x0000000000077202 */ /* 0x000fd60000000f00 */
        /* <DEDUP_REMOVED lines=9> */
[----:B------:R-:W-:-:S05]  /*0110*/  SHF.R.U32.HI R5, RZ, c[0x0][0x174], R4 ;  /* 0x00005d00ff057a19 */ /* 0x000fca0000011604 */
[----:B------:R-:W-:-:S04]  /*0120*/  IMAD.MOV R2, RZ, RZ, -R5 ;  /* 0x000000ffff027224 */ /* 0x000fc800078e0a05 */
        /* <DEDUP_REMOVED lines=217> */
.L_x_1741:
[----:B------:R-:W-:-:S05]  /*0ec0*/  IADD3 R4, P0, R3, c[0x0][0x368], RZ ;  /* 0x0000da0003047a10 */ /* 0x000fca0007f1e0ff */
[----:B------:R-:W-:-:S05]  /*0ed0*/  IMAD.X R5, RZ, RZ, c[0x0][0x36c], P0 ;  /* 0x0000db00ff057624 */ /* 0x000fca00000e06ff */
[----:B------:R-:W2:Y:S01]  /*0ee0*/  LDG.E R3, [R4.64] ;  /* 0x0000000404037981 */ /* 0x000ea2000c1e1900 */
[----:B------:R-:W-:Y:S02]  /*0ef0*/  MOV R8, 0x38eb4c3a ;  /* 0x38eb4c3a00087802 */ /* 0x000fe40000000f00 */
[----:B------:R-:W-:Y:S02]  /*0f00*/  MOV R9, 0x3aae005b ;  /* 0x3aae005b00097802 */ /* 0x000fe40000000f00 */
[----:B------:R-:W-:Y:S02]  /*0f10*/  MOV R10, 0x3c09919f ;  /* 0x3c09919f000a7802 */ /* 0x000fe40000000f00 */
[----:B------:R-:W-:Y:S01]  /*0f20*/  MOV R11, 0x3d24d99a ;  /* 0x3d24d99a000b7802 */ /* 0x000fe20000000f00 */
[C---:B--2---:R-:W-:Y:S01]  /*0f30*/  FADD.FTZ R6, |R3|.reuse, -RZ ;  /* 0x800000ff03067221 */ /* 0x044fe20000010200 */
        /* <DEDUP_REMOVED lines=20> */
[----:B------:R-:W-:Y:S01]  /*1080*/  FFMA.FTZ R4, R7, R4, R6 ;  /* 0x0000000407047223 */ /* 0x000fe20000010006 */
[----:B------:R-:W-:-:S03]  /*1090*/  IADD3 R7, R0, 0x80, RZ ;  /* 0x0000008000077810 */ /* 0x000fc60007ffe0ff */
[----:B------:R-:W-:Y:S01]  /*10a0*/  FFMA.FTZ R9, R4, R5, R5 ;  /* 0x0000000504097223 */ /* 0x000fe20000010005 */
[----:B------:R-:W-:-:S03]  /*10b0*/  IADD3 R4, P1, R2, c[0x0][0x360], RZ ;  /* 0x0000d80002047a10 */ /* 0x000fc60007f3e0ff */
[----:B------:R-:W0:Y:S02]  /*10c0*/  @P0 MUFU.EX2 R5, R9 ;  /* 0x0000000900050308 */ /* 0x000e240000000800 */
[----:B0-----:R-:W-:Y:S01]  /*10d0*/  @P0 FADD.FTZ R2, -R5, 1 ;  /* 0x3f80000005020421 */ /* 0x001fe20000010100 */
[----:B------:R-:W-:-:S04]  /*10e0*/  IADD3.X R5, RZ, c[0x0][0x364], RZ, P1, !PT ;  /* 0x0000d900ff057a10 */ /* 0x000fc80000ffe4ff */
[----:B------:R-:W-:-:S05]  /*10f0*/  @P0 LOP3.LUT R9, R2, 0x80000000, R3, 0xb8, !PT ;  /* 0x8000000002090812 */ /* 0x000fca00078eb803 */
[----:B------:R0:W-:Y:S02]  /*1100*/  STG.E [R4.64], R9 ;  /* 0x0000000904007986 */ /* 0x0001e4000c101904 */
.L_x_1740:
[----:B------:R-:W-:Y:S05]  /*1110*/  BSYNC B0 ;  /* 0x0000000000007941 */ /* 0x000fea0003800000 */
.L_x_1739:
[----:B------:R-:W-:-:S13]  /*1120*/  ISETP.GE.AND P0, PT, R7, c[0x0][0x160], PT ;  /* 0x0000580007007a0c */ /* 0x000fda0003f06270 */
[----:B------:R-:W-:Y:S05]  /*1130*/  @P0 EXIT ;  /* 0x000000000000094d */ /* 0x000fea0003800000 */
[----:B------:R-:W-:Y:S01]  /*1140*/  ISETP.NE.AND P0, PT, RZ, c[0x0][0x168], PT ;  /* 0x00005a00ff007a0c */ /* 0x000fe20003f05270 */
[----:B------:R-:W-:Y:S01]  /*1150*/  HFMA2.MMA R2, -RZ, RZ, 0, 0 ;  /* 0x00000000ff027435 */ /* 0x000fe200000001ff */
[----:B------:R-:W-:-:S11]  /*1160*/  MOV R0, RZ ;  /* 0x000000ff00007202 */ /* 0x000fd60000000f00 */
[----:B------:R-:W-:Y:S05]  /*1170*/  @!P0 BRA `(.L_x_1742) ;  /* 0x00000e0000008947 */ /* 0x000fea0003800000 */
[----:B------:R-:W-:Y:S02]  /*1180*/  MOV R2, RZ ;  /* 0x000000ff00027202 */ /* 0x000fe40000000f00 */
[----:B------:R-:W-:-:S05]  /*1190*/  MOV R3, R7 ;  /* 0x0000000700037202 */ /* 0x000fca0000000f00 */
[----:B0-----:R-:W-:Y:S01]  /*11a0*/  IMAD.HI.U32 R4, R7, c[0x0][0x170], R2 ;  /* 0x00005c0007047a27 */ /* 0x001fe200078e0002 */
[----:B------:R-:W-:-:S04]  /*11b0*/  MOV R3, c[0x0][0x168] ;  /* 0x00005a0000037a02 */ /* 0x000fc80000000f00 */
[----:B------:R-:W-:Y:S02]  /*11c0*/  ISETP.NE.AND P0, PT, R3, 0x1, PT ;  /* 0x000000010300780c */ /* 0x000fe40003f05270 */
        /* <DEDUP_REMOVED lines=219> */
.L_x_1742:
[----:B------:R-:W-:-:S04]  /*1f80*/  IADD3 R2, P0, R2, c[0x0][0x368], RZ ;  /* 0x0000da0002027a10 */ /* 0x000fc80007f1e0ff */
[----:B------:R-:W-:-:S05]  /*1f90*/  IADD3.X R3, RZ, c[0x0][0x36c], RZ, P0, !PT ;  /* 0x0000db00ff037a10 */ /* 0x000fca00007fe4ff */
[----:B------:R-:W2:Y:S01]  /*1fa0*/  LDG.E R2, [R2.64] ;  /* 0x0000000402027981 */ /* 0x000ea2000c1e1900 */
[----:B------:R-:W-:Y:S01]  /*1fb0*/  IMAD.MOV.U32 R6, RZ, RZ, 0x38eb4c3a ;  /* 0x38eb4c3aff067424 */ /* 0x000fe200078e00ff */
[----:B------:R-:W-:Y:S02]  /*1fc0*/  MOV R7, 0x3aae005b ;  /* 0x3aae005b00077802 */ /* 0x000fe40000000f00 */
[----:B------:R-:W-:Y:S02]  /*1fd0*/  MOV R8, 0x3c09919f ;  /* 0x3c09919f00087802 */ /* 0x000fe40000000f00 */
[----:B0-----:R-:W-:Y:S01]  /*1fe0*/  MOV R9, 0x3d24d99a ;  /* 0x3d24d99a00097802 */ /* 0x001fe20000000f00 */
[C---:B--2---:R-:W-:Y:S01]  /*1ff0*/  FADD.FTZ R4, |R2|.reuse, -RZ ;  /* 0x800000ff02047221 */ /* 0x044fe20000010200 */
[C---:B------:R-:W-:Y:S01]  /*2000*/  FSETP.GE.FTZ.AND P0, PT, |R2|.reuse, 1.0029599666595458984, PT ;  /* 0x3f8060fe0200780b */ /* 0x040fe20003f16200 */
[----:B------:R-:W-:-:S03]  /*2010*/  FMUL.FTZ R5, R2, R2 ;  /* 0x0000000202057220 */ /* 0x000fc60000410000 */
[----:B------:R-:W-:Y:S02]  /*2020*/  FSEL R6, R6, 8.4834944573231041431e-05, P0 ;  /* 0x38b1e96a06067808 */ /* 0x000fe40000000000 */
[----:B------:R-:W-:Y:S02]  /*2030*/  FSEL R5, R4, R5, P0 ;  /* 0x0000000504057208 */ /* 0x000fe40000000000 */
[----:B------:R-:W-:Y:S02]  /*2040*/  FSEL R7, -R7, -0.00082130916416645050049, P0 ;  /* 0xba574d2007077808 */ /* 0x000fe40000000100 */
[----:B------:R-:W-:Y:S02]  /*2050*/  FSEL R3, R8, 0.0052134888246655464172, P0 ;  /* 0x3baad5ea08037808 */ /* 0x000fe40000000000 */
[----:B------:R-:W-:Y:S01]  /*2060*/  MOV R8, 0x3e235519 ;  /* 0x3e23551900087802 */ /* 0x000fe20000000f00 */
[----:B------:R-:W-:Y:S01]  /*2070*/  FFMA.FTZ R6, R5, R6, R7 ;  /* 0x0000000605067223 */ /* 0x000fe20000010007 */
[----:B------:R-:W-:-:S02]  /*2080*/  FSEL R7, -R9, -0.026868773624300956726, P0 ;  /* 0xbcdc1be709077808 */ /* 0x000fc40000000100 */
[----:B------:R-:W-:Y:S01]  /*2090*/  MOV R9, 0x3f69b4f9 ;  /* 0x3f69b4f900097802 */ /* 0x000fe20000000f00 */
[C---:B------:R-:W-:Y:S01]  /*20a0*/  FFMA.FTZ R6, R5.reuse, R6, R3 ;  /* 0x0000000605067223 */ /* 0x040fe20000010003 */
[----:B------:R-:W-:Y:S02]  /*20b0*/  FSEL R3, R8, 0.11284004896879196167, P0 ;  /* 0x3de718af08037808 */ /* 0x000fe40000000000 */
[----:B------:R-:W-:Y:S01]  /*20c0*/  MOV R8, 0x3f210a14 ;  /* 0x3f210a1400087802 */ /* 0x000fe20000000f00 */
[----:B------:R-:W-:Y:S01]  /*20d0*/  FFMA.FTZ R6, R5, R6, R7 ;  /* 0x0000000605067223 */ /* 0x000fe20000010007 */
[----:B------:R-:W-:Y:S01]  /*20e0*/  FSEL R7, R9, -0.37612664699554443359, P0 ;  /* 0xbec093ac09077808 */ /* 0x000fe20000000000 */
[----:B------:R-:W-:Y:S02]  /*20f0*/  FADD.FTZ R9, -R4, -RZ ;  /* 0x800000ff04097221 */ /* 0x000fe40000010100 */
[----:B------:R-:W-:Y:S01]  /*2100*/  FFMA.FTZ R6, R5, R6, R3 ;  /* 0x0000000605067223 */ /* 0x000fe20000010003 */
[----:B------:R-:W-:-:S02]  /*2110*/  FSEL R3, R8, 0.12837915122509002686, P0 ;  /* 0x3e0375d308037808 */ /* 0x000fc40000000000 */
[----:B------:R-:W-:Y:S01]  /*2120*/  FSEL R4, R9, R2, P0 ;  /* 0x0000000209047208 */ /* 0x000fe20000000000 */
[----:B------:R-:W-:-:S04]  /*2130*/  FFMA.FTZ R6, R5, R6, R7 ;  /* 0x0000000605067223 */ /* 0x000fc80000010007 */
[----:B------:R-:W-:-:S04]  /*2140*/  FFMA.FTZ R3, R5, R6, R3 ;  /* 0x0000000605037223 */ /* 0x000fc80000010003 */
[----:B------:R-:W-:Y:S01]  /*2150*/  FFMA.FTZ R3, R3, R4, R4 ;  /* 0x0000000403037223 */ /* 0x000fe20000010004 */
[----:B------:R-:W-:-:S03]  /*2160*/  IADD3 R4, P1, R0, c[0x0][0x360], RZ ;  /* 0x0000d80000047a10 */ /* 0x000fc60007f3e0ff */
[----:B------:R-:W0:Y:S02]  /*2170*/  @P0 MUFU.EX2 R5, R3 ;  /* 0x0000000300050308 */ /* 0x000e240000000800 */
[----:B0-----:R-:W-:Y:S01]  /*2180*/  @P0 FADD.FTZ R7, -R5, 1 ;  /* 0x3f80000005070421 */ /* 0x001fe20000010100 */
[----:B------:R-:W-:-:S04]  /*2190*/  IADD3.X R5, RZ, c[0x0][0x364], RZ, P1, !PT ;  /* 0x0000d900ff057a10 */ /* 0x000fc80000ffe4ff */
[----:B------:R-:W-:-:S05]  /*21a0*/  @P0 LOP3.LUT R3, R7, 0x80000000, R2, 0xb8, !PT ;  /* 0x8000000007030812 */ /* 0x000fca00078eb802 */
[----:B------:R-:W-:Y:S01]  /*21b0*/  STG.E [R4.64], R3 ;  /* 0x0000000304007986 */ /* 0x000fe2000c101904 */
[----:B------:R-:W-:Y:S05]  /*21c0*/  EXIT ;  /* 0x000000000000794d */ /* 0x000fea0003800000 */
.L_x_1743:
        /* <DEDUP_REMOVED lines=11> */
.L_x_10296:


//--------------------- .text._ZN2at6native27unrolled_elementwise_kernelIZZZNS0_15erf_kernel_cudaERNS_18TensorIteratorBaseEENKUlvE_clEvENKUlvE0_clEvEUlfE_St5arrayIPcLm2EELi4E23TrivialOffsetCalculatorILi1EjESB_NS0_6memory15LoadWithoutCastENSC_16StoreWithoutCastEEEviT_T0_T2_T3_T4_T5_ --------------------------
	.section	.text._ZN2at6native27unrolled_elementwise_kernelIZZZNS0_15erf_kernel_cudaERNS_18TensorIteratorBaseEENKUlvE_clEvENKUlvE0_clEvEUlfE_St5arrayIPcLm2EELi4E23TrivialOffsetCalculatorILi1EjESB_NS0_6memory15LoadWithoutCastENSC_16StoreWithoutCastEEEviT_T0_T2_T3_T4_T5_,"ax",@progbits
	.sectioninfo	@"SHI_REGISTERS=26"
	.align	128
        .global         _ZN2at6native27unrolled_elementwise_kernelIZZZNS0_15erf_kernel_cudaERNS_18TensorIteratorBaseEENKUlvE_clEvENKUlvE0_clEvEUlfE_St5arrayIPcLm2EELi4E23TrivialOffsetCalculatorILi1EjESB_NS0_6memory15LoadWithoutCastENSC_16StoreWithoutCastEEEviT_T0_T2_T3_T4_T5_
        .type           _ZN2at6native27unrolled_elementwise_kernelIZZZNS0_15erf_kernel_cudaERNS_18TensorIteratorBaseEENKUlvE_clEvENKUlvE0_clEvEUlfE_St5arrayIPcLm2EELi4E23TrivialOffsetCalculatorILi1EjESB_NS0_6memory15LoadWithoutCastENSC_16StoreWithoutCastEEEviT_T0_T2_T3_T4_T5_,@function
        .size           _ZN2at6native27unrolled_elementwise_kernelIZZZNS0_15erf_kernel_cudaERNS_18TensorIteratorBaseEENKUlvE_clEvENKUlvE0_clEvEUlfE_St5arrayIPcLm2EELi4E23TrivialOffsetCalculatorILi1EjESB_NS0_6memory15LoadWithoutCastENSC_16StoreWithoutCastEEEviT_T0_T2_T3_T4_T5_,(.L_x_10297 - _ZN2at6native27unrolled_elementwise_kernelIZZZNS0_15erf_kernel_cudaERNS_18TensorIteratorBaseEENKUlvE_clEvENKUlvE0_clEvEUlfE_St5arrayIPcLm2EELi4E23TrivialOffsetCalculatorILi1EjESB_NS0_6memory15LoadWithoutCastENSC_16StoreWithoutCastEEEviT_T0_T2_T3_T4_T5_)
        .other          _ZN2at6native27unrolled_elementwise_kernelIZZZNS0_15erf_kernel_cudaERNS_18TensorIteratorBaseEENKUlvE_clEvENKUlvE0_clEvEUlfE_St5arrayIPcLm2EELi4E23TrivialOffsetCalculatorILi1EjESB_NS0_6memory15LoadWithoutCastENSC_16StoreWithoutCastEEEviT_T0_T2_T3_T4_T5_,@"STO_CUDA_ENTRY STV_DEFAULT"
_ZN2at6native27unrolled_elementwise_kernelIZZZNS0_15erf_kernel_cudaERNS_18TensorIteratorBaseEENKUlvE_clEvENKUlvE0_clEvEUlfE_St5arrayIPcLm2EELi4E23TrivialOffsetCalculatorILi1EjESB_NS0_6memory15LoadWithoutCastENSC_16StoreWithoutCastEEEviT_T0_T2_T3_T4_T5_:
.text._ZN2at6native27unrolled_elementwise_kernelIZZZNS0_15erf_kernel_cudaERNS_18TensorIteratorBaseEENKUlvE_clEvENKUlvE0_clEvEUlfE_St5arrayIPcLm2EELi4E23TrivialOffsetCalculatorILi1EjESB_NS0_6memory15LoadWithoutCastENSC_16StoreWithoutCastEEEviT_T0_T2_T3_T4_T5_:
[----:B------:R-:W-:Y:S02]  /*0000*/  IMAD.MOV.U32 R1, RZ, RZ, c[0x0][0x28] ;  /* 0x00000a00ff017624 */ /* 0x000fe400078e00ff */
[----:B------:R-:W0:Y:S01]  /*0010*/  S2R R0, SR_CTAID.X ;  /* 0x0000000000007919 */ /* 0x000e220000002500 */
[----:B------:R-:W-:Y:S01]  /*0020*/  IMAD.MOV.U32 R3, RZ, RZ, -0x200 ;  /* 0xfffffe00ff037424 */ /* 0x000fe200078e00ff */
[----:B------:R-:W-:Y:S01]  /*0030*/  ULDC.64 UR4, c[0x0][0x118] ;  /* 0x0000460000047ab9 */ /* 0x000fe20000000a00 */
[----:B------:R-:W-:Y:S01]  /*0040*/  IMAD.MOV.U32 R5, RZ, RZ, RZ ;  /* 0x000000ffff057224 */ /* 0x000fe200078e00ff */
[----:B------:R-:W1:Y:S01]  /*0050*/  S2R R23, SR_TID.X ;  /* 0x0000000000177919 */ /* 0x000e620000002100 */
[----:B------:R-:W-:Y:S01]  /*0060*/  CS2R R6, SRZ ;  /* 0x0000000000067805 */ /* 0x000fe2000001ff00 */
[----:B0-----:R-:W-:Y:S01]  /*0070*/  IMAD R4, R0, R3, c[0x0][0x160] ;  /* 0x0000580000047624 */ /* 0x001fe200078e0203 */
[----:B-1----:R-:W-:-:S04]  /*0080*/  MOV R3, R23 ;  /* 0x0000001700037202 */ /* 0x002fc80000000f00 */
[----:B------:R-:W-:-:S13]  /*0090*/  ISETP.GE.AND P0, PT, R23, R4, PT ;  /* 0x000000041700720c */ /* 0x000fda0003f06270 */
[----:B------:R-:W-:Y:S01]  /*00a0*/  @!P0 IMAD R2, R0, 0x200, R3 ;  /* 0x0000020000028824 */ /* 0x000fe200078e0203 */
[----:B------:R-:W-:-:S04]  /*00b0*/  @!P0 IADD3 R3, R3, 0x80, RZ ;  /* 0x0000008003038810 */ /* 0x000fc80007ffe0ff */
[----:B------:R-:W-:-:S13]  /*00c0*/  ISETP.GE.AND P1, PT, R3, R4, PT ;  /* 0x000000040300720c */ /* 0x000fda0003f26270 */
[----:B------:R-:W-:Y:S01]  /*00d0*/  @!P1 IMAD R12, R0, 0x200, R3 ;  /* 0x00000200000c9824 */ /* 0x000fe200078e0203 */
[----:B------:R-:W-:Y:S01]  /*00e0*/  @!P1 IADD3 R3, R3, 0x80, RZ ;  /* 0x0000008003039810 */ /* 0x000fe20007ffe0ff */
[----:B------:R-:W-:Y:S02]  /*00f0*/  IMAD.MOV.U32 R8, RZ, RZ, RZ ;  /* 0x000000ffff087224 */ /* 0x000fe400078e00ff */
[----:B------:R-:W-:Y:S01]  /*0100*/  @!P1 IMAD.MOV.U32 R13, RZ, RZ, 0x4 ;  /* 0x00000004ff0d9424 */ /* 0x000fe200078e00ff */
[----:B------:R-:W-:Y:S01]  /*0110*/  ISETP.GE.AND P3, PT, R3, R4, PT ;  /* 0x000000040300720c */ /* 0x000fe20003f66270 */
[----:B------:R-:W-:Y:S02]  /*0120*/  IMAD.MOV.U32 R9, RZ, RZ, R23 ;  /* 0x000000ffff097224 */ /* 0x000fe400078e0017 */
[----:B------:R-:W-:-:S10]  /*0130*/  @!P1 IMAD.WIDE.U32 R12, R12, R13, c[0x0][0x170] ;  /* 0x00005c000c0c9625 */ /* 0x000fd400078e000d */
[----:B------:R-:W-:Y:S01]  /*0140*/  @!P3 LEA R14, R0, R3, 0x9 ;  /* 0x00000003000eb211 */ /* 0x000fe200078e48ff */
[----:B------:R-:W-:Y:S01]  /*0150*/  @!P3 IMAD.MOV.U32 R15, RZ, RZ, 0x4 ;  /* 0x00000004ff0fb424 */ /* 0x000fe200078e00ff */
[----:B------:R-:W-:Y:S01]  /*0160*/  @!P3 IADD3 R3, R3, 0x80, RZ ;  /* 0x000000800303b810 */ /* 0x000fe20007ffe0ff */
[----:B------:R-:W-:Y:S01]  /*0170*/  BSSY B0, `(.L_x_1744) ;  /* 0x0000036000007945 */ /* 0x000fe20003800000 */
[----:B------:R-:W-:Y:S01]  /*0180*/  IADD3 R17, R9, 0x80, RZ ;  /* 0x0000008009117810 */ /* 0x000fe20007ffe0ff */
[----:B------:R-:W-:Y:S01]  /*0190*/  @!P3 IMAD.WIDE.U32 R14, R14, R15, c[0x0][0x170] ;  /* 0x00005c000e0eb625 */ /* 0x000fe200078e000f */
[----:B------:R-:W-:Y:S01]  /*01a0*/  ISETP.GE.AND P2, PT, R3, R4, PT ;  /* 0x000000040300720c */ /* 0x000fe20003f46270 */
[----:B------:R0:W5:Y:S01]  /*01b0*/  @!P1 LDG.E R7, [R12.64] ;  /* 0x000000040c079981 */ /* 0x000162000c1e1900 */
[C---:B------:R-:W-:Y:S02]  /*01c0*/  IADD3 R19, R9.reuse, 0x100, RZ ;  /* 0x0000010009137810 */ /* 0x040fe40007ffe0ff */
[----:B------:R-:W-:Y:S01]  /*01d0*/  IADD3 R21, R9, 0x180, RZ ;  /* 0x0000018009157810 */ /* 0x000fe20007ffe0ff */
[----:B------:R0:W5:Y:S08]  /*01e0*/  @!P3 LDG.E R6, [R14.64] ;  /* 0x000000040e06b981 */ /* 0x000170000c1e1900 */
[----:B------:R-:W-:Y:S01]  /*01f0*/  @!P2 LEA R10, R0, R3, 0x9 ;  /* 0x00000003000aa211 */ /* 0x000fe200078e48ff */
[----:B------:R-:W-:Y:S01]  /*0200*/  @!P2 IMAD.MOV.U32 R11, RZ, RZ, 0x4 ;  /* 0x00000004ff0ba424 */ /* 0x000fe200078e00ff */
[----:B------:R-:W-:-:S03]  /*0210*/  @!P0 MOV R3, 0x4 ;  /* 0x0000000400038802 */ /* 0x000fc60000000f00 */
[----:B------:R-:W-:-:S04]  /*0220*/  @!P2 IMAD.WIDE.U32 R10, R10, R11, c[0x0][0x170] ;  /* 0x00005c000a0aa625 */ /* 0x000fc800078e000b */
[----:B------:R-:W-:Y:S01]  /*0230*/  @!P0 IMAD.WIDE.U32 R2, R2, R3, c[0x0][0x170] ;  /* 0x00005c0002028625 */ /* 0x000fe200078e0003 */
[----:B------:R1:W5:Y:S01]  /*0240*/  @!P2 LDG.E R5, [R10.64] ;  /* 0x000000040a05a981 */ /* 0x000362000c1e1900 */
[----:B------:R-:W-:-:S03]  /*0250*/  @!P0 IADD3 R9, R23, 0x80, RZ ;  /* 0x0000008017098810 */ /* 0x000fc60007ffe0ff */
[----:B------:R2:W5:Y:S01]  /*0260*/  @!P0 LDG.E R8, [R2.64] ;  /* 0x0000000402088981 */ /* 0x000562000c1e1900 */
[-C--:B------:R-:W-:Y:S02]  /*0270*/  ISETP.GE.AND P5, PT, R17, R4.reuse, PT ;  /* 0x000000041100720c */ /* 0x080fe40003fa6270 */
[----:B-1----:R-:W-:Y:S01]  /*0280*/  @!P0 LEA R10, R0, R23, 0x9 ;  /* 0x00000017000a8211 */ /* 0x002fe200078e48ff */
[----:B--2---:R-:W-:Y:S01]  /*0290*/  @!P0 IMAD.MOV.U32 R3, RZ, RZ, 0x4 ;  /* 0x00000004ff038424 */ /* 0x004fe200078e00ff */
[-C--:B------:R-:W-:Y:S02]  /*02a0*/  ISETP.GE.AND P1, PT, R19, R4.reuse, PT ;  /* 0x000000041300720c */ /* 0x080fe40003f26270 */
[-C--:B------:R-:W-:Y:S01]  /*02b0*/  ISETP.GE.AND P2, PT, R21, R4.reuse, PT ;  /* 0x000000041500720c */ /* 0x080fe20003f46270 */
[----:B------:R-:W-:Y:S01]  /*02c0*/  @!P0 IMAD.WIDE.U32 R2, R10, R3, c[0x0][0x168] ;  /* 0x00005a000a028625 */ /* 0x000fe200078e0003 */
[----:B------:R-:W-:Y:S01]  /*02d0*/  ISETP.GE.AND P3, PT, R9, R4, PT ;  /* 0x000000040900720c */ /* 0x000fe20003f66270 */
[----:B------:R-:W-:Y:S07]  /*02e0*/  @P0 BRA `(.L_x_1745) ;  /* 0x000001e000000947 */ /* 0x000fee0003800000 */
[----:B0-----:R-:W-:Y:S01]  /*02f0*/  HFMA2.MMA R12, -RZ, RZ, 0.8349609375, 5.424022674560546875e-06 ;  /* 0x3aae005bff0c7435 */ /* 0x001fe200000001ff */
[C---:B-----5:R-:W-:Y:S01]  /*0300*/  FADD.FTZ R11, |R8|.reuse, -RZ ;  /* 0x800000ff080b7221 */ /* 0x060fe20000010200 */
[C---:B------:R-:W-:Y:S01]  /*0310*/  FSETP.GE.FTZ.AND P4, PT, |R8|.reuse, 1.0029599666595458984, PT ;  /* 0x3f8060fe0800780b */ /* 0x040fe20003f96200 */
[----:B------:R-:W-:Y:S01]  /*0320*/  FMUL.FTZ R10, R8, R8 ;  /* 0x00000008080a7220 */ /* 0x000fe20000410000 */
[----:B------:R-:W-:Y:S01]  /*0330*/  MOV R16, 0x3e235519 ;  /* 0x3e23551900107802 */ /* 0x000fe20000000f00 */
[----:B------:R-:W-:-:S02]  /*0340*/  IMAD.MOV.U32 R13, RZ, RZ, 0x38eb4c3a ;  /* 0x38eb4c3aff0d7424 */ /* 0x000fc400078e00ff */
[----:B------:R-:W-:Y:S01]  /*0350*/  IMAD.MOV.U32 R14, RZ, RZ, 0x3c09919f ;  /* 0x3c09919fff0e7424 */ /* 0x000fe200078e00ff */
[----:B------:R-:W-:Y:S01]  /*0360*/  FSEL R10, R11, R10, P4 ;  /* 0x0000000a0b0a7208 */ /* 0x000fe20002000000 */
[----:B------:R-:W-:Y:S01]  /*0370*/  IMAD.MOV.U32 R15, RZ, RZ, 0x3d24d99a ;  /* 0x3d24d99aff0f7424 */ /* 0x000fe200078e00ff */
[----:B------:R-:W-:Y:S02]  /*0380*/  FSEL R13, R13, 8.4834944573231041431e-05, P4 ;  /* 0x38b1e96a0d0d7808 */ /* 0x000fe40002000000 */
[----:B------:R-:W-:Y:S02]  /*0390*/  FSEL R12, -R12, -0.00082130916416645050049, P4 ;  /* 0xba574d200c0c7808 */ /* 0x000fe40002000100 */
        /* <DEDUP_REMOVED lines=18> */
[----:B------:R-:W-:Y:S02]  /*04c0*/  @P4 LOP3.LUT R11, R13, 0x80000000, R8, 0xb8, !PT ;  /* 0x800000000d0b4812 */ /* 0x000fe400078eb808 */
.L_x_1745:
[----:B0-----:R-:W-:Y:S05]  /*04d0*/  BSYNC B0 ;  /* 0x0000000000007941 */ /* 0x001fea0003800000 */
.L_x_1744:
[----:B------:R-:W-:Y:S01]  /*04e0*/  BSSY B0, `(.L_x_1746) ;  /* 0x0000020000007945 */ /* 0x000fe20003800000 */
[----:B------:R-:W-:Y:S05]  /*04f0*/  @P5 BRA `(.L_x_1747) ;  /* 0x000001e000005947 */ /* 0x000fea0003800000 */
[C---:B-----5:R-:W-:Y:S01]  /*0500*/  FADD.FTZ R10, |R7|.reuse, -RZ ;  /* 0x800000ff070a7221 */ /* 0x060fe20000010200 */
[C---:B------:R-:W-:Y:S01]  /*0510*/  FSETP.GE.FTZ.AND P4, PT, |R7|.reuse, 1.0029599666595458984, PT ;  /* 0x3f8060fe0700780b */ /* 0x040fe20003f96200 */
[----:B------:R-:W-:Y:S01]  /*0520*/  FMUL.FTZ R13, R7, R7 ;  /* 0x00000007070d7220 */ /* 0x000fe20000410000 */
[----:B------:R-:W-:Y:S01]  /*0530*/  MOV R14, 0x3aae005b ;  /* 0x3aae005b000e7802 */ /* 0x000fe20000000f00 */
[----:B------:R-:W-:Y:S01]  /*0540*/  IMAD.MOV.U32 R12, RZ, RZ, 0x38eb4c3a ;  /* 0x38eb4c3aff0c7424 */ /* 0x000fe200078e00ff */
[----:B------:R-:W-:Y:S01]  /*0550*/  HFMA2.MMA R16, -RZ, RZ, 1.28515625, -179.25 ;  /* 0x3d24d99aff107435 */ /* 0x000fe200000001ff */
[----:B------:R-:W-:Y:S01]  /*0560*/  IMAD.MOV.U32 R15, RZ, RZ, 0x3c09919f ;  /* 0x3c09919fff0f7424 */ /* 0x000fe200078e00ff */
[----:B------:R-:W-:Y:S02]  /*0570*/  FSEL R8, R10, R13, P4 ;  /* 0x0000000d0a087208 */ /* 0x000fe40002000000 */
[----:B------:R-:W-:-:S02]  /*0580*/  FSEL R13, R12, 8.4834944573231041431e-05, P4 ;  /* 0x38b1e96a0c0d7808 */ /* 0x000fc40002000000 */
[----:B------:R-:W-:Y:S02]  /*0590*/  FSEL R12, -R14, -0.00082130916416645050049, P4 ;  /* 0xba574d200e0c7808 */ /* 0x000fe40002000100 */
[----:B------:R-:W-:Y:S01]  /*05a0*/  FSEL R14, R15, 0.0052134888246655464172, P4 ;  /* 0x3baad5ea0f0e7808 */ /* 0x000fe20002000000 */
[----:B------:R-:W-:Y:S02]  /*05b0*/  IMAD.MOV.U32 R15, RZ, RZ, 0x3e235519 ;  /* 0x3e235519ff0f7424 */ /* 0x000fe400078e00ff */
[----:B------:R-:W-:Y:S01]  /*05c0*/  FFMA.FTZ R13, R8, R13, R12 ;  /* 0x0000000d080d7223 */ /* 0x000fe2000001000c */
[----:B------:R-:W-:Y:S02]  /*05d0*/  FSEL R12, -R16, -0.026868773624300956726, P4 ;  /* 0xbcdc1be7100c7808 */ /* 0x000fe40002000100 */
[----:B------:R-:W-:Y:S01]  /*05e0*/  MOV R16, 0x3f69b4f9 ;  /* 0x3f69b4f900107802 */ /* 0x000fe20000000f00 */
[----:B------:R-:W-:Y:S01]  /*05f0*/  FFMA.FTZ R13, R8, R13, R14 ;  /* 0x0000000d080d7223 */ /* 0x000fe2000001000e */
[----:B------:R-:W-:Y:S01]  /*0600*/  FSEL R14, R15, 0.11284004896879196167, P4 ;  /* 0x3de718af0f0e7808 */ /* 0x000fe20002000000 */
[----:B------:R-:W-:-:S02]  /*0610*/  IMAD.MOV.U32 R15, RZ, RZ, 0x3f210a14 ;  /* 0x3f210a14ff0f7424 */ /* 0x000fc400078e00ff */
        /* <DEDUP_REMOVED lines=12> */
.L_x_1747:
[----:B------:R-:W-:Y:S05]  /*06e0*/  BSYNC B0 ;  /* 0x0000000000007941 */ /* 0x000fea0003800000 */
.L_x_1746:
[----:B------:R-:W-:Y:S01]  /*06f0*/  BSSY B0, `(.L_x_1748) ;  /* 0x0000020000007945 */ /* 0x000fe20003800000 */
[----:B------:R-:W-:Y:S05]  /*0700*/  @P1 BRA `(.L_x_1749) ;  /* 0x000001e000001947 */ /* 0x000fea0003800000 */
[----:B------:R-:W-:Y:S01]  /*0710*/  HFMA2.MMA R12, -RZ, RZ, 0.61474609375, 16.90625 ;  /* 0x38eb4c3aff0c7435 */ /* 0x000fe200000001ff */
[C---:B-----5:R-:W-:Y:S01]  /*0720*/  FADD.FTZ R10, |R6|.reuse, -RZ ;  /* 0x800000ff060a7221 */ /* 0x060fe20000010200 */
[C---:B------:R-:W-:Y:S01]  /*0730*/  FSETP.GE.FTZ.AND P1, PT, |R6|.reuse, 1.0029599666595458984, PT ;  /* 0x3f8060fe0600780b */ /* 0x040fe20003f36200 */
[----:B------:R-:W-:Y:S01]  /*0740*/  FMUL.FTZ R7, R6, R6 ;  /* 0x0000000606077220 */ /* 0x000fe20000410000 */
[----:B------:R-:W-:Y:S01]  /*0750*/  MOV R14, 0x3c09919f ;  /* 0x3c09919f000e7802 */ /* 0x000fe20000000f00 */
[----:B------:R-:W-:Y:S01]  /*0760*/  IMAD.MOV.U32 R13, RZ, RZ, 0x3aae005b ;  /* 0x3aae005bff0d7424 */ /* 0x000fe200078e00ff */
[----:B------:R-:W-:Y:S01]  /*0770*/  HFMA2.MMA R16, -RZ, RZ, 1.5341796875, 81.5625 ;  /* 0x3e235519ff107435 */ /* 0x000fe200000001ff */
[----:B------:R-:W-:Y:S01]  /*0780*/  IMAD.MOV.U32 R15, RZ, RZ, 0x3d24d99a ;  /* 0x3d24d99aff0f7424 */ /* 0x000fe200078e00ff */
[----:B------:R-:W-:Y:S02]  /*0790*/  FSEL R7, R10, R7, P1 ;  /* 0x000000070a077208 */ /* 0x000fe40000800000 */
[----:B------:R-:W-:-:S02]  /*07a0*/  FSEL R12, R12, 8.4834944573231041431e-05, P1 ;  /* 0x38b1e96a0c0c7808 */ /* 0x000fc40000800000 */
[----:B------:R-:W-:Y:S02]  /*07b0*/  FSEL R13, -R13, -0.00082130916416645050049, P1 ;  /* 0xba574d200d0d7808 */ /* 0x000fe40000800100 */
        /* <DEDUP_REMOVED lines=19> */
.L_x_1749:
[----:B------:R-:W-:Y:S05]  /*08f0*/  BSYNC B0 ;  /* 0x0000000000007941 */ /* 0x000fea0003800000 */
.L_x_1748:
[----:B------:R-:W-:Y:S01]  /*0900*/  BSSY B0, `(.L_x_1750) ;  /* 0x0000020000007945 */ /* 0x000fe20003800000 */
[----:B------:R-:W-:Y:S05]  /*0910*/  @P2 BRA `(.L_x_1751) ;  /* 0x000001e000002947 */ /* 0x000fea0003800000 */
[----:B------:R-:W-:Y:S01]  /*0920*/  HFMA2.MMA R14, -RZ, RZ, 0.8349609375, 5.424022674560546875e-06 ;  /* 0x3aae005bff0e7435 */ /* 0x000fe200000001ff */
[C---:B-----5:R-:W-:Y:S01]  /*0930*/  FADD.FTZ R10, |R5|.reuse, -RZ ;  /* 0x800000ff050a7221 */ /* 0x060fe20000010200 */
[C---:B------:R-:W-:Y:S01]  /*0940*/  FSETP.GE.FTZ.AND P1, PT, |R5|.reuse, 1.0029599666595458984, PT ;  /* 0x3f8060fe0500780b */ /* 0x040fe20003f36200 */
[----:B------:R-:W-:Y:S01]  /*0950*/  FMUL.FTZ R13, R5, R5 ;  /* 0x00000005050d7220 */ /* 0x000fe20000410000 */
[----:B------:R-:W-:Y:S01]  /*0960*/  MOV R16, 0x3d24d99a ;  /* 0x3d24d99a00107802 */ /* 0x000fe20000000f00 */
[----:B------:R-:W-:Y:S02]  /*0970*/  IMAD.MOV.U32 R12, RZ, RZ, 0x38eb4c3a ;  /* 0x38eb4c3aff0c7424 */ /* 0x000fe400078e00ff */
[----:B------:R-:W-:Y:S01]  /*0980*/  IMAD.MOV.U32 R15, RZ, RZ, 0x3c09919f ;  /* 0x3c09919fff0f7424 */ /* 0x000fe200078e00ff */
[----:B------:R-:W-:Y:S02]  /*0990*/  FSEL R6, R10, R13, P1 ;  /* 0x0000000d0a067208 */ /* 0x000fe40000800000 */
[----:B------:R-:W-:-:S02]  /*09a0*/  FSEL R13, R12, 8.4834944573231041431e-05, P1 ;  /* 0x38b1e96a0c0d7808 */ /* 0x000fc40000800000 */
[----:B------:R-:W-:Y:S02]  /*09b0*/  FSEL R12, -R14, -0.00082130916416645050049, P1 ;  /* 0xba574d200e0c7808 */ /* 0x000fe40000800100 */
[----:B------:R-:W-:Y:S01]  /*09c0*/  FSEL R14, R15, 0.0052134888246655464172, P1 ;  /* 0x3baad5ea0f0e7808 */ /* 0x000fe20000800000 */
[----:B------:R-:W-:Y:S02]  /*09d0*/  IMAD.MOV.U32 R15, RZ, RZ, 0x3e235519 ;  /* 0x3e235519ff0f7424 */ /* 0x000fe400078e00ff */
[----:B------:R-:W-:Y:S01]  /*09e0*/  FFMA.FTZ R13, R6, R13, R12 ;  /* 0x0000000d060d7223 */ /* 0x000fe2000001000c */
[----:B------:R-:W-:Y:S01]  /*09f0*/  FSEL R12, -R16, -0.026868773624300956726, P1 ;  /* 0xbcdc1be7100c7808 */ /* 0x000fe20000800100 */
[----:B------:R-:W-:Y:S02]  /*0a00*/  HFMA2.MMA R16, -RZ, RZ, 1.8525390625, -0.310791015625 ;  /* 0x3f69b4f9ff107435 */ /* 0x000fe400000001ff */
[----:B------:R-:W-:Y:S01]  /*0a10*/  FFMA.FTZ R13, R6, R13, R14 ;  /* 0x0000000d060d7223 */ /* 0x000fe2000001000e */
[----:B------:R-:W-:Y:S01]  /*0a20*/  FSEL R14, R15, 0.11284004896879196167, P1 ;  /* 0x3de718af0f0e7808 */ /* 0x000fe20000800000 */
[----:B------:R-:W-:-:S02]  /*0a30*/  IMAD.MOV.U32 R15, RZ, RZ, 0x3f210a14 ;  /* 0x3f210a14ff0f7424 */ /* 0x000fc400078e00ff */
        /* <DEDUP_REMOVED lines=12> */
.L_x_1751:
[----:B------:R-:W-:Y:S05]  /*0b00*/  BSYNC B0 ;  /* 0x0000000000007941 */ /* 0x000fea0003800000 */
.L_x_1750:
[----:B------:R0:W-:Y:S01]  /*0b10*/  @!P0 STG.E [R2.64], R11 ;  /* 0x0000000b02008986 */ /* 0x0001e2000c101904 */
[----:B------:R-:W-:Y:S01]  /*0b20*/  BSSY B0, `(.L_x_1752) ;  /* 0x000000c000007945 */ /* 0x000fe20003800000 */
[----:B------:R-:W-:Y:S05]  /*0b30*/  @P3 BRA `(.L_x_1753) ;  /* 0x000000a000003947 */ /* 0x000fea0003800000 */
[----:B0-----:R-:W-:Y:S01]  /*0b40*/  LEA R2, R0, R9, 0x9 ;  /* 0x0000000900027211 */ /* 0x001fe200078e48ff */
[----:B------:R-:W-:Y:S01]  /*0b50*/  IMAD.MOV.U32 R11, RZ, RZ, 0x4 ;  /* 0x00000004ff0b7424 */ /* 0x000fe200078e00ff */
[----:B------:R-:W-:-:S03]  /*0b60*/  IADD3 R9, R9, 0x80, RZ ;  /* 0x0000008009097810 */ /* 0x000fc60007ffe0ff */
[----:B------:R-:W-:Y:S01]  /*0b70*/  IMAD.WIDE.U32 R2, R2, R11, c[0x0][0x168] ;  /* 0x00005a0002027625 */ /* 0x000fe200078e000b */
[----:B------:R-:W-:-:S04]  /*0b80*/  ISETP.GE.AND P0, PT, R9, R4, PT ;  /* 0x000000040900720c */ /* 0x000fc80003f06270 */
[----:B-----5:R0:W-:Y:S09]  /*0b90*/  STG.E [R2.64], R8 ;  /* 0x0000000802007986 */ /* 0x0201f2000c101904 */
[----:B------:R-:W-:Y:S02]  /*0ba0*/  @!P0 LEA R10, R0, R9, 0x9 ;  /* 0x00000009000a8211 */ /* 0x000fe400078e48ff */
[----:B------:R-:W-:-:S03]  /*0bb0*/  @!P0 IADD3 R9, R9, 0x80, RZ ;  /* 0x0000008009098810 */ /* 0x000fc60007ffe0ff */
[----:B------:R-:W-:-:S05]  /*0bc0*/  @!P0 IMAD.WIDE.U32 R10, R10, R11, c[0x0][0x168] ;  /* 0x00005a000a0a8625 */ /* 0x000fca00078e000b */
[----:B------:R0:W-:Y:S02]  /*0bd0*/  @!P0 STG.E [R10.64], R7 ;  /* 0x000000070a008986 */ /* 0x0001e4000c101904 */
.L_x_1753:
[----:B------:R-:W-:Y:S05]  /*0be0*/  BSYNC B0 ;  /* 0x0000000000007941 */ /* 0x000fea0003800000 */
.L_x_1752:
[----:B------:R-:W-:-:S13]  /*0bf0*/  ISETP.GE.AND P0, PT, R9, R4, PT ;  /* 0x000000040900720c */ /* 0x000fda0003f06270 */
[----:B------:R-:W-:Y:S05]  /*0c00*/  @P0 EXIT ;  /* 0x000000000000094d */ /* 0x000fea0003800000 */
[----:B0-----:R-:W-:Y:S01]  /*0c10*/  MOV R3, 0x4 ;  /* 0x0000000400037802 */ /* 0x001fe20000000f00 */
[----:B------:R-:W-:-:S04]  /*0c20*/  IMAD R2, R0, 0x200, R9 ;  /* 0x0000020000027824 */ /* 0x000fc800078e0209 */
[----:B------:R-:W-:-:S05]  /*0c30*/  IMAD.WIDE.U32 R2, R2, R3, c[0x0][0x168] ;  /* 0x00005a0002027625 */ /* 0x000fca00078e0003 */
[----:B------:R-:W-:Y:S01]  /*0c40*/  STG.E [R2.64], R15 ;  /* 0x0000000f02007986 */ /* 0x000fe2000c101904 */
[----:B------:R-:W-:Y:S05]  /*0c50*/  EXIT ;  /* 0x000000000000794d */ /* 0x000fea0003800000 */
.L_x_1754:
        /* <DEDUP_REMOVED lines=10> */
.L_x_10297:


//--------------------- .text._ZN2at6native29vectorized_elementwise_kernelILi2EZZZNS0_15erf_kernel_cudaERNS_18TensorIteratorBaseEENKUlvE_clEvENKUlvE0_clEvEUlfE_St5arrayIPcLm2EEEEviT0_T1_ --------------------------
	.section	.text._ZN2at6native29vectorized_elementwise_kernelILi2EZZZNS0_15erf_kernel_cudaERNS_18TensorIteratorBaseEENKUlvE_clEvENKUlvE0_clEvEUlfE_St5arrayIPcLm2EEEEviT0_T1_,"ax",@progbits
	.sectioninfo	@"SHI_REGISTERS=30"
	.align	128
        .global         _ZN2at6native29vectorized_elementwise_kernelILi2EZZZNS0_15erf_kernel_cudaERNS_18TensorIteratorBaseEENKUlvE_clEvENKUlvE0_clEvEUlfE_St5arrayIPcLm2EEEEviT0_T1_
        .type           _ZN2at6native29vectorized_elementwise_kernelILi2EZZZNS0_15erf_kernel_cudaERNS_18TensorIteratorBaseEENKUlvE_clEvENKUlvE0_clEvEUlfE_St5arrayIPcLm2EEEEviT0_T1_,@function
        .size           _ZN2at6native29vectorized_elementwise_kernelILi2EZZZNS0_15erf_kernel_cudaERNS_18TensorIteratorBaseEENKUlvE_clEvENKUlvE0_clEvEUlfE_St5arrayIPcLm2EEEEviT0_T1_,(.L_x_10298 - _ZN2at6native29vectorized_elementwise_kernelILi2EZZZNS0_15erf_kernel_cudaERNS_18TensorIteratorBaseEENKUlvE_clEvENKUlvE0_clEvEUlfE_St5arrayIPcLm2EEEEviT0_T1_)
        .other          _ZN2at6native29vectorized_elementwise_kernelILi2EZZZNS0_15erf_kernel_cudaERNS_18TensorIteratorBaseEENKUlvE_clEvENKUlvE0_clEvEUlfE_St5arrayIPcLm2EEEEviT0_T1_,@"STO_CUDA_ENTRY STV_DEFAULT"
_ZN2at6native29vectorized_elementwise_kernelILi2EZZZNS0_15erf_kernel_cudaERNS_18TensorIteratorBaseEENKUlvE_clEvENKUlvE0_clEvEUlfE_St5arrayIPcLm2EEEEviT0_T1_:
.text._ZN2at6native29vectorized_elementwise_kernelILi2EZZZNS0_15erf_kernel_cudaERNS_18TensorIteratorBaseEENKUlvE_clEvENKUlvE0_clEvEUlfE_St5arrayIPcLm2EEEEviT0_T1_:
        /* <DEDUP_REMOVED lines=8> */
[----:B------:R-:W-:-:S10]  /*0080*/  HFMA2.MMA R13, -RZ, RZ, 0, 2.384185791015625e-07 ;  /* 0x00000004ff0d7435 */ /* 0x000fd400000001ff */
[----:B------:R-:W-:-:S06]  /*0090*/  IMAD.WIDE R2, R12, R13, c[0x0][0x170] ;  /* 0x00005c000c027625 */ /* 0x000fcc00078e020d */
[----:B0-----:R-:W-:-:S05]  /*00a0*/  IMAD.WIDE.U32 R14, R23, 0x8, R2 ;  /* 0x00000008170e7825 */ /* 0x001fca00078e0002 */
[----:B------:R0:W2:Y:S04]  /*00b0*/  LDG.E.64 R10, [R14.64] ;  /* 0x000000040e0a7981 */ /* 0x0000a8000c1e1b00 */
[----:B------:R0:W3:Y:S04]  /*00c0*/  LDG.E.64 R4, [R14.64+0x400] ;  /* 0x000400040e047981 */ /* 0x0000e8000c1e1b00 */
[----:B------:R0:W4:Y:S04]  /*00d0*/  LDG.E.64 R2, [R14.64+0x800] ;  /* 0x000800040e027981 */ /* 0x000128000c1e1b00 */
[----:B------:R0:W5:Y:S01]  /*00e0*/  LDG.E.64 R6, [R14.64+0xc00] ;  /* 0x000c00040e067981 */ /* 0x000162000c1e1b00 */
[----:B------:R-:W-:Y:S01]  /*00f0*/  IMAD.MOV.U32 R20, RZ, RZ, 0x38eb4c3a ;  /* 0x38eb4c3aff147424 */ /* 0x000fe200078e00ff */
[----:B------:R-:W-:Y:S01]  /*0100*/  MOV R18, 0x3c09919f ;  /* 0x3c09919f00127802 */ /* 0x000fe20000000f00 */
[----:B------:R-:W-:-:S02]  /*0110*/  IMAD.MOV.U32 R19, RZ, RZ, 0x3aae005b ;  /* 0x3aae005bff137424 */ /* 0x000fc400078e00ff */
[----:B------:R-:W-:-:S04]  /*0120*/  IMAD.WIDE.U32 R12, R12, R13, c[0x0][0x168] ;  /* 0x00005a000c0c7625 */ /* 0x000fc800078e000d */
[----:B0-----:R-:W-:Y:S02]  /*0130*/  IMAD.MOV.U32 R15, RZ, RZ, 0x3d24d99a ;  /* 0x3d24d99aff0f7424 */ /* 0x001fe400078e00ff */
[----:B------:R-:W-:-:S04]  /*0140*/  IMAD.WIDE R12, R23, 0x8, R12 ;  /* 0x00000008170c7825 */ /* 0x000fc800078e020c */
[C---:B--2---:R-:W-:Y:S01]  /*0150*/  FADD.FTZ R8, |R10|.reuse, -RZ ;  /* 0x800000ff0a087221 */ /* 0x044fe20000010200 */
        /* <DEDUP_REMOVED lines=8> */
[----:B------:R-:W-:Y:S01]  /*01e0*/  FSEL R17, R18, 0.0052134888246655464172, P0 ;  /* 0x3baad5ea12117808 */ /* 0x000fe20000000000 */
[----:B-----5:R-:W-:Y:S01]  /*01f0*/  FADD.FTZ R23, |R6|, -RZ ;  /* 0x800000ff06177221 */ /* 0x020fe20000010200 */
[C---:B------:R-:W-:Y:S01]  /*0200*/  FSEL R21, R14.reuse, R21, P1 ;  /* 0x000000150e157208 */ /* 0x040fe20000800000 */
[----:B------:R-:W-:Y:S01]  /*0210*/  FFMA.FTZ R0, R9, R0, R16 ;  /* 0x0000000009007223 */ /* 0x000fe20000010010 */
[----:B------:R-:W-:Y:S01]  /*0220*/  FSEL R16, -R15, -0.026868773624300956726, P0 ;  /* 0xbcdc1be70f107808 */ /* 0x000fe20000000100 */
[----:B------:R-:W-:Y:S01]  /*0230*/  FADD.FTZ R14, -R14, -RZ ;  /* 0x800000ff0e0e7221 */ /* 0x000fe20000010100 */
[----:B------:R-:W-:Y:S01]  /*0240*/  FSEL R22, R20, 8.4834944573231041431e-05, P1 ;  /* 0x38b1e96a14167808 */ /* 0x000fe20000800000 */
[----:B------:R-:W-:Y:S01]  /*0250*/  FFMA.FTZ R0, R9, R0, R17 ;  /* 0x0000000009007223 */ /* 0x000fe20000010011 */
[----:B------:R-:W-:Y:S01]  /*0260*/  HFMA2.MMA R17, -RZ, RZ, 1.8525390625, -0.310791015625 ;  /* 0x3f69b4f9ff117435 */ /* 0x000fe200000001ff */
[----:B------:R-:W-:-:S02]  /*0270*/  FSEL R25, -R19, -0.00082130916416645050049, P1 ;  /* 0xba574d2013197808 */ /* 0x000fc40000800100 */
[----:B------:R-:W-:Y:S01]  /*0280*/  FFMA.FTZ R16, R9, R0, R16 ;  /* 0x0000000009107223 */ /* 0x000fe20000010010 */
[----:B------:R-:W-:Y:S01]  /*0290*/  FSEL R26, R18, 0.0052134888246655464172, P1 ;  /* 0x3baad5ea121a7808 */ /* 0x000fe20000800000 */
[----:B------:R-:W-:Y:S01]  /*02a0*/  IMAD.MOV.U32 R0, RZ, RZ, 0x3e235519 ;  /* 0x3e235519ff007424 */ /* 0x000fe200078e00ff */
[----:B---3--:R-:W-:Y:S01]  /*02b0*/  FSETP.GE.FTZ.AND P2, PT, |R5|, 1.0029599666595458984, PT ;  /* 0x3f8060fe0500780b */ /* 0x008fe20003f56200 */
[C---:B------:R-:W-:Y:S01]  /*02c0*/  FFMA.FTZ R22, R21.reuse, R22, R25 ;  /* 0x0000001615167223 */ /* 0x040fe20000010019 */
[----:B------:R-:W-:Y:S02]  /*02d0*/  FSETP.GE.FTZ.AND P3, PT, |R6|, 1.0029599666595458984, PT ;  /* 0x3f8060fe0600780b */ /* 0x000fe40003f76200 */
[C---:B------:R-:W-:Y:S01]  /*02e0*/  FSEL R24, R0.reuse, 0.11284004896879196167, P0 ;  /* 0x3de718af00187808 */ /* 0x040fe20000000000 */
[----:B------:R-:W-:Y:S01]  /*02f0*/  FFMA.FTZ R22, R21, R22, R26 ;  /* 0x0000001615167223 */ /* 0x000fe2000001001a */
[----:B------:R-:W-:Y:S02]  /*0300*/  FSEL R25, R17, -0.37612664699554443359, P0 ;  /* 0xbec093ac11197808 */ /* 0x000fe40000000000 */
[----:B------:R-:W-:Y:S01]  /*0310*/  FSEL R26, R0, 0.11284004896879196167, P1 ;  /* 0x3de718af001a7808 */ /* 0x000fe20000800000 */
[----:B------:R-:W-:Y:S01]  /*0320*/  FFMA.FTZ R24, R9, R16, R24 ;  /* 0x0000001009187223 */ /* 0x000fe20000010018 */
[----:B------:R-:W-:Y:S01]  /*0330*/  FSETP.GE.FTZ.AND P4, PT, |R7|, 1.0029599666595458984, PT ;  /* 0x3f8060fe0700780b */ /* 0x000fe20003f96200 */
[----:B------:R-:W-:-:S02]  /*0340*/  IMAD.MOV.U32 R16, RZ, RZ, 0x3f210a14 ;  /* 0x3f210a14ff107424 */ /* 0x000fc400078e00ff */
[----:B------:R-:W-:-:S03]  /*0350*/  FFMA.FTZ R24, R9, R24, R25 ;  /* 0x0000001809187223 */ /* 0x000fc60000010019 */
[----:B------:R-:W-:-:S05]  /*0360*/  FSEL R25, R16, 0.12837915122509002686, P0 ;  /* 0x3e0375d310197808 */ /* 0x000fca0000000000 */
[----:B------:R-:W-:Y:S01]  /*0370*/  FFMA.FTZ R9, R9, R24, R25 ;  /* 0x0000001809097223 */ /* 0x000fe20000010019 */
[----:B------:R-:W-:Y:S01]  /*0380*/  FSEL R24, -R15, -0.026868773624300956726, P1 ;  /* 0xbcdc1be70f187808 */ /* 0x000fe20000800100 */
[----:B------:R-:W-:-:S04]  /*0390*/  FADD.FTZ R25, -R8, -RZ ;  /* 0x800000ff08197221 */ /* 0x000fc80000010100 */
[----:B------:R-:W-:Y:S01]  /*03a0*/  FFMA.FTZ R22, R21, R22, R24 ;  /* 0x0000001615167223 */ /* 0x000fe20000010018 */
[----:B------:R-:W-:Y:S01]  /*03b0*/  FSEL R8, R25, R10, P0 ;  /* 0x0000000a19087208 */ /* 0x000fe20000000000 */
[----:B------:R-:W-:Y:S01]  /*03c0*/  FMUL.FTZ R25, R5, R5 ;  /* 0x0000000505197220 */ /* 0x000fe20000410000 */
[----:B------:R-:W-:Y:S01]  /*03d0*/  FSEL R24, R17, -0.37612664699554443359, P1 ;  /* 0xbec093ac11187808 */ /* 0x000fe20000800000 */
[----:B------:R-:W-:Y:S01]  /*03e0*/  FFMA.FTZ R22, R21, R22, R26 ;  /* 0x0000001615167223 */ /* 0x000fe2000001001a */
[----:B------:R-:W-:Y:S01]  /*03f0*/  FSEL R26, -R19, -0.00082130916416645050049, P2 ;  /* 0xba574d20131a7808 */ /* 0x000fe20001000100 */
[----:B------:R-:W-:Y:S01]  /*0400*/  FFMA.FTZ R8, R9, R8, R8 ;  /* 0x0000000809087223 */ /* 0x000fe20000010008 */
[----:B------:R-:W-:Y:S01]  /*0410*/  FSEL R9, R16, 0.12837915122509002686, P1 ;  /* 0x3e0375d310097808 */ /* 0x000fe20000800000 */
[C---:B------:R-:W-:Y:S01]  /*0420*/  FFMA.FTZ R22, R21.reuse, R22, R24 ;  /* 0x0000001615167223 */ /* 0x040fe20000010018 */
[----:B------:R-:W-:Y:S02]  /*0430*/  FSEL R24, R14, R11, P1 ;  /* 0x0000000b0e187208 */ /* 0x000fe40000800000 */
[----:B------:R-:W0:Y:S01]  /*0440*/  @P0 MUFU.EX2 R14, R8 ;  /* 0x00000008000e0308 */ /* 0x000e220000000800 */
[----:B------:R-:W-:-:S04]  /*0450*/  FFMA.FTZ R9, R21, R22, R9 ;  /* 0x0000001615097223 */ /* 0x000fc80000010009 */
[----:B------:R-:W-:Y:S02]  /*0460*/  FFMA.FTZ R9, R9, R24, R24 ;  /* 0x0000001809097223 */ /* 0x000fe40000010018 */
[----:B------:R-:W-:Y:S02]  /*0470*/  FADD.FTZ R24, |R5|, -RZ ;  /* 0x800000ff05187221 */ /* 0x000fe40000010200 */
[----:B------:R-:W1:Y:S01]  /*0480*/  @P1 MUFU.EX2 R22, R9 ;  /* 0x0000000900161308 */ /* 0x000e620000000800 */
[----:B0-----:R-:W-:-:S05]  /*0490*/  @P0 FADD.FTZ R21, -R14, 1 ;  /* 0x3f8000000e150421 */ /* 0x001fca0000010100 */
[----:B------:R-:W-:Y:S01]  /*04a0*/  @P0 LOP3.LUT R8, R21, 0x80000000, R10, 0xb8, !PT ;  /* 0x8000000015080812 */ /* 0x000fe200078eb80a */
[C---:B------:R-:W-:Y:S01]  /*04b0*/  FADD.FTZ R10, |R4|.reuse, -RZ ;  /* 0x800000ff040a7221 */ /* 0x040fe20000010200 */
[C---:B------:R-:W-:Y:S01]  /*04c0*/  FSETP.GE.FTZ.AND P0, PT, |R4|.reuse, 1.0029599666595458984, PT ;  /* 0x3f8060fe0400780b */ /* 0x040fe20003f16200 */
[----:B------:R-:W-:Y:S02]  /*04d0*/  FMUL.FTZ R21, R4, R4 ;  /* 0x0000000404157220 */ /* 0x000fe40000410000 */
[----:B-1----:R-:W-:Y:S01]  /*04e0*/  @P1 FADD.FTZ R22, -R22, 1 ;  /* 0x3f80000016161421 */ /* 0x002fe20000010100 */
[----:B------:R-:W-:-:S04]  /*04f0*/  FSEL R14, R20, 8.4834944573231041431e-05, P0 ;  /* 0x38b1e96a140e7808 */ /* 0x000fc80000000000 */
[----:B------:R-:W-:Y:S02]  /*0500*/  @P1 LOP3.LUT R9, R22, 0x80000000, R11, 0xb8, !PT ;  /* 0x8000000016091812 */ /* 0x000fe400078eb80b */
[----:B------:R-:W-:Y:S02]  /*0510*/  FSEL R11, R10, R21, P0 ;  /* 0x000000150a0b7208 */ /* 0x000fe40000000000 */
[C---:B------:R-:W-:Y:S01]  /*0520*/  FSEL R22, R24.reuse, R25, P2 ;  /* 0x0000001918167208 */ /* 0x040fe20001000000 */
[----:B------:R-:W-:Y:S01]  /*0530*/  FADD.FTZ R24, -R24, -RZ ;  /* 0x800000ff18187221 */ /* 0x000fe20000010100 */
[----:B------:R-:W-:Y:S01]  /*0540*/  FSEL R21, -R19, -0.00082130916416645050049, P0 ;  /* 0xba574d2013157808 */ /* 0x000fe20000000100 */
[----:B------:R-:W-:Y:S01]  /*0550*/  STG.E.64 [R12.64], R8 ;  /* 0x000000080c007986 */ /* 0x000fe2000c101b04 */
[----:B------:R-:W-:Y:S02]  /*0560*/  FSEL R25, R20, 8.4834944573231041431e-05, P2 ;  /* 0x38b1e96a14197808 */ /* 0x000fe40001000000 */
[----:B----4-:R-:W-:Y:S01]  /*0570*/  FSETP.GE.FTZ.AND P1, PT, |R2|, 1.0029599666595458984, PT ;  /* 0x3f8060fe0200780b */ /* 0x010fe20003f36200 */
[----:B------:R-:W-:Y:S01]  /*0580*/  FFMA.FTZ R14, R11, R14, R21 ;  /* 0x0000000e0b0e7223 */ /* 0x000fe20000010015 */
[----:B------:R-:W-:Y:S01]  /*0590*/  FSEL R21, R18, 0.0052134888246655464172, P0 ;  /* 0x3baad5ea12157808 */ /* 0x000fe20000000000 */
[----:B------:R-:W-:Y:S01]  /*05a0*/  FFMA.FTZ R25, R22, R25, R26 ;  /* 0x0000001916197223 */ /* 0x000fe2000001001a */
[----:B------:R-:W-:-:S02]  /*05b0*/  FSEL R26, R18, 0.0052134888246655464172, P2 ;  /* 0x3baad5ea121a7808 */ /* 0x000fc40001000000 */
[----:B------:R-:W-:Y:S01]  /*05c0*/  FSEL R27, R18, 0.0052134888246655464172, P1 ;  /* 0x3baad5ea121b7808 */ /* 0x000fe20000800000 */
[----:B------:R-:W-:Y:S01]  /*05d0*/  FFMA.FTZ R14, R11, R14, R21 ;  /* 0x0000000e0b0e7223 */ /* 0x000fe20000010015 */
[C---:B------:R-:W-:Y:S01]  /*05e0*/  FSEL R21, -R15.reuse, -0.026868773624300956726, P0 ;  /* 0xbcdc1be70f157808 */ /* 0x040fe20000000100 */
[----:B------:R-:W-:Y:S01]  /*05f0*/  FFMA.FTZ R25, R22, R25, R26 ;  /* 0x0000001916197223 */ /* 0x000fe2000001001a */
[----:B------:R-:W-:-:S03]  /*0600*/  FSEL R26, -R15, -0.026868773624300956726, P2 ;  /* 0xbcdc1be70f1a7808 */ /* 0x000fc60001000100 */
[----:B------:R-:W-:Y:S01]  /*0610*/  FFMA.FTZ R14, R11, R14, R21 ;  /* 0x0000000e0b0e7223 */ /* 0x000fe20000010015 */
[----:B------:R-:W-:Y:S01]  /*0620*/  FSEL R21, R0, 0.11284004896879196167, P0 ;  /* 0x3de718af00157808 */ /* 0x000fe20000000000 */
[----:B------:R-:W-:Y:S01]  /*0630*/  FFMA.FTZ R25, R22, R25, R26 ;  /* 0x0000001916197223 */ /* 0x000fe2000001001a */
[----:B------:R-:W-:-:S03]  /*0640*/  FSEL R26, R0, 0.11284004896879196167, P2 ;  /* 0x3de718af001a7808 */ /* 0x000fc60001000000 */
[----:B------:R-:W-:Y:S01]  /*0650*/  FFMA.FTZ R14, R11, R14, R21 ;  /* 0x0000000e0b0e7223 */ /* 0x000fe20000010015 */
[C---:B------:R-:W-:Y:S01]  /*0660*/  FSEL R21, R17.reuse, -0.37612664699554443359, P0 ;  /* 0xbec093ac11157808 */ /* 0x040fe20000000000 */
[----:B------:R-:W-:Y:S01]  /*0670*/  FFMA.FTZ R25, R22, R25, R26 ;  /* 0x0000001916197223 */ /* 0x000fe2000001001a */
[----:B------:R-:W-:-:S03]  /*0680*/  FSEL R26, R17, -0.37612664699554443359, P2 ;  /* 0xbec093ac111a7808 */ /* 0x000fc60001000000 */
[----:B------:R-:W-:Y:S01]  /*0690*/  FFMA.FTZ R14, R11, R14, R21 ;  /* 0x0000000e0b0e7223 */ /* 0x000fe20000010015 */
[----:B------:R-:W-:Y:S01]  /*06a0*/  FSEL R21, R16, 0.12837915122509002686, P0 ;  /* 0x3e0375d310157808 */ /* 0x000fe20000000000 */
[----:B------:R-:W-:Y:S01]  /*06b0*/  FFMA.FTZ R25, R22, R25, R26 ;  /* 0x0000001916197223 */ /* 0x000fe2000001001a */
[----:B------:R-:W-:-:S03]  /*06c0*/  FSEL R26, R16, 0.12837915122509002686, P2 ;  /* 0x3e0375d3101a7808 */ /* 0x000fc60001000000 */
[----:B------:R-:W-:Y:S02]  /*06d0*/  FFMA.FTZ R14, R11, R14, R21 ;  /* 0x0000000e0b0e7223 */ /* 0x000fe40000010015 */
[----:B------:R-:W-:Y:S02]  /*06e0*/  FFMA.FTZ R22, R22, R25, R26 ;  /* 0x0000001916167223 */ /* 0x000fe4000001001a */
[C---:B------:R-:W-:Y:S02]  /*06f0*/  FADD.FTZ R11, |R2|.reuse, -RZ ;  /* 0x800000ff020b7221 */ /* 0x040fe40000010200 */
[----:B------:R-:W-:Y:S02]  /*0700*/  FMUL.FTZ R26, R2, R2 ;  /* 0x00000002021a7220 */ /* 0x000fe40000410000 */
[----:B------:R-:W-:Y:S01]  /*0710*/  FADD.FTZ R25, -R10, -RZ ;  /* 0x800000ff0a197221 */ /* 0x000fe20000010100 */
[----:B------:R-:W-:Y:S02]  /*0720*/  FSEL R10, R20, 8.4834944573231041431e-05, P1 ;  /* 0x38b1e96a140a7808 */ /* 0x000fe40000800000 */
[----:B------:R-:W-:-:S02]  /*0730*/  FSEL R21, R11, R26, P1 ;  /* 0x0000001a0b157208 */ /* 0x000fc40000800000 */
[----:B------:R-:W-:Y:S02]  /*0740*/  FSEL R26, -R19, -0.00082130916416645050049, P1 ;  /* 0xba574d20131a7808 */ /* 0x000fe40000800100 */
[----:B------:R-:W-:-:S03]  /*0750*/  FSEL R25, R25, R4, P0 ;  /* 0x0000000419197208 */ /* 0x000fc60000000000 */
[----:B------:R-:W-:Y:S02]  /*0760*/  FFMA.FTZ R26, R21, R10, R26 ;  /* 0x0000000a151a7223 */ /* 0x000fe4000001001a */
[----:B------:R-:W-:Y:S01]  /*0770*/  FFMA.FTZ R10, R14, R25, R25 ;  /* 0x000000190e0a7223 */ /* 0x000fe20000010019 */
[----:B------:R-:W-:Y:S01]  /*0780*/  FSEL R25, -R15, -0.026868773624300956726, P1 ;  /* 0xbcdc1be70f197808 */ /* 0x000fe20000800100 */
[----:B------:R-:W-:Y:S02]  /*0790*/  FFMA.FTZ R26, R21, R26, R27 ;  /* 0x0000001a151a7223 */ /* 0x000fe4000001001b */
[----:B------:R-:W0:Y:S01]  /*07a0*/  @P0 MUFU.EX2 R14, R10 ;  /* 0x0000000a000e0308 */ /* 0x000e220000000800 */
[----:B------:R-:W-:Y:S02]  /*07b0*/  FADD.FTZ R27, -R11, -RZ ;  /* 0x800000ff0b1b7221 */ /* 0x000fe40000010100 */
[----:B------:R-:W-:Y:S01]  /*07c0*/  FFMA.FTZ R26, R21, R26, R25 ;  /* 0x0000001a151a7223 */ /* 0x000fe20000010019 */
[----:B------:R-:W-:-:S02]  /*07d0*/  FSEL R25, R0, 0.11284004896879196167, P1 ;  /* 0x3de718af00197808 */ /* 0x000fc40000800000 */
[----:B------:R-:W-:-:S03]  /*07e0*/  FSEL R27, R27, R2, P1 ;  /* 0x000000021b1b7208 */ /* 0x000fc60000800000 */
[----:B------:R-:W-:Y:S01]  /*07f0*/  FFMA.FTZ R26, R21, R26, R25 ;  /* 0x0000001a151a7223 */ /* 0x000fe20000010019 */
[----:B------:R-:W-:-:S05]  /*0800*/  FSEL R25, R17, -0.37612664699554443359, P1 ;  /* 0xbec093ac11197808 */ /* 0x000fca0000800000 */
[----:B------:R-:W-:Y:S02]  /*0810*/  FFMA.FTZ R26, R21, R26, R25 ;  /* 0x0000001a151a7223 */ /* 0x000fe40000010019 */
[----:B0-----:R-:W-:Y:S01]  /*0820*/  @P0 FADD.FTZ R25, -R14, 1 ;  /* 0x3f8000000e190421 */ /* 0x001fe20000010100 */
[----:B------:R-:W-:-:S04]  /*0830*/  FSEL R14, R16, 0.12837915122509002686, P1 ;  /* 0x3e0375d3100e7808 */ /* 0x000fc80000800000 */
[----:B------:R-:W-:Y:S01]  /*0840*/  @P0 LOP3.LUT R10, R25, 0x80000000, R4, 0xb8, !PT ;  /* 0x80000000190a0812 */ /* 0x000fe200078eb804 */
[----:B------:R-:W-:Y:S01]  /*0850*/  FFMA.FTZ R14, R21, R26, R14 ;  /* 0x0000001a150e7223 */ /* 0x000fe2000001000e */
[C---:B------:R-:W-:Y:S01]  /*0860*/  FSETP.GE.FTZ.AND P0, PT, |R3|.reuse, 1.0029599666595458984, PT ;  /* 0x3f8060fe0300780b */ /* 0x040fe20003f16200 */
[C---:B------:R-:W-:Y:S02]  /*0870*/  FADD.FTZ R4, |R3|.reuse, -RZ ;  /* 0x800000ff03047221 */ /* 0x040fe40000010200 */
[----:B------:R-:W-:Y:S01]  /*0880*/  FMUL.FTZ R21, R3, R3 ;  /* 0x0000000303157220 */ /* 0x000fe20000410000 */
[----:B------:R-:W-:Y:S01]  /*0890*/  FSEL R26, R20, 8.4834944573231041431e-05, P0 ;  /* 0x38b1e96a141a7808 */ /* 0x000fe20000000000 */
[----:B------:R-:W-:Y:S01]  /*08a0*/  FFMA.FTZ R14, R14, R27, R27 ;  /* 0x0000001b0e0e7223 */ /* 0x000fe2000001001b */
[----:B------:R-:W-:Y:S01]  /*08b0*/  FSEL R25, -R19, -0.00082130916416645050049, P0 ;  /* 0xba574d2013197808 */ /* 0x000fe20000000100 */
[----:B------:R-:W-:Y:S01]  /*08c0*/  FMUL.FTZ R27, R7, R7 ;  /* 0x00000007071b7220 */ /* 0x000fe20000410000 */
        /* <DEDUP_REMOVED lines=15> */
[----:B------:R-:W-:Y:S01]  /*09c0*/  FMUL.FTZ R24, R6, R6 ;  /* 0x0000000606187220 */ /* 0x000fe20000410000 */
[----:B------:R-:W-:-:S03]  /*09d0*/  FSEL R26, -R19, -0.00082130916416645050049, P4 ;  /* 0xba574d20131a7808 */ /* 0x000fc60002000100 */
[----:B------:R-:W-:Y:S01]  /*09e0*/  FFMA.FTZ R11, R22, R25, R25 ;  /* 0x00000019160b7223 */ /* 0x000fe20000010019 */
[C---:B------:R-:W-:Y:S01]  /*09f0*/  FSEL R22, R23.reuse, R24, P3 ;  /* 0x0000001817167208 */ /* 0x040fe20001800000 */
[----:B------:R-:W-:Y:S01]  /*0a00*/  FADD.FTZ R23, -R23, -RZ ;  /* 0x800000ff17177221 */ /* 0x000fe20000010100 */
[C---:B------:R-:W-:Y:S02]  /*0a10*/  FSEL R25, R20.reuse, 8.4834944573231041431e-05, P3 ;  /* 0x38b1e96a14197808 */ /* 0x040fe40001800000 */
[----:B------:R-:W-:Y:S02]  /*0a20*/  FSEL R24, -R19, -0.00082130916416645050049, P3 ;  /* 0xba574d2013187808 */ /* 0x000fe40001800100 */
[----:B------:R-:W-:-:S03]  /*0a30*/  FSEL R20, R20, 8.4834944573231041431e-05, P4 ;  /* 0x38b1e96a14147808 */ /* 0x000fc60002000000 */
[----:B------:R-:W-:Y:S02]  /*0a40*/  FFMA.FTZ R25, R22, R25, R24 ;  /* 0x0000001916197223 */ /* 0x000fe40000010018 */
[----:B------:R-:W-:-:S05]  /*0a50*/  FADD.FTZ R24, |R7|, -RZ ;  /* 0x800000ff07187221 */ /* 0x000fca0000010200 */
[C---:B------:R-:W-:Y:S01]  /*0a60*/  FSEL R19, R24.reuse, R27, P4 ;  /* 0x0000001b18137208 */ /* 0x040fe20002000000 */
[----:B------:R-:W-:-:S04]  /*0a70*/  FADD.FTZ R24, -R24, -RZ ;  /* 0x800000ff18187221 */ /* 0x000fc80000010100 */
[C---:B------:R-:W-:Y:S01]  /*0a80*/  FFMA.FTZ R26, R19.reuse, R20, R26 ;  /* 0x00000014131a7223 */ /* 0x040fe2000001001a */
[C---:B------:R-:W-:Y:S02]  /*0a90*/  FSEL R20, R18.reuse, 0.0052134888246655464172, P3 ;  /* 0x3baad5ea12147808 */ /* 0x040fe40001800000 */
[----:B------:R-:W-:Y:S02]  /*0aa0*/  FSEL R18, R18, 0.0052134888246655464172, P4 ;  /* 0x3baad5ea12127808 */ /* 0x000fe40002000000 */
[----:B------:R-:W-:Y:S01]  /*0ab0*/  FSEL R24, R24, R7, P4 ;  /* 0x0000000718187208 */ /* 0x000fe20002000000 */
[----:B------:R-:W-:Y:S01]  /*0ac0*/  FFMA.FTZ R25, R22, R25, R20 ;  /* 0x0000001916197223 */ /* 0x000fe20000010014 */
[----:B------:R-:W-:Y:S01]  /*0ad0*/  FSEL R20, R0, 0.11284004896879196167, P4 ;  /* 0x3de718af00147808 */ /* 0x000fe20002000000 */
[----:B------:R-:W-:Y:S01]  /*0ae0*/  FFMA.FTZ R26, R19, R26, R18 ;  /* 0x0000001a131a7223 */ /* 0x000fe20000010012 */
[C---:B------:R-:W-:Y:S02]  /*0af0*/  FSEL R18, -R15.reuse, -0.026868773624300956726, P3 ;  /* 0xbcdc1be70f127808 */ /* 0x040fe40001800100 */
[----:B------:R-:W-:-:S03]  /*0b00*/  FSEL R15, -R15, -0.026868773624300956726, P4 ;  /* 0xbcdc1be70f0f7808 */ /* 0x000fc60002000100 */
[----:B------:R-:W-:Y:S01]  /*0b10*/  FFMA.FTZ R25, R22, R25, R18 ;  /* 0x0000001916197223 */ /* 0x000fe20000010012 */
[----:B------:R-:W-:Y:S01]  /*0b20*/  FSEL R18, R0, 0.11284004896879196167, P3 ;  /* 0x3de718af00127808 */ /* 0x000fe20001800000 */
[----:B------:R-:W-:Y:S01]  /*0b30*/  FFMA.FTZ R26, R19, R26, R15 ;  /* 0x0000001a131a7223 */ /* 0x000fe2000001000f */
[----:B------:R-:W0:Y:S01]  /*0b40*/  @P2 MUFU.EX2 R0, R11 ;  /* 0x0000000b00002308 */ /* 0x000e220000000800 */
[----:B------:R-:W-:Y:S01]  /*0b50*/  FFMA.FTZ R15, R21, R4, R4 ;  /* 0x00000004150f7223 */ /* 0x000fe20000010004 */
[C---:B------:R-:W-:Y:S01]  /*0b60*/  FSEL R4, R17.reuse, -0.37612664699554443359, P3 ;  /* 0xbec093ac11047808 */ /* 0x040fe20001800000 */
[----:B------:R-:W-:Y:S01]  /*0b70*/  FFMA.FTZ R25, R22, R25, R18 ;  /* 0x0000001916197223 */ /* 0x000fe20000010012 */
[----:B------:R-:W-:Y:S01]  /*0b80*/  FSEL R17, R17, -0.37612664699554443359, P4 ;  /* 0xbec093ac11117808 */ /* 0x000fe20002000000 */
[C---:B------:R-:W-:Y:S01]  /*0b90*/  FFMA.FTZ R18, R19.reuse, R26, R20 ;  /* 0x0000001a13127223 */ /* 0x040fe20000010014 */
[----:B------:R-:W-:Y:S01]  /*0ba0*/  FSEL R20, R16, 0.12837915122509002686, P3 ;  /* 0x3e0375d310147808 */ /* 0x000fe20001800000 */
[----:B------:R-:W-:Y:S01]  /*0bb0*/  FFMA.FTZ R25, R22, R25, R4 ;  /* 0x0000001916197223 */ /* 0x000fe20000010004 */
[----:B------:R-:W-:Y:S01]  /*0bc0*/  FSEL R21, R16, 0.12837915122509002686, P4 ;  /* 0x3e0375d310157808 */ /* 0x000fe20002000000 */
[----:B------:R-:W-:Y:S01]  /*0bd0*/  FFMA.FTZ R18, R19, R18, R17 ;  /* 0x0000001213127223 */ /* 0x000fe20000010011 */
[----:B------:R-:W1:Y:S01]  /*0be0*/  @P1 MUFU.EX2 R4, R14 ;  /* 0x0000000e00041308 */ /* 0x000e620000000800 */
[----:B------:R-:W-:Y:S01]  /*0bf0*/  FFMA.FTZ R25, R22, R25, R20 ;  /* 0x0000001916197223 */ /* 0x000fe20000010014 */
[----:B------:R-:W-:Y:S01]  /*0c00*/  FSEL R22, R23, R6, P3 ;  /* 0x0000000617167208 */ /* 0x000fe20001800000 */
[----:B------:R-:W-:-:S02]  /*0c10*/  FFMA.FTZ R21, R19, R18, R21 ;  /* 0x0000001213157223 */ /* 0x000fc40000010015 */
[----:B0-----:R-:W-:Y:S02]  /*0c20*/  @P2 FADD.FTZ R0, -R0, 1 ;  /* 0x3f80000000002421 */ /* 0x001fe40000010100 */
[----:B------:R-:W-:Y:S01]  /*0c30*/  FFMA.FTZ R16, R25, R22, R22 ;  /* 0x0000001619107223 */ /* 0x000fe20000010016 */
[----:B------:R-:W0:Y:S01]  /*0c40*/  @P0 MUFU.EX2 R20, R15 ;  /* 0x0000000f00140308 */ /* 0x000e220000000800 */
[----:B------:R-:W-:Y:S01]  /*0c50*/  FFMA.FTZ R17, R21, R24, R24 ;  /* 0x0000001815117223 */ /* 0x000fe20000010018 */
[----:B------:R-:W-:Y:S01]  /*0c60*/  @P2 LOP3.LUT R11, R0, 0x80000000, R5, 0xb8, !PT ;  /* 0x80000000000b2812 */ /* 0x000fe200078eb805 */
[----:B-1----:R-:W-:-:S05]  /*0c70*/  @P1 FADD.FTZ R19, -R4, 1 ;  /* 0x3f80000004131421 */ /* 0x002fca0000010100 */
[----:B------:R-:W1:Y:S01]  /*0c80*/  @P3 MUFU.EX2 R18, R16 ;  /* 0x0000001000123308 */ /* 0x000e620000000800 */
[----:B------:R-:W-:Y:S01]  /*0c90*/  STG.E.64 [R12.64+0x400], R10 ;  /* 0x0004000a0c007986 */ /* 0x000fe2000c101b04 */
[----:B------:R-:W-:-:S06]  /*0ca0*/  @P1 LOP3.LUT R14, R19, 0x80000000, R2, 0xb8, !PT ;  /* 0x80000000130e1812 */ /* 0x000fcc00078eb802 */
[----:B------:R-:W2:Y:S01]  /*0cb0*/  @P4 MUFU.EX2 R22, R17 ;  /* 0x0000001100164308 */ /* 0x000ea20000000800 */
[----:B0-----:R-:W-:-:S05]  /*0cc0*/  @P0 FADD.FTZ R20, -R20, 1 ;  /* 0x3f80000014140421 */ /* 0x001fca0000010100 */
[----:B------:R-:W-:Y:S01]  /*0cd0*/  @P0 LOP3.LUT R15, R20, 0x80000000, R3, 0xb8, !PT ;  /* 0x80000000140f0812 */ /* 0x000fe200078eb803 */
[----:B-1----:R-:W-:-:S04]  /*0ce0*/  @P3 FADD.FTZ R21, -R18, 1 ;  /* 0x3f80000012153421 */ /* 0x002fc80000010100 */
[----:B------:R-:W-:Y:S01]  /*0cf0*/  STG.E.64 [R12.64+0x800], R14 ;  /* 0x0008000e0c007986 */ /* 0x000fe2000c101b04 */
[----:B------:R-:W-:Y:S01]  /*0d00*/  @P3 LOP3.LUT R16, R21, 0x80000000, R6, 0xb8, !PT ;  /* 0x8000000015103812 */ /* 0x000fe200078eb806 */
[----:B--2---:R-:W-:-:S05]  /*0d10*/  @P4 FADD.FTZ R22, -R22, 1 ;  /* 0x3f80000016164421 */ /* 0x004fca0000010100 */
[----:B------:R-:W-:-:S05]  /*0d20*/  @P4 LOP3.LUT R17, R22, 0x80000000, R7, 0xb8, !PT ;  /* 0x8000000016114812 */ /* 0x000fca00078eb807 */
[----:B------:R-:W-:Y:S01]  /*0d30*/  STG.E.64 [R12.64+0xc00], R16 ;  /* 0x000c00100c007986 */ /* 0x000fe2000c101b04 */
[----:B------:R-:W-:Y:S05]  /*0d40*/  EXIT ;  /* 0x000000000000794d */ /* 0x000fea0003800000 */
.L_x_1755:
[----:B------:R-:W0:Y:S01]  /*0d50*/  S2R R7, SR_TID.X ;  /* 0x0000000000077919 */ /* 0x000e220000002100 */
[----:B------:R-:W-:Y:S01]  /*0d60*/  CS2R R10, SRZ ;  /* 0x00000000000a7805 */ /* 0x000fe2000001ff00 */
[----:B------:R-:W-:Y:S01]  /*0d70*/  IMAD.MOV.U32 R2, RZ, RZ, RZ ;  /* 0x000000ffff027224 */ /* 0x000fe200078e00ff */
[----:B0-----:R-:W-:Y:S01]  /*0d80*/  ISETP.GE.AND P0, PT, R7, R0, PT ;  /* 0x000000000700720c */ /* 0x001fe20003f06270 */
[----:B------:R-:W-:-:S12]  /*0d90*/  IMAD.MOV.U32 R9, RZ, RZ, R7 ;  /* 0x000000ffff097224 */ /* 0x000fd800078e0007 */
[----:B------:R-:W-:Y:S02]  /*0da0*/  @!P0 IADD3 R3, R12, R9, RZ ;  /* 0x000000090c038210 */ /* 0x000fe40007ffe0ff */
[----:B------:R-:W-:-:S04]  /*0db0*/  @!P0 IADD3 R9, R9, 0x80, RZ ;  /* 0x0000008009098810 */ /* 0x000fc80007ffe0ff */
[----:B------:R-:W-:-:S13]  /*0dc0*/  ISETP.GE.AND P6, PT, R9, R0, PT ;  /* 0x000000000900720c */ /* 0x000fda0003fc6270 */
[----:B------:R-:W-:Y:S01]  /*0dd0*/  @!P6 IMAD.IADD R4, R12, 0x1, R9 ;  /* 0x000000010c04e824 */ /* 0x000fe200078e0209 */
[----:B------:R-:W-:Y:S01]  /*0de0*/  @!P6 IADD3 R9, R9, 0x80, RZ ;  /* 0x000000800909e810 */ /* 0x000fe20007ffe0ff */
[----:B------:R-:W-:Y:S01]  /*0df0*/  IMAD.MOV.U32 R13, RZ, RZ, RZ ;  /* 0x000000ffff0d7224 */ /* 0x000fe200078e00ff */
[----:B------:R-:W-:Y:S02]  /*0e00*/  @!P6 MOV R5, 0x4 ;  /* 0x000000040005e802 */ /* 0x000fe40000000f00 */
[----:B------:R-:W-:-:S03]  /*0e10*/  ISETP.GE.AND P5, PT, R9, R0, PT ;  /* 0x000000000900720c */ /* 0x000fc60003fa6270 */
[----:B------:R-:W-:-:S05]  /*0e20*/  @!P6 IMAD.WIDE.U32 R4, R4, R5, c[0x0][0x170] ;  /* 0x00005c000404e625 */ /* 0x000fca00078e0005 */
[----:B------:R0:W5:Y:S05]  /*0e30*/  @!P6 LDG.E R2, [R4.64] ;  /* 0x000000040402e981 */ /* 0x00016a000c1e1900 */
[----:B------:R-:W-:Y:S01]  /*0e40*/  @!P5 MOV R19, 0x4 ;  /* 0x000000040013d802 */ /* 0x000fe20000000f00 */
[----:B------:R-:W-:Y:S01]  /*0e50*/  @!P5 IMAD.IADD R18, R12, 0x1, R9 ;  /* 0x000000010c12d824 */ /* 0x000fe200078e0209 */
[----:B------:R-:W-:-:S03]  /*0e60*/  @!P5 IADD3 R9, R9, 0x80, RZ ;  /* 0x000000800909d810 */ /* 0x000fc60007ffe0ff */
[----:B------:R-:W-:Y:S01]  /*0e70*/  @!P5 IMAD.WIDE.U32 R18, R18, R19, c[0x0][0x170] ;  /* 0x00005c001212d625 */ /* 0x000fe200078e0013 */
[----:B------:R-:W-:-:S04]  /*0e80*/  ISETP.GE.AND P4, PT, R9, R0, PT ;  /* 0x000000000900720c */ /* 0x000fc80003f86270 */
[----:B------:R1:W5:Y:S09]  /*0e90*/  @!P5 LDG.E R11, [R18.64] ;  /* 0x00000004120bd981 */ /* 0x000372000c1e1900 */
[----:B------:R-:W-:Y:S02]  /*0ea0*/  @!P4 IADD3 R20, R12, R9, RZ ;  /* 0x000000090c14c210 */ /* 0x000fe40007ffe0ff */
[----:B-1----:R-:W-:-:S02]  /*0eb0*/  @!P0 MOV R18, 0x4 ;  /* 0x0000000400128802 */ /* 0x002fc40000000f00 */
[----:B------:R-:W-:-:S03]  /*0ec0*/  @!P4 IADD3 R9, R9, 0x80, RZ ;  /* 0x000000800909c810 */ /* 0x000fc60007ffe0ff */
[----:B------:R-:W-:Y:S01]  /*0ed0*/  @!P0 IMAD.WIDE.U32 R18, R3, R18, c[0x0][0x170] ;  /* 0x00005c0003128625 */ /* 0x000fe200078e0012 */
[----:B------:R-:W-:-:S04]  /*0ee0*/  ISETP.GE.AND P3, PT, R9, R0, PT ;  /* 0x000000000900720c */ /* 0x000fc80003f66270 */
[----:B------:R1:W5:Y:S09]  /*0ef0*/  @!P0 LDG.E R13, [R18.64] ;  /* 0x00000004120d8981 */ /* 0x000372000c1e1900 */
[----:B------:R-:W-:Y:S01]  /*0f00*/  @!P3 IMAD.IADD R24, R12, 0x1, R9 ;  /* 0x000000010c18b824 */ /* 0x000fe200078e0209 */
[----:B------:R-:W-:-:S04]  /*0f10*/  @!P3 IADD3 R9, R9, 0x80, RZ ;  /* 0x000000800909b810 */ /* 0x000fc80007ffe0ff */
[----:B------:R-:W-:-:S13]  /*0f20*/  ISETP.GE.AND P2, PT, R9, R0, PT ;  /* 0x000000000900720c */ /* 0x000fda0003f46270 */
[----:B------:R-:W-:Y:S01]  /*0f30*/  @!P2 IMAD.IADD R14, R12, 0x1, R9 ;  /* 0x000000010c0ea824 */ /* 0x000fe200078e0209 */
[----:B------:R-:W-:-:S04]  /*0f40*/  @!P2 IADD3 R9, R9, 0x80, RZ ;  /* 0x000000800909a810 */ /* 0x000fc80007ffe0ff */
[----:B------:R-:W-:-:S13]  /*0f50*/  ISETP.GE.AND P1, PT, R9, R0, PT ;  /* 0x000000000900720c */ /* 0x000fda0003f26270 */
[----:B------:R-:W-:Y:S01]  /*0f60*/  @!P1 IMAD.IADD R16, R12, 0x1, R9 ;  /* 0x000000010c109824 */ /* 0x000fe200078e0209 */
[----:B------:R-:W-:-:S04]  /*0f70*/  @!P1 IADD3 R9, R9, 0x80, RZ ;  /* 0x0000008009099810 */ /* 0x000fc80007ffe0ff */
[----:B------:R-:W-:Y:S01]  /*0f80*/  ISETP.GE.AND P6, PT, R9, R0, PT ;  /* 0x000000000900720c */ /* 0x000fe20003fc6270 */
[----:B------:R-:W-:Y:S01]  /*0f90*/  @!P2 IMAD.MOV.U32 R15, RZ, RZ, 0x4 ;  /* 0x00000004ff0fa424 */ /* 0x000fe200078e00ff */
[----:B0-----:R-:W-:Y:S01]  /*0fa0*/  CS2R R4, SRZ ;  /* 0x0000000000047805 */ /* 0x001fe2000001ff00 */
[----:B------:R-:W-:Y:S01]  /*0fb0*/  @!P1 IMAD.MOV.U32 R17, RZ, RZ, 0x4 ;  /* 0x00000004ff119424 */ /* 0x000fe200078e00ff */
[----:B------:R-:W-:Y:S01]  /*0fc0*/  HFMA2.MMA R8, -RZ, RZ, 0, 0 ;  /* 0x00000000ff087435 */ /* 0x000fe200000001ff */
[----:B------:R-:W-:Y:S01]  /*0fd0*/  IMAD.MOV.U32 R6, RZ, RZ, RZ ;  /* 0x000000ffff067224 */ /* 0x000fe200078e00ff */
[----:B------:R-:W-:-:S07]  /*0fe0*/  IADD3 R3, R7, 0x80, RZ ;  /* 0x0000008007037810 */ /* 0x000fce0007ffe0ff */
[----:B------:R-:W-:Y:S01]  /*0ff0*/  @!P6 IADD3 R22, R12, R9, RZ ;  /* 0x000000090c16e210 */ /* 0x000fe20007ffe0ff */
[----:B------:R-:W-:Y:S02]  /*1000*/  @!P6 IMAD.MOV.U32 R23, RZ, RZ, 0x4 ;  /* 0x00000004ff17e424 */ /* 0x000fe400078e00ff */
[----:B------:R-:W-:Y:S02]  /*1010*/  @!P4 IMAD.MOV.U32 R21, RZ, RZ, 0x4 ;  /* 0x00000004ff15c424 */ /* 0x000fe400078e00ff */
[----:B------:R-:W-:-:S04]  /*1020*/  @!P6 IMAD.WIDE.U32 R22, R22, R23, c[0x0][0x170] ;  /* 0x00005c001616e625 */ /* 0x000fc800078e0017 */
[----:B------:R-:W-:Y:S01]  /*1030*/  @!P3 IMAD.MOV.U32 R25, RZ, RZ, 0x4 ;  /* 0x00000004ff19b424 */ /* 0x000fe200078e00ff */
[----:B------:R1:W5:Y:S01]  /*1040*/  @!P6 LDG.E R5, [R22.64] ;  /* 0x000000041605e981 */ /* 0x000362000c1e1900 */
[----:B------:R-:W-:-:S04]  /*1050*/  @!P2 IMAD.WIDE.U32 R14, R14, R15, c[0x0][0x170] ;  /* 0x00005c000e0ea625 */ /* 0x000fc800078e000f */
[----:B------:R-:W-:Y:S01]  /*1060*/  @!P1 IMAD.WIDE.U32 R16, R16, R17, c[0x0][0x170] ;  /* 0x00005c0010109625 */ /* 0x000fe200078e0011 */
[----:B------:R-:W-:Y:S01]  /*1070*/  ISETP.GE.AND P6, PT, R3, R0, PT ;  /* 0x000000000300720c */ /* 0x000fe20003fc6270 */
[----:B------:R0:W5:Y:S01]  /*1080*/  @!P2 LDG.E R6, [R14.64] ;  /* 0x000000040e06a981 */ /* 0x000162000c1e1900 */
[C---:B------:R-:W-:Y:S01]  /*1090*/  IADD3 R3, R7.reuse, 0x100, RZ ;  /* 0x0000010007037810 */ /* 0x040fe20007ffe0ff */
[----:B------:R-:W-:Y:S01]  /*10a0*/  @!P4 IMAD.WIDE.U32 R20, R20, R21, c[0x0][0x170] ;  /* 0x00005c001414c625 */ /* 0x000fe200078e0015 */
[C---:B------:R-:W-:Y:S01]  /*10b0*/  IADD3 R9, R7.reuse, 0x180, RZ ;  /* 0x0000018007097810 */ /* 0x040fe20007ffe0ff */
[----:B------:R2:W5:Y:S02]  /*10c0*/  @!P1 LDG.E R4, [R16.64] ;  /* 0x0000000410049981 */ /* 0x000564000c1e1900 */
[----:B------:R-:W-:Y:S01]  /*10d0*/  @!P3 IMAD.WIDE.U32 R24, R24, R25, c[0x0][0x170] ;  /* 0x00005c001818b625 */ /* 0x000fe200078e0019 */
[----:B------:R-:W-:Y:S01]  /*10e0*/  BSSY B0, `(.L_x_1756) ;  /* 0x0000029000007945 */ /* 0x000fe20003800000 */
[----:B------:R1:W5:Y:S01]  /*10f0*/  @!P4 LDG.E R10, [R20.64] ;  /* 0x00000004140ac981 */ /* 0x000362000c1e1900 */
[----:B0-----:R-:W-:-:S03]  /*1100*/  IADD3 R15, R7, 0x200, RZ ;  /* 0x00000200070f7810 */ /* 0x001fc60007ffe0ff */
[----:B------:R1:W5:Y:S01]  /*1110*/  @!P3 LDG.E R8, [R24.64] ;  /* 0x000000041808b981 */ /* 0x000362000c1e1900 */
[----:B--2---:R-:W-:Y:S02]  /*1120*/  IADD3 R17, R7, 0x280, RZ ;  /* 0x0000028007117810 */ /* 0x004fe40007ffe0ff */
[-C--:B------:R-:W-:Y:S02]  /*1130*/  ISETP.GE.AND P5, PT, R3, R0.reuse, PT ;  /* 0x000000000300720c */ /* 0x080fe40003fa6270 */
[-C--:B------:R-:W-:Y:S02]  /*1140*/  ISETP.GE.AND P4, PT, R9, R0.reuse, PT ;  /* 0x000000000900720c */ /* 0x080fe40003f86270 */
[-C--:B------:R-:W-:Y:S02]  /*1150*/  ISETP.GE.AND P3, PT, R15, R0.reuse, PT ;  /* 0x000000000f00720c */ /* 0x080fe40003f66270 */
[----:B------:R-:W-:Y:S02]  /*1160*/  ISETP.GE.AND P2, PT, R17, R0, PT ;  /* 0x000000001100720c */ /* 0x000fe40003f46270 */
[----:B------:R-:W-:Y:S01]  /*1170*/  IADD3 R3, R7, 0x300, RZ ;  /* 0x0000030007037810 */ /* 0x000fe20007ffe0ff */
[----:B------:R-:W-:Y:S05]  /*1180*/  @P0 BRA `(.L_x_1757) ;  /* 0x000001e000000947 */ /* 0x000fea0003800000 */
[C---:B-1---5:R-:W-:Y:S01]  /*1190*/  FADD.FTZ R14, |R13|.reuse, -RZ ;  /* 0x800000ff0d0e7221 */ /* 0x062fe20000010200 */
[C---:B------:R-:W-:Y:S01]  /*11a0*/  FSETP.GE.FTZ.AND P1, PT, |R13|.reuse, 1.0029599666595458984, PT ;  /* 0x3f8060fe0d00780b */ /* 0x040fe20003f36200 */
[----:B------:R-:W-:Y:S01]  /*11b0*/  FMUL.FTZ R9, R13, R13 ;  /* 0x0000000d0d097220 */ /* 0x000fe20000410000 */
[----:B------:R-:W-:Y:S01]  /*11c0*/  MOV R15, 0x3aae005b ;  /* 0x3aae005b000f7802 */ /* 0x000fe20000000f00 */
[----:B------:R-:W-:Y:S01]  /*11d0*/  IMAD.MOV.U32 R16, RZ, RZ, 0x38eb4c3a ;  /* 0x38eb4c3aff107424 */ /* 0x000fe200078e00ff */
[----:B------:R-:W-:Y:S01]  /*11e0*/  MOV R19, 0x3e235519 ;  /* 0x3e23551900137802 */ /* 0x000fe20000000f00 */
[----:B------:R-:W-:Y:S01]  /*11f0*/  IMAD.MOV.U32 R17, RZ, RZ, 0x3c09919f ;  /* 0x3c09919fff117424 */ /* 0x000fe200078e00ff */
[----:B------:R-:W-:Y:S01]  /*1200*/  FSEL R9, R14, R9, P1 ;  /* 0x000000090e097208 */ /* 0x000fe20000800000 */
[----:B------:R-:W-:Y:S01]  /*1210*/  IMAD.MOV.U32 R18, RZ, RZ, 0x3d24d99a ;  /* 0x3d24d99aff127424 */ /* 0x000fe200078e00ff */
[----:B------:R-:W-:-:S02]  /*1220*/  FSEL R16, R16, 8.4834944573231041431e-05, P1 ;  /* 0x38b1e96a10107808 */ /* 0x000fc40000800000 */
        /* <DEDUP_REMOVED lines=20> */
.L_x_1757:
[----:B-1----:R-:W-:Y:S05]  /*1370*/  BSYNC B0 ;  /* 0x0000000000007941 */ /* 0x002fea0003800000 */
.L_x_1756:
[----:B------:R-:W-:Y:S01]  /*1380*/  BSSY B0, `(.L_x_1758) ;  /* 0x0000022000007945 */ /* 0x000fe20003800000 */
[----:B------:R-:W-:Y:S02]  /*1390*/  ISETP.GE.AND P1, PT, R3, R0, PT ;  /* 0x000000000300720c */ /* 0x000fe40003f26270 */
[----:B------:R-:W-:Y:S01]  /*13a0*/  IADD3 R3, R7, 0x380, RZ ;  /* 0x0000038007037810 */ /* 0x000fe20007ffe0ff */
[----:B------:R-:W-:Y:S05]  /*13b0*/  @P6 BRA `(.L_x_1759) ;  /* 0x000001e000006947 */ /* 0x000fea0003800000 */
[----:B------:R-:W-:Y:S01]  /*13c0*/  HFMA2.MMA R16, -RZ, RZ, 0.61474609375, 16.90625 ;  /* 0x38eb4c3aff107435 */ /* 0x000fe200000001ff */
[C---:B-----5:R-:W-:Y:S01]  /*13d0*/  FADD.FTZ R14, |R2|.reuse, -RZ ;  /* 0x800000ff020e7221 */ /* 0x060fe20000010200 */
[C---:B------:R-:W-:Y:S01]  /*13e0*/  FSETP.GE.FTZ.AND P6, PT, |R2|.reuse, 1.0029599666595458984, PT ;  /* 0x3f8060fe0200780b */ /* 0x040fe20003fd6200 */
[----:B------:R-:W-:Y:S01]  /*13f0*/  FMUL.FTZ R13, R2, R2 ;  /* 0x00000002020d7220 */ /* 0x000fe20000410000 */
[----:B------:R-:W-:Y:S01]  /*1400*/  MOV R18, 0x3d24d99a ;  /* 0x3d24d99a00127802 */ /* 0x000fe20000000f00 */
[----:B------:R-:W-:Y:S02]  /*1410*/  IMAD.MOV.U32 R15, RZ, RZ, 0x3aae005b ;  /* 0x3aae005bff0f7424 */ /* 0x000fe400078e00ff */
        /* <DEDUP_REMOVED lines=23> */
[----:B------:R-:W-:Y:S02]  /*1590*/  @P6 LOP3.LUT R13, R15, 0x80000000, R2, 0xb8, !PT ;  /* 0x800000000f0d6812 */ /* 0x000fe400078eb802 */
.L_x_1759:
[----:B------:R-:W-:Y:S05]  /*15a0*/  BSYNC B0 ;  /* 0x0000000000007941 */ /* 0x000fea0003800000 */
.L_x_1758:
[----:B------:R-:W-:Y:S01]  /*15b0*/  ISETP.GE.AND P6, PT, R3, R0, PT ;  /* 0x000000000300720c */ /* 0x000fe20003fc6270 */
[----:B-----5:R-:W-:Y:S01]  /*15c0*/  @!P0 IMAD.IADD R2, R12, 0x1, R7 ;  /* 0x000000010c028824 */ /* 0x020fe200078e0207 */
[----:B------:R-:W-:Y:S01]  /*15d0*/  BSSY B0, `(.L_x_1760) ;  /* 0x0000022000007945 */ /* 0x000fe20003800000 */
[----:B------:R-:W-:-:S04]  /*15e0*/  @!P0 IMAD.MOV.U32 R3, RZ, RZ, 0x4 ;  /* 0x00000004ff038424 */ /* 0x000fc800078e00ff */
[----:B------:R-:W-:Y:S01]  /*15f0*/  @!P0 IMAD.WIDE.U32 R2, R2, R3, c[0x0][0x168] ;  /* 0x00005a0002028625 */ /* 0x000fe200078e0003 */
[----:B------:R-:W-:Y:S05]  /*1600*/  @P5 BRA `(.L_x_1761) ;  /* 0x000001e000005947 */ /* 0x000fea0003800000 */
[C---:B------:R-:W-:Y:S01]  /*1610*/  FADD.FTZ R15, |R11|.reuse, -RZ ;  /* 0x800000ff0b0f7221 */ /* 0x040fe20000010200 */
[C---:B------:R-:W-:Y:S01]  /*1620*/  FSETP.GE.FTZ.AND P5, PT, |R11|.reuse, 1.0029599666595458984, PT ;  /* 0x3f8060fe0b00780b */ /* 0x040fe20003fb6200 */
[----:B------:R-:W-:Y:S01]  /*1630*/  FMUL.FTZ R14, R11, R11 ;  /* 0x0000000b0b0e7220 */ /* 0x000fe20000410000 */
[----:B------:R-:W-:Y:S01]  /*1640*/  MOV R17, 0x38eb4c3a ;  /* 0x38eb4c3a00117802 */ /* 0x000fe20000000f00 */
[----:B------:R-:W-:Y:S01]  /*1650*/  IMAD.MOV.U32 R16, RZ, RZ, 0x3aae005b ;  /* 0x3aae005bff107424 */ /* 0x000fe200078e00ff */
[----:B------:R-:W-:Y:S01]  /*1660*/  HFMA2.MMA R19, -RZ, RZ, 1.28515625, -179.25 ;  /* 0x3d24d99aff137435 */ /* 0x000fe200000001ff */
        /* <DEDUP_REMOVED lines=24> */
.L_x_1761:
[----:B------:R-:W-:Y:S05]  /*17f0*/  BSYNC B0 ;  /* 0x0000000000007941 */ /* 0x000fea0003800000 */
.L_x_1760:
[----:B------:R-:W-:Y:S01]  /*1800*/  BSSY B0, `(.L_x_1762) ;  /* 0x0000020000007945 */ /* 0x000fe20003800000 */
[----:B------:R-:W-:Y:S05]  /*1810*/  @P4 BRA `(.L_x_1763) ;  /* 0x000001e000004947 */ /* 0x000fea0003800000 */
[C---:B------:R-:W-:Y:S01]  /*1820*/  FADD.FTZ R15, |R10|.reuse, -RZ ;  /* 0x800000ff0a0f7221 */ /* 0x040fe20000010200 */
[C---:B------:R-:W-:Y:S01]  /*1830*/  FSETP.GE.FTZ.AND P4, PT, |R10|.reuse, 1.0029599666595458984, PT ;  /* 0x3f8060fe0a00780b */ /* 0x040fe20003f96200 */
[----:B------:R-:W-:Y:S01]  /*1840*/  FMUL.FTZ R16, R10, R10 ;  /* 0x0000000a0a107220 */ /* 0x000fe20000410000 */
[----:B------:R-:W-:Y:S01]  /*1850*/  HFMA2.MMA R19, -RZ, RZ, 1.0087890625, -0.000686168670654296875 ;  /* 0x3c09919fff137435 */ /* 0x000fe200000001ff */
[----:B------:R-:W-:Y:S02]  /*1860*/  IMAD.MOV.U32 R17, RZ, RZ, 0x38eb4c3a ;  /* 0x38eb4c3aff117424 */ /* 0x000fe400078e00ff */
[----:B------:R-:W-:Y:S01]  /*1870*/  IMAD.MOV.U32 R18, RZ, RZ, 0x3aae005b ;  /* 0x3aae005bff127424 */ /* 0x000fe200078e00ff */
[----:B------:R-:W-:Y:S01]  /*1880*/  FSEL R11, R15, R16, P4 ;  /* 0x000000100f0b7208 */ /* 0x000fe20002000000 */
[----:B------:R-:W-:Y:S01]  /*1890*/  IMAD.MOV.U32 R20, RZ, RZ, 0x3d24d99a ;  /* 0x3d24d99aff147424 */ /* 0x000fe200078e00ff */
[----:B------:R-:W-:Y:S01]  /*18a0*/  FSEL R16, R17, 8.4834944573231041431e-05, P4 ;  /* 0x38b1e96a11107808 */ /* 0x000fe20002000000 */
[----:B------:R-:W-:Y:S01]  /*18b0*/  IMAD.MOV.U32 R21, RZ, RZ, 0x3f210a14 ;  /* 0x3f210a14ff157424 */ /* 0x000fe200078e00ff */
[----:B------:R-:W-:-:S02]  /*18c0*/  FSEL R17, -R18, -0.00082130916416645050049, P4 ;  /* 0xba574d2012117808 */ /* 0x000fc40002000100 */
[----:B------:R-:W-:Y:S01]  /*18d0*/  FSEL R18, R19, 0.0052134888246655464172, P4 ;  /* 0x3baad5ea13127808 */ /* 0x000fe20002000000 */
[----:B------:R-:W-:Y:S02]  /*18e0*/  IMAD.MOV.U32 R19, RZ, RZ, 0x3e235519 ;  /* 0x3e235519ff137424 */ /* 0x000fe400078e00ff */
[C---:B------:R-:W-:Y:S01]  /*18f0*/  FFMA.FTZ R16, R11.reuse, R16, R17 ;  /* 0x000000100b107223 */ /* 0x040fe20000010011 */
[----:B------:R-:W-:Y:S02]  /*1900*/  FSEL R17, -R20, -0.026868773624300956726, P4 ;  /* 0xbcdc1be714117808 */ /* 0x000fe40002000100 */
[----:B------:R-:W-:Y:S01]  /*1910*/  MOV R20, 0x3f69b4f9 ;  /* 0x3f69b4f900147802 */ /* 0x000fe20000000f00 */
        /* <DEDUP_REMOVED lines=13> */
[----:B------:R-:W-:Y:S02]  /*19f0*/  @P4 LOP3.LUT R11, R15, 0x80000000, R10, 0xb8, !PT ;  /* 0x800000000f0b4812 */ /* 0x000fe400078eb80a */
.L_x_1763:
[----:B------:R-:W-:Y:S05]  /*1a00*/  BSYNC B0 ;  /* 0x0000000000007941 */ /* 0x000fea0003800000 */
.L_x_1762:
[----:B------:R-:W-:Y:S01]  /*1a10*/  BSSY B0, `(.L_x_1764) ;  /* 0x0000020000007945 */ /* 0x000fe20003800000 */
[----:B------:R-:W-:Y:S05]  /*1a20*/  @P3 BRA `(.L_x_1765) ;  /* 0x000001e000003947 */ /* 0x000fea0003800000 */
[----:B------:R-:W-:Y:S01]  /*1a30*/  HFMA2.MMA R16, -RZ, RZ, 0.8349609375, 5.424022674560546875e-06 ;  /* 0x3aae005bff107435 */ /* 0x000fe200000001ff */
[C---:B------:R-:W-:Y:S01]  /*1a40*/  FADD.FTZ R15, |R8|.reuse, -RZ ;  /* 0x800000ff080f7221 */ /* 0x040fe20000010200 */
        /* <DEDUP_REMOVED lines=28> */
.L_x_1765:
[----:B------:R-:W-:Y:S05]  /*1c10*/  BSYNC B0 ;  /* 0x0000000000007941 */ /* 0x000fea0003800000 */
.L_x_1764:
[----:B------:R-:W-:Y:S01]  /*1c20*/  BSSY B0, `(.L_x_1766) ;  /* 0x0000020000007945 */ /* 0x000fe20003800000 */
[----:B------:R-:W-:Y:S05]  /*1c30*/  @P2 BRA `(.L_x_1767) ;  /* 0x000001e000002947 */ /* 0x000fea0003800000 */
[----:B------:R-:W-:Y:S01]  /*1c40*/  HFMA2.MMA R17, -RZ, RZ, 0.61474609375, 16.90625 ;  /* 0x38eb4c3aff117435 */ /* 0x000fe200000001ff */
[C---:B------:R-:W-:Y:S01]  /*1c50*/  FADD.FTZ R15, |R6|.reuse, -RZ ;  /* 0x800000ff060f7221 */ /* 0x040fe20000010200 */
        /* <DEDUP_REMOVED lines=28> */
.L_x_1767:
[----:B------:R-:W-:Y:S05]  /*1e20*/  BSYNC B0 ;  /* 0x0000000000007941 */ /* 0x000fea0003800000 */
.L_x_1766:
        /* <DEDUP_REMOVED lines=32> */
.L_x_1769:
[----:B------:R-:W-:Y:S05]  /*2030*/  BSYNC B0 ;  /* 0x0000000000007941 */ /* 0x000fea0003800000 */
.L_x_1768:
[----:B------:R-:W-:Y:S01]  /*2040*/  BSSY B0, `(.L_x_1770) ;  /* 0x0000020000007945 */ /* 0x000fe20003800000 */
[----:B------:R-:W-:Y:S05]  /*2050*/  @P6 BRA `(.L_x_1771) ;  /* 0x000001e000006947 */ /* 0x000fea0003800000 */
[----:B------:R-:W-:Y:S01]  /*2060*/  HFMA2.MMA R18, -RZ, RZ, 1.0087890625, -0.000686168670654296875 ;  /* 0x3c09919fff127435 */ /* 0x000fe200000001ff */
[C---:B------:R-:W-:Y:S01]  /*2070*/  FADD.FTZ R15, |R5|.reuse, -RZ ;  /* 0x800000ff050f7221 */ /* 0x040fe20000010200 */
[C---:B------:R-:W-:Y:S01]  /*2080*/  FSETP.GE.FTZ.AND P1, PT, |R5|.reuse, 1.0029599666595458984, PT ;  /* 0x3f8060fe0500780b */ /* 0x040fe20003f36200 */
[----:B------:R-:W-:Y:S01]  /*2090*/  FMUL.FTZ R4, R5, R5 ;  /* 0x0000000505047220 */ /* 0x000fe20000410000 */
[----:B------:R-:W-:Y:S01]  /*20a0*/  MOV R17, 0x38eb4c3a ;  /* 0x38eb4c3a00117802 */ /* 0x000fe20000000f00 */
[----:B------:R-:W-:Y:S01]  /*20b0*/  IMAD.MOV.U32 R16, RZ, RZ, 0x3aae005b ;  /* 0x3aae005bff107424 */ /* 0x000fe200078e00ff */
[----:B------:R-:W-:Y:S01]  /*20c0*/  MOV R20, 0x3e235519 ;  /* 0x3e23551900147802 */ /* 0x000fe20000000f00 */
        /* <DEDUP_REMOVED lines=23> */
.L_x_1771:
[----:B------:R-:W-:Y:S05]  /*2240*/  BSYNC B0 ;  /* 0x0000000000007941 */ /* 0x000fea0003800000 */
.L_x_1770:
[----:B------:R-:W-:Y:S01]  /*2250*/  @!P0 IADD3 R7, R7, 0x80, RZ ;  /* 0x0000008007078810 */ /* 0x000fe20007ffe0ff */
[----:B------:R0:W-:Y:S01]  /*2260*/  @!P0 STG.E [R2.64], R9 ;  /* 0x0000000902008986 */ /* 0x0001e2000c101904 */
[----:B------:R-:W-:Y:S01]  /*2270*/  BSSY B0, `(.L_x_1772) ;  /* 0x000002d000007945 */ /* 0x000fe20003800000 */
[----:B------:R-:W-:Y:S01]  /*2280*/  BSSY B1, `(.L_x_1773) ;  /* 0x0000025000017945 */ /* 0x000fe20003800000 */
[----:B------:R-:W-:-:S13]  /*2290*/  ISETP.GE.AND P0, PT, R7, R0, PT ;  /* 0x000000000700720c */ /* 0x000fda0003f06270 */
[----:B------:R-:W-:Y:S05]  /*22a0*/  @P0 BRA `(.L_x_1774) ;  /* 0x000000c000000947 */ /* 0x000fea0003800000 */
[----:B0-----:R-:W-:Y:S01]  /*22b0*/  MOV R3, 0x4 ;  /* 0x0000000400037802 */ /* 0x001fe20000000f00 */
[----:B------:R-:W-:Y:S01]  /*22c0*/  IMAD.IADD R2, R12, 0x1, R7 ;  /* 0x000000010c027824 */ /* 0x000fe200078e0207 */
[----:B------:R-:W-:-:S03]  /*22d0*/  IADD3 R7, R7, 0x80, RZ ;  /* 0x0000008007077810 */ /* 0x000fc60007ffe0ff */
[----:B------:R-:W-:Y:S01]  /*22e0*/  IMAD.WIDE.U32 R2, R2, R3, c[0x0][0x168] ;  /* 0x00005a0002027625 */ /* 0x000fe200078e0003 */
[----:B------:R-:W-:-:S04]  /*22f0*/  ISETP.GE.AND P0, PT, R7, R0, PT ;  /* 0x000000000700720c */ /* 0x000fc80003f06270 */
[----:B------:R0:W-:Y:S09]  /*2300*/  STG.E [R2.64], R13 ;  /* 0x0000000d02007986 */ /* 0x0001f2000c101904 */
[----:B------:R-:W-:Y:S05]  /*2310*/  @P0 BRA `(.L_x_1775) ;  /* 0x000000c000000947 */ /* 0x000fea0003800000 */
[----:B0-----:R-:W-:Y:S01]  /*2320*/  HFMA2.MMA R3, -RZ, RZ, 0, 2.384185791015625e-07 ;  /* 0x00000004ff037435 */ /* 0x001fe200000001ff */
[----:B------:R-:W-:Y:S01]  /*2330*/  IMAD.IADD R2, R12, 0x1, R7 ;  /* 0x000000010c027824 */ /* 0x000fe200078e0207 */
[----:B------:R-:W-:-:S08]  /*2340*/  IADD3 R7, R7, 0x80, RZ ;  /* 0x0000008007077810 */ /* 0x000fd00007ffe0ff */
[----:B------:R-:W-:-:S05]  /*2350*/  IMAD.WIDE.U32 R2, R2, R3, c[0x0][0x168] ;  /* 0x00005a0002027625 */ /* 0x000fca00078e0003 */
[----:B------:R0:W-:Y:S02]  /*2360*/  STG.E [R2.64], R14 ;  /* 0x0000000e02007986 */ /* 0x0001e4000c101904 */
.L_x_1774:
[----:B0-----:R-:W-:-:S13]  /*2370*/  ISETP.GE.AND P0, PT, R7, R0, PT ;  /* 0x000000000700720c */ /* 0x001fda0003f06270 */
[----:B------:R-:W-:Y:S05]  /*2380*/  @P0 BRA `(.L_x_1776) ;  /* 0x000000c000000947 */ /* 0x000fea0003800000 */
[----:B------:R-:W-:Y:S01]  /*2390*/  MOV R3, 0x4 ;  /* 0x0000000400037802 */ /* 0x000fe20000000f00 */
[----:B------:R-:W-:Y:S01]  /*23a0*/  IMAD.IADD R2, R12, 0x1, R7 ;  /* 0x000000010c027824 */ /* 0x000fe200078e0207 */
[----:B------:R-:W-:-:S03]  /*23b0*/  IADD3 R7, R7, 0x80, RZ ;  /* 0x0000008007077810 */ /* 0x000fc60007ffe0ff */
[----:B------:R-:W-:-:S05]  /*23c0*/  IMAD.WIDE.U32 R2, R2, R3, c[0x0][0x168] ;  /* 0x00005a0002027625 */ /* 0x000fca00078e0003 */
[----:B------:R0:W-:Y:S02]  /*23d0*/  STG.E [R2.64], R11 ;  /* 0x0000000b02007986 */ /* 0x0001e4000c101904 */
.L_x_1775:
[----:B------:R-:W-:-:S13]  /*23e0*/  ISETP.GE.AND P0, PT, R7, R0, PT ;  /* 0x000000000700720c */ /* 0x000fda0003f06270 */
[----:B------:R-:W-:Y:S05]  /*23f0*/  @P0 BRA `(.L_x_1777) ;  /* 0x000000d000000947 */ /* 0x000fea0003800000 */
[----:B0-----:R-:W-:Y:S01]  /*2400*/  HFMA2.MMA R3, -RZ, RZ, 0, 2.384185791015625e-07 ;  /* 0x00000004ff037435 */ /* 0x001fe200000001ff */
[----:B------:R-:W-:Y:S01]  /*2410*/  IMAD.IADD R2, R12, 0x1, R7 ;  /* 0x000000010c027824 */ /* 0x000fe200078e0207 */
[----:B------:R-:W-:-:S08]  /*2420*/  IADD3 R7, R7, 0x80, RZ ;  /* 0x0000008007077810 */ /* 0x000fd00007ffe0ff */
[----:B------:R-:W-:-:S05]  /*2430*/  IMAD.WIDE.U32 R2, R2, R3, c[0x0][0x168] ;  /* 0x00005a0002027625 */ /* 0x000fca00078e0003 */
[----:B------:R0:W-:Y:S02]  /*2440*/  STG.E [R2.64], R10 ;  /* 0x0000000a02007986 */ /* 0x0001e4000c101904 */
.L_x_1776:
[----:B------:R-:W-:-:S13]  /*2450*/  ISETP.GE.AND P0, PT, R7, R0, PT ;  /* 0x000000000700720c */ /* 0x000fda0003f06270 */
[----:B------:R-:W-:Y:S01]  /*2460*/  @P0 BREAK B1 ;  /* 0x0000000000010942 */ /* 0x000fe20003800000 */
[----:B------:R-:W-:Y:S05]  /*2470*/  @P0 BRA `(.L_x_1778) ;  /* 0x000000c000000947 */ /* 0x000fea0003800000 */
[----:B0-----:R-:W-:Y:S01]  /*2480*/  MOV R3, 0x4 ;  /* 0x0000000400037802 */ /* 0x001fe20000000f00 */
[----:B------:R-:W-:Y:S01]  /*2490*/  IMAD.IADD R2, R12, 0x1, R7 ;  /* 0x000000010c027824 */ /* 0x000fe200078e0207 */
[----:B------:R-:W-:-:S03]  /*24a0*/  IADD3 R7, R7, 0x80, RZ ;  /* 0x0000008007077810 */ /* 0x000fc60007ffe0ff */
[----:B------:R-:W-:-:S05]  /*24b0*/  IMAD.WIDE.U32 R2, R2, R3, c[0x0][0x168] ;  /* 0x00005a0002027625 */ /* 0x000fca00078e0003 */
[----:B------:R0:W-:Y:S02]  /*24c0*/  STG.E [R2.64], R8 ;  /* 0x0000000802007986 */ /* 0x0001e4000c101904 */
.L_x_1777:
[----:B------:R-:W-:Y:S05]  /*24d0*/  BSYNC B1 ;  /* 0x0000000000017941 */ /* 0x000fea0003800000 */
.L_x_1773:
[----:B------:R-:W-:-:S13]  /*24e0*/  ISETP.GE.AND P0, PT, R7, R0, PT ;  /* 0x000000000700720c */ /* 0x000fda0003f06270 */
[----:B0-----:R-:W-:Y:S01]  /*24f0*/  @!P0 MOV R3, 0x4 ;  /* 0x0000000400038802 */ /* 0x001fe20000000f00 */
[----:B------:R-:W-:Y:S01]  /*2500*/  @!P0 IMAD.IADD R2, R12, 0x1, R7 ;  /* 0x000000010c028824 */ /* 0x000fe200078e0207 */
[----:B------:R-:W-:-:S03]  /*2510*/  @!P0 IADD3 R7, R7, 0x80, RZ ;  /* 0x0000008007078810 */ /* 0x000fc60007ffe0ff */
[----:B------:R-:W-:-:S05]  /*2520*/  @!P0 IMAD.WIDE.U32 R2, R2, R3, c[0x0][0x168] ;  /* 0x00005a0002028625 */ /* 0x000fca00078e0003 */
[----:B------:R0:W-:Y:S02]  /*2530*/  @!P0 STG.E [R2.64], R6 ;  /* 0x0000000602008986 */ /* 0x0001e4000c101904 */
.L_x_1778:
[----:B------:R-:W-:Y:S05]  /*2540*/  BSYNC B0 ;  /* 0x0000000000007941 */ /* 0x000fea0003800000 */
.L_x_1772:
[----:B------:R-:W-:Y:S01]  /*2550*/  WARPSYNC 0xffffffff ;  /* 0xffffffff00007948 */ /* 0x000fe20003800000 */
[----:B------:R-:W-:-:S13]  /*2560*/  ISETP.GE.AND P0, PT, R7, R0, PT ;  /* 0x000000000700720c */ /* 0x000fda0003f06270 */
[----:B------:R-:W-:Y:S05]  /*2570*/  @P0 EXIT ;  /* 0x000000000000094d */ /* 0x000fea0003800000 */
[----:B0-----:R-:W-:Y:S01]  /*2580*/  HFMA2.MMA R3, -RZ, RZ, 0, 2.384185791015625e-07 ;  /* 0x00000004ff037435 */ /* 0x001fe200000001ff */
[----:B------:R-:W-:-:S09]  /*2590*/  IMAD.IADD R2, R12, 0x1, R7 ;  /* 0x000000010c027824 */ /* 0x000fd200078e0207 */
[----:B------:R-:W-:-:S05]  /*25a0*/  IMAD.WIDE.U32 R2, R2, R3, c[0x0][0x168] ;  /* 0x00005a0002027625 */ /* 0x000fca00078e0003 */
[----:B------:R-:W-:Y:S01]  /*25b0*/  STG.E [R2.64], R4 ;  /* 0x0000000402007986 */ /* 0x000fe2000c101904 */
[----:B------:R-:W-:Y:S05]  /*25c0*/  EXIT ;  /* 0x000000000000794d */ /* 0x000fea0003800000 */
.L_x_1779:
        /* <DEDUP_REMOVED lines=11> */
.L_x_10298:


//--------------------- .text._ZN2at6native29vectorized_elementwise_kernelILi4EZZZNS0_15erf_kernel_cudaERNS_18TensorIteratorBaseEENKUlvE_clEvENKUlvE0_clEvEUlfE_St5arrayIPcLm2EEEEviT0_T1_ --------------------------
	.section	.text._ZN2at6native29vectorized_elementwise_kernelILi4EZZZNS0_15erf_kernel_cudaERNS_18TensorIteratorBaseEENKUlvE_clEvENKUlvE0_clEvEUlfE_St5arrayIPcLm2EEEEviT0_T1_,"ax",@progbits
	.sectioninfo	@"SHI_REGISTERS=31"
	.align	128
        .global         _ZN2at6native29vectorized_elementwise_kernelILi4EZZZNS0_15erf_kernel_cudaERNS_18TensorIteratorBaseEENKUlvE_clEvENKUlvE0_clEvEUlfE_St5arrayIPcLm2EEEEviT0_T1_
        .type           _ZN2at6native29vectorized_elementwise_kernelILi4EZZZNS0_15erf_kernel_cudaERNS_18TensorIteratorBaseEENKUlvE_clEvENKUlvE0_clEvEUlfE_St5arrayIPcLm2EEEEviT0_T1_,@function
        .size           _ZN2at6native29vectorized_elementwise_kernelILi4EZZZNS0_15erf_kernel_cudaERNS_18TensorIteratorBaseEENKUlvE_clEvENKUlvE0_clEvEUlfE_St5arrayIPcLm2EEEEviT0_T1_,(.L_x_10299 - _ZN2at6native29vectorized_elementwise_kernelILi4EZZZNS0_15erf_kernel_cudaERNS_18TensorIteratorBaseEENKUlvE_clEvENKUlvE0_clEvEUlfE_St5arrayIPcLm2EEEEviT0_T1_)
        .other          _ZN2at6native29vectorized_elementwise_kernelILi4EZZZNS0_15erf_kernel_cudaERNS_18TensorIteratorBaseEENKUlvE_clEvENKUlvE0_clEvEUlfE_St5arrayIPcLm2EEEEviT0_T1_,@"STO_CUDA_ENTRY STV_DEFAULT"
_ZN2at6native29vectorized_elementwise_kernelILi4EZZZNS0_15erf_kernel_cudaERNS_18TensorIteratorBaseEENKUlvE_clEvENKUlvE0_clEvEUlfE_St5arrayIPcLm2EEEEviT0_T1_:
.text._ZN2at6native29vectorized_elementwise_kernelILi4EZZZNS0_15erf_kernel_cudaERNS_18TensorIteratorBaseEENKUlvE_clEvENKUlvE0_clEvEUlfE_St5arrayIPcLm2EEEEviT0_T1_:
        /* <DEDUP_REMOVED lines=11> */
[----:B------:R-:W2:Y:S04]  /*00b0*/  LDG.E.128 R4, [R18.64] ;  /* 0x0000000412047981 */ /* 0x000ea8000c1e1d00 */
[----:B------:R-:W3:Y:S01]  /*00c0*/  LDG.E.128 R8, [R18.64+0x800] ;  /* 0x0008000412087981 */ /* 0x000ee2000c1e1d00 */
[----:B------:R-:W-:Y:S01]  /*00d0*/  IMAD.MOV.U32 R17, RZ, RZ, 0x38eb4c3a ;  /* 0x38eb4c3aff117424 */ /* 0x000fe200078e00ff */
[----:B------:R-:W-:Y:S01]  /*00e0*/  MOV R21, 0x3c09919f ;  /* 0x3c09919f00157802 */ /* 0x000fe20000000f00 */
[----:B------:R-:W-:Y:S02]  /*00f0*/  IMAD.MOV.U32 R20, RZ, RZ, 0x3aae005b ;  /* 0x3aae005bff147424 */ /* 0x000fe400078e00ff */
[----:B------:R-:W-:Y:S02]  /*0100*/  IMAD.MOV.U32 R22, RZ, RZ, 0x3d24d99a ;  /* 0x3d24d99aff167424 */ /* 0x000fe400078e00ff */
[----:B------:R-:W-:-:S06]  /*0110*/  IMAD.WIDE.U32 R2, R2, R3, c[0x0][0x168] ;  /* 0x00005a0002027625 */ /* 0x000fcc00078e0003 */
[----:B------:R-:W-:-:S04]  /*0120*/  IMAD.WIDE R2, R23, 0x10, R2 ;  /* 0x0000001017027825 */ /* 0x000fc800078e0202 */
[C---:B--2---:R-:W-:Y:S01]  /*0130*/  FADD.FTZ R13, |R4|.reuse, -RZ ;  /* 0x800000ff040d7221 */ /* 0x044fe20000010200 */
[C---:B------:R-:W-:Y:S01]  /*0140*/  FSETP.GE.FTZ.AND P1, PT, |R4|.reuse, 1.0029599666595458984, PT ;  /* 0x3f8060fe0400780b */ /* 0x040fe20003f36200 */
[----:B------:R-:W-:Y:S01]  /*0150*/  FMUL.FTZ R0, R4, R4 ;  /* 0x0000000404007220 */ /* 0x000fe20000410000 */
[C---:B------:R-:W-:Y:S01]  /*0160*/  FSETP.GE.FTZ.AND P2, PT, |R5|.reuse, 1.0029599666595458984, PT ;  /* 0x3f8060fe0500780b */ /* 0x040fe20003f56200 */
[C---:B------:R-:W-:Y:S01]  /*0170*/  FADD.FTZ R12, |R5|.reuse, -RZ ;  /* 0x800000ff050c7221 */ /* 0x040fe20000010200 */
[----:B------:R-:W-:Y:S01]  /*0180*/  FSEL R16, -R20, -0.00082130916416645050049, P1 ;  /* 0xba574d2014107808 */ /* 0x000fe20000800100 */
[----:B------:R-:W-:Y:S01]  /*0190*/  FMUL.FTZ R25, R5, R5 ;  /* 0x0000000505197220 */ /* 0x000fe20000410000 */
[C---:B------:R-:W-:Y:S01]  /*01a0*/  FSEL R15, R13.reuse, R0, P1 ;  /* 0x000000000d0f7208 */ /* 0x040fe20000800000 */
[----:B------:R-:W-:Y:S01]  /*01b0*/  FADD.FTZ R13, -R13, -RZ ;  /* 0x800000ff0d0d7221 */ /* 0x000fe20000010100 */
[----:B------:R-:W-:Y:S01]  /*01c0*/  FSEL R0, R17, 8.4834944573231041431e-05, P1 ;  /* 0x38b1e96a11007808 */ /* 0x000fe20000800000 */
[----:B---3--:R-:W-:Y:S01]  /*01d0*/  FMUL.FTZ R23, R10, R10 ;  /* 0x0000000a0a177220 */ /* 0x008fe20000410000 */
[----:B------:R-:W-:-:S02]  /*01e0*/  FSEL R14, R12, R25, P2 ;  /* 0x000000190c0e7208 */ /* 0x000fc40001000000 */
[----:B------:R-:W-:Y:S01]  /*01f0*/  FSEL R19, R17, 8.4834944573231041431e-05, P2 ;  /* 0x38b1e96a11137808 */ /* 0x000fe20001000000 */
[----:B------:R-:W-:Y:S01]  /*0200*/  FFMA.FTZ R16, R15, R0, R16 ;  /* 0x000000000f107223 */ /* 0x000fe20000010010 */
[----:B------:R-:W-:Y:S01]  /*0210*/  FSEL R24, -R20, -0.00082130916416645050049, P2 ;  /* 0xba574d2014187808 */ /* 0x000fe20001000100 */
[----:B------:R-:W-:Y:S01]  /*0220*/  IMAD.MOV.U32 R0, RZ, RZ, 0x3e235519 ;  /* 0x3e235519ff007424 */ /* 0x000fe200078e00ff */
[C---:B------:R-:W-:Y:S02]  /*0230*/  FSEL R18, R21.reuse, 0.0052134888246655464172, P1 ;  /* 0x3baad5ea15127808 */ /* 0x040fe40000800000 */
[----:B------:R-:W-:Y:S01]  /*0240*/  FSEL R26, -R22, -0.026868773624300956726, P2 ;  /* 0xbcdc1be7161a7808 */ /* 0x000fe20001000100 */
[----:B------:R-:W-:Y:S01]  /*0250*/  FFMA.FTZ R25, R14, R19, R24 ;  /* 0x000000130e197223 */ /* 0x000fe20000010018 */
[----:B------:R-:W-:Y:S01]  /*0260*/  FSEL R24, R21, 0.0052134888246655464172, P2 ;  /* 0x3baad5ea15187808 */ /* 0x000fe20001000000 */
[----:B------:R-:W-:Y:S01]  /*0270*/  FFMA.FTZ R16, R15, R16, R18 ;  /* 0x000000100f107223 */ /* 0x000fe20000010012 */
[----:B------:R-:W-:Y:S01]  /*0280*/  HFMA2.MMA R18, -RZ, RZ, 1.8525390625, -0.310791015625 ;  /* 0x3f69b4f9ff127435 */ /* 0x000fe200000001ff */
[----:B------:R-:W-:-:S02]  /*0290*/  FSEL R19, -R22, -0.026868773624300956726, P1 ;  /* 0xbcdc1be716137808 */ /* 0x000fc40000800100 */
[----:B------:R-:W-:Y:S01]  /*02a0*/  FFMA.FTZ R25, R14, R25, R24 ;  /* 0x000000190e197223 */ /* 0x000fe20000010018 */
[----:B------:R-:W-:Y:S02]  /*02b0*/  FSEL R24, R0, 0.11284004896879196167, P1 ;  /* 0x3de718af00187808 */ /* 0x000fe40000800000 */
[C---:B------:R-:W-:Y:S01]  /*02c0*/  FFMA.FTZ R16, R15.reuse, R16, R19 ;  /* 0x000000100f107223 */ /* 0x040fe20000010013 */
[----:B------:R-:W-:Y:S01]  /*02d0*/  FSETP.GE.FTZ.AND P3, PT, |R6|, 1.0029599666595458984, PT ;  /* 0x3f8060fe0600780b */ /* 0x000fe20003f76200 */
[----:B------:R-:W-:Y:S01]  /*02e0*/  FFMA.FTZ R25, R14, R25, R26 ;  /* 0x000000190e197223 */ /* 0x000fe2000001001a */
[----:B------:R-:W-:Y:S01]  /*02f0*/  FSEL R26, R0, 0.11284004896879196167, P2 ;  /* 0x3de718af001a7808 */ /* 0x000fe20001000000 */
[----:B------:R-:W-:Y:S01]  /*0300*/  FFMA.FTZ R16, R15, R16, R24 ;  /* 0x000000100f107223 */ /* 0x000fe20000010018 */
[C---:B------:R-:W-:Y:S02]  /*0310*/  FSEL R19, R18.reuse, -0.37612664699554443359, P1 ;  /* 0xbec093ac12137808 */ /* 0x040fe40000800000 */
[----:B------:R-:W-:Y:S01]  /*0320*/  FSEL R24, R18, -0.37612664699554443359, P2 ;  /* 0xbec093ac12187808 */ /* 0x000fe20001000000 */
[C---:B------:R-:W-:Y:S01]  /*0330*/  FFMA.FTZ R25, R14.reuse, R25, R26 ;  /* 0x000000190e197223 */ /* 0x040fe2000001001a */
[----:B------:R-:W-:Y:S01]  /*0340*/  FSETP.GE.FTZ.AND P0, PT, |R7|, 1.0029599666595458984, PT ;  /* 0x3f8060fe0700780b */ /* 0x000fe20003f16200 */
[----:B------:R-:W-:Y:S01]  /*0350*/  FFMA.FTZ R16, R15, R16, R19 ;  /* 0x000000100f107223 */ /* 0x000fe20000010013 */
[----:B------:R-:W-:Y:S01]  /*0360*/  FSEL R13, R13, R4, P1 ;  /* 0x000000040d0d7208 */ /* 0x000fe20000800000 */
[----:B------:R-:W-:Y:S01]  /*0370*/  IMAD.MOV.U32 R19, RZ, RZ, 0x3f210a14 ;  /* 0x3f210a14ff137424 */ /* 0x000fe200078e00ff */
[----:B------:R-:W-:Y:S01]  /*0380*/  FSEL R28, R17, 8.4834944573231041431e-05, P0 ;  /* 0x38b1e96a111c7808 */ /* 0x000fe20000000000 */
[----:B------:R-:W-:Y:S01]  /*0390*/  FFMA.FTZ R25, R14, R25, R24 ;  /* 0x000000190e197223 */ /* 0x000fe20000010018 */
[----:B------:R-:W-:-:S02]  /*03a0*/  FSEL R27, -R20, -0.00082130916416645050049, P0 ;  /* 0xba574d20141b7808 */ /* 0x000fc40000000100 */
[C---:B------:R-:W-:Y:S02]  /*03b0*/  FSEL R26, R19.reuse, 0.12837915122509002686, P1 ;  /* 0x3e0375d3131a7808 */ /* 0x040fe40000800000 */
[----:B------:R-:W-:Y:S02]  /*03c0*/  FSEL R24, R19, 0.12837915122509002686, P2 ;  /* 0x3e0375d313187808 */ /* 0x000fe40001000000 */
[----:B------:R-:W-:Y:S01]  /*03d0*/  FSETP.GE.FTZ.AND P4, PT, |R11|, 1.0029599666595458984, PT ;  /* 0x3f8060fe0b00780b */ /* 0x000fe20003f96200 */
[----:B------:R-:W-:Y:S02]  /*03e0*/  FFMA.FTZ R26, R15, R16, R26 ;  /* 0x000000100f1a7223 */ /* 0x000fe4000001001a */
[----:B------:R-:W-:Y:S01]  /*03f0*/  FFMA.FTZ R25, R14, R25, R24 ;  /* 0x000000190e197223 */ /* 0x000fe20000010018 */
[----:B------:R-:W-:Y:S01]  /*0400*/  FSEL R24, -R20, -0.00082130916416645050049, P3 ;  /* 0xba574d2014187808 */ /* 0x000fe20001800100 */
[C---:B------:R-:W-:Y:S02]  /*0410*/  FADD.FTZ R14, |R6|.reuse, -RZ ;  /* 0x800000ff060e7221 */ /* 0x040fe40000010200 */
[----:B------:R-:W-:-:S05]  /*0420*/  FMUL.FTZ R15, R6, R6 ;  /* 0x00000006060f7220 */ /* 0x000fca0000410000 */
        /* <DEDUP_REMOVED lines=30> */
[----:B------:R-:W-:Y:S02]  /*0610*/  FFMA.FTZ R12, R26, R13, R13 ;  /* 0x0000000d1a0c7223 */ /* 0x000fe4000001000d */
[----:B------:R-:W-:Y:S01]  /*0620*/  FFMA.FTZ R15, R15, R24, R24 ;  /* 0x000000180f0f7223 */ /* 0x000fe20000010018 */
[----:B------:R-:W-:Y:S01]  /*0630*/  FSEL R28, R28, R5, P2 ;  /* 0x000000051c1c7208 */ /* 0x000fe20001000000 */
[----:B------:R-:W0:Y:S04]  /*0640*/  @P1 MUFU.EX2 R26, R12 ;  /* 0x0000000c001a1308 */ /* 0x000e280000000800 */
[----:B------:R-:W-:-:S04]  /*0650*/  FFMA.FTZ R13, R25, R28, R28 ;  /* 0x0000001c190d7223 */ /* 0x000fc8000001001c */
[----:B------:R-:W1:Y:S01]  /*0660*/  @P2 MUFU.EX2 R27, R13 ;  /* 0x0000000d001b2308 */ /* 0x000e620000000800 */
[----:B0-----:R-:W-:-:S05]  /*0670*/  @P1 FADD.FTZ R25, -R26, 1 ;  /* 0x3f8000001a191421 */ /* 0x001fca0000010100 */
[----:B------:R-:W-:Y:S01]  /*0680*/  @P1 LOP3.LUT R12, R25, 0x80000000, R4, 0xb8, !PT ;  /* 0x80000000190c1812 */ /* 0x000fe200078eb804 */
[C---:B------:R-:W-:Y:S01]  /*0690*/  FADD.FTZ R25, |R8|.reuse, -RZ ;  /* 0x800000ff08197221 */ /* 0x040fe20000010200 */
[C---:B------:R-:W-:Y:S01]  /*06a0*/  FSETP.GE.FTZ.AND P1, PT, |R8|.reuse, 1.0029599666595458984, PT ;  /* 0x3f8060fe0800780b */ /* 0x040fe20003f36200 */
[----:B-1----:R-:W-:Y:S02]  /*06b0*/  @P2 FADD.FTZ R26, -R27, 1 ;  /* 0x3f8000001b1a2421 */ /* 0x002fe40000010100 */
[----:B------:R-:W-:Y:S01]  /*06c0*/  FMUL.FTZ R4, R8, R8 ;  /* 0x0000000808047220 */ /* 0x000fe20000410000 */
[----:B------:R-:W-:Y:S02]  /*06d0*/  FSEL R27, R17, 8.4834944573231041431e-05, P1 ;  /* 0x38b1e96a111b7808 */ /* 0x000fe40000800000 */
[----:B------:R-:W-:Y:S01]  /*06e0*/  @P2 LOP3.LUT R13, R26, 0x80000000, R5, 0xb8, !PT ;  /* 0x800000001a0d2812 */ /* 0x000fe200078eb805 */
[----:B------:R-:W-:Y:S01]  /*06f0*/  FADD.FTZ R5, -R14, -RZ ;  /* 0x800000ff0e057221 */ /* 0x000fe20000010100 */
[C---:B------:R-:W-:Y:S01]  /*0700*/  FSEL R4, R25.reuse, R4, P1 ;  /* 0x0000000419047208 */ /* 0x040fe20000800000 */
[----:B------:R-:W-:Y:S01]  /*0710*/  FADD.FTZ R25, -R25, -RZ ;  /* 0x800000ff19197221 */ /* 0x000fe20000010100 */
[----:B------:R-:W-:-:S02]  /*0720*/  FSEL R14, -R20, -0.00082130916416645050049, P1 ;  /* 0xba574d20140e7808 */ /* 0x000fc40000800100 */
[----:B------:R-:W-:Y:S02]  /*0730*/  FSEL R5, R5, R6, P3 ;  /* 0x0000000605057208 */ /* 0x000fe40001800000 */
[----:B------:R-:W-:Y:S01]  /*0740*/  FSEL R26, R21, 0.0052134888246655464172, P1 ;  /* 0x3baad5ea151a7808 */ /* 0x000fe20000800000 */
[----:B------:R-:W-:Y:S01]  /*0750*/  FFMA.FTZ R27, R4, R27, R14 ;  /* 0x0000001b041b7223 */ /* 0x000fe2000001000e */
[----:B------:R-:W-:Y:S01]  /*0760*/  FSETP.GE.FTZ.AND P2, PT, |R9|, 1.0029599666595458984, PT ;  /* 0x3f8060fe0900780b */ /* 0x000fe20003f56200 */
[----:B------:R-:W-:Y:S01]  /*0770*/  FFMA.FTZ R14, R16, R5, R5 ;  /* 0x00000005100e7223 */ /* 0x000fe20000010005 */
[----:B------:R-:W-:Y:S01]  /*0780*/  FSEL R16, -R22, -0.026868773624300956726, P1 ;  /* 0xbcdc1be716107808 */ /* 0x000fe20000800100 */
[----:B------:R-:W-:Y:S01]  /*0790*/  FFMA.FTZ R27, R4, R27, R26 ;  /* 0x0000001b041b7223 */ /* 0x000fe2000001001a */
[----:B------:R-:W-:Y:S01]  /*07a0*/  FSEL R26, -R20, -0.00082130916416645050049, P2 ;  /* 0xba574d20141a7808 */ /* 0x000fe20001000100 */
[----:B------:R-:W0:Y:S01]  /*07b0*/  @P3 MUFU.EX2 R5, R14 ;  /* 0x0000000e00053308 */ /* 0x000e220000000800 */
[----:B------:R-:W-:Y:S01]  /*07c0*/  FSEL R25, R25, R8, P1 ;  /* 0x0000000819197208 */ /* 0x000fe20000800000 */
[----:B------:R-:W-:Y:S01]  /*07d0*/  FFMA.FTZ R27, R4, R27, R16 ;  /* 0x0000001b041b7223 */ /* 0x000fe20000010010 */
[----:B------:R-:W-:-:S05]  /*07e0*/  FSEL R16, R0, 0.11284004896879196167, P1 ;  /* 0x3de718af00107808 */ /* 0x000fca0000800000 */
[----:B------:R-:W-:Y:S01]  /*07f0*/  FFMA.FTZ R27, R4, R27, R16 ;  /* 0x0000001b041b7223 */ /* 0x000fe20000010010 */
[----:B------:R-:W-:-:S05]  /*0800*/  FSEL R16, R18, -0.37612664699554443359, P1 ;  /* 0xbec093ac12107808 */ /* 0x000fca0000800000 */
[----:B------:R-:W-:Y:S01]  /*0810*/  FFMA.FTZ R27, R4, R27, R16 ;  /* 0x0000001b041b7223 */ /* 0x000fe20000010010 */
[----:B------:R-:W-:Y:S01]  /*0820*/  FSEL R16, R19, 0.12837915122509002686, P1 ;  /* 0x3e0375d313107808 */ /* 0x000fe20000800000 */
[----:B0-----:R-:W-:-:S04]  /*0830*/  @P3 FADD.FTZ R5, -R5, 1 ;  /* 0x3f80000005053421 */ /* 0x001fc80000010100 */
[----:B------:R-:W-:Y:S01]  /*0840*/  FFMA.FTZ R16, R4, R27, R16 ;  /* 0x0000001b04107223 */ /* 0x000fe20000010010 */
[----:B------:R-:W-:Y:S01]  /*0850*/  @P3 LOP3.LUT R14, R5, 0x80000000, R6, 0xb8, !PT ;  /* 0x80000000050e3812 */ /* 0x000fe200078eb806 */
[----:B------:R-:W-:Y:S01]  /*0860*/  FADD.FTZ R4, |R9|, -RZ ;  /* 0x800000ff09047221 */ /* 0x000fe20000010200 */
[----:B------:R-:W-:Y:S01]  /*0870*/  FSEL R6, R17, 8.4834944573231041431e-05, P2 ;  /* 0x38b1e96a11067808 */ /* 0x000fe20001000000 */
[----:B------:R-:W-:Y:S01]  /*0880*/  FMUL.FTZ R5, R9, R9 ;  /* 0x0000000909057220 */ /* 0x000fe20000410000 */
[----:B------:R-:W-:Y:S01]  /*0890*/  FSETP.GE.FTZ.AND P3, PT, |R10|, 1.0029599666595458984, PT ;  /* 0x3f8060fe0a00780b */ /* 0x000fe20003f76200 */
[----:B------:R-:W-:Y:S01]  /*08a0*/  FFMA.FTZ R16, R16, R25, R25 ;  /* 0x0000001910107223 */ /* 0x000fe20000010019 */
[----:B------:R-:W-:Y:S01]  /*08b0*/  FSEL R27, -R20, -0.00082130916416645050049, P4 ;  /* 0xba574d20141b7808 */ /* 0x000fe20002000100 */
[----:B------:R-:W-:Y:S01]  /*08c0*/  FMUL.FTZ R25, R11, R11 ;  /* 0x0000000b0b197220 */ /* 0x000fe20000410000 */
[----:B------:R-:W-:Y:S02]  /*08d0*/  FSEL R5, R4, R5, P2 ;  /* 0x0000000504057208 */ /* 0x000fe40001000000 */
[----:B------:R-:W-:-:S03]  /*08e0*/  FSEL R24, -R20, -0.00082130916416645050049, P3 ;  /* 0xba574d2014187808 */ /* 0x000fc60001800100 */
        /* <DEDUP_REMOVED lines=11> */
[C---:B------:R-:W-:Y:S01]  /*09a0*/  FSEL R26, R17.reuse, 8.4834944573231041431e-05, P3 ;  /* 0x38b1e96a111a7808 */ /* 0x040fe20001800000 */
[----:B------:R-:W-:Y:S01]  /*09b0*/  FADD.FTZ R6, |R10|, -RZ ;  /* 0x800000ff0a067221 */ /* 0x000fe20000010200 */
[----:B------:R-:W-:-:S04]  /*09c0*/  FSEL R17, R17, 8.4834944573231041431e-05, P4 ;  /* 0x38b1e96a11117808 */ /* 0x000fc80002000000 */
[----:B------:R-:W-:-:S05]  /*09d0*/  FSEL R23, R6, R23, P3 ;  /* 0x0000001706177208 */ /* 0x000fca0001800000 */
[----:B------:R-:W-:Y:S02]  /*09e0*/  FFMA.FTZ R26, R23, R26, R24 ;  /* 0x0000001a171a7223 */ /* 0x000fe40000010018 */
[----:B------:R-:W-:-:S05]  /*09f0*/  FADD.FTZ R24, |R11|, -RZ ;  /* 0x800000ff0b187221 */ /* 0x000fca0000010200 */
[C---:B------:R-:W-:Y:S01]  /*0a00*/  FSEL R20, R24.reuse, R25, P4 ;  /* 0x0000001918147208 */ /* 0x040fe20002000000 */
[----:B------:R-:W-:-:S04]  /*0a10*/  FADD.FTZ R24, -R24, -RZ ;  /* 0x800000ff18187221 */ /* 0x000fc80000010100 */
[----:B------:R-:W-:Y:S01]  /*0a20*/  FFMA.FTZ R27, R20, R17, R27 ;  /* 0x00000011141b7223 */ /* 0x000fe2000001001b */
[C---:B------:R-:W-:Y:S02]  /*0a30*/  FSEL R17, R21.reuse, 0.0052134888246655464172, P3 ;  /* 0x3baad5ea15117808 */ /* 0x040fe40001800000 */
[----:B------:R-:W-:Y:S02]  /*0a40*/  FSEL R21, R21, 0.0052134888246655464172, P4 ;  /* 0x3baad5ea15157808 */ /* 0x000fe40002000000 */
[----:B------:R-:W-:Y:S01]  /*0a50*/  FSEL R24, R24, R11, P4 ;  /* 0x0000000b18187208 */ /* 0x000fe20002000000 */
[----:B------:R-:W-:Y:S01]  /*0a60*/  FFMA.FTZ R28, R23, R26, R17 ;  /* 0x0000001a171c7223 */ /* 0x000fe20000010011 */
[----:B------:R-:W-:Y:S01]  /*0a70*/  FSEL R17, -R22, -0.026868773624300956726, P3 ;  /* 0xbcdc1be716117808 */ /* 0x000fe20001800100 */
[----:B------:R-:W-:Y:S01]  /*0a80*/  FADD.FTZ R26, -R4, -RZ ;  /* 0x800000ff041a7221 */ /* 0x000fe20000010100 */
[----:B------:R-:W-:Y:S01]  /*0a90*/  FSEL R22, -R22, -0.026868773624300956726, P4 ;  /* 0xbcdc1be716167808 */ /* 0x000fe20002000100 */
[----:B------:R-:W-:-:S02]  /*0aa0*/  FFMA.FTZ R21, R20, R27, R21 ;  /* 0x0000001b14157223 */ /* 0x000fc40000010015 */
[----:B------:R-:W-:Y:S01]  /*0ab0*/  FFMA.FTZ R4, R23, R28, R17 ;  /* 0x0000001c17047223 */ /* 0x000fe20000010011 */
[----:B------:R-:W-:Y:S01]  /*0ac0*/  FSEL R26, R26, R9, P2 ;  /* 0x000000091a1a7208 */ /* 0x000fe20001000000 */
[----:B------:R-:W-:Y:S01]  /*0ad0*/  FFMA.FTZ R25, R20, R21, R22 ;  /* 0x0000001514197223 */ /* 0x000fe20000010016 */
[----:B------:R-:W-:-:S03]  /*0ae0*/  FSEL R21, R0, 0.11284004896879196167, P3 ;  /* 0x3de718af00157808 */ /* 0x000fc60001800000 */
[----:B------:R-:W-:Y:S01]  /*0af0*/  FFMA.FTZ R17, R5, R26, R26 ;  /* 0x0000001a05117223 */ /* 0x000fe2000001001a */
[----:B------:R-:W-:Y:S01]  /*0b00*/  FSEL R5, R0, 0.11284004896879196167, P4 ;  /* 0x3de718af00057808 */ /* 0x000fe20002000000 */
[----:B------:R-:W-:Y:S01]  /*0b10*/  FFMA.FTZ R4, R23, R4, R21 ;  /* 0x0000000417047223 */ /* 0x000fe20000010015 */
[C---:B------:R-:W-:Y:S01]  /*0b20*/  FSEL R21, R18.reuse, -0.37612664699554443359, P3 ;  /* 0xbec093ac12157808 */ /* 0x040fe20001800000 */
[----:B------:R-:W0:Y:S01]  /*0b30*/  @P0 MUFU.EX2 R0, R15 ;  /* 0x0000000f00000308 */ /* 0x000e220000000800 */
[----:B------:R-:W-:Y:S01]  /*0b40*/  FSEL R18, R18, -0.37612664699554443359, P4 ;  /* 0xbec093ac12127808 */ /* 0x000fe20002000000 */
[----:B------:R-:W-:Y:S01]  /*0b50*/  FFMA.FTZ R5, R20, R25, R5 ;  /* 0x0000001914057223 */ /* 0x000fe20000010005 */
[----:B------:R-:W-:Y:S01]  /*0b60*/  FSEL R25, R19, 0.12837915122509002686, P3 ;  /* 0x3e0375d313197808 */ /* 0x000fe20001800000 */
[----:B------:R-:W-:Y:S01]  /*0b70*/  FFMA.FTZ R22, R23, R4, R21 ;  /* 0x0000000417167223 */ /* 0x000fe20000010015 */
[----:B------:R-:W-:Y:S01]  /*0b80*/  FSEL R19, R19, 0.12837915122509002686, P4 ;  /* 0x3e0375d313137808 */ /* 0x000fe20002000000 */
[----:B------:R-:W-:-:S02]  /*0b90*/  FADD.FTZ R21, -R6, -RZ ;  /* 0x800000ff06157221 */ /* 0x000fc40000010100 */
[C---:B------:R-:W-:Y:S01]  /*0ba0*/  FFMA.FTZ R5, R20.reuse, R5, R18 ;  /* 0x0000000514057223 */ /* 0x040fe20000010012 */
[----:B------:R-:W1:Y:S01]  /*0bb0*/  @P1 MUFU.EX2 R4, R16 ;  /* 0x0000001000041308 */ /* 0x000e620000000800 */
[----:B------:R-:W-:Y:S01]  /*0bc0*/  FFMA.FTZ R22, R23, R22, R25 ;  /* 0x0000001617167223 */ /* 0x000fe20000010019 */
[----:B------:R-:W-:Y:S01]  /*0bd0*/  FSEL R21, R21, R10, P3 ;  /* 0x0000000a15157208 */ /* 0x000fe20001800000 */
[----:B------:R-:W-:-:S04]  /*0be0*/  FFMA.FTZ R19, R20, R5, R19 ;  /* 0x0000000514137223 */ /* 0x000fc80000010013 */
[----:B------:R-:W-:Y:S01]  /*0bf0*/  FFMA.FTZ R18, R22, R21, R21 ;  /* 0x0000001516127223 */ /* 0x000fe20000010015 */
[----:B------:R-:W2:Y:S01]  /*0c00*/  @P2 MUFU.EX2 R6, R17 ;  /* 0x0000001100062308 */ /* 0x000ea20000000800 */
[----:B------:R-:W-:Y:S02]  /*0c10*/  FFMA.FTZ R19, R19, R24, R24 ;  /* 0x0000001813137223 */ /* 0x000fe40000010018 */
[----:B0-----:R-:W-:-:S05]  /*0c20*/  @P0 FADD.FTZ R0, -R0, 1 ;  /* 0x3f80000000000421 */ /* 0x001fca0000010100 */
[----:B------:R-:W0:Y:S01]  /*0c30*/  @P3 MUFU.EX2 R20, R18 ;  /* 0x0000001200143308 */ /* 0x000e220000000800 */
[----:B-1----:R-:W-:Y:S01]  /*0c40*/  @P1 FADD.FTZ R5, -R4, 1 ;  /* 0x3f80000004051421 */ /* 0x002fe20000010100 */
[----:B------:R-:W-:-:S04]  /*0c50*/  @P0 LOP3.LUT R15, R0, 0x80000000, R7, 0xb8, !PT ;  /* 0x80000000000f0812 */ /* 0x000fc800078eb807 */
[----:B------:R-:W-:Y:S01]  /*0c60*/  @P1 LOP3.LUT R16, R5, 0x80000000, R8, 0xb8, !PT ;  /* 0x8000000005101812 */ /* 0x000fe200078eb808 */
[----:B------:R-:W-:Y:S01]  /*0c70*/  STG.E.128 [R2.64], R12 ;  /* 0x0000000c02007986 */ /* 0x000fe2000c101d04 */
[----:B------:R-:W1:Y:S01]  /*0c80*/  @P4 MUFU.EX2 R22, R19 ;  /* 0x0000001300164308 */ /* 0x000e620000000800 */
[----:B--2---:R-:W-:-:S05]  /*0c90*/  @P2 FADD.FTZ R6, -R6, 1 ;  /* 0x3f80000006062421 */ /* 0x004fca0000010100 */
[----:B------:R-:W-:Y:S01]  /*0ca0*/  @P2 LOP3.LUT R17, R6, 0x80000000, R9, 0xb8, !PT ;  /* 0x8000000006112812 */ /* 0x000fe200078eb809 */
[----:B0-----:R-:W-:-:S05]  /*0cb0*/  @P3 FADD.FTZ R21, -R20, 1 ;  /* 0x3f80000014153421 */ /* 0x001fca0000010100 */
[----:B------:R-:W-:Y:S01]  /*0cc0*/  @P3 LOP3.LUT R18, R21, 0x80000000, R10, 0xb8, !PT ;  /* 0x8000000015123812 */ /* 0x000fe200078eb80a */
[----:B-1----:R-:W-:-:S05]  /*0cd0*/  @P4 FADD.FTZ R22, -R22, 1 ;  /* 0x3f80000016164421 */ /* 0x002fca0000010100 */
[----:B------:R-:W-:-:S05]  /*0ce0*/  @P4 LOP3.LUT R19, R22, 0x80000000, R11, 0xb8, !PT ;  /* 0x8000000016134812 */ /* 0x000fca00078eb80b */
[----:B------:R-:W-:Y:S01]  /*0cf0*/  STG.E.128 [R2.64+0x800], R16 ;  /* 0x0008001002007986 */ /* 0x000fe2000c101d04 */
[----:B------:R-:W-:Y:S05]  /*0d00*/  EXIT ;  /* 0x000000000000794d */ /* 0x000fea0003800000 */
.L_x_1780:
        /* <DEDUP_REMOVED lines=9> */
[----:B------:R-:W-:Y:S02]  /*0da0*/  @!P6 IADD3 R3, R3, 0x80, RZ ;  /* 0x000000800303e810 */ /* 0x000fe40007ffe0ff */
        /* <DEDUP_REMOVED lines=10> */
[----:B------:R-:W-:Y:S01]  /*0e50*/  @!P4 IADD3 R20, R2, R3, RZ ;  /* 0x000000030214c210 */ /* 0x000fe20007ffe0ff */
[----:B-1----:R-:W-:Y:S01]  /*0e60*/  @!P0 IMAD.MOV.U32 R18, RZ, RZ, 0x4 ;  /* 0x00000004ff128424 */ /* 0x002fe200078e00ff */
        /* <DEDUP_REMOVED lines=13> */
[----:B------:R-:W-:Y:S01]  /*0f40*/  HFMA2.MMA R6, -RZ, RZ, 0, 0 ;  /* 0x00000000ff067435 */ /* 0x000fe200000001ff */
[----:B------:R-:W-:Y:S01]  /*0f50*/  @!P2 MOV R15, 0x4 ;  /* 0x00000004000fa802 */ /* 0x000fe20000000f00 */
[----:B------:R-:W-:Y:S01]  /*0f60*/  @!P1 IMAD.MOV.U32 R17, RZ, RZ, 0x4 ;  /* 0x00000004ff119424 */ /* 0x000fe200078e00ff */
[----:B------:R-:W-:Y:S01]  /*0f70*/  IADD3 R5, R7, 0x80, RZ ;  /* 0x0000008007057810 */ /* 0x000fe20007ffe0ff */
[----:B0-----:R-:W-:-:S08]  /*0f80*/  IMAD.MOV.U32 R8, RZ, RZ, RZ ;  /* 0x000000ffff087224 */ /* 0x001fd000078e00ff */
[----:B------:R-:W-:Y:S01]  /*0f90*/  @!P6 MOV R23, 0x4 ;  /* 0x000000040017e802 */ /* 0x000fe20000000f00 */
[----:B------:R-:W-:Y:S02]  /*0fa0*/  @!P6 IMAD.IADD R22, R2, 0x1, R3 ;  /* 0x000000010216e824 */ /* 0x000fe400078e0203 */
[----:B------:R-:W-:Y:S02]  /*0fb0*/  IMAD.MOV.U32 R3, RZ, RZ, RZ ;  /* 0x000000ffff037224 */ /* 0x000fe400078e00ff */
[----:B------:R-:W-:Y:S01]  /*0fc0*/  @!P6 IMAD.WIDE.U32 R22, R22, R23, c[0x0][0x170] ;  /* 0x00005c001616e625 */ /* 0x000fe200078e0017 */
[----:B------:R-:W-:-:S03]  /*0fd0*/  CS2R R10, SRZ ;  /* 0x00000000000a7805 */ /* 0x000fc6000001ff00 */
[----:B------:R-:W-:Y:S01]  /*0fe0*/  @!P4 IMAD.MOV.U32 R21, RZ, RZ, 0x4 ;  /* 0x00000004ff15c424 */ /* 0x000fe200078e00ff */
[----:B------:R1:W5:Y:S01]  /*0ff0*/  @!P6 LDG.E R6, [R22.64] ;  /* 0x000000041606e981 */ /* 0x000362000c1e1900 */
[----:B------:R-:W-:Y:S02]  /*1000*/  @!P3 IMAD.MOV.U32 R25, RZ, RZ, 0x4 ;  /* 0x00000004ff19b424 */ /* 0x000fe400078e00ff */
        /* <DEDUP_REMOVED lines=50> */
.L_x_1782:
[----:B-1----:R-:W-:Y:S05]  /*1330*/  BSYNC B0 ;  /* 0x0000000000007941 */ /* 0x002fea0003800000 */
.L_x_1781:
[----:B------:R-:W-:Y:S01]  /*1340*/  BSSY B0, `(.L_x_1783) ;  /* 0x0000022000007945 */ /* 0x000fe20003800000 */
[----:B------:R-:W-:Y:S02]  /*1350*/  ISETP.GE.AND P1, PT, R5, R0, PT ;  /* 0x000000000500720c */ /* 0x000fe40003f26270 */
[----:B------:R-:W-:Y:S01]  /*1360*/  IADD3 R5, R7, 0x380, RZ ;  /* 0x0000038007057810 */ /* 0x000fe20007ffe0ff */
        /* <DEDUP_REMOVED lines=31> */
.L_x_1784:
[----:B------:R-:W-:Y:S05]  /*1560*/  BSYNC B0 ;  /* 0x0000000000007941 */ /* 0x000fea0003800000 */
.L_x_1783:
[----:B------:R-:W-:Y:S01]  /*1570*/  ISETP.GE.AND P6, PT, R5, R0, PT ;  /* 0x000000000500720c */ /* 0x000fe20003fc6270 */
[----:B-----5:R-:W-:Y:S01]  /*1580*/  @!P0 IMAD.IADD R4, R2, 0x1, R7 ;  /* 0x0000000102048824 */ /* 0x020fe200078e0207 */
[----:B------:R-:W-:Y:S01]  /*1590*/  BSSY B0, `(.L_x_1785) ;  /* 0x0000022000007945 */ /* 0x000fe20003800000 */
[----:B------:R-:W-:-:S04]  /*15a0*/  @!P0 IMAD.MOV.U32 R5, RZ, RZ, 0x4 ;  /* 0x00000004ff058424 */ /* 0x000fc800078e00ff */
[----:B------:R-:W-:Y:S01]  /*15b0*/  @!P0 IMAD.WIDE.U32 R4, R4, R5, c[0x0][0x168] ;  /* 0x00005a0004048625 */ /* 0x000fe200078e0005 */
[----:B------:R-:W-:Y:S05]  /*15c0*/  @P5 BRA `(.L_x_1786) ;  /* 0x000001e000005947 */ /* 0x000fea0003800000 */
[----:B------:R-:W-:Y:S01]  /*15d0*/  HFMA2.MMA R17, -RZ, RZ, 0.61474609375, 16.90625 ;  /* 0x38eb4c3aff117435 */ /* 0x000fe200000001ff */
        /* <DEDUP_REMOVED lines=20> */
[----:B------:R-:W-:-:S03]  /*1720*/  FFMA.FTZ R17, R14, R17, R18 ;  /* 0x000000110e117223 */ /* 0x000fc60000010012 */
[----:B------:R-:W-:Y:S01]  /*1730*/  FSEL R19, R19, R12, P5 ;  /* 0x0000000c13137208 */ /* 0x000fe20002800000 */
[----:B------:R-:W-:Y:S01]  /*1740*/  FFMA.FTZ R17, R14, R17, R16 ;  /* 0x000000110e117223 */ /* 0x000fe20000010010 */
[----:B------:R-:W-:-:S05]  /*1750*/  FSEL R15, R20, 0.12837915122509002686, P5 ;  /* 0x3e0375d3140f7808 */ /* 0x000fca0002800000 */
[----:B------:R-:W-:-:S04]  /*1760*/  FFMA.FTZ R14, R14, R17, R15 ;  /* 0x000000110e0e7223 */ /* 0x000fc8000001000f */
[----:B------:R-:W-:-:S04]  /*1770*/  FFMA.FTZ R14, R14, R19, R19 ;  /* 0x000000130e0e7223 */ /* 0x000fc80000010013 */
[----:B------:R-:W0:Y:S02]  /*1780*/  @P5 MUFU.EX2 R15, R14 ;  /* 0x0000000e000f5308 */ /* 0x000e240000000800 */
[----:B0-----:R-:W-:-:S05]  /*1790*/  @P5 FADD.FTZ R15, -R15, 1 ;  /* 0x3f8000000f0f5421 */ /* 0x001fca0000010100 */
[----:B------:R-:W-:Y:S02]  /*17a0*/  @P5 LOP3.LUT R14, R15, 0x80000000, R12, 0xb8, !PT ;  /* 0x800000000f0e5812 */ /* 0x000fe400078eb80c */
.L_x_1786:
[----:B------:R-:W-:Y:S05]  /*17b0*/  BSYNC B0 ;  /* 0x0000000000007941 */ /* 0x000fea0003800000 */
.L_x_1785:
[----:B------:R-:W-:Y:S01]  /*17c0*/  BSSY B0, `(.L_x_1787) ;  /* 0x0000020000007945 */ /* 0x000fe20003800000 */
[----:B------:R-:W-:Y:S05]  /*17d0*/  @P4 BRA `(.L_x_1788) ;  /* 0x000001e000004947 */ /* 0x000fea0003800000 */
        /* <DEDUP_REMOVED lines=8> */
[----:B------:R-:W-:Y:S01]  /*1860*/  FSEL R17, R17, 8.4834944573231041431e-05, P4 ;  /* 0x38b1e96a11117808 */ /* 0x000fe20002000000 */
[----:B------:R-:W-:Y:S01]  /*1870*/  IMAD.MOV.U32 R20, RZ, RZ, 0x3e235519 ;  /* 0x3e235519ff147424 */ /* 0x000fe200078e00ff */
[----:B------:R-:W-:-:S02]  /*1880*/  FSEL R16, -R16, -0.00082130916416645050049, P4 ;  /* 0xba574d2010107808 */ /* 0x000fc40002000100 */
        /* <DEDUP_REMOVED lines=19> */
.L_x_1788:
[----:B------:R-:W-:Y:S05]  /*19c0*/  BSYNC B0 ;  /* 0x0000000000007941 */ /* 0x000fea0003800000 */
.L_x_1787:
        /* <DEDUP_REMOVED lines=14> */
[----:B------:R-:W-:Y:S02]  /*1ab0*/  HFMA2.MMA R19, -RZ, RZ, 1.5341796875, 81.5625 ;  /* 0x3e235519ff137435 */ /* 0x000fe400000001ff */
[C---:B------:R-:W-:Y:S01]  /*1ac0*/  FFMA.FTZ R16, R11.reuse, R16, R17 ;  /* 0x000000100b107223 */ /* 0x040fe20000010011 */
[----:B------:R-:W-:Y:S01]  /*1ad0*/  FSEL R17, -R20, -0.026868773624300956726, P3 ;  /* 0xbcdc1be714117808 */ /* 0x000fe20001800100 */
[----:B------:R-:W-:Y:S02]  /*1ae0*/  IMAD.MOV.U32 R20, RZ, RZ, 0x3f69b4f9 ;  /* 0x3f69b4f9ff147424 */ /* 0x000fe400078e00ff */
[----:B------:R-:W-:-:S04]  /*1af0*/  FFMA.FTZ R16, R11, R16, R18 ;  /* 0x000000100b107223 */ /* 0x000fc80000010012 */
[----:B------:R-:W-:Y:S01]  /*1b00*/  FSEL R18, R19, 0.11284004896879196167, P3 ;  /* 0x3de718af13127808 */ /* 0x000fe20001800000 */
        /* <DEDUP_REMOVED lines=12> */
.L_x_1790:
[----:B------:R-:W-:Y:S05]  /*1bd0*/  BSYNC B0 ;  /* 0x0000000000007941 */ /* 0x000fea0003800000 */
.L_x_1789:
        /* <DEDUP_REMOVED lines=32> */
.L_x_1792:
[----:B------:R-:W-:Y:S05]  /*1de0*/  BSYNC B0 ;  /* 0x0000000000007941 */ /* 0x000fea0003800000 */
.L_x_1791:
[----:B------:R-:W-:Y:S01]  /*1df0*/  BSSY B0, `(.L_x_1793) ;  /* 0x0000020000007945 */ /* 0x000fe20003800000 */
        /* <DEDUP_REMOVED lines=31> */
.L_x_1794:
[----:B------:R-:W-:Y:S05]  /*1ff0*/  BSYNC B0 ;  /* 0x0000000000007941 */ /* 0x000fea0003800000 */
.L_x_1793:
        /* <DEDUP_REMOVED lines=32> */
.L_x_1796:
[----:B------:R-:W-:Y:S05]  /*2200*/  BSYNC B0 ;  /* 0x0000000000007941 */ /* 0x000fea0003800000 */
.L_x_1795:
[----:B------:R-:W-:Y:S01]  /*2210*/  @!P0 IADD3 R7, R7, 0x80, RZ ;  /* 0x0000008007078810 */ /* 0x000fe20007ffe0ff */
[----:B------:R0:W-:Y:S01]  /*2220*/  @!P0 STG.E [R4.64], R9 ;  /* 0x0000000904008986 */ /* 0x0001e2000c101904 */
[----:B------:R-:W-:Y:S01]  /*2230*/  BSSY B0, `(.L_x_1797) ;  /* 0x000002d000007945 */ /* 0x000fe20003800000 */
[----:B------:R-:W-:Y:S01]  /*2240*/  BSSY B1, `(.L_x_1798) ;  /* 0x0000025000017945 */ /* 0x000fe20003800000 */
[----:B------:R-:W-:-:S13]  /*2250*/  ISETP.GE.AND P0, PT, R7, R0, PT ;  /* 0x000000000700720c */ /* 0x000fda0003f06270 */
[----:B------:R-:W-:Y:S05]  /*2260*/  @P0 BRA `(.L_x_1799) ;  /* 0x000000c000000947 */ /* 0x000fea0003800000 */
[----:B0-----:R-:W-:Y:S01]  /*2270*/  HFMA2.MMA R5, -RZ, RZ, 0, 2.384185791015625e-07 ;  /* 0x00000004ff057435 */ /* 0x001fe200000001ff */
[----:B------:R-:W-:Y:S01]  /*2280*/  IMAD.IADD R4, R2, 0x1, R7 ;  /* 0x0000000102047824 */ /* 0x000fe200078e0207 */
[----:B------:R-:W-:-:S04]  /*2290*/  IADD3 R7, R7, 0x80, RZ ;  /* 0x0000008007077810 */ /* 0x000fc80007ffe0ff */
[----:B------:R-:W-:-:S04]  /*22a0*/  ISETP.GE.AND P0, PT, R7, R0, PT ;  /* 0x000000000700720c */ /* 0x000fc80003f06270 */
[----:B------:R-:W-:-:S05]  /*22b0*/  IMAD.WIDE.U32 R4, R4, R5, c[0x0][0x168] ;  /* 0x00005a0004047625 */ /* 0x000fca00078e0005 */
[----:B------:R0:W-:Y:S04]  /*22c0*/  STG.E [R4.64], R13 ;  /* 0x0000000d04007986 */ /* 0x0001e8000c101904 */
[----:B------:R-:W-:Y:S05]  /*22d0*/  @P0 BRA `(.L_x_1800) ;  /* 0x000000c000000947 */ /* 0x000fea0003800000 */
[----:B0-----:R-:W-:Y:S01]  /*22e0*/  MOV R5, 0x4 ;  /* 0x0000000400057802 */ /* 0x001fe20000000f00 */
[----:B------:R-:W-:Y:S01]  /*22f0*/  IMAD.IADD R4, R2, 0x1, R7 ;  /* 0x0000000102047824 */ /* 0x000fe200078e0207 */
[----:B------:R-:W-:-:S03]  /*2300*/  IADD3 R7, R7, 0x80, RZ ;  /* 0x0000008007077810 */ /* 0x000fc60007ffe0ff */
[----:B------:R-:W-:-:S05]  /*2310*/  IMAD.WIDE.U32 R4, R4, R5, c[0x0][0x168] ;  /* 0x00005a0004047625 */ /* 0x000fca00078e0005 */
[----:B------:R0:W-:Y:S02]  /*2320*/  STG.E [R4.64], R14 ;  /* 0x0000000e04007986 */ /* 0x0001e4000c101904 */
.L_x_1799:
[----:B0-----:R-:W-:-:S13]  /*2330*/  ISETP.GE.AND P0, PT, R7, R0, PT ;  /* 0x000000000700720c */ /* 0x001fda0003f06270 */
[----:B------:R-:W-:Y:S05]  /*2340*/  @P0 BRA `(.L_x_1801) ;  /* 0x000000c000000947 */ /* 0x000fea0003800000 */
[----:B------:R-:W-:Y:S01]  /*2350*/  MOV R5, 0x4 ;  /* 0x0000000400057802 */ /* 0x000fe20000000f00 */
[----:B------:R-:W-:Y:S01]  /*2360*/  IMAD.IADD R4, R2, 0x1, R7 ;  /* 0x0000000102047824 */ /* 0x000fe200078e0207 */
[----:B------:R-:W-:-:S03]  /*2370*/  IADD3 R7, R7, 0x80, RZ ;  /* 0x0000008007077810 */ /* 0x000fc60007ffe0ff */
[----:B------:R-:W-:-:S05]  /*2380*/  IMAD.WIDE.U32 R4, R4, R5, c[0x0][0x168] ;  /* 0x00005a0004047625 */ /* 0x000fca00078e0005 */
[----:B------:R0:W-:Y:S02]  /*2390*/  STG.E [R4.64], R12 ;  /* 0x0000000c04007986 */ /* 0x0001e4000c101904 */
.L_x_1800:
[----:B------:R-:W-:-:S13]  /*23a0*/  ISETP.GE.AND P0, PT, R7, R0, PT ;  /* 0x000000000700720c */ /* 0x000fda0003f06270 */
[----:B------:R-:W-:Y:S05]  /*23b0*/  @P0 BRA `(.L_x_1802) ;  /* 0x000000d000000947 */ /* 0x000fea0003800000 */
[----:B0-----:R-:W-:Y:S01]  /*23c0*/  HFMA2.MMA R5, -RZ, RZ, 0, 2.384185791015625e-07 ;  /* 0x00000004ff057435 */ /* 0x001fe200000001ff */
[----:B------:R-:W-:Y:S01]  /*23d0*/  IMAD.IADD R4, R2, 0x1, R7 ;  /* 0x0000000102047824 */ /* 0x000fe200078e0207 */
[----:B------:R-:W-:-:S08]  /*23e0*/  IADD3 R7, R7, 0x80, RZ ;  /* 0x0000008007077810 */ /* 0x000fd00007ffe0ff */
[----:B------:R-:W-:-:S05]  /*23f0*/  IMAD.WIDE.U32 R4, R4, R5, c[0x0][0x168] ;  /* 0x00005a0004047625 */ /* 0x000fca00078e0005 */
[----:B------:R0:W-:Y:S02]  /*2400*/  STG.E [R4.64], R11 ;  /* 0x0000000b04007986 */ /* 0x0001e4000c101904 */
.L_x_1801:
        /* <DEDUP_REMOVED lines=8> */
.L_x_1802:
[----:B------:R-:W-:Y:S05]  /*2490*/  BSYNC B1 ;  /* 0x0000000000017941 */ /* 0x000fea0003800000 */
.L_x_1798:
[----:B------:R-:W-:-:S13]  /*24a0*/  ISETP.GE.AND P0, PT, R7, R0, PT ;  /* 0x000000000700720c */ /* 0x000fda0003f06270 */
[----:B0-----:R-:W-:Y:S01]  /*24b0*/  @!P0 MOV R5, 0x4 ;  /* 0x0000000400058802 */ /* 0x001fe20000000f00 */
[----:B------:R-:W-:Y:S01]  /*24c0*/  @!P0 IMAD.IADD R4, R2, 0x1, R7 ;  /* 0x0000000102048824 */ /* 0x000fe200078e0207 */
[----:B------:R-:W-:-:S03]  /*24d0*/  @!P0 IADD3 R7, R7, 0x80, RZ ;  /* 0x0000008007078810 */ /* 0x000fc60007ffe0ff */
[----:B------:R-:W-:-:S05]  /*24e0*/  @!P0 IMAD.WIDE.U32 R4, R4, R5, c[0x0][0x168] ;  /* 0x00005a0004048625 */ /* 0x000fca00078e0005 */
[----:B------:R0:W-:Y:S02]  /*24f0*/  @!P0 STG.E [R4.64], R8 ;  /* 0x0000000804008986 */ /* 0x0001e4000c101904 */
.L_x_1803:
[----:B------:R-:W-:Y:S05]  /*2500*/  BSYNC B0 ;  /* 0x0000000000007941 */ /* 0x000fea0003800000 */
.L_x_1797:
        /* <DEDUP_REMOVED lines=8> */
.L_x_1804:
        /* <DEDUP_REMOVED lines=15> */
.L_x_10299:


//--------------------- .text._ZN2at6native29vectorized_elementwise_kernelILi8EZZZNS0_15erf_kernel_cudaERNS_18TensorIteratorBaseEENKUlvE_clEvENKUlvE0_clEvEUlfE_St5arrayIPcLm2EEEEviT0_T1_ --------------------------
	.section	.text._ZN2at6native29vectorized_elementwise_kernelILi8EZZZNS0_15erf_kernel_cudaERNS_18TensorIteratorBaseEENKUlvE_clEvENKUlvE0_clEvEUlfE_St5arrayIPcLm2EEEEviT0_T1_,"ax",@progbits
	.sectioninfo	@"SHI_REGISTERS=4"
	.align	128
        .global         _ZN2at6native29vectorized_elementwise_kernelILi8EZZZNS0_15erf_kernel_cudaERNS_18TensorIteratorBaseEENKUlvE_clEvENKUlvE0_clEvEUlfE_St5arrayIPcLm2EEEEviT0_T1_
        .type           _ZN2at6native29vectorized_elementwise_kernelILi8EZZZNS0_15erf_kernel_cudaERNS_18TensorIteratorBaseEENKUlvE_clEvENKUlvE0_clEvEUlfE_St5arrayIPcLm2EEEEviT0_T1_,@function
        .size           _ZN2at6native29vectorized_elementwise_kernelILi8EZZZNS0_15erf_kernel_cudaERNS_18TensorIteratorBaseEENKUlvE_clEvENKUlvE0_clEvEUlfE_St5arrayIPcLm2EEEEviT0_T1_,(.L_x_10300 - _ZN2at6native29vectorized_elementwise_kernelILi8EZZZNS0_15erf_kernel_cudaERNS_18TensorIteratorBaseEENKUlvE_clEvENKUlvE0_clEvEUlfE_St5arrayIPcLm2EEEEviT0_T1_)
        .other          _ZN2at6native29vectorized_elementwise_kernelILi8EZZZNS0_15erf_kernel_cudaERNS_18TensorIteratorBaseEENKUlvE_clEvENKUlvE0_clEvEUlfE_St5arrayIPcLm2EEEEviT0_T1_,@"STO_CUDA_ENTRY STV_DEFAULT"
_ZN2at6native29vectorized_elementwise_kernelILi8EZZZNS0_15erf_kernel_cudaERNS_18TensorIteratorBaseEENKUlvE_clEvENKUlvE0_clEvEUlfE_St5arrayIPcLm2EEEEviT0_T1_:
.text._ZN2at6native29vectorized_elementwise_kernelILi8EZZZNS0_15erf_kernel_cudaERNS_18TensorIteratorBaseEENKUlvE_clEvENKUlvE0_clEvEUlfE_St5arrayIPcLm2EEEEviT0_T1_:
[----:B------:R-:W-:Y:S02]  /*0000*/  MOV R1, c[0x0][0x28] ;  /* 0x00000a0000017a02 */ /* 0x000fe40000000f00 */
[----:B------:R-:W-:Y:S05]  /*0010*/  EXIT ;  /* 0x000000000000794d */ /* 0x000fea0003800000 */
.L_x_1805:
        /* <DEDUP_REMOVED lines=14> */
.L_x_10300:


//--------------------- .text._ZN2at6native18elementwise_kernelILi128ELi4EZNS0_15gpu_kernel_implIZZZNS0_15erf_kernel_cudaERNS_18TensorIteratorBaseEENKUlvE_clEvENKUlvE_clEvEUldE_EEvS4_RKT_EUliE_EEviT1_ --------------------------
	.section	.text._ZN2at6native18elementwise_kernelILi128ELi4EZNS0_15gpu_kernel_implIZZZNS0_15erf_kernel_cudaERNS_18TensorIteratorBaseEENKUlvE_clEvENKUlvE_clEvEUldE_EEvS4_RKT_EUliE_EEviT1_,"ax",@progbits
	.sectioninfo	@"SHI_REGISTERS=24"
	.align	128
        .global         _ZN2at6native18elementwise_kernelILi128ELi4EZNS0_15gpu_kernel_implIZZZNS0_15erf_kernel_cudaERNS_18TensorIteratorBaseEENKUlvE_clEvENKUlvE_clEvEUldE_EEvS4_RKT_EUliE_EEviT1_
        .type           _ZN2at6native18elementwise_kernelILi128ELi4EZNS0_15gpu_kernel_implIZZZNS0_15erf_kernel_cudaERNS_18TensorIteratorBaseEENKUlvE_clEvENKUlvE_clEvEUldE_EEvS4_RKT_EUliE_EEviT1_,@function
        .size           _ZN2at6native18elementwise_kernelILi128ELi4EZNS0_15gpu_kernel_implIZZZNS0_15erf_kernel_cudaERNS_18TensorIteratorBaseEENKUlvE_clEvENKUlvE_clEvEUldE_EEvS4_RKT_EUliE_EEviT1_,(.L_x_10301 - _ZN2at6native18elementwise_kernelILi128ELi4EZNS0_15gpu_kernel_implIZZZNS0_15erf_kernel_cudaERNS_18TensorIteratorBaseEENKUlvE_clEvENKUlvE_clEvEUldE_EEvS4_RKT_EUliE_EEviT1_)
        .other          _ZN2at6native18elementwise_kernelILi128ELi4EZNS0_15gpu_kernel_implIZZZNS0_15erf_kernel_cudaERNS_18TensorIteratorBaseEENKUlvE_clEvENKUlvE_clEvEUldE_EEvS4_RKT_EUliE_EEviT1_,@"STO_CUDA_ENTRY STV_DEFAULT"
_ZN2at6native18elementwise_kernelILi128ELi4EZNS0_15gpu_kernel_implIZZZNS0_15erf_kernel_cudaERNS_18TensorIteratorBaseEENKUlvE_clEvENKUlvE_clEvEUldE_EEvS4_RKT_EUliE_EEviT1_:
.text._ZN2at6native18elementwise_kernelILi128ELi4EZNS0_15gpu_kernel_implIZZZNS0_15erf_kernel_cudaERNS_18TensorIteratorBaseEENKUlvE_clEvENKUlvE_clEvEUldE_EEvS4_RKT_EUliE_EEviT1_:
        /* <DEDUP_REMOVED lines=235> */
.L_x_1808:
        /* <DEDUP_REMOVED lines=17> */
[----:B--2---:R-:W0:Y:S01]  /*0fc0*/  I2F.F64.S16 R2, R2 ;  /* 0x0000000200027312 */ /* 0x004e220000101c00 */
[----:B------:R-:W-:Y:S05]  /*0fd0*/  BRA `(.L_x_1814) ;  /* 0x00000e2000007947 */ /* 0x000fea0003800000 */
.L_x_1812:
[----:B------:R-:W2:Y:S02]  /*0fe0*/  LDG.E.U8 R2, [R4.64] ;  /* 0x0000002404027981 */ /* 0x000ea4000c1e1100 */
[----:B--2---:R-:W0:Y:S01]  /*0ff0*/  I2F.F64.U16 R2, R2 ;  /* 0x0000000200027312 */ /* 0x004e220000101800 */
[----:B------:R-:W-:Y:S05]  /*1000*/  BRA `(.L_x_1814) ;  /* 0x00000df000007947 */ /* 0x000fea0003800000 */
.L_x_1811:
[----:B------:R-:W-:-:S13]  /*1010*/  ISETP.NE.AND P0, PT, R2, 0x2, PT ;  /* 0x000000020200780c */ /* 0x000fda0003f05270 */
[----:B------:R-:W-:Y:S05]  /*1020*/  @!P0 BRA `(.L_x_1815) ;  /* 0x000000a000008947 */ /* 0x000fea0003800000 */
[----:B------:R-:W-:-:S13]  /*1030*/  ISETP.NE.AND P0, PT, R2, 0x3, PT ;  /* 0x000000030200780c */ /* 0x000fda0003f05270 */
[----:B------:R-:W-:Y:S05]  /*1040*/  @!P0 BRA `(.L_x_1816) ;  /* 0x0000005000008947 */ /* 0x000fea0003800000 */
[----:B------:R-:W-:-:S13]  /*1050*/  ISETP.NE.AND P0, PT, R2, 0x4, PT ;  /* 0x000000040200780c */ /* 0x000fda0003f05270 */
[----:B------:R-:W-:Y:S05]  /*1060*/  @P0 BRA `(.L_x_1813) ;  /* 0x00000bf000000947 */ /* 0x000fea0003800000 */
[----:B------:R-:W2:Y:S02]  /*1070*/  LDG.E.64 R2, [R4.64] ;  /* 0x0000002404027981 */ /* 0x000ea4000c1e1b00 */
[----:B--2---:R-:W0:Y:S01]  /*1080*/  I2F.F64.S64 R2, R2 ;  /* 0x0000000200027312 */ /* 0x004e220000301c00 */
[----:B------:R-:W-:Y:S05]  /*1090*/  BRA `(.L_x_1814) ;  /* 0x00000d6000007947 */ /* 0x000fea0003800000 */
.L_x_1816:
[----:B------:R-:W2:Y:S02]  /*10a0*/  LDG.E R2, [R4.64] ;  /* 0x0000002404027981 */ /* 0x000ea4000c1e1900 */
[----:B--2---:R-:W0:Y:S01]  /*10b0*/  I2F.F64 R2, R2 ;  /* 0x0000000200027312 */ /* 0x004e220000201c00 */
[----:B------:R-:W-:Y:S05]  /*10c0*/  BRA `(.L_x_1814) ;  /* 0x00000d3000007947 */ /* 0x000fea0003800000 */
.L_x_1815:
[----:B------:R-:W2:Y:S02]  /*10d0*/  LDG.E.U16 R2, [R4.64] ;  /* 0x0000002404027981 */ /* 0x000ea4000c1e1500 */
[----:B--2---:R-:W0:Y:S01]  /*10e0*/  I2F.F64.S16 R2, R2 ;  /* 0x0000000200027312 */ /* 0x004e220000101c00 */
[----:B------:R-:W-:Y:S05]  /*10f0*/  BRA `(.L_x_1814) ;  /* 0x00000d0000007947 */ /* 0x000fea0003800000 */
.L_x_1810:
[----:B------:R-:W-:-:S13]  /*1100*/  ISETP.GT.AND P0, PT, R2, 0x6, PT ;  /* 0x000000060200780c */ /* 0x000fda0003f04270 */
[----:B------:R-:W-:Y:S05]  /*1110*/  @P0 BRA `(.L_x_1817) ;  /* 0x000000d000000947 */ /* 0x000fea0003800000 */
[----:B------:R-:W-:-:S13]  /*1120*/  ISETP.NE.AND P0, PT, R2, 0x5, PT ;  /* 0x000000050200780c */ /* 0x000fda0003f05270 */
[----:B------:R-:W-:Y:S05]  /*1130*/  @!P0 BRA `(.L_x_1818) ;  /* 0x0000006000008947 */ /* 0x000fea0003800000 */
[----:B------:R-:W-:-:S13]  /*1140*/  ISETP.NE.AND P0, PT, R2, 0x6, PT ;  /* 0x000000060200780c */ /* 0x000fda0003f05270 */
[----:B------:R-:W-:Y:S05]  /*1150*/  @P0 BRA `(.L_x_1813) ;  /* 0x00000b0000000947 */ /* 0x000fea0003800000 */
[----:B------:R-:W2:Y:S02]  /*1160*/  LDG.E R2, [R4.64] ;  /* 0x0000002404027981 */ /* 0x000ea4000c1e1900 */
[----:B--2---:R-:W-:-:S06]  /*1170*/  FMUL.FTZ R2, R2, 1 ;  /* 0x3f80000002027820 */ /* 0x004fcc0000410000 */
[----:B------:R-:W0:Y:S01]  /*1180*/  F2F.F64.F32 R2, R2 ;  /* 0x0000000200027310 */ /* 0x000e220000201800 */
[----:B------:R-:W-:Y:S05]  /*1190*/  BRA `(.L_x_1814) ;  /* 0x00000c6000007947 */ /* 0x000fea0003800000 */
.L_x_1818:
[----:B------:R-:W2:Y:S02]  /*11a0*/  LDG.E.U16 R0, [R4.64] ;  /* 0x0000002404007981 */ /* 0x000ea4000c1e1500 */
[----:B--2---:R-:W-:-:S05]  /*11b0*/  HADD2.F32 R0, -RZ, R0.H0_H0 ;  /* 0x20000000ff007230 */ /* 0x004fca0000004100 */
[----:B------:R-:W-:-:S04]  /*11c0*/  FMUL.FTZ R0, R0, 1 ;  /* 0x3f80000000007820 */ /* 0x000fc80000410000 */
[----:B------:R0:W1:Y:S01]  /*11d0*/  F2F.F64.F32 R2, R0 ;  /* 0x0000000000027310 */ /* 0x0000620000201800 */
[----:B------:R-:W-:Y:S05]  /*11e0*/  BRA `(.L_x_1814) ;  /* 0x00000c1000007947 */ /* 0x000fea0003800000 */
.L_x_1817:
[----:B------:R-:W-:-:S13]  /*11f0*/  ISETP.NE.AND P0, PT, R2, 0x7, PT ;  /* 0x000000070200780c */ /* 0x000fda0003f05270 */
[----:B------:R-:W-:Y:S05]  /*1200*/  @!P0 BRA `(.L_x_1819) ;  /* 0x000000d000008947 */ /* 0x000fea0003800000 */
        /* <DEDUP_REMOVED lines=8> */
.L_x_1820:
[----:B------:R-:W2:Y:S02]  /*1290*/  LDG.E.U16 R4, [R4.64] ;  /* 0x0000002404047981 */ /* 0x000ea4000c1e1500 */
[----:B--2---:R-:W-:-:S05]  /*12a0*/  HADD2.F32 R0, -RZ, R4.H0_H0 ;  /* 0x20000004ff007230 */ /* 0x004fca0000004100 */
[----:B------:R-:W-:-:S04]  /*12b0*/  FMUL.FTZ R0, R0, 1 ;  /* 0x3f80000000007820 */ /* 0x000fc80000410000 */
[----:B------:R0:W1:Y:S01]  /*12c0*/  F2F.F64.F32 R2, R0 ;  /* 0x0000000000027310 */ /* 0x0000620000201800 */
[----:B------:R-:W-:Y:S05]  /*12d0*/  BRA `(.L_x_1814) ;  /* 0x00000b2000007947 */ /* 0x000fea0003800000 */
.L_x_1819:
[----:B------:R0:W5:Y:S01]  /*12e0*/  LDG.E.64 R2, [R4.64] ;  /* 0x0000002404027981 */ /* 0x000162000c1e1b00 */
[----:B------:R-:W-:Y:S05]  /*12f0*/  BRA `(.L_x_1814) ;  /* 0x00000b0000007947 */ /* 0x000fea0003800000 */
.L_x_1809:
        /* <DEDUP_REMOVED lines=8> */
[----:B------:R-:W2:Y:S01]  /*1380*/  LDG.E.U8 R4, [R4.64] ;  /* 0x0000002404047981 */ /* 0x000ea2000c1e1100 */
[----:B------:R-:W-:Y:S01]  /*1390*/  IMAD.MOV.U32 R2, RZ, RZ, RZ ;  /* 0x000000ffff027224 */ /* 0x000fe200078e00ff */
[----:B--2---:R-:W-:-:S04]  /*13a0*/  ISETP.NE.AND P0, PT, R4, RZ, PT ;  /* 0x000000ff0400720c */ /* 0x004fc80003f05270 */
[----:B------:R-:W-:Y:S01]  /*13b0*/  FSEL R3, RZ, 1.875, !P0 ;  /* 0x3ff00000ff037808 */ /* 0x000fe20004000000 */
[----:B------:R-:W-:Y:S05]  /*13c0*/  BRA `(.L_x_1814) ;  /* 0x00000a3000007947 */ /* 0x000fea0003800000 */
.L_x_1823:
[----:B------:R0:W5:Y:S01]  /*13d0*/  LDG.E.64 R2, [R4.64] ;  /* 0x0000002404027981 */ /* 0x000162000c1e1b00 */
[----:B------:R-:W-:Y:S05]  /*13e0*/  BRA `(.L_x_1814) ;  /* 0x00000a1000007947 */ /* 0x000fea0003800000 */
.L_x_1822:
        /* <DEDUP_REMOVED lines=24> */
[----:B------:R-:W-:-:S05]  /*1570*/  LOP3.LUT R3, R3, 0x80000000, R0, 0xf8, !PT ;  /* 0x8000000003037812 */ /* 0x000fca00078ef800 */
[----:B------:R-:W-:-:S06]  /*1580*/  FMUL.FTZ R3, R3, 1 ;  /* 0x3f80000003037820 */ /* 0x000fcc0000410000 */
[----:B------:R-:W0:Y:S01]  /*1590*/  F2F.F64.F32 R2, R3 ;  /* 0x0000000300027310 */ /* 0x000e220000201800 */
[----:B------:R-:W-:Y:S05]  /*15a0*/  BRA `(.L_x_1814) ;  /* 0x0000085000007947 */ /* 0x000fea0003800000 */
.L_x_1825:
[----:B------:R-:W2:Y:S02]  /*15b0*/  LDG.E.U8 R3, [R4.64] ;  /* 0x0000002404037981 */ /* 0x000ea4000c1e1100 */
[----:B--2---:R-:W-:-:S05]  /*15c0*/  IMAD.SHL.U32 R0, R3, 0x2000000, RZ ;  /* 0x0200000003007824 */ /* 0x004fca00078e00ff */
[----:B------:R-:W-:-:S13]  /*15d0*/  ISETP.GE.U32.AND P0, PT, R0, 0x8000000, PT ;  /* 0x080000000000780c */ /* 0x000fda0003f06070 */
[C---:B------:R-:W-:Y:S02]  /*15e0*/  @!P0 IMAD.SHL.U32 R0, R3.reuse, 0x100, RZ ;  /* 0x0000010003008824 */ /* 0x040fe400078e00ff */
[C---:B------:R-:W-:Y:S02]  /*15f0*/  @P0 IMAD.SHL.U32 R2, R3.reuse, 0x200000, RZ ;  /* 0x0020000003020824 */ /* 0x040fe400078e00ff */
[----:B------:R-:W-:Y:S01]  /*1600*/  IMAD.SHL.U32 R3, R3, 0x1000000, RZ ;  /* 0x0100000003037824 */ /* 0x000fe200078e00ff */
[----:B------:R-:W-:Y:S02]  /*1610*/  @!P0 LOP3.LUT R0, R0, 0x7f00, RZ, 0xc0, !PT ;  /* 0x00007f0000008812 */ /* 0x000fe400078ec0ff */
[----:B------:R-:W-:Y:S02]  /*1620*/  @P0 LOP3.LUT R2, R2, 0x70000000, RZ, 0xfc, !PT ;  /* 0x7000000002020812 */ /* 0x000fe400078efcff */
[----:B------:R-:W-:-:S03]  /*1630*/  @!P0 LOP3.LUT R0, R0, 0x3f000000, RZ, 0xfc, !PT ;  /* 0x3f00000000008812 */ /* 0x000fc600078efcff */
[----:B------:R-:W-:Y:S02]  /*1640*/  @P0 FMUL.FTZ R2, R2, 1.9259299443872358531e-34 ;  /* 0x0780000002020820 */ /* 0x000fe40000410000 */
[----:B------:R-:W-:-:S05]  /*1650*/  @!P0 FADD.FTZ R2, R0, -0.5 ;  /* 0xbf00000000028421 */ /* 0x000fca0000010000 */
[----:B------:R-:W-:-:S05]  /*1660*/  LOP3.LUT R2, R2, 0x80000000, R3, 0xf8, !PT ;  /* 0x8000000002027812 */ /* 0x000fca00078ef803 */
[----:B------:R-:W-:-:S06]  /*1670*/  FMUL.FTZ R2, R2, 1 ;  /* 0x3f80000002027820 */ /* 0x000fcc0000410000 */
[----:B------:R-:W0:Y:S01]  /*1680*/  F2F.F64.F32 R2, R2 ;  /* 0x0000000200027310 */ /* 0x000e220000201800 */
[----:B------:R-:W-:Y:S05]  /*1690*/  BRA `(.L_x_1814) ;  /* 0x0000076000007947 */ /* 0x000fea0003800000 */
.L_x_1824:
[----:B------:R-:W2:Y:S02]  /*16a0*/  LDG.E.U16 R0, [R4.64] ;  /* 0x0000002404007981 */ /* 0x000ea4000c1e1500 */
[----:B--2---:R-:W-:-:S05]  /*16b0*/  PRMT R0, RZ, 0x5410, R0 ;  /* 0x00005410ff007816 */ /* 0x004fca0000000000 */
[----:B------:R-:W-:-:S04]  /*16c0*/  FMUL.FTZ R0, R0, 1 ;  /* 0x3f80000000007820 */ /* 0x000fc80000410000 */
[----:B------:R0:W1:Y:S01]  /*16d0*/  F2F.F64.F32 R2, R0 ;  /* 0x0000000000027310 */ /* 0x0000620000201800 */
[----:B------:R-:W-:Y:S05]  /*16e0*/  BRA `(.L_x_1814) ;  /* 0x0000071000007947 */ /* 0x000fea0003800000 */
.L_x_1821:
        /* <DEDUP_REMOVED lines=9> */
[----:B--2---:R-:W0:Y:S01]  /*1780*/  I2F.F64.U16 R2, R2 ;  /* 0x0000000200027312 */ /* 0x004e220000101800 */
[----:B------:R-:W-:Y:S05]  /*1790*/  BRA `(.L_x_1814) ;  /* 0x0000066000007947 */ /* 0x000fea0003800000 */
.L_x_1828:
        /* <DEDUP_REMOVED lines=21> */
.L_x_1832:
[----:B------:R-:W-:Y:S05]  /*18f0*/  BSYNC B1 ;  /* 0x0000000000017941 */ /* 0x000fea0003800000 */
.L_x_1831:
[----:B------:R-:W-:Y:S01]  /*1900*/  LEA R3, R0, 0x3b800000, 0x17 ;  /* 0x3b80000000037811 */ /* 0x000fe200078eb8ff */
[----:B------:R-:W-:-:S05]  /*1910*/  IMAD.SHL.U32 R0, R2, 0x100000, RZ ;  /* 0x0010000002007824 */ /* 0x000fca00078e00ff */
[----:B------:R-:W-:Y:S02]  /*1920*/  LOP3.LUT R0, R3, R0, R4, 0xfe, !PT ;  /* 0x0000000003007212 */ /* 0x000fe400078efe04 */
.L_x_1830:
[----:B------:R-:W-:Y:S05]  /*1930*/  BSYNC B0 ;  /* 0x0000000000007941 */ /* 0x000fea0003800000 */
.L_x_1829:
[----:B------:R-:W-:-:S04]  /*1940*/  FMUL.FTZ R0, R0, 1 ;  /* 0x3f80000000007820 */ /* 0x000fc80000410000 */
[----:B------:R0:W1:Y:S01]  /*1950*/  F2F.F64.F32 R2, R0 ;  /* 0x0000000000027310 */ /* 0x0000620000201800 */
[----:B------:R-:W-:Y:S05]  /*1960*/  BRA `(.L_x_1814) ;  /* 0x0000049000007947 */ /* 0x000fea0003800000 */
.L_x_1827:
        /* <DEDUP_REMOVED lines=21> */
.L_x_1836:
[----:B------:R-:W-:Y:S05]  /*1ac0*/  BSYNC B1 ;  /* 0x0000000000017941 */ /* 0x000fea0003800000 */
.L_x_1835:
[----:B------:R-:W-:Y:S01]  /*1ad0*/  LEA R3, R0, 0x37800000, 0x17 ;  /* 0x3780000000037811 */ /* 0x000fe200078eb8ff */
[----:B------:R-:W-:-:S05]  /*1ae0*/  IMAD.SHL.U32 R0, R2, 0x200000, RZ ;  /* 0x0020000002007824 */ /* 0x000fca00078e00ff */
[----:B------:R-:W-:Y:S02]  /*1af0*/  LOP3.LUT R0, R3, R0, R4, 0xfe, !PT ;  /* 0x0000000003007212 */ /* 0x000fe400078efe04 */
.L_x_1834:
[----:B------:R-:W-:Y:S05]  /*1b00*/  BSYNC B0 ;  /* 0x0000000000007941 */ /* 0x000fea0003800000 */
.L_x_1833:
[----:B------:R-:W-:-:S04]  /*1b10*/  FMUL.FTZ R0, R0, 1 ;  /* 0x3f80000000007820 */ /* 0x000fc80000410000 */
[----:B------:R0:W1:Y:S01]  /*1b20*/  F2F.F64.F32 R2, R0 ;  /* 0x0000000000027310 */ /* 0x0000620000201800 */
[----:B------:R-:W-:Y:S05]  /*1b30*/  BRA `(.L_x_1814) ;  /* 0x000002c000007947 */ /* 0x000fea0003800000 */
.L_x_1826:
        /* <DEDUP_REMOVED lines=14> */
.L_x_1840:
[----:B------:R-:W-:Y:S05]  /*1c20*/  BSYNC B0 ;  /* 0x0000000000007941 */ /* 0x000fea0003800000 */
.L_x_1839:
[----:B------:R-:W-:-:S04]  /*1c30*/  FMUL.FTZ R0, R0, 1 ;  /* 0x3f80000000007820 */ /* 0x000fc80000410000 */
[----:B------:R0:W1:Y:S01]  /*1c40*/  F2F.F64.F32 R2, R0 ;  /* 0x0000000000027310 */ /* 0x0000620000201800 */
[----:B------:R-:W-:Y:S05]  /*1c50*/  BRA `(.L_x_1814) ;  /* 0x000001a000007947 */ /* 0x000fea0003800000 */
.L_x_1813:
        /* <DEDUP_REMOVED lines=19> */
[----:B------:R-:W-:Y:S01]  /*1d90*/  CS2R R2, SRZ ;  /* 0x0000000000027805 */ /* 0x000fe2000001ff00 */
[----:B------:R-:W-:Y:S05]  /*1da0*/  BRA `(.L_x_1814) ;  /* 0x0000005000007947 */ /* 0x000fea0003800000 */
.L_x_1838:
[----:B------:R-:W2:Y:S02]  /*1db0*/  LDG.E.64 R2, [R4.64] ;  /* 0x0000002404027981 */ /* 0x000ea4000c1e1b00 */
[----:B--2---:R-:W0:Y:S01]  /*1dc0*/  I2F.F64.U64 R2, R2 ;  /* 0x0000000200027312 */ /* 0x004e220000301800 */
[----:B------:R-:W-:Y:S05]  /*1dd0*/  BRA `(.L_x_1814) ;  /* 0x0000002000007947 */ /* 0x000fea0003800000 */
.L_x_1837:
[----:B------:R-:W2:Y:S02]  /*1de0*/  LDG.E R2, [R4.64] ;  /* 0x0000002404027981 */ /* 0x000ea4000c1e1900 */
[----:B--2---:R-:W0:Y:S02]  /*1df0*/  I2F.F64.U32 R2, R2 ;  /* 0x0000000200027312 */ /* 0x004e240000201800 */
.L_x_1814:
[----:B0-----:R-:W-:Y:S02]  /*1e00*/  IMAD.MOV.U32 R4, RZ, RZ, -0x4590d87 ;  /* 0xfba6f279ff047424 */ /* 0x001fe400078e00ff */
[----:B------:R-:W-:Y:S02]  /*1e10*/  IMAD.MOV.U32 R5, RZ, RZ, 0x3cf0679a ;  /* 0x3cf0679aff057424 */ /* 0x000fe400078e00ff */
[----:B------:R-:W-:-:S02]  /*1e20*/  IMAD.MOV.U32 R10, RZ, RZ, -0x5b8be47f ;  /* 0xa4741b81ff0a7424 */ /* 0x000fc400078e00ff */
[----:B------:R-:W-:Y:S02]  /*1e30*/  IMAD.MOV.U32 R11, RZ, RZ, 0x3e5ae904 ;  /* 0x3e5ae904ff0b7424 */ /* 0x000fe400078e00ff */
[----:B-1---5:R-:W0:-:S06]  /*1e40*/  DFMA R4, |R2|, -R4, c[0x2][0x0] ;  /* 0x008000000204762b */ /* 0x022e0c0000000a04 */
[----:B0-----:R-:W0:-:S06]  /*1e50*/  DFMA R4, R4, |R2|, c[0x2][0x8] ;  /* 0x008002000404762b */ /* 0x001e0c0000000402 */
        /* <DEDUP_REMOVED lines=21> */
[----:B0-----:R-:W0:-:S06]  /*1fb0*/  DFMA R8, R6, |R2|, |R2| ;  /* 0x400000020608722b */ /* 0x001e0c0000000402 */
[----:B0-----:R-:W0:Y:S01]  /*1fc0*/  F2F.F32.F64 R0, R8 ;  /* 0x0000000800007310 */ /* 0x001e220000301000 */
[----:B------:R-:W0:-:S14]  /*1fd0*/  DSETP.GEU.AND P0, PT, |R8|, c[0x2][0xb8], PT ;  /* 0x00802e000800762a */ /* 0x000e1c0003f0e200 */
[----:B0-----:R-:W-:Y:S01]  /*1fe0*/  @!P0 FMUL R0, R0, 1.175494350822287508e-38 ;  /* 0x0080000000008820 */ /* 0x001fe20000400000 */
[----:B------:R-:W-:-:S03]  /*1ff0*/  DSETP.GE.AND P0, PT, |R2|, c[0x2][0x110], PT ;  /* 0x008044000200762a */ /* 0x000fc60003f06200 */
[----:B------:R-:W-:-:S04]  /*2000*/  FMUL.FTZ R0, R0, -1.4426950216293334961 ;  /* 0xbfb8aa3b00007820 */ /* 0x000fc80000410000 */
[----:B------:R0:W1:Y:S02]  /*2010*/  FRND R14, R0 ;  /* 0x00000000000e7307 */ /* 0x0000640000201000 */
[----:B0-----:R-:W0:Y:S01]  /*2020*/  LDC.U8 R0, c[0x0][0x371] ;  /* 0x0000dc40ff007b82 */ /* 0x001e220000000000 */
[----:B-1----:R-:W-:-:S05]  /*2030*/  FMUL.FTZ R12, R14, 1 ;  /* 0x3f8000000e0c7820 */ /* 0x002fca0000410000 */
[----:B------:R-:W1:Y:S08]  /*2040*/  MUFU.EX2 R14, R14 ;  /* 0x0000000e000e7308 */ /* 0x000e700000000800 */
[----:B------:R1:W2:Y:S02]  /*2050*/  F2F.F64.F32 R4, R12 ;  /* 0x0000000c00047310 */ /* 0x0002a40000201800 */
[----:B-1----:R-:W-:-:S06]  /*2060*/  FMUL.FTZ R12, R14, 1 ;  /* 0x3f8000000e0c7820 */ /* 0x002fcc0000410000 */
[----:B------:R-:W1:Y:S01]  /*2070*/  F2F.F64.F32 R12, R12 ;  /* 0x0000000c000c7310 */ /* 0x000e620000201800 */
[----:B--2---:R-:W2:-:S04]  /*2080*/  DFMA R4, -R4, c[0x2][0xc0], -R8 ;  /* 0x0080300004047a2b */ /* 0x004e880000000908 */
[----:B------:R-:W3:-:S04]  /*2090*/  DADD R8, -R8, |R2| ;  /* 0x0000000008087229 */ /* 0x000ec80000000502 */
[----:B--2---:R-:W2:-:S04]  /*20a0*/  DFMA R10, R4, R10, c[0x2][0xc8] ;  /* 0x00803200040a762b */ /* 0x004e88000000000a */
[----:B---3--:R-:W-:-:S04]  /*20b0*/  DFMA R8, R6, |R2|, R8 ;  /* 0x400000020608722b */ /* 0x008fc80000000008 */
[----:B--2---:R-:W2:-:S04]  /*20c0*/  DFMA R10, R4, R10, c[0x2][0xd0] ;  /* 0x00803400040a762b */ /* 0x004e88000000000a */
[----:B-1----:R-:W-:-:S04]  /*20d0*/  DADD R6, -R12, 1 ;  /* 0x3ff000000c067429 */ /* 0x002fc80000000100 */
[----:B--2---:R-:W1:-:S06]  /*20e0*/  DFMA R10, R4, R10, c[0x2][0xd8] ;  /* 0x00803600040a762b */ /* 0x004e4c000000000a */
[----:B-1----:R-:W1:-:S06]  /*20f0*/  DFMA R10, R4, R10, c[0x2][0xe0] ;  /* 0x00803800040a762b */ /* 0x002e4c000000000a */
[----:B-1----:R-:W1:-:S06]  /*2100*/  DFMA R10, R4, R10, c[0x2][0xe8] ;  /* 0x00803a00040a762b */ /* 0x002e4c000000000a */
[----:B-1----:R-:W1:-:S06]  /*2110*/  DFMA R10, R4, R10, c[0x2][0xf0] ;  /* 0x00803c00040a762b */ /* 0x002e4c000000000a */
[----:B-1----:R-:W1:-:S06]  /*2120*/  DFMA R10, R4, R10, c[0x2][0xf8] ;  /* 0x00803e00040a762b */ /* 0x002e4c000000000a */
[----:B-1----:R-:W1:-:S06]  /*2130*/  DFMA R10, R4, R10, c[0x2][0x100] ;  /* 0x00804000040a762b */ /* 0x002e4c000000000a */
[----:B-1----:R-:W1:-:S06]  /*2140*/  DFMA R10, R4, R10, c[0x2][0x108] ;  /* 0x00804200040a762b */ /* 0x002e4c000000000a */
[----:B-1----:R-:W1:-:S06]  /*2150*/  DMUL R10, R4, R10 ;  /* 0x0000000a040a7228 */ /* 0x002e4c0000000000 */
[----:B-1----:R-:W1:-:S06]  /*2160*/  DFMA R8, R4, R10, -R8 ;  /* 0x0000000a0408722b */ /* 0x002e4c0000000808 */
[----:B-1----:R0:W1:Y:S02]  /*2170*/  DADD R8, R4, R8 ;  /* 0x0000000004087229 */ /* 0x0020640000000008 */
[----:B0-----:R-:W-:-:S04]  /*2180*/  PRMT R4, R0, 0x9910, RZ ;  /* 0x0000991000047816 */ /* 0x001fc800000000ff */
[----:B-1----:R-:W0:Y:S01]  /*2190*/  DFMA R6, -R8, R12, R6 ;  /* 0x0000000c0806722b */ /* 0x002e220000000106 */
[----:B------:R-:W-:-:S05]  /*21a0*/  IMAD.MOV.U32 R2, RZ, RZ, R4 ;  /* 0x000000ffff027224 */ /* 0x000fca00078e0004 */
[----:B------:R-:W-:-:S04]  /*21b0*/  ISETP.GT.AND P1, PT, R2, 0x9, PT ;  /* 0x000000090200780c */ /* 0x000fc80003f24270 */
[----:B0-----:R-:W-:Y:S02]  /*21c0*/  FSEL R5, R7, 1.875, !P0 ;  /* 0x3ff0000007057808 */ /* 0x001fe40004000000 */
[----:B------:R-:W-:Y:S02]  /*21d0*/  FSEL R4, R6, RZ, !P0 ;  /* 0x000000ff06047208 */ /* 0x000fe40004000000 */
[----:B------:R-:W-:-:S05]  /*21e0*/  LOP3.LUT R5, R5, 0x80000000, R3, 0xb8, !PT ;  /* 0x8000000005057812 */ /* 0x000fca00078eb803 */
        /* <DEDUP_REMOVED lines=9> */
[----:B------:R-:W0:Y:S02]  /*2280*/  F2I.F64.TRUNC R5, R4 ;  /* 0x0000000400057311 */ /* 0x000e24000030d100 */
[----:B0-----:R0:W-:Y:S01]  /*2290*/  STG.E.U8 [R16.64], R5 ;  /* 0x0000000510007986 */ /* 0x0011e2000c101124 */
[----:B------:R-:W-:Y:S05]  /*22a0*/  BRA `(.L_x_1846) ;  /* 0x00000f1000007947 */ /* 0x000fea0003800000 */
.L_x_1844:
[----:B------:R-:W0:Y:S02]  /*22b0*/  F2I.S64.F64.TRUNC R4, R4 ;  /* 0x0000000400047311 */ /* 0x000e24000030d900 */
[----:B0-----:R-:W-:-:S05]  /*22c0*/  IMAD.MOV.U32 R3, RZ, RZ, R4 ;  /* 0x000000ffff037224 */ /* 0x001fca00078e0004 */
[----:B------:R0:W-:Y:S01]  /*22d0*/  STG.E.U8 [R16.64], R3 ;  /* 0x0000000310007986 */ /* 0x0001e2000c101124 */
[----:B------:R-:W-:Y:S05]  /*22e0*/  BRA `(.L_x_1846) ;  /* 0x00000ed000007947 */ /* 0x000fea0003800000 */
.L_x_1843:
[----:B------:R-:W-:-:S13]  /*22f0*/  ISETP.NE.AND P0, PT, R2, 0x2, PT ;  /* 0x000000020200780c */ /* 0x000fda0003f05270 */
[----:B------:R-:W-:Y:S05]  /*2300*/  @!P0 BRA `(.L_x_1847) ;  /* 0x000000a000008947 */ /* 0x000fea0003800000 */
[----:B------:R-:W-:-:S13]  /*2310*/  ISETP.NE.AND P0, PT, R2, 0x3, PT ;  /* 0x000000030200780c */ /* 0x000fda0003f05270 */
[----:B------:R-:W-:Y:S05]  /*2320*/  @!P0 BRA `(.L_x_1848) ;  /* 0x0000005000008947 */ /* 0x000fea0003800000 */
[----:B------:R-:W-:-:S13]  /*2330*/  ISETP.NE.AND P0, PT, R2, 0x4, PT ;  /* 0x000000040200780c */ /* 0x000fda0003f05270 */
[----:B------:R-:W-:Y:S05]  /*2340*/  @P0 BRA `(.L_x_1845) ;  /* 0x00000ce000000947 */ /* 0x000fea0003800000 */
[----:B------:R-:W0:Y:S02]  /*2350*/  F2I.S64.F64.TRUNC R4, R4 ;  /* 0x0000000400047311 */ /* 0x000e24000030d900 */
[----:B0-----:R0:W-:Y:S01]  /*2360*/  STG.E.64 [R16.64], R4 ;  /* 0x0000000410007986 */ /* 0x0011e2000c101b24 */
[----:B------:R-:W-:Y:S05]  /*2370*/  BRA `(.L_x_1846) ;  /* 0x00000e4000007947 */ /* 0x000fea0003800000 */
.L_x_1848:
[----:B------:R-:W0:Y:S02]  /*2380*/  F2I.F64.TRUNC R5, R4 ;  /* 0x0000000400057311 */ /* 0x000e24000030d100 */
[----:B0-----:R0:W-:Y:S01]  /*2390*/  STG.E [R16.64], R5 ;  /* 0x0000000510007986 */ /* 0x0011e2000c101924 */
[----:B------:R-:W-:Y:S05]  /*23a0*/  BRA `(.L_x_1846) ;  /* 0x00000e1000007947 */ /* 0x000fea0003800000 */
.L_x_1847:
[----:B------:R-:W0:Y:S02]  /*23b0*/  F2I.F64.TRUNC R5, R4 ;  /* 0x0000000400057311 */ /* 0x000e24000030d100 */
[----:B0-----:R0:W-:Y:S01]  /*23c0*/  STG.E.U16 [R16.64], R5 ;  /* 0x0000000510007986 */ /* 0x0011e2000c101524 */
[----:B------:R-:W-:Y:S05]  /*23d0*/  BRA `(.L_x_1846) ;  /* 0x00000de000007947 */ /* 0x000fea0003800000 */
.L_x_1842:
[----:B------:R-:W-:-:S13]  /*23e0*/  ISETP.GT.AND P0, PT, R2, 0x6, PT ;  /* 0x000000060200780c */ /* 0x000fda0003f04270 */
[----:B------:R-:W-:Y:S05]  /*23f0*/  @P0 BRA `(.L_x_1849) ;  /* 0x000000f000000947 */ /* 0x000fea0003800000 */
[----:B------:R-:W-:-:S13]  /*2400*/  ISETP.NE.AND P0, PT, R2, 0x5, PT ;  /* 0x000000050200780c */ /* 0x000fda0003f05270 */
[----:B------:R-:W-:Y:S05]  /*2410*/  @!P0 BRA `(.L_x_1850) ;  /* 0x0000007000008947 */ /* 0x000fea0003800000 */
[----:B------:R-:W-:-:S13]  /*2420*/  ISETP.NE.AND P0, PT, R2, 0x6, PT ;  /* 0x000000060200780c */ /* 0x000fda0003f05270 */
[----:B------:R-:W-:Y:S05]  /*2430*/  @P0 BRA `(.L_x_1845) ;  /* 0x00000bf000000947 */ /* 0x000fea0003800000 */
[----:B------:R-:W0:Y:S01]  /*2440*/  F2F.F32.F64 R3, R4 ;  /* 0x0000000400037310 */ /* 0x000e220000301000 */
[----:B------:R-:W0:-:S14]  /*2450*/  DSETP.GEU.AND P0, PT, |R4|, c[0x2][0xb8], PT ;  /* 0x00802e000400762a */ /* 0x000e1c0003f0e200 */
[----:B0-----:R-:W-:-:S05]  /*2460*/  @!P0 FMUL R3, R3, 1.175494350822287508e-38 ;  /* 0x0080000003038820 */ /* 0x001fca0000400000 */
[----:B------:R0:W-:Y:S01]  /*2470*/  STG.E [R16.64], R3 ;  /* 0x0000000310007986 */ /* 0x0001e2000c101924 */
[----:B------:R-:W-:Y:S05]  /*2480*/  BRA `(.L_x_1846) ;  /* 0x00000d3000007947 */ /* 0x000fea0003800000 */
.L_x_1850:
[----:B------:R-:W0:Y:S01]  /*2490*/  F2F.F32.F64 R0, R4 ;  /* 0x0000000400007310 */ /* 0x000e220000301000 */
[----:B------:R-:W0:-:S14]  /*24a0*/  DSETP.GEU.AND P0, PT, |R4|, c[0x2][0xb8], PT ;  /* 0x00802e000400762a */ /* 0x000e1c0003f0e200 */
[----:B0-----:R-:W-:-:S05]  /*24b0*/  @!P0 FMUL R0, R0, 1.175494350822287508e-38 ;  /* 0x0080000000008820 */ /* 0x001fca0000400000 */
[----:B------:R-:W-:-:S05]  /*24c0*/  F2FP.PACK_AB R0, RZ, R0 ;  /* 0x00000000ff00723e */ /* 0x000fca00000000ff */
[----:B------:R0:W-:Y:S01]  /*24d0*/  STG.E.U16 [R16.64], R0 ;  /* 0x0000000010007986 */ /* 0x0001e2000c101524 */
[----:B------:R-:W-:Y:S05]  /*24e0*/  BRA `(.L_x_1846) ;  /* 0x00000cd000007947 */ /* 0x000fea0003800000 */
.L_x_1849:
[----:B------:R-:W-:-:S13]  /*24f0*/  ISETP.NE.AND P0, PT, R2, 0x7, PT ;  /* 0x000000070200780c */ /* 0x000fda0003f05270 */
[----:B------:R-:W-:Y:S05]  /*2500*/  @!P0 BRA `(.L_x_1851) ;  /* 0x0000011000008947 */ /* 0x000fea0003800000 */
[----:B------:R-:W-:-:S13]  /*2510*/  ISETP.NE.AND P0, PT, R2, 0x8, PT ;  /* 0x000000080200780c */ /* 0x000fda0003f05270 */
[----:B------:R-:W-:Y:S05]  /*2520*/  @!P0 BRA `(.L_x_1852) ;  /* 0x0000008000008947 */ /* 0x000fea0003800000 */
[----:B------:R-:W-:-:S13]  /*2530*/  ISETP.NE.AND P0, PT, R2, 0x9, PT ;  /* 0x000000090200780c */ /* 0x000fda0003f05270 */
[----:B------:R-:W-:Y:S05]  /*2540*/  @P0 BRA `(.L_x_1845) ;  /* 0x00000ae000000947 */ /* 0x000fea0003800000 */
[----:B------:R-:W0:Y:S01]  /*2550*/  F2F.F32.F64 R2, R4 ;  /* 0x0000000400027310 */ /* 0x000e220000301000 */
[----:B------:R-:W0:Y:S01]  /*2560*/  DSETP.GEU.AND P0, PT, |R4|, c[0x2][0xb8], PT ;  /* 0x00802e000400762a */ /* 0x000e220003f0e200 */
[----:B------:R-:W-:-:S13]  /*2570*/  IMAD.MOV.U32 R3, RZ, RZ, RZ ;  /* 0x000000ffff037224 */ /* 0x000fda00078e00ff */
[----:B0-----:R-:W-:-:S05]  /*2580*/  @!P0 FMUL R2, R2, 1.175494350822287508e-38 ;  /* 0x0080000002028820 */ /* 0x001fca0000400000 */
[----:B------:R0:W-:Y:S01]  /*2590*/  STG.E.64 [R16.64], R2 ;  /* 0x0000000210007986 */ /* 0x0001e2000c101b24 */
[----:B------:R-:W-:Y:S05]  /*25a0*/  BRA `(.L_x_1846) ;  /* 0x00000c1000007947 */ /* 0x000fea0003800000 */
.L_x_1852:
[----:B------:R-:W0:Y:S01]  /*25b0*/  F2F.F32.F64 R0, R4 ;  /* 0x0000000400007310 */ /* 0x000e220000301000 */
[----:B------:R-:W0:-:S14]  /*25c0*/  DSETP.GEU.AND P0, PT, |R4|, c[0x2][0xb8], PT ;  /* 0x00802e000400762a */ /* 0x000e1c0003f0e200 */
[----:B0-----:R-:W-:-:S05]  /*25d0*/  @!P0 FMUL R0, R0, 1.175494350822287508e-38 ;  /* 0x0080000000008820 */ /* 0x001fca0000400000 */
[----:B------:R-:W-:-:S04]  /*25e0*/  F2FP.PACK_AB R3, RZ, R0 ;  /* 0x00000000ff03723e */ /* 0x000fc800000000ff */
[----:B------:R-:W-:-:S05]  /*25f0*/  PRMT R3, R3, 0x5410, RZ ;  /* 0x0000541003037816 */ /* 0x000fca00000000ff */
[----:B------:R0:W-:Y:S01]  /*2600*/  STG.E [R16.64], R3 ;  /* 0x0000000310007986 */ /* 0x0001e2000c101924 */
[----:B------:R-:W-:Y:S05]  /*2610*/  BRA `(.L_x_1846) ;  /* 0x00000ba000007947 */ /* 0x000fea0003800000 */
.L_x_1851:
[----:B------:R0:W-:Y:S01]  /*2620*/  STG.E.64 [R16.64], R4 ;  /* 0x0000000410007986 */ /* 0x0001e2000c101b24 */
[----:B------:R-:W-:Y:S05]  /*2630*/  BRA `(.L_x_1846) ;  /* 0x00000b8000007947 */ /* 0x000fea0003800000 */
.L_x_1841:
        /* <DEDUP_REMOVED lines=8> */
[----:B------:R-:W0:-:S06]  /*26c0*/  DSETP.NEU.AND P0, PT, R4, RZ, PT ;  /* 0x000000ff0400722a */ /* 0x000e0c0003f0d000 */
[----:B0-----:R-:W-:-:S05]  /*26d0*/  SEL R3, RZ, 0x1, !P0 ;  /* 0x00000001ff037807 */ /* 0x001fca0004000000 */
[----:B------:R0:W-:Y:S01]  /*26e0*/  STG.E.U8 [R16.64], R3 ;  /* 0x0000000310007986 */ /* 0x0001e2000c101124 */
[----:B------:R-:W-:Y:S05]  /*26f0*/  BRA `(.L_x_1846) ;  /* 0x00000ac000007947 */ /* 0x000fea0003800000 */
.L_x_1855:
[----:B------:R-:W-:-:S05]  /*2700*/  CS2R R6, SRZ ;  /* 0x0000000000067805 */ /* 0x000fca000001ff00 */
[----:B------:R0:W-:Y:S01]  /*2710*/  STG.E.128 [R16.64], R4 ;  /* 0x0000000410007986 */ /* 0x0001e2000c101d24 */
[----:B------:R-:W-:Y:S05]  /*2720*/  BRA `(.L_x_1846) ;  /* 0x00000a9000007947 */ /* 0x000fea0003800000 */
.L_x_1854:
        /* <DEDUP_REMOVED lines=8> */
[----:B------:R-:W-:-:S13]  /*27b0*/  BSSY B0, `(.L_x_1858) ;  /* 0x000000f000007945 */ /* 0x000fda0003800000 */
[----:B0-----:R-:W-:-:S05]  /*27c0*/  @!P0 FMUL R7, R7, 1.175494350822287508e-38 ;  /* 0x0080000007078820 */ /* 0x001fca0000400000 */
        /* <DEDUP_REMOVED lines=13> */
.L_x_1859:
[----:B------:R-:W-:Y:S05]  /*28a0*/  BSYNC B0 ;  /* 0x0000000000007941 */ /* 0x000fea0003800000 */
.L_x_1858:
[----:B------:R-:W-:-:S05]  /*28b0*/  LOP3.LUT R3, R0, R3, RZ, 0xfc, !PT ;  /* 0x0000000300037212 */ /* 0x000fca00078efcff */
[----:B------:R0:W-:Y:S01]  /*28c0*/  STG.E.U8 [R16.64], R3 ;  /* 0x0000000310007986 */ /* 0x0001e2000c101124 */
[----:B------:R-:W-:Y:S05]  /*28d0*/  BRA `(.L_x_1846) ;  /* 0x000008e000007947 */ /* 0x000fea0003800000 */
.L_x_1857:
[----:B------:R-:W0:Y:S01]  /*28e0*/  F2F.F32.F64 R3, R4 ;  /* 0x0000000400037310 */ /* 0x000e220000301000 */
[----:B------:R-:W0:Y:S01]  /*28f0*/  DSETP.GEU.AND P0, PT, |R4|, c[0x2][0xb8], PT ;  /* 0x00802e000400762a */ /* 0x000e220003f0e200 */
[----:B------:R-:W-:-:S13]  /*2900*/  BSSY B0, `(.L_x_1860) ;  /* 0x0000010000007945 */ /* 0x000fda0003800000 */
[----:B0-----:R-:W-:-:S05]  /*2910*/  @!P0 FMUL R3, R3, 1.175494350822287508e-38 ;  /* 0x0080000003038820 */ /* 0x001fca0000400000 */
        /* <DEDUP_REMOVED lines=11> */
.L_x_1861:
[----:B------:R-:W-:Y:S01]  /*29d0*/  IMAD.MOV.U32 R0, RZ, RZ, 0x7f ;  /* 0x0000007fff007424 */ /* 0x000fe200078e00ff */
[----:B------:R-:W-:-:S04]  /*29e0*/  ISETP.GT.U32.AND P0, PT, R2, 0x7f800000, PT ;  /* 0x7f8000000200780c */ /* 0x000fc80003f04070 */
[----:B------:R-:W-:-:S04]  /*29f0*/  SEL R0, R0, 0x7c, P0 ;  /* 0x0000007c00007807 */ /* 0x000fc80000000000 */
.L_x_1862:
[----:B------:R-:W-:Y:S05]  /*2a00*/  BSYNC B0 ;  /* 0x0000000000007941 */ /* 0x000fea0003800000 */
.L_x_1860:
[----:B------:R-:W-:-:S04]  /*2a10*/  LOP3.LUT R2, R3, 0x80000000, RZ, 0xc0, !PT ;  /* 0x8000000003027812 */ /* 0x000fc800078ec0ff */
[----:B------:R-:W-:-:S04]  /*2a20*/  SHF.R.U32.HI R3, RZ, 0x18, R2 ;  /* 0x00000018ff037819 */ /* 0x000fc80000011602 */
[----:B------:R-:W-:-:S05]  /*2a30*/  LOP3.LUT R3, R0, R3, RZ, 0xfc, !PT ;  /* 0x0000000300037212 */ /* 0x000fca00078efcff */
[----:B------:R0:W-:Y:S01]  /*2a40*/  STG.E.U8 [R16.64], R3 ;  /* 0x0000000310007986 */ /* 0x0001e2000c101124 */
[----:B------:R-:W-:Y:S05]  /*2a50*/  BRA `(.L_x_1846) ;  /* 0x0000076000007947 */ /* 0x000fea0003800000 */
.L_x_1856:
[----:B------:R-:W0:Y:S01]  /*2a60*/  F2F.F32.F64 R0, R4 ;  /* 0x0000000400007310 */ /* 0x000e220000301000 */
[----:B------:R-:W0:-:S14]  /*2a70*/  DSETP.GEU.AND P0, PT, |R4|, c[0x2][0xb8], PT ;  /* 0x00802e000400762a */ /* 0x000e1c0003f0e200 */
[----:B0-----:R-:W-:-:S05]  /*2a80*/  @!P0 FMUL R0, R0, 1.175494350822287508e-38 ;  /* 0x0080000000008820 */ /* 0x001fca0000400000 */
[----:B------:R-:W-:-:S05]  /*2a90*/  F2FP.BF16.PACK_AB R0, RZ, R0 ;  /* 0x00000000ff00723e */ /* 0x000fca00000010ff */
[----:B------:R0:W-:Y:S01]  /*2aa0*/  STG.E.U16 [R16.64], R0 ;  /* 0x0000000010007986 */ /* 0x0001e2000c101524 */
[----:B------:R-:W-:Y:S05]  /*2ab0*/  BRA `(.L_x_1846) ;  /* 0x0000070000007947 */ /* 0x000fea0003800000 */
.L_x_1853:
        /* <DEDUP_REMOVED lines=8> */
[----:B------:R-:W0:Y:S02]  /*2b40*/  F2I.U32.F64.TRUNC R5, R4 ;  /* 0x0000000400057311 */ /* 0x000e24000030d000 */
[----:B0-----:R0:W-:Y:S01]  /*2b50*/  STG.E.U16 [R16.64], R5 ;  /* 0x0000000510007986 */ /* 0x0011e2000c101524 */
[----:B------:R-:W-:Y:S05]  /*2b60*/  BRA `(.L_x_1846) ;  /* 0x0000065000007947 */ /* 0x000fea0003800000 */
.L_x_1865:
[----:B------:R-:W0:Y:S01]  /*2b70*/  F2F.F32.F64 R3, R4 ;  /* 0x0000000400037310 */ /* 0x000e220000301000 */
[----:B------:R-:W0:Y:S01]  /*2b80*/  DSETP.GEU.AND P0, PT, |R4|, c[0x2][0xb8], PT ;  /* 0x00802e000400762a */ /* 0x000e220003f0e200 */
[----:B------:R-:W-:Y:S01]  /*2b90*/  BSSY B0, `(.L_x_1866) ;  /* 0x0000015000007945 */ /* 0x000fe20003800000 */
[----:B------:R-:W-:-:S12]  /*2ba0*/  IMAD.MOV.U32 R8, RZ, RZ, 0x80 ;  /* 0x00000080ff087424 */ /* 0x000fd800078e00ff */
[----:B0-----:R-:W-:-:S05]  /*2bb0*/  @!P0 FMUL R3, R3, 1.175494350822287508e-38 ;  /* 0x0080000003038820 */ /* 0x001fca0000400000 */
        /* <DEDUP_REMOVED lines=14> */
.L_x_1868:
[----:B------:R-:W-:-:S04]  /*2ca0*/  LOP3.LUT R2, R3, 0x80000000, RZ, 0xc0, !PT ;  /* 0x8000000003027812 */ /* 0x000fc800078ec0ff */
[----:B------:R-:W-:-:S04]  /*2cb0*/  SHF.R.U32.HI R3, RZ, 0x18, R2 ;  /* 0x00000018ff037819 */ /* 0x000fc80000011602 */
[----:B------:R-:W-:-:S04]  /*2cc0*/  LOP3.LUT R0, R0, R3, RZ, 0xfc, !PT ;  /* 0x0000000300007212 */ /* 0x000fc800078efcff */
[----:B------:R-:W-:Y:S02]  /*2cd0*/  PRMT R8, R0, 0x7610, R8 ;  /* 0x0000761000087816 */ /* 0x000fe40000000008 */
.L_x_1867:
[----:B------:R-:W-:Y:S05]  /*2ce0*/  BSYNC B0 ;  /* 0x0000000000007941 */ /* 0x000fea0003800000 */
.L_x_1866:
[----:B------:R0:W-:Y:S01]  /*2cf0*/  STG.E.U8 [R16.64], R8 ;  /* 0x0000000810007986 */ /* 0x0001e2000c101124 */
[----:B------:R-:W-:Y:S05]  /*2d00*/  BRA `(.L_x_1846) ;  /* 0x000004b000007947 */ /* 0x000fea0003800000 */
.L_x_1864:
        /* <DEDUP_REMOVED lines=19> */
.L_x_1871:
[----:B------:R-:W-:-:S04]  /*2e40*/  LOP3.LUT R2, R3, 0x80000000, RZ, 0xc0, !PT ;  /* 0x8000000003027812 */ /* 0x000fc800078ec0ff */
[----:B------:R-:W-:-:S04]  /*2e50*/  SHF.R.U32.HI R3, RZ, 0x18, R2 ;  /* 0x00000018ff037819 */ /* 0x000fc80000011602 */
[----:B------:R-:W-:-:S04]  /*2e60*/  LOP3.LUT R0, R0, R3, RZ, 0xfc, !PT ;  /* 0x0000000300007212 */ /* 0x000fc800078efcff */
[----:B------:R-:W-:Y:S02]  /*2e70*/  PRMT R8, R0, 0x7610, R8 ;  /* 0x0000761000087816 */ /* 0x000fe40000000008 */
.L_x_1870:
[----:B------:R-:W-:Y:S05]  /*2e80*/  BSYNC B0 ;  /* 0x0000000000007941 */ /* 0x000fea0003800000 */
.L_x_1869:
[----:B------:R0:W-:Y:S01]  /*2e90*/  STG.E.U8 [R16.64], R8 ;  /* 0x0000000810007986 */ /* 0x0001e2000c101124 */
[----:B------:R-:W-:Y:S05]  /*2ea0*/  BRA `(.L_x_1846) ;  /* 0x0000031000007947 */ /* 0x000fea0003800000 */
.L_x_1863:
[----:B------:R-:W-:-:S13]  /*2eb0*/  ISETP.NE.AND P0, PT, R2, 0x1c, PT ;  /* 0x0000001c0200780c */ /* 0x000fda0003f05270 */
[----:B------:R-:W-:Y:S05]  /*2ec0*/  @!P0 BRA `(.L_x_1872) ;  /* 0x000002d000008947 */ /* 0x000fea0003800000 */
[----:B------:R-:W-:-:S13]  /*2ed0*/  ISETP.NE.AND P0, PT, R2, 0x1d, PT ;  /* 0x0000001d0200780c */ /* 0x000fda0003f05270 */
[----:B------:R-:W-:Y:S05]  /*2ee0*/  @!P0 BRA `(.L_x_1873) ;  /* 0x0000028000008947 */ /* 0x000fea0003800000 */
[----:B------:R-:W-:-:S13]  /*2ef0*/  ISETP.NE.AND P0, PT, R2, 0x2c, PT ;  /* 0x0000002c0200780c */ /* 0x000fda0003f05270 */
[----:B------:R-:W-:Y:S05]  /*2f00*/  @P0 BRA `(.L_x_1845) ;  /* 0x0000012000000947 */ /* 0x000fea0003800000 */
[----:B------:R-:W0:Y:S01]  /*2f10*/  F2F.F32.F64 R6, R4 ;  /* 0x0000000400067310 */ /* 0x000e220000301000 */
[----:B------:R-:W0:-:S14]  /*2f20*/  DSETP.GEU.AND P0, PT, |R4|, c[0x2][0xb8], PT ;  /* 0x00802e000400762a */ /* 0x000e1c0003f0e200 */
[----:B0-----:R-:W-:Y:S01]  /*2f30*/  @!P0 FMUL R6, R6, 1.175494350822287508e-38 ;  /* 0x0080000006068820 */ /* 0x001fe20000400000 */
        /* <DEDUP_REMOVED lines=15> */
.L_x_1845:
        /* <DEDUP_REMOVED lines=20> */
.L_x_1873:
[----:B------:R-:W0:Y:S02]  /*3170*/  F2I.U64.F64.TRUNC R4, R4 ;  /* 0x0000000400047311 */ /* 0x000e24000030d800 */
[----:B0-----:R0:W-:Y:S01]  /*3180*/  STG.E.64 [R16.64], R4 ;  /* 0x0000000410007986 */ /* 0x0011e2000c101b24 */
[----:B------:R-:W-:Y:S05]  /*3190*/  BRA `(.L_x_1846) ;  /* 0x0000002000007947 */ /* 0x000fea0003800000 */
.L_x_1872:
[----:B------:R-:W0:Y:S02]  /*31a0*/  F2I.U32.F64.TRUNC R5, R4 ;  /* 0x0000000400057311 */ /* 0x000e24000030d000 */
[----:B0-----:R0:W-:Y:S02]  /*31b0*/  STG.E [R16.64], R5 ;  /* 0x0000000510007986 */ /* 0x0011e4000c101924 */
.L_x_1846:
[----:B0-----:R-:W0:Y:S04]  /*31c0*/  S2R R0, SR_CTAID.X ;  /* 0x0000000000007919 */ /* 0x001e280000002500 */
[----:B------:R-:W0:Y:S02]  /*31d0*/  S2R R3, SR_TID.X ;  /* 0x0000000000037919 */ /* 0x000e240000002100 */
[----:B0-----:R-:W-:-:S05]  /*31e0*/  IMAD R0, R0, 0x200, R3 ;  /* 0x0000020000007824 */ /* 0x001fca00078e0203 */
[----:B------:R-:W-:Y:S02]  /*31f0*/  IADD3 R19, R0, 0x80, RZ ;  /* 0x0000008000137810 */ /* 0x000fe40007ffe0ff */
.L_x_1807:
[----:B------:R-:W-:Y:S05]  /*3200*/  BSYNC B6 ;  /* 0x0000000000067941 */ /* 0x000fea0003800000 */
.L_x_1806:
[----:B------:R-:W-:Y:S01]  /*3210*/  ISETP.GE.AND P0, PT, R19, c[0x0][0x160], PT ;  /* 0x0000580013007a0c */ /* 0x000fe20003f06270 */
[----:B------:R-:W-:-:S12]  /*3220*/  BSSY B6, `(.L_x_1874) ;  /* 0x0000630000067945 */ /* 0x000fd80003800000 */
[----:B------:R-:W-:Y:S05]  /*3230*/  @P0 BRA `(.L_x_1875) ;  /* 0x000062e000000947 */ /* 0x000fea0003800000 */
[----:B------:R-:W-:Y:S01]  /*3240*/  ISETP.NE.AND P0, PT, RZ, c[0x0][0x168], PT ;  /* 0x00005a00ff007a0c */ /* 0x000fe20003f05270 */
[----:B------:R-:W-:Y:S02]  /*3250*/  IMAD.MOV.U32 R0, RZ, RZ, RZ ;  /* 0x000000ffff007224 */ /* 0x000fe400078e00ff */
        /* <DEDUP_REMOVED lines=226> */
.L_x_1876:
        /* <DEDUP_REMOVED lines=19> */
.L_x_1880:
[----:B------:R-:W2:Y:S02]  /*41b0*/  LDG.E.U8 R2, [R4.64] ;  /* 0x0000002404027981 */ /* 0x000ea4000c1e1100 */
[----:B--2---:R-:W0:Y:S01]  /*41c0*/  I2F.F64.U16 R2, R2 ;  /* 0x0000000200027312 */ /* 0x004e220000101800 */
[----:B------:R-:W-:Y:S05]  /*41d0*/  BRA `(.L_x_1882) ;  /* 0x00000df000007947 */ /* 0x000fea0003800000 */
.L_x_1879:
        /* <DEDUP_REMOVED lines=9> */
.L_x_1884:
[----:B------:R-:W2:Y:S02]  /*4270*/  LDG.E R2, [R4.64] ;  /* 0x0000002404027981 */ /* 0x000ea4000c1e1900 */
[----:B--2---:R-:W0:Y:S01]  /*4280*/  I2F.F64 R2, R2 ;  /* 0x0000000200027312 */ /* 0x004e220000201c00 */
[----:B------:R-:W-:Y:S05]  /*4290*/  BRA `(.L_x_1882) ;  /* 0x00000d3000007947 */ /* 0x000fea0003800000 */
.L_x_1883:
[----:B------:R-:W2:Y:S02]  /*42a0*/  LDG.E.U16 R2, [R4.64] ;  /* 0x0000002404027981 */ /* 0x000ea4000c1e1500 */
[----:B--2---:R-:W0:Y:S01]  /*42b0*/  I2F.F64.S16 R2, R2 ;  /* 0x0000000200027312 */ /* 0x004e220000101c00 */
[----:B------:R-:W-:Y:S05]  /*42c0*/  BRA `(.L_x_1882) ;  /* 0x00000d0000007947 */ /* 0x000fea0003800000 */
.L_x_1878:
        /* <DEDUP_REMOVED lines=10> */
.L_x_1886:
[----:B------:R-:W2:Y:S02]  /*4370*/  LDG.E.U16 R0, [R4.64] ;  /* 0x0000002404007981 */ /* 0x000ea4000c1e1500 */
[----:B--2---:R-:W-:-:S05]  /*4380*/  HADD2.F32 R0, -RZ, R0.H0_H0 ;  /* 0x20000000ff007230 */ /* 0x004fca0000004100 */
[----:B------:R-:W-:-:S04]  /*4390*/  FMUL.FTZ R0, R0, 1 ;  /* 0x3f80000000007820 */ /* 0x000fc80000410000 */
[----:B------:R0:W1:Y:S01]  /*43a0*/  F2F.F64.F32 R2, R0 ;  /* 0x0000000000027310 */ /* 0x0000620000201800 */
[----:B------:R-:W-:Y:S05]  /*43b0*/  BRA `(.L_x_1882) ;  /* 0x00000c1000007947 */ /* 0x000fea0003800000 */
.L_x_1885:
        /* <DEDUP_REMOVED lines=10> */
.L_x_1888:
[----:B------:R-:W2:Y:S02]  /*4460*/  LDG.E.U16 R4, [R4.64] ;  /* 0x0000002404047981 */ /* 0x000ea4000c1e1500 */
[----:B--2---:R-:W-:-:S05]  /*4470*/  HADD2.F32 R0, -RZ, R4.H0_H0 ;  /* 0x20000004ff007230 */ /* 0x004fca0000004100 */
[----:B------:R-:W-:-:S04]  /*4480*/  FMUL.FTZ R0, R0, 1 ;  /* 0x3f80000000007820 */ /* 0x000fc80000410000 */
[----:B------:R0:W1:Y:S01]  /*4490*/  F2F.F64.F32 R2, R0 ;  /* 0x0000000000027310 */ /* 0x0000620000201800 */
[----:B------:R-:W-:Y:S05]  /*44a0*/  BRA `(.L_x_1882) ;  /* 0x00000b2000007947 */ /* 0x000fea0003800000 */
.L_x_1887:
[----:B------:R0:W5:Y:S01]  /*44b0*/  LDG.E.64 R2, [R4.64] ;  /* 0x0000002404027981 */ /* 0x000162000c1e1b00 */
[----:B------:R-:W-:Y:S05]  /*44c0*/  BRA `(.L_x_1882) ;  /* 0x00000b0000007947 */ /* 0x000fea0003800000 */
.L_x_1877:
        /* <DEDUP_REMOVED lines=13> */
.L_x_1891:
[----:B------:R0:W5:Y:S01]  /*45a0*/  LDG.E.64 R2, [R4.64] ;  /* 0x0000002404027981 */ /* 0x000162000c1e1b00 */
[----:B------:R-:W-:Y:S05]  /*45b0*/  BRA `(.L_x_1882) ;  /* 0x00000a1000007947 */ /* 0x000fea0003800000 */
.L_x_1890:
        /* <DEDUP_REMOVED lines=28> */
.L_x_1893:
        /* <DEDUP_REMOVED lines=15> */
.L_x_1892:
[----:B------:R-:W2:Y:S02]  /*4870*/  LDG.E.U16 R0, [R4.64] ;  /* 0x0000002404007981 */ /* 0x000ea4000c1e1500 */
[----:B--2---:R-:W-:-:S05]  /*4880*/  PRMT R0, RZ, 0x5410, R0 ;  /* 0x00005410ff007816 */ /* 0x004fca0000000000 */
[----:B------:R-:W-:-:S04]  /*4890*/  FMUL.FTZ R0, R0, 1 ;  /* 0x3f80000000007820 */ /* 0x000fc80000410000 */
[----:B------:R0:W1:Y:S01]  /*48a0*/  F2F.F64.F32 R2, R0 ;  /* 0x0000000000027310 */ /* 0x0000620000201800 */
[----:B------:R-:W-:Y:S05]  /*48b0*/  BRA `(.L_x_1882) ;  /* 0x0000071000007947 */ /* 0x000fea0003800000 */
.L_x_1889:
        /* <DEDUP_REMOVED lines=11> */
.L_x_1896:
        /* <DEDUP_REMOVED lines=21> */
.L_x_1900:
[----:B------:R-:W-:Y:S05]  /*4ac0*/  BSYNC B1 ;  /* 0x0000000000017941 */ /* 0x000fea0003800000 */
.L_x_1899:
[----:B------:R-:W-:Y:S01]  /*4ad0*/  LEA R3, R0, 0x3b800000, 0x17 ;  /* 0x3b80000000037811 */ /* 0x000fe200078eb8ff */
[----:B------:R-:W-:-:S05]  /*4ae0*/  IMAD.SHL.U32 R0, R2, 0x100000, RZ ;  /* 0x0010000002007824 */ /* 0x000fca00078e00ff */
[----:B------:R-:W-:Y:S02]  /*4af0*/  LOP3.LUT R0, R3, R0, R4, 0xfe, !PT ;  /* 0x0000000003007212 */ /* 0x000fe400078efe04 */
.L_x_1898:
[----:B------:R-:W-:Y:S05]  /*4b00*/  BSYNC B0 ;  /* 0x0000000000007941 */ /* 0x000fea0003800000 */
.L_x_1897:
[----:B------:R-:W-:-:S04]  /*4b10*/  FMUL.FTZ R0, R0, 1 ;  /* 0x3f80000000007820 */ /* 0x000fc80000410000 */
[----:B------:R0:W1:Y:S01]  /*4b20*/  F2F.F64.F32 R2, R0 ;  /* 0x0000000000027310 */ /* 0x0000620000201800 */
[----:B------:R-:W-:Y:S05]  /*4b30*/  BRA `(.L_x_1882) ;  /* 0x0000049000007947 */ /* 0x000fea0003800000 */
.L_x_1895:
        /* <DEDUP_REMOVED lines=21> */
.L_x_1904:
[----:B------:R-:W-:Y:S05]  /*4c90*/  BSYNC B1 ;  /* 0x0000000000017941 */ /* 0x000fea0003800000 */
.L_x_1903:
[----:B------:R-:W-:Y:S01]  /*4ca0*/  LEA R3, R0, 0x37800000, 0x17 ;  /* 0x3780000000037811 */ /* 0x000fe200078eb8ff */
[----:B------:R-:W-:-:S05]  /*4cb0*/  IMAD.SHL.U32 R0, R2, 0x200000, RZ ;  /* 0x0020000002007824 */ /* 0x000fca00078e00ff */
[----:B------:R-:W-:Y:S02]  /*4cc0*/  LOP3.LUT R0, R3, R0, R4, 0xfe, !PT ;  /* 0x0000000003007212 */ /* 0x000fe400078efe04 */
.L_x_1902:
[----:B------:R-:W-:Y:S05]  /*4cd0*/  BSYNC B0 ;  /* 0x0000000000007941 */ /* 0x000fea0003800000 */
.L_x_1901:
[----:B------:R-:W-:-:S04]  /*4ce0*/  FMUL.FTZ R0, R0, 1 ;  /* 0x3f80000000007820 */ /* 0x000fc80000410000 */
[----:B------:R0:W1:Y:S01]  /*4cf0*/  F2F.F64.F32 R2, R0 ;  /* 0x0000000000027310 */ /* 0x0000620000201800 */
[----:B------:R-:W-:Y:S05]  /*4d00*/  BRA `(.L_x_1882) ;  /* 0x000002c000007947 */ /* 0x000fea0003800000 */
.L_x_1894:
        /* <DEDUP_REMOVED lines=14> */
.L_x_1908:
[----:B------:R-:W-:Y:S05]  /*4df0*/  BSYNC B0 ;  /* 0x0000000000007941 */ /* 0x000fea0003800000 */
.L_x_1907:
[----:B------:R-:W-:-:S04]  /*4e00*/  FMUL.FTZ R0, R0, 1 ;  /* 0x3f80000000007820 */ /* 0x000fc80000410000 */
[----:B------:R0:W1:Y:S01]  /*4e10*/  F2F.F64.F32 R2, R0 ;  /* 0x0000000000027310 */ /* 0x0000620000201800 */
[----:B------:R-:W-:Y:S05]  /*4e20*/  BRA `(.L_x_1882) ;  /* 0x000001a000007947 */ /* 0x000fea0003800000 */
.L_x_1881:
        /* <DEDUP_REMOVED lines=21> */
.L_x_1906:
[----:B------:R-:W2:Y:S02]  /*4f80*/  LDG.E.64 R2, [R4.64] ;  /* 0x0000002404027981 */ /* 0x000ea4000c1e1b00 */
[----:B--2---:R-:W0:Y:S01]  /*4f90*/  I2F.F64.U64 R2, R2 ;  /* 0x0000000200027312 */ /* 0x004e220000301800 */
[----:B------:R-:W-:Y:S05]  /*4fa0*/  BRA `(.L_x_1882) ;  /* 0x0000002000007947 */ /* 0x000fea0003800000 */
.L_x_1905:
[----:B------:R-:W2:Y:S02]  /*4fb0*/  LDG.E R2, [R4.64] ;  /* 0x0000002404027981 */ /* 0x000ea4000c1e1900 */
[----:B--2---:R-:W0:Y:S02]  /*4fc0*/  I2F.F64.U32 R2, R2 ;  /* 0x0000000200027312 */ /* 0x004e240000201800 */
.L_x_1882:
        /* <DEDUP_REMOVED lines=75> */
.L_x_1912:
[----:B------:R-:W0:Y:S02]  /*5480*/  F2I.S64.F64.TRUNC R4, R4 ;  /* 0x0000000400047311 */ /* 0x000e24000030d900 */
[----:B0-----:R-:W-:-:S05]  /*5490*/  IMAD.MOV.U32 R3, RZ, RZ, R4 ;  /* 0x000000ffff037224 */ /* 0x001fca00078e0004 */
[----:B------:R0:W-:Y:S01]  /*54a0*/  STG.E.U8 [R16.64], R3 ;  /* 0x0000000310007986 */ /* 0x0001e2000c101124 */
[----:B------:R-:W-:Y:S05]  /*54b0*/  BRA `(.L_x_1914) ;  /* 0x00000ed000007947 */ /* 0x000fea0003800000 */
.L_x_1911:
        /* <DEDUP_REMOVED lines=9> */
.L_x_1916:
[----:B------:R-:W0:Y:S02]  /*5550*/  F2I.F64.TRUNC R5, R4 ;  /* 0x0000000400057311 */ /* 0x000e24000030d100 */
[----:B0-----:R0:W-:Y:S01]  /*5560*/  STG.E [R16.64], R5 ;  /* 0x0000000510007986 */ /* 0x0011e2000c101924 */
[----:B------:R-:W-:Y:S05]  /*5570*/  BRA `(.L_x_1914) ;  /* 0x00000e1000007947 */ /* 0x000fea0003800000 */
.L_x_1915:
[----:B------:R-:W0:Y:S02]  /*5580*/  F2I.F64.TRUNC R5, R4 ;  /* 0x0000000400057311 */ /* 0x000e24000030d100 */
[----:B0-----:R0:W-:Y:S01]  /*5590*/  STG.E.U16 [R16.64], R5 ;  /* 0x0000000510007986 */ /* 0x0011e2000c101524 */
[----:B------:R-:W-:Y:S05]  /*55a0*/  BRA `(.L_x_1914) ;  /* 0x00000de000007947 */ /* 0x000fea0003800000 */
.L_x_1910:
        /* <DEDUP_REMOVED lines=11> */
.L_x_1918:
[----:B------:R-:W0:Y:S01]  /*5660*/  F2F.F32.F64 R0, R4 ;  /* 0x0000000400007310 */ /* 0x000e220000301000 */
[----:B------:R-:W0:-:S14]  /*5670*/  DSETP.GEU.AND P0, PT, |R4|, c[0x2][0xb8], PT ;  /* 0x00802e000400762a */ /* 0x000e1c0003f0e200 */
[----:B0-----:R-:W-:-:S05]  /*5680*/  @!P0 FMUL R0, R0, 1.175494350822287508e-38 ;  /* 0x0080000000008820 */ /* 0x001fca0000400000 */
[----:B------:R-:W-:-:S05]  /*5690*/  F2FP.PACK_AB R0, RZ, R0 ;  /* 0x00000000ff00723e */ /* 0x000fca00000000ff */
[----:B------:R0:W-:Y:S01]  /*56a0*/  STG.E.U16 [R16.64], R0 ;  /* 0x0000000010007986 */ /* 0x0001e2000c101524 */
[----:B------:R-:W-:Y:S05]  /*56b0*/  BRA `(.L_x_1914) ;  /* 0x00000cd000007947 */ /* 0x000fea0003800000 */
.L_x_1917:
        /* <DEDUP_REMOVED lines=12> */
.L_x_1920:
[----:B------:R-:W0:Y:S01]  /*5780*/  F2F.F32.F64 R0, R4 ;  /* 0x0000000400007310 */ /* 0x000e220000301000 */
[----:B------:R-:W0:-:S14]  /*5790*/  DSETP.GEU.AND P0, PT, |R4|, c[0x2][0xb8], PT ;  /* 0x00802e000400762a */ /* 0x000e1c0003f0e200 */
[----:B0-----:R-:W-:-:S05]  /*57a0*/  @!P0 FMUL R0, R0, 1.175494350822287508e-38 ;  /* 0x0080000000008820 */ /* 0x001fca0000400000 */
[----:B------:R-:W-:-:S04]  /*57b0*/  F2FP.PACK_AB R3, RZ, R0 ;  /* 0x00000000ff03723e */ /* 0x000fc800000000ff */
[----:B------:R-:W-:-:S05]  /*57c0*/  PRMT R3, R3, 0x5410, RZ ;  /* 0x0000541003037816 */ /* 0x000fca00000000ff */
[----:B------:R0:W-:Y:S01]  /*57d0*/  STG.E [R16.64], R3 ;  /* 0x0000000310007986 */ /* 0x0001e2000c101924 */
[----:B------:R-:W-:Y:S05]  /*57e0*/  BRA `(.L_x_1914) ;  /* 0x00000ba000007947 */ /* 0x000fea0003800000 */
.L_x_1919:
[----:B------:R0:W-:Y:S01]  /*57f0*/  STG.E.64 [R16.64], R4 ;  /* 0x0000000410007986 */ /* 0x0001e2000c101b24 */
[----:B------:R-:W-:Y:S05]  /*5800*/  BRA `(.L_x_1914) ;  /* 0x00000b8000007947 */ /* 0x000fea0003800000 */
.L_x_1909:
        /* <DEDUP_REMOVED lines=12> */
.L_x_1923:
[----:B------:R-:W-:-:S05]  /*58d0*/  CS2R R6, SRZ ;  /* 0x0000000000067805 */ /* 0x000fca000001ff00 */
[----:B------:R0:W-:Y:S01]  /*58e0*/  STG.E.128 [R16.64], R4 ;  /* 0x0000000410007986 */ /* 0x0001e2000c101d24 */
[----:B------:R-:W-:Y:S05]  /*58f0*/  BRA `(.L_x_1914) ;  /* 0x00000a9000007947 */ /* 0x000fea0003800000 */
.L_x_1922:
        /* <DEDUP_REMOVED lines=23> */
.L_x_1927:
[----:B------:R-:W-:Y:S05]  /*5a70*/  BSYNC B0 ;  /* 0x0000000000007941 */ /* 0x000fea0003800000 */
.L_x_1926:
[----:B------:R-:W-:-:S05]  /*5a80*/  LOP3.LUT R3, R0, R3, RZ, 0xfc, !PT ;  /* 0x0000000300037212 */ /* 0x000fca00078efcff */
[----:B------:R0:W-:Y:S01]  /*5a90*/  STG.E.U8 [R16.64], R3 ;  /* 0x0000000310007986 */ /* 0x0001e2000c101124 */
[----:B------:R-:W-:Y:S05]  /*5aa0*/  BRA `(.L_x_1914) ;  /* 0x000008e000007947 */ /* 0x000fea0003800000 */
.L_x_1925:
        /* <DEDUP_REMOVED lines=15> */
.L_x_1929:
[----:B------:R-:W-:Y:S01]  /*5ba0*/  IMAD.MOV.U32 R0, RZ, RZ, 0x7f ;  /* 0x0000007fff007424 */ /* 0x000fe200078e00ff */
[----:B------:R-:W-:-:S04]  /*5bb0*/  ISETP.GT.U32.AND P0, PT, R2, 0x7f800000, PT ;  /* 0x7f8000000200780c */ /* 0x000fc80003f04070 */
[----:B------:R-:W-:-:S04]  /*5bc0*/  SEL R0, R0, 0x7c, P0 ;  /* 0x0000007c00007807 */ /* 0x000fc80000000000 */
.L_x_1930:
[----:B------:R-:W-:Y:S05]  /*5bd0*/  BSYNC B0 ;  /* 0x0000000000007941 */ /* 0x000fea0003800000 */
.L_x_1928:
[----:B------:R-:W-:-:S04]  /*5be0*/  LOP3.LUT R2, R3, 0x80000000, RZ, 0xc0, !PT ;  /* 0x8000000003027812 */ /* 0x000fc800078ec0ff */
[----:B------:R-:W-:-:S04]  /*5bf0*/  SHF.R.U32.HI R3, RZ, 0x18, R2 ;  /* 0x00000018ff037819 */ /* 0x000fc80000011602 */
[----:B------:R-:W-:-:S05]  /*5c00*/  LOP3.LUT R3, R0, R3, RZ, 0xfc, !PT ;  /* 0x0000000300037212 */ /* 0x000fca00078efcff */
[----:B------:R0:W-:Y:S01]  /*5c10*/  STG.E.U8 [R16.64], R3 ;  /* 0x0000000310007986 */ /* 0x0001e2000c101124 */
[----:B------:R-:W-:Y:S05]  /*5c20*/  BRA `(.L_x_1914) ;  /* 0x0000076000007947 */ /* 0x000fea0003800000 */
.L_x_1924:
[----:B------:R-:W0:Y:S01]  /*5c30*/  F2F.F32.F64 R0, R4 ;  /* 0x0000000400007310 */ /* 0x000e220000301000 */
[----:B------:R-:W0:-:S14]  /*5c40*/  DSETP.GEU.AND P0, PT, |R4|, c[0x2][0xb8], PT ;  /* 0x00802e000400762a */ /* 0x000e1c0003f0e200 */
[----:B0-----:R-:W-:-:S05]  /*5c50*/  @!P0 FMUL R0, R0, 1.175494350822287508e-38 ;  /* 0x0080000000008820 */ /* 0x001fca0000400000 */
[----:B------:R-:W-:-:S05]  /*5c60*/  F2FP.BF16.PACK_AB R0, RZ, R0 ;  /* 0x00000000ff00723e */ /* 0x000fca00000010ff */
[----:B------:R0:W-:Y:S01]  /*5c70*/  STG.E.U16 [R16.64], R0 ;  /* 0x0000000010007986 */ /* 0x0001e2000c101524 */
[----:B------:R-:W-:Y:S05]  /*5c80*/  BRA `(.L_x_1914) ;  /* 0x0000070000007947 */ /* 0x000fea0003800000 */
.L_x_1921:
        /* <DEDUP_REMOVED lines=11> */
.L_x_1933:
        /* <DEDUP_REMOVED lines=19> */
.L_x_1936:
[----:B------:R-:W-:-:S04]  /*5e70*/  LOP3.LUT R2, R3, 0x80000000, RZ, 0xc0, !PT ;  /* 0x8000000003027812 */ /* 0x000fc800078ec0ff */
[----:B------:R-:W-:-:S04]  /*5e80*/  SHF.R.U32.HI R3, RZ, 0x18, R2 ;  /* 0x00000018ff037819 */ /* 0x000fc80000011602 */
[----:B------:R-:W-:-:S04]  /*5e90*/  LOP3.LUT R0, R0, R3, RZ, 0xfc, !PT ;  /* 0x0000000300007212 */ /* 0x000fc800078efcff */
[----:B------:R-:W-:Y:S02]  /*5ea0*/  PRMT R8, R0, 0x7610, R8 ;  /* 0x0000761000087816 */ /* 0x000fe40000000008 */
.L_x_1935:
[----:B------:R-:W-:Y:S05]  /*5eb0*/  BSYNC B0 ;  /* 0x0000000000007941 */ /* 0x000fea0003800000 */
.L_x_1934:
[----:B------:R0:W-:Y:S01]  /*5ec0*/  STG.E.U8 [R16.64], R8 ;  /* 0x0000000810007986 */ /* 0x0001e2000c101124 */
[----:B------:R-:W-:Y:S05]  /*5ed0*/  BRA `(.L_x_1914) ;  /* 0x000004b000007947 */ /* 0x000fea0003800000 */
.L_x_1932:
        /* <DEDUP_REMOVED lines=19> */
.L_x_1939:
[----:B------:R-:W-:-:S04]  /*6010*/  LOP3.LUT R2, R3, 0x80000000, RZ, 0xc0, !PT ;  /* 0x8000000003027812 */ /* 0x000fc800078ec0ff */
[----:B------:R-:W-:-:S04]  /*6020*/  SHF.R.U32.HI R3, RZ, 0x18, R2 ;  /* 0x00000018ff037819 */ /* 0x000fc80000011602 */
[----:B------:R-:W-:-:S04]  /*6030*/  LOP3.LUT R0, R0, R3, RZ, 0xfc, !PT ;  /* 0x0000000300007212 */ /* 0x000fc800078efcff */
[----:B------:R-:W-:Y:S02]  /*6040*/  PRMT R8, R0, 0x7610, R8 ;  /* 0x0000761000087816 */ /* 0x000fe40000000008 */
.L_x_1938:
[----:B------:R-:W-:Y:S05]  /*6050*/  BSYNC B0 ;  /* 0x0000000000007941 */ /* 0x000fea0003800000 */
.L_x_1937:
[----:B------:R0:W-:Y:S01]  /*6060*/  STG.E.U8 [R16.64], R8 ;  /* 0x0000000810007986 */ /* 0x0001e2000c101124 */
[----:B------:R-:W-:Y:S05]  /*6070*/  BRA `(.L_x_1914) ;  /* 0x0000031000007947 */ /* 0x000fea0003800000 */
.L_x_1931:
        /* <DEDUP_REMOVED lines=24> */
.L_x_1913:
        /* <DEDUP_REMOVED lines=20> */
.L_x_1941:
[----:B------:R-:W0:Y:S02]  /*6340*/  F2I.U64.F64.TRUNC R4, R4 ;  /* 0x0000000400047311 */ /* 0x000e24000030d800 */
[----:B0-----:R0:W-:Y:S01]  /*6350*/  STG.E.64 [R16.64], R4 ;  /* 0x0000000410007986 */ /* 0x0011e2000c101b24 */
[----:B------:R-:W-:Y:S05]  /*6360*/  BRA `(.L_x_1914) ;  /* 0x0000002000007947 */ /* 0x000fea0003800000 */
.L_x_1940:
[----:B------:R-:W0:Y:S02]  /*6370*/  F2I.U32.F64.TRUNC R5, R4 ;  /* 0x0000000400057311 */ /* 0x000e24000030d000 */
[----:B0-----:R0:W-:Y:S02]  /*6380*/  STG.E [R16.64], R5 ;  /* 0x0000000510007986 */ /* 0x0011e4000c101924 */
.L_x_1914:
        /* <DEDUP_REMOVED lines=231> */
.L_x_1942:
        /* <DEDUP_REMOVED lines=19> */
.L_x_1946:
[----:B------:R-:W2:Y:S02]  /*7330*/  LDG.E.U8 R2, [R4.64] ;  /* 0x0000002404027981 */ /* 0x000ea4000c1e1100 */
[----:B--2---:R-:W0:Y:S01]  /*7340*/  I2F.F64.U16 R2, R2 ;  /* 0x0000000200027312 */ /* 0x004e220000101800 */
[----:B------:R-:W-:Y:S05]  /*7350*/  BRA `(.L_x_1948) ;  /* 0x00000df000007947 */ /* 0x000fea0003800000 */
.L_x_1945:
        /* <DEDUP_REMOVED lines=9> */
.L_x_1950:
[----:B------:R-:W2:Y:S02]  /*73f0*/  LDG.E R2, [R4.64] ;  /* 0x0000002404027981 */ /* 0x000ea4000c1e1900 */
[----:B--2---:R-:W0:Y:S01]  /*7400*/  I2F.F64 R2, R2 ;  /* 0x0000000200027312 */ /* 0x004e220000201c00 */
[----:B------:R-:W-:Y:S05]  /*7410*/  BRA `(.L_x_1948) ;  /* 0x00000d3000007947 */ /* 0x000fea0003800000 */
.L_x_1949:
[----:B------:R-:W2:Y:S02]  /*7420*/  LDG.E.U16 R2, [R4.64] ;  /* 0x0000002404027981 */ /* 0x000ea4000c1e1500 */
[----:B--2---:R-:W0:Y:S01]  /*7430*/  I2F.F64.S16 R2, R2 ;  /* 0x0000000200027312 */ /* 0x004e220000101c00 */
[----:B------:R-:W-:Y:S05]  /*7440*/  BRA `(.L_x_1948) ;  /* 0x00000d0000007947 */ /* 0x000fea0003800000 */
.L_x_1944:
        /* <DEDUP_REMOVED lines=10> */
.L_x_1952:
[----:B------:R-:W2:Y:S02]  /*74f0*/  LDG.E.U16 R0, [R4.64] ;  /* 0x0000002404007981 */ /* 0x000ea4000c1e1500 */
[----:B--2---:R-:W-:-:S05]  /*7500*/  HADD2.F32 R0, -RZ, R0.H0_H0 ;  /* 0x20000000ff007230 */ /* 0x004fca0000004100 */
[----:B------:R-:W-:-:S04]  /*7510*/  FMUL.FTZ R0, R0, 1 ;  /* 0x3f80000000007820 */ /* 0x000fc80000410000 */
[----:B------:R0:W1:Y:S01]  /*7520*/  F2F.F64.F32 R2, R0 ;  /* 0x0000000000027310 */ /* 0x0000620000201800 */
[----:B------:R-:W-:Y:S05]  /*7530*/  BRA `(.L_x_1948) ;  /* 0x00000c1000007947 */ /* 0x000fea0003800000 */
.L_x_1951:
        /* <DEDUP_REMOVED lines=10> */
.L_x_1954:
[----:B------:R-:W2:Y:S02]  /*75e0*/  LDG.E.U16 R4, [R4.64] ;  /* 0x0000002404047981 */ /* 0x000ea4000c1e1500 */
[----:B--2---:R-:W-:-:S05]  /*75f0*/  HADD2.F32 R0, -RZ, R4.H0_H0 ;  /* 0x20000004ff007230 */ /* 0x004fca0000004100 */
[----:B------:R-:W-:-:S04]  /*7600*/  FMUL.FTZ R0, R0, 1 ;  /* 0x3f80000000007820 */ /* 0x000fc80000410000 */
[----:B------:R0:W1:Y:S01]  /*7610*/  F2F.F64.F32 R2, R0 ;  /* 0x0000000000027310 */ /* 0x0000620000201800 */
[----:B------:R-:W-:Y:S05]  /*7620*/  BRA `(.L_x_1948) ;  /* 0x00000b2000007947 */ /* 0x000fea0003800000 */
.L_x_1953:
[----:B------:R0:W5:Y:S01]  /*7630*/  LDG.E.64 R2, [R4.64] ;  /* 0x0000002404027981 */ /* 0x000162000c1e1b00 */
[----:B------:R-:W-:Y:S05]  /*7640*/  BRA `(.L_x_1948) ;  /* 0x00000b0000007947 */ /* 0x000fea0003800000 */
.L_x_1943:
        /* <DEDUP_REMOVED lines=13> */
.L_x_1957:
[----:B------:R0:W5:Y:S01]  /*7720*/  LDG.E.64 R2, [R4.64] ;  /* 0x0000002404027981 */ /* 0x000162000c1e1b00 */
[----:B------:R-:W-:Y:S05]  /*7730*/  BRA `(.L_x_1948) ;  /* 0x00000a1000007947 */ /* 0x000fea0003800000 */
.L_x_1956:
        /* <DEDUP_REMOVED lines=28> */
.L_x_1959:
        /* <DEDUP_REMOVED lines=15> */
.L_x_1958:
[----:B------:R-:W2:Y:S02]  /*79f0*/  LDG.E.U16 R0, [R4.64] ;  /* 0x0000002404007981 */ /* 0x000ea4000c1e1500 */
[----:B--2---:R-:W-:-:S05]  /*7a00*/  PRMT R0, RZ, 0x5410, R0 ;  /* 0x00005410ff007816 */ /* 0x004fca0000000000 */
[----:B------:R-:W-:-:S04]  /*7a10*/  FMUL.FTZ R0, R0, 1 ;  /* 0x3f80000000007820 */ /* 0x000fc80000410000 */
[----:B------:R0:W1:Y:S01]  /*7a20*/  F2F.F64.F32 R2, R0 ;  /* 0x0000000000027310 */ /* 0x0000620000201800 */
[----:B------:R-:W-:Y:S05]  /*7a30*/  BRA `(.L_x_1948) ;  /* 0x0000071000007947 */ /* 0x000fea0003800000 */
.L_x_1955:
        /* <DEDUP_REMOVED lines=11> */
.L_x_1962:
        /* <DEDUP_REMOVED lines=21> */
.L_x_1966:
[----:B------:R-:W-:Y:S05]  /*7c40*/  BSYNC B1 ;  /* 0x0000000000017941 */ /* 0x000fea0003800000 */
.L_x_1965:
[----:B------:R-:W-:Y:S01]  /*7c50*/  LEA R3, R0, 0x3b800000, 0x17 ;  /* 0x3b80000000037811 */ /* 0x000fe200078eb8ff */
[----:B------:R-:W-:-:S05]  /*7c60*/  IMAD.SHL.U32 R0, R2, 0x100000, RZ ;  /* 0x0010000002007824 */ /* 0x000fca00078e00ff */
[----:B------:R-:W-:Y:S02]  /*7c70*/  LOP3.LUT R0, R3, R0, R4, 0xfe, !PT ;  /* 0x0000000003007212 */ /* 0x000fe400078efe04 */
.L_x_1964:
[----:B------:R-:W-:Y:S05]  /*7c80*/  BSYNC B0 ;  /* 0x0000000000007941 */ /* 0x000fea0003800000 */
.L_x_1963:
[----:B------:R-:W-:-:S04]  /*7c90*/  FMUL.FTZ R0, R0, 1 ;  /* 0x3f80000000007820 */ /* 0x000fc80000410000 */
[----:B------:R0:W1:Y:S01]  /*7ca0*/  F2F.F64.F32 R2, R0 ;  /* 0x0000000000027310 */ /* 0x0000620000201800 */
[----:B------:R-:W-:Y:S05]  /*7cb0*/  BRA `(.L_x_1948) ;  /* 0x0000049000007947 */ /* 0x000fea0003800000 */
.L_x_1961:
        /* <DEDUP_REMOVED lines=21> */
.L_x_1970:
[----:B------:R-:W-:Y:S05]  /*7e10*/  BSYNC B1 ;  /* 0x0000000000017941 */ /* 0x000fea0003800000 */
.L_x_1969:
[----:B------:R-:W-:Y:S01]  /*7e20*/  LEA R3, R0, 0x37800000, 0x17 ;  /* 0x3780000000037811 */ /* 0x000fe200078eb8ff */
[----:B------:R-:W-:-:S05]  /*7e30*/  IMAD.SHL.U32 R0, R2, 0x200000, RZ ;  /* 0x0020000002007824 */ /* 0x000fca00078e00ff */
[----:B------:R-:W-:Y:S02]  /*7e40*/  LOP3.LUT R0, R3, R0, R4, 0xfe, !PT ;  /* 0x0000000003007212 */ /* 0x000fe400078efe04 */
.L_x_1968:
[----:B------:R-:W-:Y:S05]  /*7e50*/  BSYNC B0 ;  /* 0x0000000000007941 */ /* 0x000fea0003800000 */
.L_x_1967:
[----:B------:R-:W-:-:S04]  /*7e60*/  FMUL.FTZ R0, R0, 1 ;  /* 0x3f80000000007820 */ /* 0x000fc80000410000 */
[----:B------:R0:W1:Y:S01]  /*7e70*/  F2F.F64.F32 R2, R0 ;  /* 0x0000000000027310 */ /* 0x0000620000201800 */
[----:B------:R-:W-:Y:S05]  /*7e80*/  BRA `(.L_x_1948) ;  /* 0x000002c000007947 */ /* 0x000fea0003800000 */
.L_x_1960:
        /* <DEDUP_REMOVED lines=14> */
.L_x_1974:
[----:B------:R-:W-:Y:S05]  /*7f70*/  BSYNC B0 ;  /* 0x0000000000007941 */ /* 0x000fea0003800000 */
.L_x_1973:
[----:B------:R-:W-:-:S04]  /*7f80*/  FMUL.FTZ R0, R0, 1 ;  /* 0x3f80000000007820 */ /* 0x000fc80000410000 */
[----:B------:R0:W1:Y:S01]  /*7f90*/  F2F.F64.F32 R2, R0 ;  /* 0x0000000000027310 */ /* 0x0000620000201800 */
[----:B------:R-:W-:Y:S05]  /*7fa0*/  BRA `(.L_x_1948) ;  /* 0x000001a000007947 */ /* 0x000fea0003800000 */
.L_x_1947:
        /* <DEDUP_REMOVED lines=21> */
.L_x_1972:
[----:B------:R-:W2:Y:S02]  /*8100*/  LDG.E.64 R2, [R4.64] ;  /* 0x0000002404027981 */ /* 0x000ea4000c1e1b00 */
[----:B--2---:R-:W0:Y:S01]  /*8110*/  I2F.F64.U64 R2, R2 ;  /* 0x0000000200027312 */ /* 0x004e220000301800 */
[----:B------:R-:W-:Y:S05]  /*8120*/  BRA `(.L_x_1948) ;  /* 0x0000002000007947 */ /* 0x000fea0003800000 */
.L_x_1971:
[----:B------:R-:W2:Y:S02]  /*8130*/  LDG.E R2, [R4.64] ;  /* 0x0000002404027981 */ /* 0x000ea4000c1e1900 */
[----:B--2---:R-:W0:Y:S02]  /*8140*/  I2F.F64.U32 R2, R2 ;  /* 0x0000000200027312 */ /* 0x004e240000201800 */
.L_x_1948:
        /* <DEDUP_REMOVED lines=75> */
.L_x_1978:
[----:B------:R-:W0:Y:S02]  /*8600*/  F2I.S64.F64.TRUNC R4, R4 ;  /* 0x0000000400047311 */ /* 0x000e24000030d900 */
[----:B0-----:R-:W-:-:S05]  /*8610*/  IMAD.MOV.U32 R3, RZ, RZ, R4 ;  /* 0x000000ffff037224 */ /* 0x001fca00078e0004 */
[----:B------:R0:W-:Y:S01]  /*8620*/  STG.E.U8 [R16.64], R3 ;  /* 0x0000000310007986 */ /* 0x0001e2000c101124 */
[----:B------:R-:W-:Y:S05]  /*8630*/  BRA `(.L_x_1980) ;  /* 0x00000ed000007947 */ /* 0x000fea0003800000 */
.L_x_1977:
        /* <DEDUP_REMOVED lines=9> */
.L_x_1982:
[----:B------:R-:W0:Y:S02]  /*86d0*/  F2I.F64.TRUNC R5, R4 ;  /* 0x0000000400057311 */ /* 0x000e24000030d100 */
[----:B0-----:R0:W-:Y:S01]  /*86e0*/  STG.E [R16.64], R5 ;  /* 0x0000000510007986 */ /* 0x0011e2000c101924 */
[----:B------:R-:W-:Y:S05]  /*86f0*/  BRA `(.L_x_1980) ;  /* 0x00000e1000007947 */ /* 0x000fea0003800000 */
.L_x_1981:
[----:B------:R-:W0:Y:S02]  /*8700*/  F2I.F64.TRUNC R5, R4 ;  /* 0x0000000400057311 */ /* 0x000e24000030d100 */
[----:B0-----:R0:W-:Y:S01]  /*8710*/  STG.E.U16 [R16.64], R5 ;  /* 0x0000000510007986 */ /* 0x0011e2000c101524 */
[----:B------:R-:W-:Y:S05]  /*8720*/  BRA `(.L_x_1980) ;  /* 0x00000de000007947 */ /* 0x000fea0003800000 */
.L_x_1976:
        /* <DEDUP_REMOVED lines=11> */
.L_x_1984:
[----:B------:R-:W0:Y:S01]  /*87e0*/  F2F.F32.F64 R0, R4 ;  /* 0x0000000400007310 */ /* 0x000e220000301000 */
[----:B------:R-:W0:-:S14]  /*87f0*/  DSETP.GEU.AND P0, PT, |R4|, c[0x2][0xb8], PT ;  /* 0x00802e000400762a */ /* 0x000e1c0003f0e200 */
[----:B0-----:R-:W-:-:S05]  /*8800*/  @!P0 FMUL R0, R0, 1.175494350822287508e-38 ;  /* 0x0080000000008820 */ /* 0x001fca0000400000 */
[----:B------:R-:W-:-:S05]  /*8810*/  F2FP.PACK_AB R0, RZ, R0 ;  /* 0x00000000ff00723e */ /* 0x000fca00000000ff */
[----:B------:R0:W-:Y:S01]  /*8820*/  STG.E.U16 [R16.64], R0 ;  /* 0x0000000010007986 */ /* 0x0001e2000c101524 */
[----:B------:R-:W-:Y:S05]  /*8830*/  BRA `(.L_x_1980) ;  /* 0x00000cd000007947 */ /* 0x000fea0003800000 */
.L_x_1983:
        /* <DEDUP_REMOVED lines=12> */
.L_x_1986:
[----:B------:R-:W0:Y:S01]  /*8900*/  F2F.F32.F64 R0, R4 ;  /* 0x0000000400007310 */ /* 0x000e220000301000 */
[----:B------:R-:W0:-:S14]  /*8910*/  DSETP.GEU.AND P0, PT, |R4|, c[0x2][0xb8], PT ;  /* 0x00802e000400762a */ /* 0x000e1c0003f0e200 */
[----:B0-----:R-:W-:-:S05]  /*8920*/  @!P0 FMUL R0, R0, 1.175494350822287508e-38 ;  /* 0x0080000000008820 */ /* 0x001fca0000400000 */
[----:B------:R-:W-:-:S04]  /*8930*/  F2FP.PACK_AB R3, RZ, R0 ;  /* 0x00000000ff03723e */ /* 0x000fc800000000ff */
[----:B------:R-:W-:-:S05]  /*8940*/  PRMT R3, R3, 0x5410, RZ ;  /* 0x0000541003037816 */ /* 0x000fca00000000ff */
[----:B------:R0:W-:Y:S01]  /*8950*/  STG.E [R16.64], R3 ;  /* 0x0000000310007986 */ /* 0x0001e2000c101924 */
[----:B------:R-:W-:Y:S05]  /*8960*/  BRA `(.L_x_1980) ;  /* 0x00000ba000007947 */ /* 0x000fea0003800000 */
.L_x_1985:
[----:B------:R0:W-:Y:S01]  /*8970*/  STG.E.64 [R16.64], R4 ;  /* 0x0000000410007986 */ /* 0x0001e2000c101b24 */
[----:B------:R-:W-:Y:S05]  /*8980*/  BRA `(.L_x_1980) ;  /* 0x00000b8000007947 */ /* 0x000fea0003800000 */
.L_x_1975:
        /* <DEDUP_REMOVED lines=12> */
.L_x_1989:
[----:B------:R-:W-:-:S05]  /*8a50*/  CS2R R6, SRZ ;  /* 0x0000000000067805 */ /* 0x000fca000001ff00 */
[----:B------:R0:W-:Y:S01]  /*8a60*/  STG.E.128 [R16.64], R4 ;  /* 0x0000000410007986 */ /* 0x0001e2000c101d24 */
[----:B------:R-:W-:Y:S05]  /*8a70*/  BRA `(.L_x_1980) ;  /* 0x00000a9000007947 */ /* 0x000fea0003800000 */
.L_x_1988:
        /* <DEDUP_REMOVED lines=23> */
.L_x_1993:
[----:B------:R-:W-:Y:S05]  /*8bf0*/  BSYNC B0 ;  /* 0x0000000000007941 */ /* 0x000fea0003800000 */
.L_x_1992:
[----:B------:R-:W-:-:S05]  /*8c00*/  LOP3.LUT R3, R0, R3, RZ, 0xfc, !PT ;  /* 0x0000000300037212 */ /* 0x000fca00078efcff */
[----:B------:R0:W-:Y:S01]  /*8c10*/  STG.E.U8 [R16.64], R3 ;  /* 0x0000000310007986 */ /* 0x0001e2000c101124 */
[----:B------:R-:W-:Y:S05]  /*8c20*/  BRA `(.L_x_1980) ;  /* 0x000008e000007947 */ /* 0x000fea0003800000 */
.L_x_1991:
        /* <DEDUP_REMOVED lines=15> */
.L_x_1995:
[----:B------:R-:W-:Y:S01]  /*8d20*/  IMAD.MOV.U32 R0, RZ, RZ, 0x7f ;  /* 0x0000007fff007424 */ /* 0x000fe200078e00ff */
[----:B------:R-:W-:-:S04]  /*8d30*/  ISETP.GT.U32.AND P0, PT, R2, 0x7f800000, PT ;  /* 0x7f8000000200780c */ /* 0x000fc80003f04070 */
[----:B------:R-:W-:-:S04]  /*8d40*/  SEL R0, R0, 0x7c, P0 ;  /* 0x0000007c00007807 */ /* 0x000fc80000000000 */
.L_x_1996:
[----:B------:R-:W-:Y:S05]  /*8d50*/  BSYNC B0 ;  /* 0x0000000000007941 */ /* 0x000fea0003800000 */
.L_x_1994:
[----:B------:R-:W-:-:S04]  /*8d60*/  LOP3.LUT R2, R3, 0x80000000, RZ, 0xc0, !PT ;  /* 0x8000000003027812 */ /* 0x000fc800078ec0ff */
[----:B------:R-:W-:-:S04]  /*8d70*/  SHF.R.U32.HI R3, RZ, 0x18, R2 ;  /* 0x00000018ff037819 */ /* 0x000fc80000011602 */
[----:B------:R-:W-:-:S05]  /*8d80*/  LOP3.LUT R3, R0, R3, RZ, 0xfc, !PT ;  /* 0x0000000300037212 */ /* 0x000fca00078efcff */
[----:B------:R0:W-:Y:S01]  /*8d90*/  STG.E.U8 [R16.64], R3 ;  /* 0x0000000310007986 */ /* 0x0001e2000c101124 */
[----:B------:R-:W-:Y:S05]  /*8da0*/  BRA `(.L_x_1980) ;  /* 0x0000076000007947 */ /* 0x000fea0003800000 */
.L_x_1990:
[----:B------:R-:W0:Y:S01]  /*8db0*/  F2F.F32.F64 R0, R4 ;  /* 0x0000000400007310 */ /* 0x000e220000301000 */
[----:B------:R-:W0:-:S14]  /*8dc0*/  DSETP.GEU.AND P0, PT, |R4|, c[0x2][0xb8], PT ;  /* 0x00802e000400762a */ /* 0x000e1c0003f0e200 */
[----:B0-----:R-:W-:-:S05]  /*8dd0*/  @!P0 FMUL R0, R0, 1.175494350822287508e-38 ;  /* 0x0080000000008820 */ /* 0x001fca0000400000 */
[----:B------:R-:W-:-:S05]  /*8de0*/  F2FP.BF16.PACK_AB R0, RZ, R0 ;  /* 0x00000000ff00723e */ /* 0x000fca00000010ff */
[----:B------:R0:W-:Y:S01]  /*8df0*/  STG.E.U16 [R16.64], R0 ;  /* 0x0000000010007986 */ /* 0x0001e2000c101524 */
[----:B------:R-:W-:Y:S05]  /*8e00*/  BRA `(.L_x_1980) ;  /* 0x0000070000007947 */ /* 0x000fea0003800000 */
.L_x_1987:
        /* <DEDUP_REMOVED lines=11> */
.L_x_1999:
        /* <DEDUP_REMOVED lines=19> */
.L_x_2002:
[----:B------:R-:W-:-:S04]  /*8ff0*/  LOP3.LUT R2, R3, 0x80000000, RZ, 0xc0, !PT ;  /* 0x8000000003027812 */ /* 0x000fc800078ec0ff */
[----:B------:R-:W-:-:S04]  /*9000*/  SHF.R.U32.HI R3, RZ, 0x18, R2 ;  /* 0x00000018ff037819 */ /* 0x000fc80000011602 */
[----:B------:R-:W-:-:S04]  /*9010*/  LOP3.LUT R0, R0, R3, RZ, 0xfc, !PT ;  /* 0x0000000300007212 */ /* 0x000fc800078efcff */
[----:B------:R-:W-:Y:S02]  /*9020*/  PRMT R8, R0, 0x7610, R8 ;  /* 0x0000761000087816 */ /* 0x000fe40000000008 */
.L_x_2001:
[----:B------:R-:W-:Y:S05]  /*9030*/  BSYNC B0 ;  /* 0x0000000000007941 */ /* 0x000fea0003800000 */
.L_x_2000:
[----:B------:R0:W-:Y:S01]  /*9040*/  STG.E.U8 [R16.64], R8 ;  /* 0x0000000810007986 */ /* 0x0001e2000c101124 */
[----:B------:R-:W-:Y:S05]  /*9050*/  BRA `(.L_x_1980) ;  /* 0x000004b000007947 */ /* 0x000fea0003800000 */
.L_x_1998:
        /* <DEDUP_REMOVED lines=19> */
.L_x_2005:
[----:B------:R-:W-:-:S04]  /*9190*/  LOP3.LUT R2, R3, 0x80000000, RZ, 0xc0, !PT ;  /* 0x8000000003027812 */ /* 0x000fc800078ec0ff */
[----:B------:R-:W-:-:S04]  /*91a0*/  SHF.R.U32.HI R3, RZ, 0x18, R2 ;  /* 0x00000018ff037819 */ /* 0x000fc80000011602 */
[----:B------:R-:W-:-:S04]  /*91b0*/  LOP3.LUT R0, R0, R3, RZ, 0xfc, !PT ;  /* 0x0000000300007212 */ /* 0x000fc800078efcff */
[----:B------:R-:W-:Y:S02]  /*91c0*/  PRMT R8, R0, 0x7610, R8 ;  /* 0x0000761000087816 */ /* 0x000fe40000000008 */
.L_x_2004:
[----:B------:R-:W-:Y:S05]  /*91d0*/  BSYNC B0 ;  /* 0x0000000000007941 */ /* 0x000fea0003800000 */
.L_x_2003:
[----:B------:R0:W-:Y:S01]  /*91e0*/  STG.E.U8 [R16.64], R8 ;  /* 0x0000000810007986 */ /* 0x0001e2000c101124 */
[----:B------:R-:W-:Y:S05]  /*91f0*/  BRA `(.L_x_1980) ;  /* 0x0000031000007947 */ /* 0x000fea0003800000 */
.L_x_1997:
        /* <DEDUP_REMOVED lines=24> */
.L_x_1979:
        /* <DEDUP_REMOVED lines=20> */
.L_x_2007:
[----:B------:R-:W0:Y:S02]  /*94c0*/  F2I.U64.F64.TRUNC R4, R4 ;  /* 0x0000000400047311 */ /* 0x000e24000030d800 */
[----:B0-----:R0:W-:Y:S01]  /*94d0*/  STG.E.64 [R16.64], R4 ;  /* 0x0000000410007986 */ /* 0x0011e2000c101b24 */
[----:B------:R-:W-:Y:S05]  /*94e0*/  BRA `(.L_x_1980) ;  /* 0x0000002000007947 */ /* 0x000fea0003800000 */
.L_x_2006:
[----:B------:R-:W0:Y:S02]  /*94f0*/  F2I.U32.F64.TRUNC R5, R4 ;  /* 0x0000000400057311 */ /* 0x000e24000030d000 */
[----:B0-----:R0:W-:Y:S02]  /*9500*/  STG.E [R16.64], R5 ;  /* 0x0000000510007986 */ /* 0x0011e4000c101924 */
.L_x_1980:
[----:B------:R-:W-:Y:S02]  /*9510*/  IADD3 R19, R19, 0x80, RZ ;  /* 0x0000008013137810 */ /* 0x000fe40007ffe0ff */
.L_x_1875:
[----:B------:R-:W-:Y:S05]  /*9520*/  BSYNC B6 ;  /* 0x0000000000067941 */ /* 0x000fea0003800000 */
.L_x_1874:
        /* <DEDUP_REMOVED lines=230> */
.L_x_2008:
        /* <DEDUP_REMOVED lines=19> */
.L_x_2012:
[----:B------:R-:W2:Y:S02]  /*a4c0*/  LDG.E.U8 R2, [R4.64] ;  /* 0x0000002404027981 */ /* 0x000ea4000c1e1100 */
[----:B--2---:R-:W0:Y:S01]  /*a4d0*/  I2F.F64.U16 R2, R2 ;  /* 0x0000000200027312 */ /* 0x004e220000101800 */
[----:B------:R-:W-:Y:S05]  /*a4e0*/  BRA `(.L_x_2014) ;  /* 0x00000df000007947 */ /* 0x000fea0003800000 */
.L_x_2011:
        /* <DEDUP_REMOVED lines=9> */
.L_x_2016:
[----:B------:R-:W2:Y:S02]  /*a580*/  LDG.E R2, [R4.64] ;  /* 0x0000002404027981 */ /* 0x000ea4000c1e1900 */
[----:B--2---:R-:W0:Y:S01]  /*a590*/  I2F.F64 R2, R2 ;  /* 0x0000000200027312 */ /* 0x004e220000201c00 */
[----:B------:R-:W-:Y:S05]  /*a5a0*/  BRA `(.L_x_2014) ;  /* 0x00000d3000007947 */ /* 0x000fea0003800000 */
.L_x_2015:
[----:B------:R-:W2:Y:S02]  /*a5b0*/  LDG.E.U16 R2, [R4.64] ;  /* 0x0000002404027981 */ /* 0x000ea4000c1e1500 */
[----:B--2---:R-:W0:Y:S01]  /*a5c0*/  I2F.F64.S16 R2, R2 ;  /* 0x0000000200027312 */ /* 0x004e220000101c00 */
[----:B------:R-:W-:Y:S05]  /*a5d0*/  BRA `(.L_x_2014) ;  /* 0x00000d0000007947 */ /* 0x000fea0003800000 */
.L_x_2010:
        /* <DEDUP_REMOVED lines=10> */
.L_x_2018:
[----:B------:R-:W2:Y:S02]  /*a680*/  LDG.E.U16 R0, [R4.64] ;  /* 0x0000002404007981 */ /* 0x000ea4000c1e1500 */
[----:B--2---:R-:W-:-:S05]  /*a690*/  HADD2.F32 R0, -RZ, R0.H0_H0 ;  /* 0x20000000ff007230 */ /* 0x004fca0000004100 */
[----:B------:R-:W-:-:S04]  /*a6a0*/  FMUL.FTZ R0, R0, 1 ;  /* 0x3f80000000007820 */ /* 0x000fc80000410000 */
[----:B------:R0:W1:Y:S01]  /*a6b0*/  F2F.F64.F32 R2, R0 ;  /* 0x0000000000027310 */ /* 0x0000620000201800 */
[----:B------:R-:W-:Y:S05]  /*a6c0*/  BRA `(.L_x_2014) ;  /* 0x00000c1000007947 */ /* 0x000fea0003800000 */
.L_x_2017:
        /* <DEDUP_REMOVED lines=10> */
.L_x_2020:
[----:B------:R-:W2:Y:S02]  /*a770*/  LDG.E.U16 R4, [R4.64] ;  /* 0x0000002404047981 */ /* 0x000ea4000c1e1500 */
[----:B--2---:R-:W-:-:S05]  /*a780*/  HADD2.F32 R0, -RZ, R4.H0_H0 ;  /* 0x20000004ff007230 */ /* 0x004fca0000004100 */
[----:B------:R-:W-:-:S04]  /*a790*/  FMUL.FTZ R0, R0, 1 ;  /* 0x3f80000000007820 */ /* 0x000fc80000410000 */
[----:B------:R0:W1:Y:S01]  /*a7a0*/  F2F.F64.F32 R2, R0 ;  /* 0x0000000000027310 */ /* 0x0000620000201800 */
[----:B------:R-:W-:Y:S05]  /*a7b0*/  BRA `(.L_x_2014) ;  /* 0x00000b2000007947 */ /* 0x000fea0003800000 */
.L_x_2019:
[----:B------:R0:W5:Y:S01]  /*a7c0*/  LDG.E.64 R2, [R4.64] ;  /* 0x0000002404027981 */ /* 0x000162000c1e1b00 */
[----:B------:R-:W-:Y:S05]  /*a7d0*/  BRA `(.L_x_2014) ;  /* 0x00000b0000007947 */ /* 0x000fea0003800000 */
.L_x_2009:
        /* <DEDUP_REMOVED lines=13> */
.L_x_2023:
[----:B------:R0:W5:Y:S01]  /*a8b0*/  LDG.E.64 R2, [R4.64] ;  /* 0x0000002404027981 */ /* 0x000162000c1e1b00 */
[----:B------:R-:W-:Y:S05]  /*a8c0*/  BRA `(.L_x_2014) ;  /* 0x00000a1000007947 */ /* 0x000fea0003800000 */
.L_x_2022:
        /* <DEDUP_REMOVED lines=28> */
.L_x_2025:
        /* <DEDUP_REMOVED lines=15> */
.L_x_2024:
[----:B------:R-:W2:Y:S02]  /*ab80*/  LDG.E.U16 R0, [R4.64] ;  /* 0x0000002404007981 */ /* 0x000ea4000c1e1500 */
[----:B--2---:R-:W-:-:S05]  /*ab90*/  PRMT R0, RZ, 0x5410, R0 ;  /* 0x00005410ff007816 */ /* 0x004fca0000000000 */
[----:B------:R-:W-:-:S04]  /*aba0*/  FMUL.FTZ R0, R0, 1 ;  /* 0x3f80000000007820 */ /* 0x000fc80000410000 */
[----:B------:R0:W1:Y:S01]  /*abb0*/  F2F.F64.F32 R2, R0 ;  /* 0x0000000000027310 */ /* 0x0000620000201800 */
[----:B------:R-:W-:Y:S05]  /*abc0*/  BRA `(.L_x_2014) ;  /* 0x0000071000007947 */ /* 0x000fea0003800000 */
.L_x_2021:
        /* <DEDUP_REMOVED lines=11> */
.L_x_2028:
        /* <DEDUP_REMOVED lines=21> */
.L_x_2032:
[----:B------:R-:W-:Y:S05]  /*add0*/  BSYNC B1 ;  /* 0x0000000000017941 */ /* 0x000fea0003800000 */
.L_x_2031:
[----:B------:R-:W-:Y:S01]  /*ade0*/  LEA R3, R0, 0x3b800000, 0x17 ;  /* 0x3b80000000037811 */ /* 0x000fe200078eb8ff */
[----:B------:R-:W-:-:S05]  /*adf0*/  IMAD.SHL.U32 R0, R2, 0x100000, RZ ;  /* 0x0010000002007824 */ /* 0x000fca00078e00ff */
[----:B------:R-:W-:Y:S02]  /*ae00*/  LOP3.LUT R0, R3, R0, R4, 0xfe, !PT ;  /* 0x0000000003007212 */ /* 0x000fe400078efe04 */
.L_x_2030:
[----:B------:R-:W-:Y:S05]  /*ae10*/  BSYNC B0 ;  /* 0x0000000000007941 */ /* 0x000fea0003800000 */
.L_x_2029:
[----:B------:R-:W-:-:S04]  /*ae20*/  FMUL.FTZ R0, R0, 1 ;  /* 0x3f80000000007820 */ /* 0x000fc80000410000 */
[----:B------:R0:W1:Y:S01]  /*ae30*/  F2F.F64.F32 R2, R0 ;  /* 0x0000000000027310 */ /* 0x0000620000201800 */
[----:B------:R-:W-:Y:S05]  /*ae40*/  BRA `(.L_x_2014) ;  /* 0x0000049000007947 */ /* 0x000fea0003800000 */
.L_x_2027:
        /* <DEDUP_REMOVED lines=21> */
.L_x_2036:
[----:B------:R-:W-:Y:S05]  /*afa0*/  BSYNC B1 ;  /* 0x0000000000017941 */ /* 0x000fea0003800000 */
.L_x_2035:
[----:B------:R-:W-:Y:S01]  /*afb0*/  LEA R3, R0, 0x37800000, 0x17 ;  /* 0x3780000000037811 */ /* 0x000fe200078eb8ff */
[----:B------:R-:W-:-:S05]  /*afc0*/  IMAD.SHL.U32 R0, R2, 0x200000, RZ ;  /* 0x0020000002007824 */ /* 0x000fca00078e00ff */
[----:B------:R-:W-:Y:S02]  /*afd0*/  LOP3.LUT R0, R3, R0, R4, 0xfe, !PT ;  /* 0x0000000003007212 */ /* 0x000fe400078efe04 */
.L_x_2034:
[----:B------:R-:W-:Y:S05]  /*afe0*/  BSYNC B0 ;  /* 0x0000000000007941 */ /* 0x000fea0003800000 */
.L_x_2033:
[----:B------:R-:W-:-:S04]  /*aff0*/  FMUL.FTZ R0, R0, 1 ;  /* 0x3f80000000007820 */ /* 0x000fc80000410000 */
[----:B------:R0:W1:Y:S01]  /*b000*/  F2F.F64.F32 R2, R0 ;  /* 0x0000000000027310 */ /* 0x0000620000201800 */
[----:B------:R-:W-:Y:S05]  /*b010*/  BRA `(.L_x_2014) ;  /* 0x000002c000007947 */ /* 0x000fea0003800000 */
.L_x_2026:
        /* <DEDUP_REMOVED lines=14> */
.L_x_2040:
[----:B------:R-:W-:Y:S05]  /*b100*/  BSYNC B0 ;  /* 0x0000000000007941 */ /* 0x000fea0003800000 */
.L_x_2039:
[----:B------:R-:W-:-:S04]  /*b110*/  FMUL.FTZ R0, R0, 1 ;  /* 0x3f80000000007820 */ /* 0x000fc80000410000 */
[----:B------:R0:W1:Y:S01]  /*b120*/  F2F.F64.F32 R2, R0 ;  /* 0x0000000000027310 */ /* 0x0000620000201800 */
[----:B------:R-:W-:Y:S05]  /*b130*/  BRA `(.L_x_2014) ;  /* 0x000001a000007947 */ /* 0x000fea0003800000 */
.L_x_2013:
        /* <DEDUP_REMOVED lines=21> */
.L_x_2038:
[----:B------:R-:W2:Y:S02]  /*b290*/  LDG.E.64 R2, [R4.64] ;  /* 0x0000002404027981 */ /* 0x000ea4000c1e1b00 */
[----:B--2---:R-:W0:Y:S01]  /*b2a0*/  I2F.F64.U64 R2, R2 ;  /* 0x0000000200027312 */ /* 0x004e220000301800 */
[----:B------:R-:W-:Y:S05]  /*b2b0*/  BRA `(.L_x_2014) ;  /* 0x0000002000007947 */ /* 0x000fea0003800000 */
.L_x_2037:
[----:B------:R-:W2:Y:S02]  /*b2c0*/  LDG.E R2, [R4.64] ;  /* 0x0000002404027981 */ /* 0x000ea4000c1e1900 */
[----:B--2---:R-:W0:Y:S02]  /*b2d0*/  I2F.F64.U32 R2, R2 ;  /* 0x0000000200027312 */ /* 0x004e240000201800 */
.L_x_2014:
        /* <DEDUP_REMOVED lines=73> */
[----:B0-----:R-:W-:Y:S01]  /*b770*/  STG.E.U8 [R16.64], R5 ;  /* 0x0000000510007986 */ /* 0x001fe2000c101124 */
[----:B------:R-:W-:Y:S05]  /*b780*/  EXIT ;  /* 0x000000000000794d */ /* 0x000fea0003800000 */
.L_x_2044:
[----:B------:R-:W0:Y:S02]  /*b790*/  F2I.S64.F64.TRUNC R4, R4 ;  /* 0x0000000400047311 */ /* 0x000e24000030d900 */
[----:B0-----:R-:W-:-:S05]  /*b7a0*/  IMAD.MOV.U32 R3, RZ, RZ, R4 ;  /* 0x000000ffff037224 */ /* 0x001fca00078e0004 */
[----:B------:R-:W-:Y:S01]  /*b7b0*/  STG.E.U8 [R16.64], R3 ;  /* 0x0000000310007986 */ /* 0x000fe2000c101124 */
[----:B------:R-:W-:Y:S05]  /*b7c0*/  EXIT ;  /* 0x000000000000794d */ /* 0x000fea0003800000 */
.L_x_2043:
[----:B------:R-:W-:-:S13]  /*b7d0*/  ISETP.NE.AND P0, PT, R2, 0x2, PT ;  /* 0x000000020200780c */ /* 0x000fda0003f05270 */
[----:B------:R-:W-:Y:S05]  /*b7e0*/  @!P0 BRA `(.L_x_2046) ;  /* 0x000000a000008947 */ /* 0x000fea0003800000 */
[----:B------:R-:W-:-:S13]  /*b7f0*/  ISETP.NE.AND P0, PT, R2, 0x3, PT ;  /* 0x000000030200780c */ /* 0x000fda0003f05270 */
[----:B------:R-:W-:Y:S05]  /*b800*/  @!P0 BRA `(.L_x_2047) ;  /* 0x0000005000008947 */ /* 0x000fea0003800000 */
[----:B------:R-:W-:-:S13]  /*b810*/  ISETP.NE.AND P0, PT, R2, 0x4, PT ;  /* 0x000000040200780c */ /* 0x000fda0003f05270 */
[----:B------:R-:W-:Y:S05]  /*b820*/  @P0 BRA `(.L_x_2045) ;  /* 0x00000ce000000947 */ /* 0x000fea0003800000 */
[----:B------:R-:W0:Y:S02]  /*b830*/  F2I.S64.F64.TRUNC R4, R4 ;  /* 0x0000000400047311 */ /* 0x000e24000030d900 */
[----:B0-----:R-:W-:Y:S01]  /*b840*/  STG.E.64 [R16.64], R4 ;  /* 0x0000000410007986 */ /* 0x001fe2000c101b24 */
[----:B------:R-:W-:Y:S05]  /*b850*/  EXIT ;  /* 0x000000000000794d */ /* 0x000fea0003800000 */
.L_x_2047:
[----:B------:R-:W0:Y:S02]  /*b860*/  F2I.F64.TRUNC R5, R4 ;  /* 0x0000000400057311 */ /* 0x000e24000030d100 */
[----:B0-----:R-:W-:Y:S01]  /*b870*/  STG.E [R16.64], R5 ;  /* 0x0000000510007986 */ /* 0x001fe2000c101924 */
[----:B------:R-:W-:Y:S05]  /*b880*/  EXIT ;  /* 0x000000000000794d */ /* 0x000fea0003800000 */
.L_x_2046:
[----:B------:R-:W0:Y:S02]  /*b890*/  F2I.F64.TRUNC R5, R4 ;  /* 0x0000000400057311 */ /* 0x000e24000030d100 */
[----:B0-----:R-:W-:Y:S01]  /*b8a0*/  STG.E.U16 [R16.64], R5 ;  /* 0x0000000510007986 */ /* 0x001fe2000c101524 */
[----:B------:R-:W-:Y:S05]  /*b8b0*/  EXIT ;  /* 0x000000000000794d */ /* 0x000fea0003800000 */
.L_x_2042:
        /* <DEDUP_REMOVED lines=9> */
[----:B------:R-:W-:Y:S01]  /*b950*/  STG.E [R16.64], R3 ;  /* 0x0000000310007986 */ /* 0x000fe2000c101924 */
[----:B------:R-:W-:Y:S05]  /*b960*/  EXIT ;  /* 0x000000000000794d */ /* 0x000fea0003800000 */
.L_x_2049:
[----:B------:R-:W0:Y:S01]  /*b970*/  F2F.F32.F64 R0, R4 ;  /* 0x0000000400007310 */ /* 0x000e220000301000 */
[----:B------:R-:W0:-:S14]  /*b980*/  DSETP.GEU.AND P0, PT, |R4|, c[0x2][0xb8], PT ;  /* 0x00802e000400762a */ /* 0x000e1c0003f0e200 */
[----:B0-----:R-:W-:-:S05]  /*b990*/  @!P0 FMUL R0, R0, 1.175494350822287508e-38 ;  /* 0x0080000000008820 */ /* 0x001fca0000400000 */
[----:B------:R-:W-:-:S05]  /*b9a0*/  F2FP.PACK_AB R0, RZ, R0 ;  /* 0x00000000ff00723e */ /* 0x000fca00000000ff */
[----:B------:R-:W-:Y:S01]  /*b9b0*/  STG.E.U16 [R16.64], R0 ;  /* 0x0000000010007986 */ /* 0x000fe2000c101524 */
[----:B------:R-:W-:Y:S05]  /*b9c0*/  EXIT ;  /* 0x000000000000794d */ /* 0x000fea0003800000 */
.L_x_2048:
        /* <DEDUP_REMOVED lines=10> */
[----:B------:R-:W-:Y:S01]  /*ba70*/  STG.E.64 [R16.64], R2 ;  /* 0x0000000210007986 */ /* 0x000fe2000c101b24 */
[----:B------:R-:W-:Y:S05]  /*ba80*/  EXIT ;  /* 0x000000000000794d */ /* 0x000fea0003800000 */
.L_x_2051:
[----:B------:R-:W0:Y:S01]  /*ba90*/  F2F.F32.F64 R0, R4 ;  /* 0x0000000400007310 */ /* 0x000e220000301000 */
[----:B------:R-:W0:-:S14]  /*baa0*/  DSETP.GEU.AND P0, PT, |R4|, c[0x2][0xb8], PT ;  /* 0x00802e000400762a */ /* 0x000e1c0003f0e200 */
[----:B0-----:R-:W-:-:S05]  /*bab0*/  @!P0 FMUL R0, R0, 1.175494350822287508e-38 ;  /* 0x0080000000008820 */ /* 0x001fca0000400000 */
[----:B------:R-:W-:-:S04]  /*bac0*/  F2FP.PACK_AB R3, RZ, R0 ;  /* 0x00000000ff03723e */ /* 0x000fc800000000ff */
[----:B------:R-:W-:-:S05]  /*bad0*/  PRMT R3, R3, 0x5410, RZ ;  /* 0x0000541003037816 */ /* 0x000fca00000000ff */
[----:B------:R-:W-:Y:S01]  /*bae0*/  STG.E [R16.64], R3 ;  /* 0x0000000310007986 */ /* 0x000fe2000c101924 */
[----:B------:R-:W-:Y:S05]  /*baf0*/  EXIT ;  /* 0x000000000000794d */ /* 0x000fea0003800000 */
.L_x_2050:
[----:B------:R-:W-:Y:S01]  /*bb00*/  STG.E.64 [R16.64], R4 ;  /* 0x0000000410007986 */ /* 0x000fe2000c101b24 */
[----:B------:R-:W-:Y:S05]  /*bb10*/  EXIT ;  /* 0x000000000000794d */ /* 0x000fea0003800000 */
.L_x_2041:
        /* <DEDUP_REMOVED lines=10> */
[----:B------:R-:W-:Y:S01]  /*bbc0*/  STG.E.U8 [R16.64], R3 ;  /* 0x0000000310007986 */ /* 0x000fe2000c101124 */
[----:B------:R-:W-:Y:S05]  /*bbd0*/  EXIT ;  /* 0x000000000000794d */ /* 0x000fea0003800000 */
.L_x_2054:
[----:B------:R-:W-:-:S05]  /*bbe0*/  CS2R R6, SRZ ;  /* 0x0000000000067805 */ /* 0x000fca000001ff00 */
[----:B------:R-:W-:Y:S01]  /*bbf0*/  STG.E.128 [R16.64], R4 ;  /* 0x0000000410007986 */ /* 0x000fe2000c101d24 */
[----:B------:R-:W-:Y:S05]  /*bc00*/  EXIT ;  /* 0x000000000000794d */ /* 0x000fea0003800000 */
.L_x_2053:
        /* <DEDUP_REMOVED lines=23> */
.L_x_2058:
[----:B------:R-:W-:Y:S05]  /*bd80*/  BSYNC B0 ;  /* 0x0000000000007941 */ /* 0x000fea0003800000 */
.L_x_2057:
[----:B------:R-:W-:-:S05]  /*bd90*/  LOP3.LUT R3, R0, R3, RZ, 0xfc, !PT ;  /* 0x0000000300037212 */ /* 0x000fca00078efcff */
[----:B------:R-:W-:Y:S01]  /*bda0*/  STG.E.U8 [R16.64], R3 ;  /* 0x0000000310007986 */ /* 0x000fe2000c101124 */
[----:B------:R-:W-:Y:S05]  /*bdb0*/  EXIT ;  /* 0x000000000000794d */ /* 0x000fea0003800000 */
.L_x_2056:
        /* <DEDUP_REMOVED lines=15> */
.L_x_2060:
[----:B------:R-:W-:Y:S01]  /*beb0*/  IMAD.MOV.U32 R0, RZ, RZ, 0x7f ;  /* 0x0000007fff007424 */ /* 0x000fe200078e00ff */
[----:B------:R-:W-:-:S04]  /*bec0*/  ISETP.GT.U32.AND P0, PT, R2, 0x7f800000, PT ;  /* 0x7f8000000200780c */ /* 0x000fc80003f04070 */
[----:B------:R-:W-:-:S04]  /*bed0*/  SEL R0, R0, 0x7c, P0 ;  /* 0x0000007c00007807 */ /* 0x000fc80000000000 */
.L_x_2061:
[----:B------:R-:W-:Y:S05]  /*bee0*/  BSYNC B0 ;  /* 0x0000000000007941 */ /* 0x000fea0003800000 */
.L_x_2059:
[----:B------:R-:W-:-:S04]  /*bef0*/  LOP3.LUT R2, R3, 0x80000000, RZ, 0xc0, !PT ;  /* 0x8000000003027812 */ /* 0x000fc800078ec0ff */
[----:B------:R-:W-:-:S04]  /*bf00*/  SHF.R.U32.HI R3, RZ, 0x18, R2 ;  /* 0x00000018ff037819 */ /* 0x000fc80000011602 */
[----:B------:R-:W-:-:S05]  /*bf10*/  LOP3.LUT R3, R0, R3, RZ, 0xfc, !PT ;  /* 0x0000000300037212 */ /* 0x000fca00078efcff */
[----:B------:R-:W-:Y:S01]  /*bf20*/  STG.E.U8 [R16.64], R3 ;  /* 0x0000000310007986 */ /* 0x000fe2000c101124 */
[----:B------:R-:W-:Y:S05]  /*bf30*/  EXIT ;  /* 0x000000000000794d */ /* 0x000fea0003800000 */
.L_x_2055:
[----:B------:R-:W0:Y:S01]  /*bf40*/  F2F.F32.F64 R0, R4 ;  /* 0x0000000400007310 */ /* 0x000e220000301000 */
[----:B------:R-:W0:-:S14]  /*bf50*/  DSETP.GEU.AND P0, PT, |R4|, c[0x2][0xb8], PT ;  /* 0x00802e000400762a */ /* 0x000e1c0003f0e200 */
[----:B0-----:R-:W-:-:S05]  /*bf60*/  @!P0 FMUL R0, R0, 1.175494350822287508e-38 ;  /* 0x0080000000008820 */ /* 0x001fca0000400000 */
[----:B------:R-:W-:-:S05]  /*bf70*/  F2FP.BF16.PACK_AB R0, RZ, R0 ;  /* 0x00000000ff00723e */ /* 0x000fca00000010ff */
[----:B------:R-:W-:Y:S01]  /*bf80*/  STG.E.U16 [R16.64], R0 ;  /* 0x0000000010007986 */ /* 0x000fe2000c101524 */
[----:B------:R-:W-:Y:S05]  /*bf90*/  EXIT ;  /* 0x000000000000794d */ /* 0x000fea0003800000 */
.L_x_2052:
        /* <DEDUP_REMOVED lines=9> */
[----:B0-----:R-:W-:Y:S01]  /*c030*/  STG.E.U16 [R16.64], R5 ;  /* 0x0000000510007986 */ /* 0x001fe2000c101524 */
[----:B------:R-:W-:Y:S05]  /*c040*/  EXIT ;  /* 0x000000000000794d */ /* 0x000fea0003800000 */
.L_x_2064:
        /* <DEDUP_REMOVED lines=19> */
.L_x_2067:
[----:B------:R-:W-:-:S04]  /*c180*/  LOP3.LUT R2, R3, 0x80000000, RZ, 0xc0, !PT ;  /* 0x8000000003027812 */ /* 0x000fc800078ec0ff */
[----:B------:R-:W-:-:S04]  /*c190*/  SHF.R.U32.HI R3, RZ, 0x18, R2 ;  /* 0x00000018ff037819 */ /* 0x000fc80000011602 */
[----:B------:R-:W-:-:S04]  /*c1a0*/  LOP3.LUT R0, R0, R3, RZ, 0xfc, !PT ;  /* 0x0000000300007212 */ /* 0x000fc800078efcff */
[----:B------:R-:W-:Y:S02]  /*c1b0*/  PRMT R8, R0, 0x7610, R8 ;  /* 0x0000761000087816 */ /* 0x000fe40000000008 */
.L_x_2066:
[----:B------:R-:W-:Y:S05]  /*c1c0*/  BSYNC B0 ;  /* 0x0000000000007941 */ /* 0x000fea0003800000 */
.L_x_2065:
[----:B------:R-:W-:Y:S01]  /*c1d0*/  STG.E.U8 [R16.64], R8 ;  /* 0x0000000810007986 */ /* 0x000fe2000c101124 */
[----:B------:R-:W-:Y:S05]  /*c1e0*/  EXIT ;  /* 0x000000000000794d */ /* 0x000fea0003800000 */
.L_x_2063:
        /* <DEDUP_REMOVED lines=19> */
.L_x_2070:
[----:B------:R-:W-:-:S04]  /*c320*/  LOP3.LUT R2, R3, 0x80000000, RZ, 0xc0, !PT ;  /* 0x8000000003027812 */ /* 0x000fc800078ec0ff */
[----:B------:R-:W-:-:S04]  /*c330*/  SHF.R.U32.HI R3, RZ, 0x18, R2 ;  /* 0x00000018ff037819 */ /* 0x000fc80000011602 */
[----:B------:R-:W-:-:S04]  /*c340*/  LOP3.LUT R0, R0, R3, RZ, 0xfc, !PT ;  /* 0x0000000300007212 */ /* 0x000fc800078efcff */
[----:B------:R-:W-:Y:S02]  /*c350*/  PRMT R8, R0, 0x7610, R8 ;  /* 0x0000761000087816 */ /* 0x000fe40000000008 */
.L_x_2069:
[----:B------:R-:W-:Y:S05]  /*c360*/  BSYNC B0 ;  /* 0x0000000000007941 */ /* 0x000fea0003800000 */
.L_x_2068:
[----:B------:R-:W-:Y:S01]  /*c370*/  STG.E.U8 [R16.64], R8 ;  /* 0x0000000810007986 */ /* 0x000fe2000c101124 */
[----:B------:R-:W-:Y:S05]  /*c380*/  EXIT ;  /* 0x000000000000794d */ /* 0x000fea0003800000 */
.L_x_2062:
        /* <DEDUP_REMOVED lines=24> */
.L_x_2045:
        /* <DEDUP_REMOVED lines=20> */
.L_x_2072:
[----:B------:R-:W0:Y:S02]  /*c650*/  F2I.U64.F64.TRUNC R4, R4 ;  /* 0x0000000400047311 */ /* 0x000e24000030d800 */
[----:B0-----:R-:W-:Y:S01]  /*c660*/  STG.E.64 [R16.64], R4 ;  /* 0x0000000410007986 */ /* 0x001fe2000c101b24 */
[----:B------:R-:W-:Y:S05]  /*c670*/  EXIT ;  /* 0x000000000000794d */ /* 0x000fea0003800000 */
.L_x_2071:
[----:B------:R-:W0:Y:S02]  /*c680*/  F2I.U32.F64.TRUNC R5, R4 ;  /* 0x0000000400057311 */ /* 0x000e24000030d000 */
[----:B0-----:R-:W-:Y:S01]  /*c690*/  STG.E [R16.64], R5 ;  /* 0x0000000510007986 */ /* 0x001fe2000c101924 */
[----:B------:R-:W-:Y:S05]  /*c6a0*/  EXIT ;  /* 0x000000000000794d */ /* 0x000fea0003800000 */
.L_x_2073:
        /* <DEDUP_REMOVED lines=13> */
.L_x_10301:


//--------------------- .text._ZN2at6native27unrolled_elementwise_kernelIZZZNS0_15erf_kernel_cudaERNS_18TensorIteratorBaseEENKUlvE_clEvENKUlvE_clEvEUldE_St5arrayIPcLm2EELi4E23TrivialOffsetCalculatorILi1EjESB_NS0_6memory12LoadWithCastILi1EEENSC_13StoreWithCastILi1EEEEEviT_T0_T2_T3_T4_T5_ --------------------------
	.section	.text._ZN2at6native27unrolled_elementwise_kernelIZZZNS0_15erf_kernel_cudaERNS_18TensorIteratorBaseEENKUlvE_clEvENKUlvE_clEvEUldE_St5arrayIPcLm2EELi4E23TrivialOffsetCalculatorILi1EjESB_NS0_6memory12LoadWithCastILi1EEENSC_13StoreWithCastILi1EEEEEviT_T0_T2_T3_T4_T5_,"ax",@progbits
	.sectioninfo	@"SHI_REGISTERS=34"
	.align	128
        .global         _ZN2at6native27unrolled_elementwise_kernelIZZZNS0_15erf_kernel_cudaERNS_18TensorIteratorBaseEENKUlvE_clEvENKUlvE_clEvEUldE_St5arrayIPcLm2EELi4E23TrivialOffsetCalculatorILi1EjESB_NS0_6memory12LoadWithCastILi1EEENSC_13StoreWithCastILi1EEEEEviT_T0_T2_T3_T4_T5_
        .type           _ZN2at6native27unrolled_elementwise_kernelIZZZNS0_15erf_kernel_cudaERNS_18TensorIteratorBaseEENKUlvE_clEvENKUlvE_clEvEUldE_St5arrayIPcLm2EELi4E23TrivialOffsetCalculatorILi1EjESB_NS0_6memory12LoadWithCastILi1EEENSC_13StoreWithCastILi1EEEEEviT_T0_T2_T3_T4_T5_,@function
        .size           _ZN2at6native27unrolled_elementwise_kernelIZZZNS0_15erf_kernel_cudaERNS_18TensorIteratorBaseEENKUlvE_clEvENKUlvE_clEvEUldE_St5arrayIPcLm2EELi4E23TrivialOffsetCalculatorILi1EjESB_NS0_6memory12LoadWithCastILi1EEENSC_13StoreWithCastILi1EEEEEviT_T0_T2_T3_T4_T5_,(.L_x_10302 - _ZN2at6native27unrolled_elementwise_kernelIZZZNS0_15erf_kernel_cudaERNS_18TensorIteratorBaseEENKUlvE_clEvENKUlvE_clEvEUldE_St5arrayIPcLm2EELi4E23TrivialOffsetCalculatorILi1EjESB_NS0_6memory12LoadWithCastILi1EEENSC_13StoreWithCastILi1EEEEEviT_T0_T2_T3_T4_T5_)
        .other          _ZN2at6native27unrolled_elementwise_kernelIZZZNS0_15erf_kernel_cudaERNS_18TensorIteratorBaseEENKUlvE_clEvENKUlvE_clEvEUldE_St5arrayIPcLm2EELi4E23TrivialOffsetCalculatorILi1EjESB_NS0_6memory12LoadWithCastILi1EEENSC_13StoreWithCastILi1EEEEEviT_T0_T2_T3_T4_T5_,@"STO_CUDA_ENTRY STV_DEFAULT"
_ZN2at6native27unrolled_elementwise_kernelIZZZNS0_15erf_kernel_cudaERNS_18TensorIteratorBaseEENKUlvE_clEvENKUlvE_clEvEUldE_St5arrayIPcLm2EELi4E23TrivialOffsetCalculatorILi1EjESB_NS0_6memory12LoadWithCastILi1EEENSC_13StoreWithCastILi1EEEEEviT_T0_T2_T3_T4_T5_:
.text._ZN2at6native27unrolled_elementwise_kernelIZZZNS0_15erf_kernel_cudaERNS_18TensorIteratorBaseEENKUlvE_clEvENKUlvE_clEvEUldE_St5arrayIPcLm2EELi4E23TrivialOffsetCalculatorILi1EjESB_NS0_6memory12LoadWithCastILi1EEENSC_13StoreWithCastILi1EEEEEviT_T0_T2_T3_T4_T5_:
[----:B------:R-:W-:Y:S02]  /*0000*/  IMAD.MOV.U32 R1, RZ, RZ, c[0x0][0x28] ;  /* 0x00000a00ff017624 */ /* 0x000fe400078e00ff */
[----:B------:R-:W0:Y:S01]  /*0010*/  S2R R29, SR_CTAID.X ;  /* 0x00000000001d7919 */ /* 0x000e220000002500 */
[----:B------:R-:W-:Y:S01]  /*0020*/  IMAD.MOV.U32 R0, RZ, RZ, -0x200 ;  /* 0xfffffe00ff007424 */ /* 0x000fe200078e00ff */
[----:B------:R-:W1:Y:S01]  /*0030*/  LDC.U8 R2, c[0x0][0x17c] ;  /* 0x00005f00ff027b82 */ /* 0x000e620000000000 */
[----:B------:R-:W-:Y:S01]  /*0040*/  ULDC.64 UR36, c[0x0][0x118] ;  /* 0x0000460000247ab9 */ /* 0x000fe20000000a00 */
[----:B------:R-:W2:Y:S01]  /*0050*/  S2R R22, SR_TID.X ;  /* 0x0000000000167919 */ /* 0x000ea20000002100 */
[----:B------:R-:W-:Y:S01]  /*0060*/  BSSY B6, `(.L_x_2074) ;  /* 0x00000fd000067945 */ /* 0x000fe20003800000 */
[----:B------:R-:W-:Y:S01]  /*0070*/  CS2R R24, SRZ ;  /* 0x0000000000187805 */ /* 0x000fe2000001ff00 */
[----:B------:R-:W-:Y:S01]  /*0080*/  CS2R R26, SRZ ;  /* 0x00000000001a7805 */ /* 0x000fe2000001ff00 */
        /* <DEDUP_REMOVED lines=19> */
[----:B--2---:R0:W1:Y:S01]  /*01c0*/  I2F.F64.S16 R26, R4 ;  /* 0x00000004001a7312 */ /* 0x0040620000101c00 */
[----:B------:R-:W-:Y:S05]  /*01d0*/  BRA `(.L_x_2081) ;  /* 0x00000e3000007947 */ /* 0x000fea0003800000 */
.L_x_2079:
[----:B------:R-:W2:Y:S02]  /*01e0*/  LDG.E.U8 R4, [R4.64] ;  /* 0x0000002404047981 */ /* 0x000ea4000c1e1100 */
[----:B--2---:R0:W1:Y:S01]  /*01f0*/  I2F.F64.U16 R26, R4 ;  /* 0x00000004001a7312 */ /* 0x0040620000101800 */
[----:B------:R-:W-:Y:S05]  /*0200*/  BRA `(.L_x_2081) ;  /* 0x00000e0000007947 */ /* 0x000fea0003800000 */
.L_x_2078:
        /* <DEDUP_REMOVED lines=9> */
.L_x_2083:
[----:B------:R-:W2:Y:S02]  /*02a0*/  LDG.E R4, [R4.64] ;  /* 0x0000002404047981 */ /* 0x000ea4000c1e1900 */
[----:B--2---:R0:W1:Y:S01]  /*02b0*/  I2F.F64 R26, R4 ;  /* 0x00000004001a7312 */ /* 0x0040620000201c00 */
[----:B------:R-:W-:Y:S05]  /*02c0*/  BRA `(.L_x_2081) ;  /* 0x00000d4000007947 */ /* 0x000fea0003800000 */
.L_x_2082:
[----:B------:R-:W2:Y:S02]  /*02d0*/  LDG.E.U16 R4, [R4.64] ;  /* 0x0000002404047981 */ /* 0x000ea4000c1e1500 */
[----:B--2---:R0:W1:Y:S01]  /*02e0*/  I2F.F64.S16 R26, R4 ;  /* 0x00000004001a7312 */ /* 0x0040620000101c00 */
[----:B------:R-:W-:Y:S05]  /*02f0*/  BRA `(.L_x_2081) ;  /* 0x00000d1000007947 */ /* 0x000fea0003800000 */
.L_x_2077:
        /* <DEDUP_REMOVED lines=10> */
.L_x_2085:
[----:B------:R-:W2:Y:S02]  /*03a0*/  LDG.E.U16 R0, [R4.64] ;  /* 0x0000002404007981 */ /* 0x000ea4000c1e1500 */
[----:B--2---:R-:W-:-:S05]  /*03b0*/  HADD2.F32 R0, -RZ, R0.H0_H0 ;  /* 0x20000000ff007230 */ /* 0x004fca0000004100 */
[----:B------:R-:W-:-:S04]  /*03c0*/  FMUL.FTZ R0, R0, 1 ;  /* 0x3f80000000007820 */ /* 0x000fc80000410000 */
[----:B------:R0:W1:Y:S01]  /*03d0*/  F2F.F64.F32 R26, R0 ;  /* 0x00000000001a7310 */ /* 0x0000620000201800 */
[----:B------:R-:W-:Y:S05]  /*03e0*/  BRA `(.L_x_2081) ;  /* 0x00000c2000007947 */ /* 0x000fea0003800000 */
.L_x_2084:
        /* <DEDUP_REMOVED lines=10> */
.L_x_2087:
[----:B------:R-:W2:Y:S02]  /*0490*/  LDG.E.U16 R4, [R4.64] ;  /* 0x0000002404047981 */ /* 0x000ea4000c1e1500 */
[----:B--2---:R-:W-:-:S05]  /*04a0*/  HADD2.F32 R0, -RZ, R4.H0_H0 ;  /* 0x20000004ff007230 */ /* 0x004fca0000004100 */
[----:B------:R-:W-:-:S04]  /*04b0*/  FMUL.FTZ R0, R0, 1 ;  /* 0x3f80000000007820 */ /* 0x000fc80000410000 */
[----:B------:R0:W1:Y:S01]  /*04c0*/  F2F.F64.F32 R26, R0 ;  /* 0x00000000001a7310 */ /* 0x0000620000201800 */
[----:B------:R-:W-:Y:S05]  /*04d0*/  BRA `(.L_x_2081) ;  /* 0x00000b3000007947 */ /* 0x000fea0003800000 */
.L_x_2086:
[----:B------:R0:W5:Y:S01]  /*04e0*/  LDG.E.64 R26, [R4.64] ;  /* 0x00000024041a7981 */ /* 0x000162000c1e1b00 */
[----:B------:R-:W-:Y:S05]  /*04f0*/  BRA `(.L_x_2081) ;  /* 0x00000b1000007947 */ /* 0x000fea0003800000 */
.L_x_2076:
        /* <DEDUP_REMOVED lines=13> */
.L_x_2090:
[----:B------:R0:W5:Y:S01]  /*05d0*/  LDG.E.64 R26, [R4.64] ;  /* 0x00000024041a7981 */ /* 0x000162000c1e1b00 */
[----:B------:R-:W-:Y:S05]  /*05e0*/  BRA `(.L_x_2081) ;  /* 0x00000a2000007947 */ /* 0x000fea0003800000 */
.L_x_2089:
        /* <DEDUP_REMOVED lines=24> */
[----:B------:R-:W-:-:S05]  /*0770*/  LOP3.LUT R7, R7, 0x80000000, R0, 0xf8, !PT ;  /* 0x8000000007077812 */ /* 0x000fca00078ef800 */
[----:B------:R-:W-:-:S04]  /*0780*/  FMUL.FTZ R7, R7, 1 ;  /* 0x3f80000007077820 */ /* 0x000fc80000410000 */
[----:B------:R0:W1:Y:S01]  /*0790*/  F2F.F64.F32 R26, R7 ;  /* 0x00000007001a7310 */ /* 0x0000620000201800 */
[----:B------:R-:W-:Y:S05]  /*07a0*/  BRA `(.L_x_2081) ;  /* 0x0000086000007947 */ /* 0x000fea0003800000 */
.L_x_2092:
        /* <DEDUP_REMOVED lines=12> */
[----:B------:R-:W-:-:S05]  /*0870*/  LOP3.LUT R0, R3, 0x80000000, R0, 0xf8, !PT ;  /* 0x8000000003007812 */ /* 0x000fca00078ef800 */
[----:B------:R-:W-:-:S04]  /*0880*/  FMUL.FTZ R0, R0, 1 ;  /* 0x3f80000000007820 */ /* 0x000fc80000410000 */
[----:B------:R0:W1:Y:S01]  /*0890*/  F2F.F64.F32 R26, R0 ;  /* 0x00000000001a7310 */ /* 0x0000620000201800 */
[----:B------:R-:W-:Y:S05]  /*08a0*/  BRA `(.L_x_2081) ;  /* 0x0000076000007947 */ /* 0x000fea0003800000 */
.L_x_2091:
[----:B------:R-:W2:Y:S02]  /*08b0*/  LDG.E.U16 R0, [R4.64] ;  /* 0x0000002404007981 */ /* 0x000ea4000c1e1500 */
[----:B--2---:R-:W-:-:S05]  /*08c0*/  PRMT R0, RZ, 0x5410, R0 ;  /* 0x00005410ff007816 */ /* 0x004fca0000000000 */
[----:B------:R-:W-:-:S04]  /*08d0*/  FMUL.FTZ R0, R0, 1 ;  /* 0x3f80000000007820 */ /* 0x000fc80000410000 */
[----:B------:R0:W1:Y:S01]  /*08e0*/  F2F.F64.F32 R26, R0 ;  /* 0x00000000001a7310 */ /* 0x0000620000201800 */
[----:B------:R-:W-:Y:S05]  /*08f0*/  BRA `(.L_x_2081) ;  /* 0x0000071000007947 */ /* 0x000fea0003800000 */
.L_x_2088:
        /* <DEDUP_REMOVED lines=9> */
[----:B--2---:R0:W1:Y:S01]  /*0990*/  I2F.F64.U16 R26, R4 ;  /* 0x00000004001a7312 */ /* 0x0040620000101800 */
[----:B------:R-:W-:Y:S05]  /*09a0*/  BRA `(.L_x_2081) ;  /* 0x0000066000007947 */ /* 0x000fea0003800000 */
.L_x_2095:
        /* <DEDUP_REMOVED lines=21> */
.L_x_2099:
[----:B------:R-:W-:Y:S05]  /*0b00*/  BSYNC B1 ;  /* 0x0000000000017941 */ /* 0x000fea0003800000 */
.L_x_2098:
[----:B------:R-:W-:Y:S01]  /*0b10*/  LEA R5, R0, 0x3b800000, 0x17 ;  /* 0x3b80000000057811 */ /* 0x000fe200078eb8ff */
[----:B------:R-:W-:-:S05]  /*0b20*/  IMAD.SHL.U32 R0, R3, 0x100000, RZ ;  /* 0x0010000003007824 */ /* 0x000fca00078e00ff */
[----:B------:R-:W-:Y:S02]  /*0b30*/  LOP3.LUT R0, R5, R0, R6, 0xfe, !PT ;  /* 0x0000000005007212 */ /* 0x000fe400078efe06 */
.L_x_2097:
[----:B------:R-:W-:Y:S05]  /*0b40*/  BSYNC B0 ;  /* 0x0000000000007941 */ /* 0x000fea0003800000 */
.L_x_2096:
[----:B------:R-:W-:-:S04]  /*0b50*/  FMUL.FTZ R0, R0, 1 ;  /* 0x3f80000000007820 */ /* 0x000fc80000410000 */
[----:B------:R0:W1:Y:S01]  /*0b60*/  F2F.F64.F32 R26, R0 ;  /* 0x00000000001a7310 */ /* 0x0000620000201800 */
[----:B------:R-:W-:Y:S05]  /*0b70*/  BRA `(.L_x_2081) ;  /* 0x0000049000007947 */ /* 0x000fea0003800000 */
.L_x_2094:
        /* <DEDUP_REMOVED lines=21> */
.L_x_2103:
[----:B------:R-:W-:Y:S05]  /*0cd0*/  BSYNC B1 ;  /* 0x0000000000017941 */ /* 0x000fea0003800000 */
.L_x_2102:
[----:B------:R-:W-:Y:S01]  /*0ce0*/  LEA R5, R0, 0x37800000, 0x17 ;  /* 0x3780000000057811 */ /* 0x000fe200078eb8ff */
[----:B------:R-:W-:-:S05]  /*0cf0*/  IMAD.SHL.U32 R0, R3, 0x200000, RZ ;  /* 0x0020000003007824 */ /* 0x000fca00078e00ff */
[----:B------:R-:W-:Y:S02]  /*0d00*/  LOP3.LUT R0, R5, R0, R6, 0xfe, !PT ;  /* 0x0000000005007212 */ /* 0x000fe400078efe06 */
.L_x_2101:
[----:B------:R-:W-:Y:S05]  /*0d10*/  BSYNC B0 ;  /* 0x0000000000007941 */ /* 0x000fea0003800000 */
.L_x_2100:
[----:B------:R-:W-:-:S04]  /*0d20*/  FMUL.FTZ R0, R0, 1 ;  /* 0x3f80000000007820 */ /* 0x000fc80000410000 */
[----:B------:R0:W1:Y:S01]  /*0d30*/  F2F.F64.F32 R26, R0 ;  /* 0x00000000001a7310 */ /* 0x0000620000201800 */
[----:B------:R-:W-:Y:S05]  /*0d40*/  BRA `(.L_x_2081) ;  /* 0x000002c000007947 */ /* 0x000fea0003800000 */
.L_x_2093:
        /* <DEDUP_REMOVED lines=14> */
.L_x_2107:
[----:B------:R-:W-:Y:S05]  /*0e30*/  BSYNC B0 ;  /* 0x0000000000007941 */ /* 0x000fea0003800000 */
.L_x_2106:
[----:B------:R-:W-:-:S04]  /*0e40*/  FMUL.FTZ R0, R0, 1 ;  /* 0x3f80000000007820 */ /* 0x000fc80000410000 */
[----:B------:R0:W1:Y:S01]  /*0e50*/  F2F.F64.F32 R26, R0 ;  /* 0x00000000001a7310 */ /* 0x0000620000201800 */
[----:B------:R-:W-:Y:S05]  /*0e60*/  BRA `(.L_x_2081) ;  /* 0x000001a000007947 */ /* 0x000fea0003800000 */
.L_x_2080:
        /* <DEDUP_REMOVED lines=21> */
.L_x_2105:
[----:B------:R-:W2:Y:S02]  /*0fc0*/  LDG.E.64 R26, [R4.64] ;  /* 0x00000024041a7981 */ /* 0x000ea4000c1e1b00 */
[----:B--2---:R-:W0:Y:S01]  /*0fd0*/  I2F.F64.U64 R26, R26 ;  /* 0x0000001a001a7312 */ /* 0x004e220000301800 */
[----:B------:R-:W-:Y:S05]  /*0fe0*/  BRA `(.L_x_2081) ;  /* 0x0000002000007947 */ /* 0x000fea0003800000 */
.L_x_2104:
[----:B------:R-:W2:Y:S02]  /*0ff0*/  LDG.E R4, [R4.64] ;  /* 0x0000002404047981 */ /* 0x000ea4000c1e1900 */
[----:B--2---:R0:W1:Y:S02]  /*1000*/  I2F.F64.U32 R26, R4 ;  /* 0x00000004001a7312 */ /* 0x0040640000201800 */
.L_x_2081:
[----:B------:R-:W2:Y:S02]  /*1010*/  S2R R22, SR_TID.X ;  /* 0x0000000000167919 */ /* 0x000ea40000002100 */
[----:B--2---:R-:W-:Y:S02]  /*1020*/  IADD3 R22, R22, 0x80, RZ ;  /* 0x0000008016167810 */ /* 0x004fe40007ffe0ff */
.L_x_2075:
[----:B-1----:R-:W-:Y:S05]  /*1030*/  BSYNC B6 ;  /* 0x0000000000067941 */ /* 0x002fea0003800000 */
.L_x_2074:
        /* <DEDUP_REMOVED lines=22> */
.L_x_2113:
[----:B------:R-:W2:Y:S02]  /*11a0*/  LDG.E.U8 R4, [R4.64] ;  /* 0x0000002404047981 */ /* 0x000ea4000c1e1100 */
[----:B--2---:R0:W1:Y:S01]  /*11b0*/  I2F.F64.U16 R24, R4 ;  /* 0x0000000400187312 */ /* 0x0040620000101800 */
[----:B------:R-:W-:Y:S05]  /*11c0*/  BRA `(.L_x_2115) ;  /* 0x00000df000007947 */ /* 0x000fea0003800000 */
.L_x_2112:
        /* <DEDUP_REMOVED lines=9> */
.L_x_2117:
[----:B------:R-:W2:Y:S02]  /*1260*/  LDG.E R4, [R4.64] ;  /* 0x0000002404047981 */ /* 0x000ea4000c1e1900 */
[----:B--2---:R0:W1:Y:S01]  /*1270*/  I2F.F64 R24, R4 ;  /* 0x0000000400187312 */ /* 0x0040620000201c00 */
[----:B------:R-:W-:Y:S05]  /*1280*/  BRA `(.L_x_2115) ;  /* 0x00000d3000007947 */ /* 0x000fea0003800000 */
.L_x_2116:
[----:B------:R-:W2:Y:S02]  /*1290*/  LDG.E.U16 R4, [R4.64] ;  /* 0x0000002404047981 */ /* 0x000ea4000c1e1500 */
[----:B--2---:R0:W1:Y:S01]  /*12a0*/  I2F.F64.S16 R24, R4 ;  /* 0x0000000400187312 */ /* 0x0040620000101c00 */
[----:B------:R-:W-:Y:S05]  /*12b0*/  BRA `(.L_x_2115) ;  /* 0x00000d0000007947 */ /* 0x000fea0003800000 */
.L_x_2111:
        /* <DEDUP_REMOVED lines=10> */
.L_x_2119:
[----:B------:R-:W2:Y:S02]  /*1360*/  LDG.E.U16 R0, [R4.64] ;  /* 0x0000002404007981 */ /* 0x000ea4000c1e1500 */
[----:B--2---:R-:W-:-:S05]  /*1370*/  HADD2.F32 R0, -RZ, R0.H0_H0 ;  /* 0x20000000ff007230 */ /* 0x004fca0000004100 */
[----:B------:R-:W-:-:S04]  /*1380*/  FMUL.FTZ R0, R0, 1 ;  /* 0x3f80000000007820 */ /* 0x000fc80000410000 */
[----:B------:R0:W1:Y:S01]  /*1390*/  F2F.F64.F32 R24, R0 ;  /* 0x0000000000187310 */ /* 0x0000620000201800 */
[----:B------:R-:W-:Y:S05]  /*13a0*/  BRA `(.L_x_2115) ;  /* 0x00000c1000007947 */ /* 0x000fea0003800000 */
.L_x_2118:
        /* <DEDUP_REMOVED lines=10> */
.L_x_2121:
[----:B------:R-:W2:Y:S02]  /*1450*/  LDG.E.U16 R4, [R4.64] ;  /* 0x0000002404047981 */ /* 0x000ea4000c1e1500 */
[----:B--2---:R-:W-:-:S05]  /*1460*/  HADD2.F32 R0, -RZ, R4.H0_H0 ;  /* 0x20000004ff007230 */ /* 0x004fca0000004100 */
[----:B------:R-:W-:-:S04]  /*1470*/  FMUL.FTZ R0, R0, 1 ;  /* 0x3f80000000007820 */ /* 0x000fc80000410000 */
[----:B------:R0:W1:Y:S01]  /*1480*/  F2F.F64.F32 R24, R0 ;  /* 0x0000000000187310 */ /* 0x0000620000201800 */
[----:B------:R-:W-:Y:S05]  /*1490*/  BRA `(.L_x_2115) ;  /* 0x00000b2000007947 */ /* 0x000fea0003800000 */
.L_x_2120:
[----:B------:R0:W5:Y:S01]  /*14a0*/  LDG.E.64 R24, [R4.64] ;  /* 0x0000002404187981 */ /* 0x000162000c1e1b00 */
[----:B------:R-:W-:Y:S05]  /*14b0*/  BRA `(.L_x_2115) ;  /* 0x00000b0000007947 */ /* 0x000fea0003800000 */
.L_x_2110:
        /* <DEDUP_REMOVED lines=13> */
.L_x_2124:
[----:B------:R0:W5:Y:S01]  /*1590*/  LDG.E.64 R24, [R4.64] ;  /* 0x0000002404187981 */ /* 0x000162000c1e1b00 */
[----:B------:R-:W-:Y:S05]  /*15a0*/  BRA `(.L_x_2115) ;  /* 0x00000a1000007947 */ /* 0x000fea0003800000 */
.L_x_2123:
        /* <DEDUP_REMOVED lines=28> */
.L_x_2126:
        /* <DEDUP_REMOVED lines=15> */
.L_x_2125:
[----:B------:R-:W2:Y:S02]  /*1860*/  LDG.E.U16 R0, [R4.64] ;  /* 0x0000002404007981 */ /* 0x000ea4000c1e1500 */
[----:B--2---:R-:W-:-:S05]  /*1870*/  PRMT R0, RZ, 0x5410, R0 ;  /* 0x00005410ff007816 */ /* 0x004fca0000000000 */
[----:B------:R-:W-:-:S04]  /*1880*/  FMUL.FTZ R0, R0, 1 ;  /* 0x3f80000000007820 */ /* 0x000fc80000410000 */
[----:B------:R0:W1:Y:S01]  /*1890*/  F2F.F64.F32 R24, R0 ;  /* 0x0000000000187310 */ /* 0x0000620000201800 */
[----:B------:R-:W-:Y:S05]  /*18a0*/  BRA `(.L_x_2115) ;  /* 0x0000071000007947 */ /* 0x000fea0003800000 */
.L_x_2122:
        /* <DEDUP_REMOVED lines=11> */
.L_x_2129:
        /* <DEDUP_REMOVED lines=21> */
.L_x_2133:
[----:B------:R-:W-:Y:S05]  /*1ab0*/  BSYNC B1 ;  /* 0x0000000000017941 */ /* 0x000fea0003800000 */
.L_x_2132:
[----:B------:R-:W-:Y:S01]  /*1ac0*/  LEA R5, R0, 0x3b800000, 0x17 ;  /* 0x3b80000000057811 */ /* 0x000fe200078eb8ff */
[----:B------:R-:W-:-:S05]  /*1ad0*/  IMAD.SHL.U32 R0, R3, 0x100000, RZ ;  /* 0x0010000003007824 */ /* 0x000fca00078e00ff */
[----:B------:R-:W-:Y:S02]  /*1ae0*/  LOP3.LUT R0, R5, R0, R6, 0xfe, !PT ;  /* 0x0000000005007212 */ /* 0x000fe400078efe06 */
.L_x_2131:
[----:B------:R-:W-:Y:S05]  /*1af0*/  BSYNC B0 ;  /* 0x0000000000007941 */ /* 0x000fea0003800000 */
.L_x_2130:
[----:B------:R-:W-:-:S04]  /*1b00*/  FMUL.FTZ R0, R0, 1 ;  /* 0x3f80000000007820 */ /* 0x000fc80000410000 */
[----:B------:R0:W1:Y:S01]  /*1b10*/  F2F.F64.F32 R24, R0 ;  /* 0x0000000000187310 */ /* 0x0000620000201800 */
[----:B------:R-:W-:Y:S05]  /*1b20*/  BRA `(.L_x_2115) ;  /* 0x0000049000007947 */ /* 0x000fea0003800000 */
.L_x_2128:
        /* <DEDUP_REMOVED lines=21> */
.L_x_2137:
[----:B------:R-:W-:Y:S05]  /*1c80*/  BSYNC B1 ;  /* 0x0000000000017941 */ /* 0x000fea0003800000 */
.L_x_2136:
[----:B------:R-:W-:Y:S01]  /*1c90*/  LEA R5, R0, 0x37800000, 0x17 ;  /* 0x3780000000057811 */ /* 0x000fe200078eb8ff */
[----:B------:R-:W-:-:S05]  /*1ca0*/  IMAD.SHL.U32 R0, R3, 0x200000, RZ ;  /* 0x0020000003007824 */ /* 0x000fca00078e00ff */
[----:B------:R-:W-:Y:S02]  /*1cb0*/  LOP3.LUT R0, R5, R0, R6, 0xfe, !PT ;  /* 0x0000000005007212 */ /* 0x000fe400078efe06 */
.L_x_2135:
[----:B------:R-:W-:Y:S05]  /*1cc0*/  BSYNC B0 ;  /* 0x0000000000007941 */ /* 0x000fea0003800000 */
.L_x_2134:
[----:B------:R-:W-:-:S04]  /*1cd0*/  FMUL.FTZ R0, R0, 1 ;  /* 0x3f80000000007820 */ /* 0x000fc80000410000 */
[----:B------:R0:W1:Y:S01]  /*1ce0*/  F2F.F64.F32 R24, R0 ;  /* 0x0000000000187310 */ /* 0x0000620000201800 */
[----:B------:R-:W-:Y:S05]  /*1cf0*/  BRA `(.L_x_2115) ;  /* 0x000002c000007947 */ /* 0x000fea0003800000 */
.L_x_2127:
        /* <DEDUP_REMOVED lines=14> */
.L_x_2141:
[----:B------:R-:W-:Y:S05]  /*1de0*/  BSYNC B0 ;  /* 0x0000000000007941 */ /* 0x000fea0003800000 */
.L_x_2140:
[----:B------:R-:W-:-:S04]  /*1df0*/  FMUL.FTZ R0, R0, 1 ;  /* 0x3f80000000007820 */ /* 0x000fc80000410000 */
[----:B------:R0:W1:Y:S01]  /*1e00*/  F2F.F64.F32 R24, R0 ;  /* 0x0000000000187310 */ /* 0x0000620000201800 */
[----:B------:R-:W-:Y:S05]  /*1e10*/  BRA `(.L_x_2115) ;  /* 0x000001a000007947 */ /* 0x000fea0003800000 */
.L_x_2114:
        /* <DEDUP_REMOVED lines=19> */
[----:B------:R-:W-:Y:S01]  /*1f50*/  CS2R R24, SRZ ;  /* 0x0000000000187805 */ /* 0x000fe2000001ff00 */
[----:B------:R-:W-:Y:S05]  /*1f60*/  BRA `(.L_x_2115) ;  /* 0x0000005000007947 */ /* 0x000fea0003800000 */
.L_x_2139:
[----:B------:R-:W2:Y:S02]  /*1f70*/  LDG.E.64 R24, [R4.64] ;  /* 0x0000002404187981 */ /* 0x000ea4000c1e1b00 */
[----:B--2---:R-:W0:Y:S01]  /*1f80*/  I2F.F64.U64 R24, R24 ;  /* 0x0000001800187312 */ /* 0x004e220000301800 */
[----:B------:R-:W-:Y:S05]  /*1f90*/  BRA `(.L_x_2115) ;  /* 0x0000002000007947 */ /* 0x000fea0003800000 */
.L_x_2138:
[----:B------:R-:W2:Y:S02]  /*1fa0*/  LDG.E R4, [R4.64] ;  /* 0x0000002404047981 */ /* 0x000ea4000c1e1900 */
[----:B--2---:R0:W1:Y:S02]  /*1fb0*/  I2F.F64.U32 R24, R4 ;  /* 0x0000000400187312 */ /* 0x0040640000201800 */
.L_x_2115:
[----:B------:R-:W-:-:S03]  /*1fc0*/  IADD3 R22, R22, 0x80, RZ ;  /* 0x0000008016167810 */ /* 0x000fc60007ffe0ff */
.L_x_2109:
[----:B------:R-:W-:Y:S05]  /*1fd0*/  BSYNC B6 ;  /* 0x0000000000067941 */ /* 0x000fea0003800000 */
.L_x_2108:
[----:B------:R-:W-:Y:S01]  /*1fe0*/  ISETP.GE.AND P0, PT, R22, R23, PT ;  /* 0x000000171600720c */ /* 0x000fe20003f06270 */
[----:B------:R-:W-:Y:S01]  /*1ff0*/  BSSY B6, `(.L_x_2142) ;  /* 0x00000fa000067945 */ /* 0x000fe20003800000 */
[----:B------:R-:W-:Y:S01]  /*2000*/  CS2R R16, SRZ ;  /* 0x0000000000107805 */ /* 0x000fe2000001ff00 */
[----:B------:R-:W-:-:S10]  /*2010*/  CS2R R18, SRZ ;  /* 0x0000000000127805 */ /* 0x000fd4000001ff00 */
        /* <DEDUP_REMOVED lines=18> */
[----:B--2---:R0:W2:Y:S01]  /*2140*/  I2F.F64.S16 R18, R4 ;  /* 0x0000000400127312 */ /* 0x0040a20000101c00 */
[----:B------:R-:W-:Y:S05]  /*2150*/  BRA `(.L_x_2149) ;  /* 0x00000e2000007947 */ /* 0x000fea0003800000 */
.L_x_2147:
[----:B------:R-:W2:Y:S02]  /*2160*/  LDG.E.U8 R4, [R4.64] ;  /* 0x0000002404047981 */ /* 0x000ea4000c1e1100 */
[----:B--2---:R0:W2:Y:S01]  /*2170*/  I2F.F64.U16 R18, R4 ;  /* 0x0000000400127312 */ /* 0x0040a20000101800 */
[----:B------:R-:W-:Y:S05]  /*2180*/  BRA `(.L_x_2149) ;  /* 0x00000df000007947 */ /* 0x000fea0003800000 */
.L_x_2146:
        /* <DEDUP_REMOVED lines=9> */
.L_x_2151:
[----:B------:R-:W2:Y:S02]  /*2220*/  LDG.E R4, [R4.64] ;  /* 0x0000002404047981 */ /* 0x000ea4000c1e1900 */
[----:B--2---:R0:W2:Y:S01]  /*2230*/  I2F.F64 R18, R4 ;  /* 0x0000000400127312 */ /* 0x0040a20000201c00 */
[----:B------:R-:W-:Y:S05]  /*2240*/  BRA `(.L_x_2149) ;  /* 0x00000d3000007947 */ /* 0x000fea0003800000 */
.L_x_2150:
[----:B------:R-:W2:Y:S02]  /*2250*/  LDG.E.U16 R4, [R4.64] ;  /* 0x0000002404047981 */ /* 0x000ea4000c1e1500 */
[----:B--2---:R0:W2:Y:S01]  /*2260*/  I2F.F64.S16 R18, R4 ;  /* 0x0000000400127312 */ /* 0x0040a20000101c00 */
[----:B------:R-:W-:Y:S05]  /*2270*/  BRA `(.L_x_2149) ;  /* 0x00000d0000007947 */ /* 0x000fea0003800000 */
.L_x_2145:
        /* <DEDUP_REMOVED lines=10> */
.L_x_2153:
[----:B------:R-:W2:Y:S02]  /*2320*/  LDG.E.U16 R0, [R4.64] ;  /* 0x0000002404007981 */ /* 0x000ea4000c1e1500 */
[----:B--2---:R-:W-:-:S05]  /*2330*/  HADD2.F32 R0, -RZ, R0.H0_H0 ;  /* 0x20000000ff007230 */ /* 0x004fca0000004100 */
[----:B------:R-:W-:-:S04]  /*2340*/  FMUL.FTZ R0, R0, 1 ;  /* 0x3f80000000007820 */ /* 0x000fc80000410000 */
[----:B------:R0:W2:Y:S01]  /*2350*/  F2F.F64.F32 R18, R0 ;  /* 0x0000000000127310 */ /* 0x0000a20000201800 */
[----:B------:R-:W-:Y:S05]  /*2360*/  BRA `(.L_x_2149) ;  /* 0x00000c1000007947 */ /* 0x000fea0003800000 */
.L_x_2152:
        /* <DEDUP_REMOVED lines=10> */
.L_x_2155:
[----:B------:R-:W2:Y:S02]  /*2410*/  LDG.E.U16 R4, [R4.64] ;  /* 0x0000002404047981 */ /* 0x000ea4000c1e1500 */
[----:B--2---:R-:W-:-:S05]  /*2420*/  HADD2.F32 R0, -RZ, R4.H0_H0 ;  /* 0x20000004ff007230 */ /* 0x004fca0000004100 */
[----:B------:R-:W-:-:S04]  /*2430*/  FMUL.FTZ R0, R0, 1 ;  /* 0x3f80000000007820 */ /* 0x000fc80000410000 */
[----:B------:R0:W2:Y:S01]  /*2440*/  F2F.F64.F32 R18, R0 ;  /* 0x0000000000127310 */ /* 0x0000a20000201800 */
[----:B------:R-:W-:Y:S05]  /*2450*/  BRA `(.L_x_2149) ;  /* 0x00000b2000007947 */ /* 0x000fea0003800000 */
.L_x_2154:
[----:B------:R0:W5:Y:S01]  /*2460*/  LDG.E.64 R18, [R4.64] ;  /* 0x0000002404127981 */ /* 0x000162000c1e1b00 */
[----:B------:R-:W-:Y:S05]  /*2470*/  BRA `(.L_x_2149) ;  /* 0x00000b0000007947 */ /* 0x000fea0003800000 */
.L_x_2144:
        /* <DEDUP_REMOVED lines=13> */
.L_x_2158:
[----:B------:R0:W5:Y:S01]  /*2550*/  LDG.E.64 R18, [R4.64] ;  /* 0x0000002404127981 */ /* 0x000162000c1e1b00 */
[----:B------:R-:W-:Y:S05]  /*2560*/  BRA `(.L_x_2149) ;  /* 0x00000a1000007947 */ /* 0x000fea0003800000 */
.L_x_2157:
        /* <DEDUP_REMOVED lines=26> */
[----:B------:R0:W2:Y:S01]  /*2710*/  F2F.F64.F32 R18, R7 ;  /* 0x0000000700127310 */ /* 0x0000a20000201800 */
[----:B------:R-:W-:Y:S05]  /*2720*/  BRA `(.L_x_2149) ;  /* 0x0000085000007947 */ /* 0x000fea0003800000 */
.L_x_2160:
        /* <DEDUP_REMOVED lines=13> */
[----:B------:R0:W2:Y:S01]  /*2800*/  F2F.F64.F32 R18, R0 ;  /* 0x0000000000127310 */ /* 0x0000a20000201800 */
[----:B------:R-:W-:Y:S05]  /*2810*/  BRA `(.L_x_2149) ;  /* 0x0000076000007947 */ /* 0x000fea0003800000 */
.L_x_2159:
[----:B------:R-:W2:Y:S02]  /*2820*/  LDG.E.U16 R0, [R4.64] ;  /* 0x0000002404007981 */ /* 0x000ea4000c1e1500 */
[----:B--2---:R-:W-:-:S05]  /*2830*/  PRMT R0, RZ, 0x5410, R0 ;  /* 0x00005410ff007816 */ /* 0x004fca0000000000 */
[----:B------:R-:W-:-:S04]  /*2840*/  FMUL.FTZ R0, R0, 1 ;  /* 0x3f80000000007820 */ /* 0x000fc80000410000 */
[----:B------:R0:W2:Y:S01]  /*2850*/  F2F.F64.F32 R18, R0 ;  /* 0x0000000000127310 */ /* 0x0000a20000201800 */
[----:B------:R-:W-:Y:S05]  /*2860*/  BRA `(.L_x_2149) ;  /* 0x0000071000007947 */ /* 0x000fea0003800000 */
.L_x_2156:
        /* <DEDUP_REMOVED lines=9> */
[----:B--2---:R0:W2:Y:S01]  /*2900*/  I2F.F64.U16 R18, R4 ;  /* 0x0000000400127312 */ /* 0x0040a20000101800 */
[----:B------:R-:W-:Y:S05]  /*2910*/  BRA `(.L_x_2149) ;  /* 0x0000066000007947 */ /* 0x000fea0003800000 */
.L_x_2163:
        /* <DEDUP_REMOVED lines=21> */
.L_x_2167:
[----:B------:R-:W-:Y:S05]  /*2a70*/  BSYNC B1 ;  /* 0x0000000000017941 */ /* 0x000fea0003800000 */
.L_x_2166:
[----:B------:R-:W-:Y:S01]  /*2a80*/  LEA R5, R0, 0x3b800000, 0x17 ;  /* 0x3b80000000057811 */ /* 0x000fe200078eb8ff */
[----:B------:R-:W-:-:S05]  /*2a90*/  IMAD.SHL.U32 R0, R3, 0x100000, RZ ;  /* 0x0010000003007824 */ /* 0x000fca00078e00ff */
[----:B------:R-:W-:Y:S02]  /*2aa0*/  LOP3.LUT R0, R5, R0, R6, 0xfe, !PT ;  /* 0x0000000005007212 */ /* 0x000fe400078efe06 */
.L_x_2165:
[----:B------:R-:W-:Y:S05]  /*2ab0*/  BSYNC B0 ;  /* 0x0000000000007941 */ /* 0x000fea0003800000 */
.L_x_2164:
[----:B------:R-:W-:-:S04]  /*2ac0*/  FMUL.FTZ R0, R0, 1 ;  /* 0x3f80000000007820 */ /* 0x000fc80000410000 */
[----:B------:R0:W2:Y:S01]  /*2ad0*/  F2F.F64.F32 R18, R0 ;  /* 0x0000000000127310 */ /* 0x0000a20000201800 */
[----:B------:R-:W-:Y:S05]  /*2ae0*/  BRA `(.L_x_2149) ;  /* 0x0000049000007947 */ /* 0x000fea0003800000 */
.L_x_2162:
        /* <DEDUP_REMOVED lines=21> */
.L_x_2171:
[----:B------:R-:W-:Y:S05]  /*2c40*/  BSYNC B1 ;  /* 0x0000000000017941 */ /* 0x000fea0003800000 */
.L_x_2170:
[----:B------:R-:W-:Y:S01]  /*2c50*/  LEA R5, R0, 0x37800000, 0x17 ;  /* 0x3780000000057811 */ /* 0x000fe200078eb8ff */
[----:B------:R-:W-:-:S05]  /*2c60*/  IMAD.SHL.U32 R0, R3, 0x200000, RZ ;  /* 0x0020000003007824 */ /* 0x000fca00078e00ff */
[----:B------:R-:W-:Y:S02]  /*2c70*/  LOP3.LUT R0, R5, R0, R6, 0xfe, !PT ;  /* 0x0000000005007212 */ /* 0x000fe400078efe06 */
.L_x_2169:
[----:B------:R-:W-:Y:S05]  /*2c80*/  BSYNC B0 ;  /* 0x0000000000007941 */ /* 0x000fea0003800000 */
.L_x_2168:
[----:B------:R-:W-:-:S04]  /*2c90*/  FMUL.FTZ R0, R0, 1 ;  /* 0x3f80000000007820 */ /* 0x000fc80000410000 */
[----:B------:R0:W2:Y:S01]  /*2ca0*/  F2F.F64.F32 R18, R0 ;  /* 0x0000000000127310 */ /* 0x0000a20000201800 */
[----:B------:R-:W-:Y:S05]  /*2cb0*/  BRA `(.L_x_2149) ;  /* 0x000002c000007947 */ /* 0x000fea0003800000 */
.L_x_2161:
        /* <DEDUP_REMOVED lines=14> */
.L_x_2175:
[----:B------:R-:W-:Y:S05]  /*2da0*/  BSYNC B0 ;  /* 0x0000000000007941 */ /* 0x000fea0003800000 */
.L_x_2174:
[----:B------:R-:W-:-:S04]  /*2db0*/  FMUL.FTZ R0, R0, 1 ;  /* 0x3f80000000007820 */ /* 0x000fc80000410000 */
[----:B------:R0:W2:Y:S01]  /*2dc0*/  F2F.F64.F32 R18, R0 ;  /* 0x0000000000127310 */ /* 0x0000a20000201800 */
[----:B------:R-:W-:Y:S05]  /*2dd0*/  BRA `(.L_x_2149) ;  /* 0x000001a000007947 */ /* 0x000fea0003800000 */
.L_x_2148:
        /* <DEDUP_REMOVED lines=18> */
[----:B01---5:R-:W-:Y:S05]  /*2f00*/  CALL.ABS.NOINC R14 ;  /* 0x000000000e007343 */ /* 0x023fea0003c00000 */
[----:B------:R-:W-:Y:S01]  /*2f10*/  CS2R R18, SRZ ;  /* 0x0000000000127805 */ /* 0x000fe2000001ff00 */
[----:B------:R-:W-:Y:S05]  /*2f20*/  BRA `(.L_x_2149) ;  /* 0x0000005000007947 */ /* 0x000fea0003800000 */
.L_x_2173:
[----:B------:R-:W2:Y:S02]  /*2f30*/  LDG.E.64 R18, [R4.64] ;  /* 0x0000002404127981 */ /* 0x000ea4000c1e1b00 */
[----:B--2---:R-:W0:Y:S01]  /*2f40*/  I2F.F64.U64 R18, R18 ;  /* 0x0000001200127312 */ /* 0x004e220000301800 */
[----:B------:R-:W-:Y:S05]  /*2f50*/  BRA `(.L_x_2149) ;  /* 0x0000002000007947 */ /* 0x000fea0003800000 */
.L_x_2172:
[----:B------:R-:W2:Y:S02]  /*2f60*/  LDG.E R4, [R4.64] ;  /* 0x0000002404047981 */ /* 0x000ea4000c1e1900 */
[----:B--2---:R0:W2:Y:S02]  /*2f70*/  I2F.F64.U32 R18, R4 ;  /* 0x0000000400127312 */ /* 0x0040a40000201800 */
.L_x_2149:
[----:B------:R-:W-:-:S03]  /*2f80*/  IADD3 R22, R22, 0x80, RZ ;  /* 0x0000008016167810 */ /* 0x000fc60007ffe0ff */
.L_x_2143:
[----:B------:R-:W-:Y:S05]  /*2f90*/  BSYNC B6 ;  /* 0x0000000000067941 */ /* 0x000fea0003800000 */
.L_x_2142:
[----:B------:R-:W-:Y:S01]  /*2fa0*/  ISETP.GE.AND P0, PT, R22, R23, PT ;  /* 0x000000171600720c */ /* 0x000fe20003f06270 */
[----:B------:R-:W-:-:S12]  /*2fb0*/  BSSY B6, `(.L_x_2176) ;  /* 0x00000f5000067945 */ /* 0x000fd80003800000 */
[----:B------:R-:W-:Y:S05]  /*2fc0*/  @P0 BRA `(.L_x_2177) ;  /* 0x00000f3000000947 */ /* 0x000fea0003800000 */
        /* <DEDUP_REMOVED lines=16> */
[----:B---3--:R0:W3:Y:S01]  /*30d0*/  I2F.F64.S16 R16, R4 ;  /* 0x0000000400107312 */ /* 0x0080e20000101c00 */
[----:B------:R-:W-:Y:S05]  /*30e0*/  BRA `(.L_x_2177) ;  /* 0x00000e1000007947 */ /* 0x000fea0003800000 */
.L_x_2181:
[----:B------:R-:W3:Y:S02]  /*30f0*/  LDG.E.U8 R4, [R4.64] ;  /* 0x0000002404047981 */ /* 0x000ee4000c1e1100 */
[----:B---3--:R0:W3:Y:S01]  /*3100*/  I2F.F64.U16 R16, R4 ;  /* 0x0000000400107312 */ /* 0x0080e20000101800 */
[----:B------:R-:W-:Y:S05]  /*3110*/  BRA `(.L_x_2177) ;  /* 0x00000de000007947 */ /* 0x000fea0003800000 */
.L_x_2180:
[----:B------:R-:W-:-:S13]  /*3120*/  ISETP.NE.AND P0, PT, R0, 0x2, PT ;  /* 0x000000020000780c */ /* 0x000fda0003f05270 */
[----:B------:R-:W-:Y:S05]  /*3130*/  @!P0 BRA `(.L_x_2183) ;  /* 0x000000a000008947 */ /* 0x000fea0003800000 */
[----:B------:R-:W-:-:S13]  /*3140*/  ISETP.NE.AND P0, PT, R0, 0x3, PT ;  /* 0x000000030000780c */ /* 0x000fda0003f05270 */
[----:B------:R-:W-:Y:S05]  /*3150*/  @!P0 BRA `(.L_x_2184) ;  /* 0x0000005000008947 */ /* 0x000fea0003800000 */
[----:B------:R-:W-:-:S13]  /*3160*/  ISETP.NE.AND P0, PT, R0, 0x4, PT ;  /* 0x000000040000780c */ /* 0x000fda0003f05270 */
[----:B------:R-:W-:Y:S05]  /*3170*/  @P0 BRA `(.L_x_2182) ;  /* 0x00000bf000000947 */ /* 0x000fea0003800000 */
[----:B------:R-:W3:Y:S02]  /*3180*/  LDG.E.64 R16, [R4.64] ;  /* 0x0000002404107981 */ /* 0x000ee4000c1e1b00 */
[----:B---3--:R-:W0:Y:S01]  /*3190*/  I2F.F64.S64 R16, R16 ;  /* 0x0000001000107312 */ /* 0x008e220000301c00 */
[----:B------:R-:W-:Y:S05]  /*31a0*/  BRA `(.L_x_2177) ;  /* 0x00000d5000007947 */ /* 0x000fea0003800000 */
.L_x_2184:
[----:B------:R-:W3:Y:S02]  /*31b0*/  LDG.E R4, [R4.64] ;  /* 0x0000002404047981 */ /* 0x000ee4000c1e1900 */
[----:B---3--:R0:W3:Y:S01]  /*31c0*/  I2F.F64 R16, R4 ;  /* 0x0000000400107312 */ /* 0x0080e20000201c00 */
[----:B------:R-:W-:Y:S05]  /*31d0*/  BRA `(.L_x_2177) ;  /* 0x00000d2000007947 */ /* 0x000fea0003800000 */
.L_x_2183:
[----:B------:R-:W3:Y:S02]  /*31e0*/  LDG.E.U16 R4, [R4.64] ;  /* 0x0000002404047981 */ /* 0x000ee4000c1e1500 */
[----:B---3--:R0:W3:Y:S01]  /*31f0*/  I2F.F64.S16 R16, R4 ;  /* 0x0000000400107312 */ /* 0x0080e20000101c00 */
[----:B------:R-:W-:Y:S05]  /*3200*/  BRA `(.L_x_2177) ;  /* 0x00000cf000007947 */ /* 0x000fea0003800000 */
.L_x_2179:
[----:B------:R-:W-:-:S13]  /*3210*/  ISETP.GT.AND P0, PT, R0, 0x6, PT ;  /* 0x000000060000780c */ /* 0x000fda0003f04270 */
[----:B------:R-:W-:Y:S05]  /*3220*/  @P0 BRA `(.L_x_2185) ;  /* 0x000000d000000947 */ /* 0x000fea0003800000 */
[----:B------:R-:W-:-:S13]  /*3230*/  ISETP.NE.AND P0, PT, R0, 0x5, PT ;  /* 0x000000050000780c */ /* 0x000fda0003f05270 */
[----:B------:R-:W-:Y:S05]  /*3240*/  @!P0 BRA `(.L_x_2186) ;  /* 0x0000006000008947 */ /* 0x000fea0003800000 */
[----:B------:R-:W-:-:S13]  /*3250*/  ISETP.NE.AND P0, PT, R0, 0x6, PT ;  /* 0x000000060000780c */ /* 0x000fda0003f05270 */
[----:B------:R-:W-:Y:S05]  /*3260*/  @P0 BRA `(.L_x_2182) ;  /* 0x00000b0000000947 */ /* 0x000fea0003800000 */
[----:B------:R-:W3:Y:S02]  /*3270*/  LDG.E R16, [R4.64] ;  /* 0x0000002404107981 */ /* 0x000ee4000c1e1900 */
[----:B---3--:R-:W-:-:S06]  /*3280*/  FMUL.FTZ R16, R16, 1 ;  /* 0x3f80000010107820 */ /* 0x008fcc0000410000 */
[----:B------:R-:W0:Y:S01]  /*3290*/  F2F.F64.F32 R16, R16 ;  /* 0x0000001000107310 */ /* 0x000e220000201800 */
[----:B------:R-:W-:Y:S05]  /*32a0*/  BRA `(.L_x_2177) ;  /* 0x00000c5000007947 */ /* 0x000fea0003800000 */
.L_x_2186:
[----:B------:R-:W3:Y:S02]  /*32b0*/  LDG.E.U16 R0, [R4.64] ;  /* 0x0000002404007981 */ /* 0x000ee4000c1e1500 */
[----:B---3--:R-:W-:-:S05]  /*32c0*/  HADD2.F32 R0, -RZ, R0.H0_H0 ;  /* 0x20000000ff007230 */ /* 0x008fca0000004100 */
[----:B------:R-:W-:-:S04]  /*32d0*/  FMUL.FTZ R0, R0, 1 ;  /* 0x3f80000000007820 */ /* 0x000fc80000410000 */
[----:B------:R0:W3:Y:S01]  /*32e0*/  F2F.F64.F32 R16, R0 ;  /* 0x0000000000107310 */ /* 0x0000e20000201800 */
[----:B------:R-:W-:Y:S05]  /*32f0*/  BRA `(.L_x_2177) ;  /* 0x00000c0000007947 */ /* 0x000fea0003800000 */
.L_x_2185:
[----:B------:R-:W-:-:S13]  /*3300*/  ISETP.NE.AND P0, PT, R0, 0x7, PT ;  /* 0x000000070000780c */ /* 0x000fda0003f05270 */
[----:B------:R-:W-:Y:S05]  /*3310*/  @!P0 BRA `(.L_x_2187) ;  /* 0x000000d000008947 */ /* 0x000fea0003800000 */
        /* <DEDUP_REMOVED lines=8> */
.L_x_2188:
[----:B------:R-:W3:Y:S02]  /*33a0*/  LDG.E.U16 R4, [R4.64] ;  /* 0x0000002404047981 */ /* 0x000ee4000c1e1500 */
[----:B---3--:R-:W-:-:S05]  /*33b0*/  HADD2.F32 R0, -RZ, R4.H0_H0 ;  /* 0x20000004ff007230 */ /* 0x008fca0000004100 */
[----:B------:R-:W-:-:S04]  /*33c0*/  FMUL.FTZ R0, R0, 1 ;  /* 0x3f80000000007820 */ /* 0x000fc80000410000 */
[----:B------:R0:W3:Y:S01]  /*33d0*/  F2F.F64.F32 R16, R0 ;  /* 0x0000000000107310 */ /* 0x0000e20000201800 */
[----:B------:R-:W-:Y:S05]  /*33e0*/  BRA `(.L_x_2177) ;  /* 0x00000b1000007947 */ /* 0x000fea0003800000 */
.L_x_2187:
[----:B------:R0:W5:Y:S01]  /*33f0*/  LDG.E.64 R16, [R4.64] ;  /* 0x0000002404107981 */ /* 0x000162000c1e1b00 */
[----:B------:R-:W-:Y:S05]  /*3400*/  BRA `(.L_x_2177) ;  /* 0x00000af000007947 */ /* 0x000fea0003800000 */
.L_x_2178:
        /* <DEDUP_REMOVED lines=8> */
[----:B------:R-:W3:Y:S01]  /*3490*/  LDG.E.U8 R4, [R4.64] ;  /* 0x0000002404047981 */ /* 0x000ee2000c1e1100 */
[----:B------:R-:W-:Y:S01]  /*34a0*/  IMAD.MOV.U32 R16, RZ, RZ, RZ ;  /* 0x000000ffff107224 */ /* 0x000fe200078e00ff */
[----:B---3--:R-:W-:-:S04]  /*34b0*/  ISETP.NE.AND P0, PT, R4, RZ, PT ;  /* 0x000000ff0400720c */ /* 0x008fc80003f05270 */
[----:B------:R-:W-:Y:S01]  /*34c0*/  FSEL R17, RZ, 1.875, !P0 ;  /* 0x3ff00000ff117808 */ /* 0x000fe20004000000 */
[----:B------:R-:W-:Y:S05]  /*34d0*/  BRA `(.L_x_2177) ;  /* 0x00000a2000007947 */ /* 0x000fea0003800000 */
.L_x_2191:
[----:B------:R0:W5:Y:S01]  /*34e0*/  LDG.E.64 R16, [R4.64] ;  /* 0x0000002404107981 */ /* 0x000162000c1e1b00 */
[----:B------:R-:W-:Y:S05]  /*34f0*/  BRA `(.L_x_2177) ;  /* 0x00000a0000007947 */ /* 0x000fea0003800000 */
.L_x_2190:
        /* <DEDUP_REMOVED lines=25> */
[----:B------:R-:W-:-:S04]  /*3690*/  FMUL.FTZ R3, R3, 1 ;  /* 0x3f80000003037820 */ /* 0x000fc80000410000 */
[----:B------:R0:W3:Y:S01]  /*36a0*/  F2F.F64.F32 R16, R3 ;  /* 0x0000000300107310 */ /* 0x0000e20000201800 */
[----:B------:R-:W-:Y:S05]  /*36b0*/  BRA `(.L_x_2177) ;  /* 0x0000084000007947 */ /* 0x000fea0003800000 */
.L_x_2193:
[----:B------:R-:W3:Y:S02]  /*36c0*/  LDG.E.U8 R3, [R4.64] ;  /* 0x0000002404037981 */ /* 0x000ee4000c1e1100 */
[----:B---3--:R-:W-:-:S05]  /*36d0*/  IMAD.SHL.U32 R0, R3, 0x2000000, RZ ;  /* 0x0200000003007824 */ /* 0x008fca00078e00ff */
        /* <DEDUP_REMOVED lines=10> */
[----:B------:R-:W-:-:S04]  /*3780*/  FMUL.FTZ R2, R2, 1 ;  /* 0x3f80000002027820 */ /* 0x000fc80000410000 */
[----:B------:R0:W3:Y:S01]  /*3790*/  F2F.F64.F32 R16, R2 ;  /* 0x0000000200107310 */ /* 0x0000e20000201800 */
[----:B------:R-:W-:Y:S05]  /*37a0*/  BRA `(.L_x_2177) ;  /* 0x0000075000007947 */ /* 0x000fea0003800000 */
.L_x_2192:
[----:B------:R-:W3:Y:S02]  /*37b0*/  LDG.E.U16 R0, [R4.64] ;  /* 0x0000002404007981 */ /* 0x000ee4000c1e1500 */
[----:B---3--:R-:W-:-:S05]  /*37c0*/  PRMT R0, RZ, 0x5410, R0 ;  /* 0x00005410ff007816 */ /* 0x008fca0000000000 */
[----:B------:R-:W-:-:S04]  /*37d0*/  FMUL.FTZ R0, R0, 1 ;  /* 0x3f80000000007820 */ /* 0x000fc80000410000 */
[----:B------:R0:W3:Y:S01]  /*37e0*/  F2F.F64.F32 R16, R0 ;  /* 0x0000000000107310 */ /* 0x0000e20000201800 */
[----:B------:R-:W-:Y:S05]  /*37f0*/  BRA `(.L_x_2177) ;  /* 0x0000070000007947 */ /* 0x000fea0003800000 */
.L_x_2189:
        /* <DEDUP_REMOVED lines=9> */
[----:B---3--:R0:W3:Y:S01]  /*3890*/  I2F.F64.U16 R16, R4 ;  /* 0x0000000400107312 */ /* 0x0080e20000101800 */
[----:B------:R-:W-:Y:S05]  /*38a0*/  BRA `(.L_x_2177) ;  /* 0x0000065000007947 */ /* 0x000fea0003800000 */
.L_x_2196:
[----:B------:R-:W3:Y:S01]  /*38b0*/  LDG.E.U8 R2, [R4.64] ;  /* 0x0000002404027981 */ /* 0x000ee2000c1e1100 */
[----:B------:R-:W-:Y:S01]  /*38c0*/  BSSY B0, `(.L_x_2197) ;  /* 0x0000018000007945 */ /* 0x000fe20003800000 */
[----:B------:R-:W-:Y:S01]  /*38d0*/  IMAD.MOV.U32 R0, RZ, RZ, RZ ;  /* 0x000000ffff007224 */ /* 0x000fe200078e00ff */
        /* <DEDUP_REMOVED lines=18> */
.L_x_2200:
[----:B------:R-:W-:Y:S05]  /*3a00*/  BSYNC B1 ;  /* 0x0000000000017941 */ /* 0x000fea0003800000 */
.L_x_2199:
[----:B------:R-:W-:Y:S01]  /*3a10*/  LEA R3, R0, 0x3b800000, 0x17 ;  /* 0x3b80000000037811 */ /* 0x000fe200078eb8ff */
[----:B------:R-:W-:-:S05]  /*3a20*/  IMAD.SHL.U32 R0, R2, 0x100000, RZ ;  /* 0x0010000002007824 */ /* 0x000fca00078e00ff */
[----:B------:R-:W-:Y:S02]  /*3a30*/  LOP3.LUT R0, R3, R0, R4, 0xfe, !PT ;  /* 0x0000000003007212 */ /* 0x000fe400078efe04 */
.L_x_2198:
[----:B------:R-:W-:Y:S05]  /*3a40*/  BSYNC B0 ;  /* 0x0000000000007941 */ /* 0x000fea0003800000 */
.L_x_2197:
[----:B------:R-:W-:-:S04]  /*3a50*/  FMUL.FTZ R0, R0, 1 ;  /* 0x3f80000000007820 */ /* 0x000fc80000410000 */
[----:B------:R0:W3:Y:S01]  /*3a60*/  F2F.F64.F32 R16, R0 ;  /* 0x0000000000107310 */ /* 0x0000e20000201800 */
[----:B------:R-:W-:Y:S05]  /*3a70*/  BRA `(.L_x_2177) ;  /* 0x0000048000007947 */ /* 0x000fea0003800000 */
.L_x_2195:
        /* <DEDUP_REMOVED lines=21> */
.L_x_2204:
[----:B------:R-:W-:Y:S05]  /*3bd0*/  BSYNC B1 ;  /* 0x0000000000017941 */ /* 0x000fea0003800000 */
.L_x_2203:
[----:B------:R-:W-:Y:S01]  /*3be0*/  LEA R3, R0, 0x37800000, 0x17 ;  /* 0x3780000000037811 */ /* 0x000fe200078eb8ff */
[----:B------:R-:W-:-:S05]  /*3bf0*/  IMAD.SHL.U32 R0, R2, 0x200000, RZ ;  /* 0x0020000002007824 */ /* 0x000fca00078e00ff */
[----:B------:R-:W-:Y:S02]  /*3c00*/  LOP3.LUT R0, R3, R0, R4, 0xfe, !PT ;  /* 0x0000000003007212 */ /* 0x000fe400078efe04 */
.L_x_2202:
[----:B------:R-:W-:Y:S05]  /*3c10*/  BSYNC B0 ;  /* 0x0000000000007941 */ /* 0x000fea0003800000 */
.L_x_2201:
[----:B------:R-:W-:-:S04]  /*3c20*/  FMUL.FTZ R0, R0, 1 ;  /* 0x3f80000000007820 */ /* 0x000fc80000410000 */
[----:B------:R0:W3:Y:S01]  /*3c30*/  F2F.F64.F32 R16, R0 ;  /* 0x0000000000107310 */ /* 0x0000e20000201800 */
[----:B------:R-:W-:Y:S05]  /*3c40*/  BRA `(.L_x_2177) ;  /* 0x000002b000007947 */ /* 0x000fea0003800000 */
.L_x_2194:
[----:B------:R-:W-:-:S13]  /*3c50*/  ISETP.NE.AND P0, PT, R0, 0x1c, PT ;  /* 0x0000001c0000780c */ /* 0x000fda0003f05270 */
[----:B------:R-:W-:Y:S05]  /*3c60*/  @!P0 BRA `(.L_x_2205) ;  /* 0x0000027000008947 */ /* 0x000fea0003800000 */
[----:B------:R-:W-:-:S13]  /*3c70*/  ISETP.NE.AND P0, PT, R0, 0x1d, PT ;  /* 0x0000001d0000780c */ /* 0x000fda0003f05270 */
[----:B------:R-:W-:Y:S05]  /*3c80*/  @!P0 BRA `(.L_x_2206) ;  /* 0x0000022000008947 */ /* 0x000fea0003800000 */
[----:B------:R-:W-:-:S13]  /*3c90*/  ISETP.NE.AND P0, PT, R0, 0x2c, PT ;  /* 0x0000002c0000780c */ /* 0x000fda0003f05270 */
[----:B------:R-:W-:Y:S05]  /*3ca0*/  @P0 BRA `(.L_x_2182) ;  /* 0x000000c000000947 */ /* 0x000fea0003800000 */
[----:B------:R-:W3:Y:S01]  /*3cb0*/  LDG.E.U8 R4, [R4.64] ;  /* 0x0000002404047981 */ /* 0x000ee2000c1e1100 */
[----:B------:R-:W-:Y:S01]  /*3cc0*/  BSSY B0, `(.L_x_2207) ;  /* 0x0000007000007945 */ /* 0x000fe20003800000 */
[----:B------:R-:W-:Y:S01]  /*3cd0*/  IMAD.MOV.U32 R0, RZ, RZ, 0x400000 ;  /* 0x00400000ff007424 */ /* 0x000fe200078e00ff */
[----:B---3--:R-:W-:-:S13]  /*3ce0*/  ISETP.NE.AND P0, PT, R4, RZ, PT ;  /* 0x000000ff0400720c */ /* 0x008fda0003f05270 */
[----:B------:R-:W-:Y:S05]  /*3cf0*/  @!P0 BRA `(.L_x_2208) ;  /* 0x0000003000008947 */ /* 0x000fea0003800000 */
[----:B------:R-:W-:-:S13]  /*3d00*/  ISETP.NE.AND P0, PT, R4, 0xff, PT ;  /* 0x000000ff0400780c */ /* 0x000fda0003f05270 */
[----:B------:R-:W-:Y:S02]  /*3d10*/  @!P0 IMAD.MOV.U32 R0, RZ, RZ, 0x7f800001 ;  /* 0x7f800001ff008424 */ /* 0x000fe400078e00ff */
[----:B------:R-:W-:Y:S02]  /*3d20*/  @P0 IMAD.SHL.U32 R0, R4, 0x800000, RZ ;  /* 0x0080000004000824 */ /* 0x000fe400078e00ff */
.L_x_2208:
[----:B------:R-:W-:Y:S05]  /*3d30*/  BSYNC B0 ;  /* 0x0000000000007941 */ /* 0x000fea0003800000 */
.L_x_2207:
[----:B------:R-:W-:-:S04]  /*3d40*/  FMUL.FTZ R0, R0, 1 ;  /* 0x3f80000000007820 */ /* 0x000fc80000410000 */
[----:B------:R0:W3:Y:S01]  /*3d50*/  F2F.F64.F32 R16, R0 ;  /* 0x0000000000107310 */ /* 0x0000e20000201800 */
[----:B------:R-:W-:Y:S05]  /*3d60*/  BRA `(.L_x_2177) ;  /* 0x0000019000007947 */ /* 0x000fea0003800000 */
.L_x_2182:
        /* <DEDUP_REMOVED lines=18> */
[----:B012--5:R-:W-:Y:S05]  /*3e90*/  CALL.ABS.NOINC R2 ;  /* 0x0000000002007343 */ /* 0x027fea0003c00000 */
[----:B------:R-:W-:Y:S05]  /*3ea0*/  BRA `(.L_x_2177) ;  /* 0x0000005000007947 */ /* 0x000fea0003800000 */
.L_x_2206:
[----:B------:R-:W3:Y:S02]  /*3eb0*/  LDG.E.64 R16, [R4.64] ;  /* 0x0000002404107981 */ /* 0x000ee4000c1e1b00 */
[----:B---3--:R-:W0:Y:S01]  /*3ec0*/  I2F.F64.U64 R16, R16 ;  /* 0x0000001000107312 */ /* 0x008e220000301800 */
[----:B------:R-:W-:Y:S05]  /*3ed0*/  BRA `(.L_x_2177) ;  /* 0x0000002000007947 */ /* 0x000fea0003800000 */
.L_x_2205:
[----:B------:R-:W3:Y:S02]  /*3ee0*/  LDG.E R4, [R4.64] ;  /* 0x0000002404047981 */ /* 0x000ee4000c1e1900 */
[----:B---3--:R0:W3:Y:S02]  /*3ef0*/  I2F.F64.U32 R16, R4 ;  /* 0x0000000400107312 */ /* 0x0080e40000201800 */
.L_x_2177:
[----:B------:R-:W-:Y:S05]  /*3f00*/  BSYNC B6 ;  /* 0x0000000000067941 */ /* 0x000fea0003800000 */
.L_x_2176:
[----:B0-----:R-:W0:Y:S01]  /*3f10*/  S2R R3, SR_TID.X ;  /* 0x0000000000037919 */ /* 0x001e220000002100 */
[----:B------:R-:W4:Y:S01]  /*3f20*/  LDC.U8 R2, c[0x0][0x184] ;  /* 0x00006100ff027b82 */ /* 0x000f220000000000 */
[----:B------:R-:W-:Y:S01]  /*3f30*/  BSSY B0, `(.L_x_2209) ;  /* 0x0000046000007945 */ /* 0x000fe20003800000 */
[----:B------:R-:W-:Y:S01]  /*3f40*/  IMAD.MOV.U32 R7, RZ, RZ, -0x200 ;  /* 0xfffffe00ff077424 */ /* 0x000fe200078e00ff */
[----:B------:R-:W3:Y:S01]  /*3f50*/  S2R R0, SR_CTAID.X ;  /* 0x0000000000007919 */ /* 0x000ee20000002500 */
[----:B0-----:R-:W-:-:S02]  /*3f60*/  ISETP.GE.AND P2, PT, R3, R23, PT ;  /* 0x000000170300720c */ /* 0x001fc40003f46270 */
[C---:B------:R-:W-:Y:S02]  /*3f70*/  IADD3 R4, R3.reuse, 0x100, RZ ;  /* 0x0000010003047810 */ /* 0x040fe40007ffe0ff */
[C---:B------:R-:W-:Y:S02]  /*3f80*/  IADD3 R6, R3.reuse, 0x180, RZ ;  /* 0x0000018003067810 */ /* 0x040fe40007ffe0ff */
[----:B------:R-:W-:Y:S02]  /*3f90*/  IADD3 R22, R3, 0x80, RZ ;  /* 0x0000008003167810 */ /* 0x000fe40007ffe0ff */
[-C--:B------:R-:W-:Y:S02]  /*3fa0*/  ISETP.GE.AND P0, PT, R4, R23.reuse, PT ;  /* 0x000000170400720c */ /* 0x080fe40003f06270 */
[-C--:B------:R-:W-:Y:S02]  /*3fb0*/  ISETP.GE.AND P1, PT, R6, R23.reuse, PT ;  /* 0x000000170600720c */ /* 0x080fe40003f26270 */
[----:B------:R-:W-:Y:S01]  /*3fc0*/  ISETP.GE.AND P3, PT, R22, R23, PT ;  /* 0x000000171600720c */ /* 0x000fe20003f66270 */
[----:B------:R-:W-:Y:S07]  /*3fd0*/  @P2 BRA `(.L_x_2210) ;  /* 0x000003b000002947 */ /* 0x000fee0003800000 */
[----:B---34-:R-:W-:Y:S02]  /*3fe0*/  IMAD.MOV.U32 R4, RZ, RZ, -0x4590d87 ;  /* 0xfba6f279ff047424 */ /* 0x018fe400078e00ff */
[----:B------:R-:W-:-:S02]  /*3ff0*/  IMAD.MOV.U32 R5, RZ, RZ, 0x3cf0679a ;  /* 0x3cf0679aff057424 */ /* 0x000fc400078e00ff */
[----:B------:R-:W-:Y:S02]  /*4000*/  IMAD.MOV.U32 R12, RZ, RZ, -0x5b8be47f ;  /* 0xa4741b81ff0c7424 */ /* 0x000fe400078e00ff */
[----:B------:R-:W-:Y:S02]  /*4010*/  IMAD.MOV.U32 R13, RZ, RZ, 0x3e5ae904 ;  /* 0x3e5ae904ff0d7424 */ /* 0x000fe400078e00ff */
[----:B-----5:R-:W0:-:S06]  /*4020*/  DFMA R4, |R26|, -R4, c[0x2][0x0] ;  /* 0x008000001a04762b */ /* 0x020e0c0000000a04 */
        /* <DEDUP_REMOVED lines=24> */
[----:B------:R-:W-:-:S04]  /*41b0*/  DSETP.GEU.AND P4, PT, |R4|, c[0x2][0xb8], PT ;  /* 0x00802e000400762a */ /* 0x000fc80003f8e200 */
[----:B------:R-:W3:-:S06]  /*41c0*/  DADD R10, -R4, |R26| ;  /* 0x00000000040a7229 */ /* 0x000ecc000000051a */
[----:B---3--:R3:W-:-:S04]  /*41d0*/  DFMA R8, R8, |R26|, R10 ;  /* 0x4000001a0808722b */ /* 0x0087c8000000000a */
[----:B0-----:R-:W-:Y:S01]  /*41e0*/  @!P4 FMUL R6, R6, 1.175494350822287508e-38 ;  /* 0x008000000606c820 */ /* 0x001fe20000400000 */
[----:B------:R-:W-:-:S03]  /*41f0*/  DSETP.GE.AND P4, PT, |R26|, c[0x2][0x110], PT ;  /* 0x008044001a00762a */ /* 0x000fc60003f86200 */
[----:B------:R-:W-:-:S06]  /*4200*/  FMUL.FTZ R6, R6, -1.4426950216293334961 ;  /* 0xbfb8aa3b06067820 */ /* 0x000fcc0000410000 */
[----:B------:R-:W0:Y:S02]  /*4210*/  FRND R6, R6 ;  /* 0x0000000600067307 */ /* 0x000e240000201000 */
[----:B0-----:R-:W-:-:S06]  /*4220*/  FMUL.FTZ R14, R6, 1 ;  /* 0x3f800000060e7820 */ /* 0x001fcc0000410000 */
[----:B------:R-:W0:Y:S08]  /*4230*/  MUFU.EX2 R6, R6 ;  /* 0x0000000600067308 */ /* 0x000e300000000800 */
[----:B---3--:R-:W3:Y:S02]  /*4240*/  F2F.F64.F32 R10, R14 ;  /* 0x0000000e000a7310 */ /* 0x008ee40000201800 */
[----:B---3--:R-:W3:-:S06]  /*4250*/  DFMA R10, -R10, c[0x2][0xc0], -R4 ;  /* 0x008030000a0a7a2b */ /* 0x008ecc0000000904 */
[----:B---3--:R-:W3:-:S06]  /*4260*/  DFMA R4, R10, R12, c[0x2][0xc8] ;  /* 0x008032000a04762b */ /* 0x008ecc000000000c */
        /* <DEDUP_REMOVED lines=8> */
[----:B---3--:R-:W3:-:S06]  /*42f0*/  DMUL R4, R10, R4 ;  /* 0x000000040a047228 */ /* 0x008ecc0000000000 */
[----:B---3--:R0:W3:Y:S02]  /*4300*/  DFMA R4, R10, R4, -R8 ;  /* 0x000000040a04722b */ /* 0x0080e40000000808 */
[----:B0-----:R-:W-:-:S04]  /*4310*/  FMUL.FTZ R8, R6, 1 ;  /* 0x3f80000006087820 */ /* 0x001fc80000410000 */
[----:B---3--:R-:W-:Y:S02]  /*4320*/  DADD R4, R10, R4 ;  /* 0x000000000a047229 */ /* 0x008fe40000000004 */
[----:B------:R-:W0:Y:S02]  /*4330*/  F2F.F64.F32 R8, R8 ;  /* 0x0000000800087310 */ /* 0x000e240000201800 */
[----:B0-----:R-:W0:-:S06]  /*4340*/  DADD R10, -R8, 1 ;  /* 0x3ff00000080a7429 */ /* 0x001e0c0000000100 */
[----:B0-----:R-:W0:-:S10]  /*4350*/  DFMA R4, -R4, R8, R10 ;  /* 0x000000080404722b */ /* 0x001e14000000010a */
[----:B0-----:R-:W-:Y:S02]  /*4360*/  FSEL R5, R5, 1.875, !P4 ;  /* 0x3ff0000005057808 */ /* 0x001fe40006000000 */
[----:B------:R-:W-:Y:S02]  /*4370*/  FSEL R4, R4, RZ, !P4 ;  /* 0x000000ff04047208 */ /* 0x000fe40006000000 */
[----:B------:R-:W-:Y:S02]  /*4380*/  LOP3.LUT R5, R5, 0x80000000, R27, 0xb8, !PT ;  /* 0x8000000005057812 */ /* 0x000fe400078eb81b */
.L_x_2210:
[----:B---34-:R-:W-:Y:S05]  /*4390*/  BSYNC B0 ;  /* 0x0000000000007941 */ /* 0x018fea0003800000 */
.L_x_2209:
[----:B------:R-:W-:Y:S01]  /*43a0*/  BSSY B0, `(.L_x_2211) ;  /* 0x000003d000007945 */ /* 0x000fe20003800000 */
[----:B------:R-:W-:Y:S05]  /*43b0*/  @P3 BRA `(.L_x_2212) ;  /* 0x000003b000003947 */ /* 0x000fea0003800000 */
[----:B------:R-:W-:Y:S02]  /*43c0*/  IMAD.MOV.U32 R8, RZ, RZ, -0x4590d87 ;  /* 0xfba6f279ff087424 */ /* 0x000fe400078e00ff */
[----:B------:R-:W-:-:S06]  /*43d0*/  IMAD.MOV.U32 R9, RZ, RZ, 0x3cf0679a ;  /* 0x3cf0679aff097424 */ /* 0x000fcc00078e00ff */
        /* <DEDUP_REMOVED lines=26> */
[----:B------:R-:W1:-:S06]  /*4580*/  DADD R14, -R10, |R24| ;  /* 0x000000000a0e7229 */ /* 0x000e4c0000000518 */
[----:B-1----:R1:W-:Y:S02]  /*4590*/  DFMA R8, R8, |R24|, R14 ;  /* 0x400000180808722b */ /* 0x0023e4000000000e */
[----:B-1----:R-:W-:Y:S02]  /*45a0*/  IMAD.MOV.U32 R14, RZ, RZ, -0x5b8be47f ;  /* 0xa4741b81ff0e7424 */ /* 0x002fe400078e00ff */
[----:B------:R-:W-:Y:S02]  /*45b0*/  IMAD.MOV.U32 R15, RZ, RZ, 0x3e5ae904 ;  /* 0x3e5ae904ff0f7424 */ /* 0x000fe400078e00ff */
[----:B0-----:R-:W-:Y:S01]  /*45c0*/  @!P3 FMUL R6, R6, 1.175494350822287508e-38 ;  /* 0x008000000606b820 */ /* 0x001fe20000400000 */
[----:B------:R-:W-:-:S03]  /*45d0*/  DSETP.GE.AND P3, PT, |R24|, c[0x2][0x110], PT ;  /* 0x008044001800762a */ /* 0x000fc60003f66200 */
[----:B------:R-:W-:-:S06]  /*45e0*/  FMUL.FTZ R6, R6, -1.4426950216293334961 ;  /* 0xbfb8aa3b06067820 */ /* 0x000fcc0000410000 */
[----:B------:R-:W0:Y:S02]  /*45f0*/  FRND R6, R6 ;  /* 0x0000000600067307 */ /* 0x000e240000201000 */
[----:B0-----:R-:W-:-:S06]  /*4600*/  FMUL.FTZ R20, R6, 1 ;  /* 0x3f80000006147820 */ /* 0x001fcc0000410000 */
[----:B------:R-:W0:Y:S08]  /*4610*/  MUFU.EX2 R6, R6 ;  /* 0x0000000600067308 */ /* 0x000e300000000800 */
[----:B------:R0:W1:Y:S02]  /*4620*/  F2F.F64.F32 R12, R20 ;  /* 0x00000014000c7310 */ /* 0x0000640000201800 */
[----:B0-----:R-:W-:Y:S01]  /*4630*/  FMUL.FTZ R20, R6, 1 ;  /* 0x3f80000006147820 */ /* 0x001fe20000410000 */
[----:B-1----:R-:W0:-:S06]  /*4640*/  DFMA R12, -R12, c[0x2][0xc0], -R10 ;  /* 0x008030000c0c7a2b */ /* 0x002e0c000000090a */
[----:B0-----:R-:W0:-:S06]  /*4650*/  DFMA R10, R12, R14, c[0x2][0xc8] ;  /* 0x008032000c0a762b */ /* 0x001e0c000000000e */
[----:B0-----:R-:W0:-:S06]  /*4660*/  DFMA R10, R12, R10, c[0x2][0xd0] ;  /* 0x008034000c0a762b */ /* 0x001e0c000000000a */
[----:B0-----:R-:W0:-:S06]  /*4670*/  DFMA R10, R12, R10, c[0x2][0xd8] ;  /* 0x008036000c0a762b */ /* 0x001e0c000000000a */
[----:B0-----:R-:W0:-:S06]  /*4680*/  DFMA R10, R12, R10, c[0x2][0xe0] ;  /* 0x008038000c0a762b */ /* 0x001e0c000000000a */
[----:B0-----:R-:W0:-:S06]  /*4690*/  DFMA R10, R12, R10, c[0x2][0xe8] ;  /* 0x00803a000c0a762b */ /* 0x001e0c000000000a */
[----:B0-----:R-:W0:-:S06]  /*46a0*/  DFMA R10, R12, R10, c[0x2][0xf0] ;  /* 0x00803c000c0a762b */ /* 0x001e0c000000000a */
[----:B0-----:R-:W0:-:S06]  /*46b0*/  DFMA R10, R12, R10, c[0x2][0xf8] ;  /* 0x00803e000c0a762b */ /* 0x001e0c000000000a */
[----:B0-----:R-:W0:-:S06]  /*46c0*/  DFMA R10, R12, R10, c[0x2][0x100] ;  /* 0x008040000c0a762b */ /* 0x001e0c000000000a */
[----:B0-----:R0:W1:-:S04]  /*46d0*/  DFMA R14, R12, R10, c[0x2][0x108] ;  /* 0x008042000c0e762b */ /* 0x001048000000000a */
[----:B0-----:R-:W0:Y:S02]  /*46e0*/  F2F.F64.F32 R10, R20 ;  /* 0x00000014000a7310 */ /* 0x001e240000201800 */
[----:B-1----:R-:W1:-:S06]  /*46f0*/  DMUL R14, R12, R14 ;  /* 0x0000000e0c0e7228 */ /* 0x002e4c0000000000 */
[----:B-1----:R-:W1:-:S06]  /*4700*/  DFMA R8, R12, R14, -R8 ;  /* 0x0000000e0c08722b */ /* 0x002e4c0000000808 */
[----:B-1----:R-:W-:-:S04]  /*4710*/  DADD R8, R12, R8 ;  /* 0x000000000c087229 */ /* 0x002fc80000000008 */
[----:B0-----:R-:W0:-:S06]  /*4720*/  DADD R12, -R10, 1 ;  /* 0x3ff000000a0c7429 */ /* 0x001e0c0000000100 */
[----:B0-----:R-:W0:-:S10]  /*4730*/  DFMA R8, -R8, R10, R12 ;  /* 0x0000000a0808722b */ /* 0x001e14000000010c */
[----:B0-----:R-:W-:Y:S02]  /*4740*/  FSEL R29, R9, 1.875, !P3 ;  /* 0x3ff00000091d7808 */ /* 0x001fe40005800000 */
[----:B------:R-:W-:Y:S02]  /*4750*/  FSEL R28, R8, RZ, !P3 ;  /* 0x000000ff081c7208 */ /* 0x000fe40005800000 */
[----:B------:R-:W-:Y:S02]  /*4760*/  LOP3.LUT R29, R29, 0x80000000, R25, 0xb8, !PT ;  /* 0x800000001d1d7812 */ /* 0x000fe400078eb819 */
.L_x_2212:
[----:B------:R-:W-:Y:S05]  /*4770*/  BSYNC B0 ;  /* 0x0000000000007941 */ /* 0x000fea0003800000 */
.L_x_2211:
[----:B------:R-:W-:Y:S01]  /*4780*/  BSSY B0, `(.L_x_2213) ;  /* 0x000003d000007945 */ /* 0x000fe20003800000 */
[----:B------:R-:W-:Y:S05]  /*4790*/  @P0 BRA `(.L_x_2214) ;  /* 0x000003b000000947 */ /* 0x000fea0003800000 */
[----:B------:R-:W-:Y:S02]  /*47a0*/  IMAD.MOV.U32 R8, RZ, RZ, -0x4590d87 ;  /* 0xfba6f279ff087424 */ /* 0x000fe400078e00ff */
[----:B------:R-:W-:Y:S02]  /*47b0*/  IMAD.MOV.U32 R9, RZ, RZ, 0x3cf0679a ;  /* 0x3cf0679aff097424 */ /* 0x000fe400078e00ff */
[----:B------:R-:W-:Y:S02]  /*47c0*/  IMAD.MOV.U32 R14, RZ, RZ, -0x5b8be47f ;  /* 0xa4741b81ff0e7424 */ /* 0x000fe400078e00ff */
[----:B------:R-:W-:-:S02]  /*47d0*/  IMAD.MOV.U32 R15, RZ, RZ, 0x3e5ae904 ;  /* 0x3e5ae904ff0f7424 */ /* 0x000fc400078e00ff */
[----:B--2--5:R-:W0:-:S06]  /*47e0*/  DFMA R8, |R18|, -R8, c[0x2][0x0] ;  /* 0x008000001208762b */ /* 0x024e0c0000000a08 */
        /* <DEDUP_REMOVED lines=28> */
[----:B------:R-:W0:Y:S02]  /*49b0*/  FRND R6, R20 ;  /* 0x0000001400067307 */ /* 0x000e240000201000 */
[----:B0-----:R-:W-:-:S06]  /*49c0*/  FMUL.FTZ R21, R6, 1 ;  /* 0x3f80000006157820 */ /* 0x001fcc0000410000 */
[----:B------:R-:W0:Y:S08]  /*49d0*/  MUFU.EX2 R6, R6 ;  /* 0x0000000600067308 */ /* 0x000e300000000800 */
[----:B------:R-:W2:Y:S02]  /*49e0*/  F2F.F64.F32 R8, R21 ;  /* 0x0000001500087310 */ /* 0x000ea40000201800 */
[----:B--2---:R-:W2:-:S04]  /*49f0*/  DFMA R8, -R8, c[0x2][0xc0], -R12 ;  /* 0x0080300008087a2b */ /* 0x004e88000000090c */
[----:B------:R-:W3:-:S04]  /*4a00*/  DADD R12, -R12, |R18| ;  /* 0x000000000c0c7229 */ /* 0x000ec80000000512 */
[----:B--2---:R-:W2:-:S04]  /*4a10*/  DFMA R14, R8, R14, c[0x2][0xc8] ;  /* 0x00803200080e762b */ /* 0x004e88000000000e */
[----:B---3--:R0:W-:Y:S02]  /*4a20*/  DFMA R12, R10, |R18|, R12 ;  /* 0x400000120a0c722b */ /* 0x0081e4000000000c */
[----:B0-----:R-:W-:Y:S02]  /*4a30*/  FMUL.FTZ R10, R6, 1 ;  /* 0x3f800000060a7820 */ /* 0x001fe40000410000 */
[----:B--2---:R-:W0:-:S04]  /*4a40*/  DFMA R14, R8, R14, c[0x2][0xd0] ;  /* 0x00803400080e762b */ /* 0x004e08000000000e */
[----:B------:R-:W2:Y:S02]  /*4a50*/  F2F.F64.F32 R10, R10 ;  /* 0x0000000a000a7310 */ /* 0x000ea40000201800 */
[----:B0-----:R-:W0:-:S06]  /*4a60*/  DFMA R14, R8, R14, c[0x2][0xd8] ;  /* 0x00803600080e762b */ /* 0x001e0c000000000e */
[----:B0-----:R-:W0:-:S06]  /*4a70*/  DFMA R14, R8, R14, c[0x2][0xe0] ;  /* 0x00803800080e762b */ /* 0x001e0c000000000e */
[----:B0-----:R-:W0:-:S06]  /*4a80*/  DFMA R14, R8, R14, c[0x2][0xe8] ;  /* 0x00803a00080e762b */ /* 0x001e0c000000000e */
[----:B0-----:R-:W0:-:S06]  /*4a90*/  DFMA R14, R8, R14, c[0x2][0xf0] ;  /* 0x00803c00080e762b */ /* 0x001e0c000000000e */
[----:B0-----:R-:W0:-:S06]  /*4aa0*/  DFMA R14, R8, R14, c[0x2][0xf8] ;  /* 0x00803e00080e762b */ /* 0x001e0c000000000e */
[----:B0-----:R-:W0:-:S06]  /*4ab0*/  DFMA R14, R8, R14, c[0x2][0x100] ;  /* 0x00804000080e762b */ /* 0x001e0c000000000e */
[----:B0-----:R-:W0:-:S06]  /*4ac0*/  DFMA R14, R8, R14, c[0x2][0x108] ;  /* 0x00804200080e762b */ /* 0x001e0c000000000e */
[----:B0-----:R-:W0:-:S06]  /*4ad0*/  DMUL R14, R8, R14 ;  /* 0x0000000e080e7228 */ /* 0x001e0c0000000000 */
[----:B0-----:R-:W0:-:S04]  /*4ae0*/  DFMA R12, R8, R14, -R12 ;  /* 0x0000000e080c722b */ /* 0x001e08000000080c */
[----:B--2---:R-:W-:-:S04]  /*4af0*/  DADD R14, -R10, 1 ;  /* 0x3ff000000a0e7429 */ /* 0x004fc80000000100 */
[----:B0-----:R-:W0:-:S06]  /*4b00*/  DADD R12, R8, R12 ;  /* 0x00000000080c7229 */ /* 0x001e0c000000000c */
[----:B0-----:R-:W0:-:S10]  /*4b10*/  DFMA R12, -R12, R10, R14 ;  /* 0x0000000a0c0c722b */ /* 0x001e14000000010e */
[----:B01----:R-:W-:Y:S02]  /*4b20*/  FSEL R25, R13, 1.875, !P0 ;  /* 0x3ff000000d197808 */ /* 0x003fe40004000000 */
[----:B------:R-:W-:Y:S02]  /*4b30*/  FSEL R24, R12, RZ, !P0 ;  /* 0x000000ff0c187208 */ /* 0x000fe40004000000 */
[----:B------:R-:W-:Y:S02]  /*4b40*/  LOP3.LUT R25, R25, 0x80000000, R19, 0xb8, !PT ;  /* 0x8000000019197812 */ /* 0x000fe400078eb813 */
.L_x_2214:
[----:B------:R-:W-:Y:S05]  /*4b50*/  BSYNC B0 ;  /* 0x0000000000007941 */ /* 0x000fea0003800000 */
.L_x_2213:
[----:B------:R-:W-:Y:S01]  /*4b60*/  BSSY B0, `(.L_x_2215) ;  /* 0x000003d000007945 */ /* 0x000fe20003800000 */
[----:B------:R-:W-:Y:S05]  /*4b70*/  @P1 BRA `(.L_x_2216) ;  /* 0x000003b000001947 */ /* 0x000fea0003800000 */
[----:B------:R-:W-:Y:S02]  /*4b80*/  IMAD.MOV.U32 R8, RZ, RZ, -0x4590d87 ;  /* 0xfba6f279ff087424 */ /* 0x000fe400078e00ff */
[----:B------:R-:W-:Y:S02]  /*4b90*/  IMAD.MOV.U32 R9, RZ, RZ, 0x3cf0679a ;  /* 0x3cf0679aff097424 */ /* 0x000fe400078e00ff */
[----:B------:R-:W-:Y:S02]  /*4ba0*/  IMAD.MOV.U32 R14, RZ, RZ, -0x5b8be47f ;  /* 0xa4741b81ff0e7424 */ /* 0x000fe400078e00ff */
[----:B------:R-:W-:-:S02]  /*4bb0*/  IMAD.MOV.U32 R15, RZ, RZ, 0x3e5ae904 ;  /* 0x3e5ae904ff0f7424 */ /* 0x000fc400078e00ff */
        /* <DEDUP_REMOVED lines=28> */
[----:B--2---:R-:W-:-:S04]  /*4d80*/  FMUL.FTZ R18, R6, -1.4426950216293334961 ;  /* 0xbfb8aa3b06127820 */ /* 0x004fc80000410000 */
[----:B------:R-:W0:Y:S02]  /*4d90*/  FRND R6, R18 ;  /* 0x0000001200067307 */ /* 0x000e240000201000 */
[----:B0-----:R-:W-:-:S06]  /*4da0*/  FMUL.FTZ R19, R6, 1 ;  /* 0x3f80000006137820 */ /* 0x001fcc0000410000 */
[----:B------:R-:W0:Y:S08]  /*4db0*/  MUFU.EX2 R6, R6 ;  /* 0x0000000600067308 */ /* 0x000e300000000800 */
[----:B------:R-:W2:Y:S01]  /*4dc0*/  F2F.F64.F32 R8, R19 ;  /* 0x0000001300087310 */ /* 0x000ea20000201800 */
[----:B0-----:R-:W-:Y:S01]  /*4dd0*/  FMUL.FTZ R20, R6, 1 ;  /* 0x3f80000006147820 */ /* 0x001fe20000410000 */
[----:B--2---:R-:W0:-:S04]  /*4de0*/  DFMA R8, -R8, c[0x2][0xc0], -R12 ;  /* 0x0080300008087a2b */ /* 0x004e08000000090c */
[----:B------:R-:W2:-:S04]  /*4df0*/  DADD R12, -R12, |R16| ;  /* 0x000000000c0c7229 */ /* 0x000e880000000510 */
[----:B0-----:R-:W0:-:S04]  /*4e00*/  DFMA R14, R8, R14, c[0x2][0xc8] ;  /* 0x00803200080e762b */ /* 0x001e08000000000e */
[----:B--2---:R-:W-:-:S04]  /*4e10*/  DFMA R12, R10, |R16|, R12 ;  /* 0x400000100a0c722b */ /* 0x004fc8000000000c */
[----:B0-----:R-:W0:-:S06]  /*4e20*/  DFMA R14, R8, R14, c[0x2][0xd0] ;  /* 0x00803400080e762b */ /* 0x001e0c000000000e */
[----:B0-----:R-:W0:-:S06]  /*4e30*/  DFMA R14, R8, R14, c[0x2][0xd8] ;  /* 0x00803600080e762b */ /* 0x001e0c000000000e */
[----:B0-----:R-:W0:-:S06]  /*4e40*/  DFMA R14, R8, R14, c[0x2][0xe0] ;  /* 0x00803800080e762b */ /* 0x001e0c000000000e */
[----:B0-----:R-:W0:-:S06]  /*4e50*/  DFMA R14, R8, R14, c[0x2][0xe8] ;  /* 0x00803a00080e762b */ /* 0x001e0c000000000e */
[----:B0-----:R-:W0:-:S06]  /*4e60*/  DFMA R14, R8, R14, c[0x2][0xf0] ;  /* 0x00803c00080e762b */ /* 0x001e0c000000000e */
[----:B0-----:R-:W0:-:S06]  /*4e70*/  DFMA R14, R8, R14, c[0x2][0xf8] ;  /* 0x00803e00080e762b */ /* 0x001e0c000000000e */
[----:B0-----:R-:W0:-:S06]  /*4e80*/  DFMA R14, R8, R14, c[0x2][0x100] ;  /* 0x00804000080e762b */ /* 0x001e0c000000000e */
[----:B0-----:R0:W2:-:S04]  /*4e90*/  DFMA R18, R8, R14, c[0x2][0x108] ;  /* 0x008042000812762b */ /* 0x001088000000000e */
[----:B0-----:R-:W0:Y:S02]  /*4ea0*/  F2F.F64.F32 R14, R20 ;  /* 0x00000014000e7310 */ /* 0x001e240000201800 */
[----:B--2---:R-:W2:-:S06]  /*4eb0*/  DMUL R18, R8, R18 ;  /* 0x0000001208127228 */ /* 0x004e8c0000000000 */
[----:B--2---:R-:W2:-:S06]  /*4ec0*/  DFMA R12, R8, R18, -R12 ;  /* 0x00000012080c722b */ /* 0x004e8c000000080c */
[----:B--2---:R-:W-:-:S04]  /*4ed0*/  DADD R12, R8, R12 ;  /* 0x00000000080c7229 */ /* 0x004fc8000000000c */
[----:B0-----:R-:W0:-:S06]  /*4ee0*/  DADD R10, -R14, 1 ;  /* 0x3ff000000e0a7429 */ /* 0x001e0c0000000100 */
[----:B0-----:R-:W0:-:S10]  /*4ef0*/  DFMA R10, -R12, R14, R10 ;  /* 0x0000000e0c0a722b */ /* 0x001e14000000010a */
[----:B0-----:R-:W-:Y:S02]  /*4f00*/  FSEL R9, R11, 1.875, !P0 ;  /* 0x3ff000000b097808 */ /* 0x001fe40004000000 */
[----:B------:R-:W-:Y:S02]  /*4f10*/  FSEL R16, R10, RZ, !P0 ;  /* 0x000000ff0a107208 */ /* 0x000fe40004000000 */
[----:B------:R-:W-:Y:S02]  /*4f20*/  LOP3.LUT R17, R9, 0x80000000, R17, 0xb8, !PT ;  /* 0x8000000009117812 */ /* 0x000fe400078eb811 */
.L_x_2216:
[----:B------:R-:W-:Y:S05]  /*4f30*/  BSYNC B0 ;  /* 0x0000000000007941 */ /* 0x000fea0003800000 */
.L_x_2215:
[----:B------:R-:W-:Y:S01]  /*4f40*/  BSSY B6, `(.L_x_2217) ;  /* 0x000011c000067945 */ /* 0x000fe20003800000 */
[----:B--2--5:R-:W-:Y:S02]  /*4f50*/  IMAD R18, R0, R7, c[0x0][0x160] ;  /* 0x0000580000127624 */ /* 0x024fe400078e0207 */
[----:B------:R-:W-:Y:S01]  /*4f60*/  IMAD.MOV.U32 R19, RZ, RZ, R3 ;  /* 0x000000ffff137224 */ /* 0x000fe200078e0003 */
[----:B------:R-:W-:Y:S05]  /*4f70*/  @P2 BRA `(.L_x_2218) ;  /* 0x0000118000002947 */ /* 0x000fea0003800000 */
[----:B------:R-:W-:Y:S01]  /*4f80*/  IMAD R0, R0, 0x200, R3 ;  /* 0x0000020000007824 */ /* 0x000fe200078e0203 */
        /* <DEDUP_REMOVED lines=15> */
[----:B------:R-:W0:Y:S01]  /*5080*/  F2I.F64.TRUNC R5, R4 ;  /* 0x0000000400057311 */ /* 0x000e22000030d100 */
[----:B------:R-:W-:Y:S01]  /*5090*/  IMAD.MOV.U32 R19, RZ, RZ, R22 ;  /* 0x000000ffff137224 */ /* 0x000fe200078e0016 */
[----:B0-----:R0:W-:Y:S01]  /*50a0*/  STG.E.U8 [R8.64], R5 ;  /* 0x0000000508007986 */ /* 0x0011e2000c101124 */
[----:B------:R-:W-:Y:S05]  /*50b0*/  BRA `(.L_x_2218) ;  /* 0x0000104000007947 */ /* 0x000fea0003800000 */
.L_x_2222:
[----:B------:R-:W0:Y:S01]  /*50c0*/  F2I.S64.F64.TRUNC R4, R4 ;  /* 0x0000000400047311 */ /* 0x000e22000030d900 */
[----:B------:R-:W-:Y:S02]  /*50d0*/  IMAD.MOV.U32 R19, RZ, RZ, R22 ;  /* 0x000000ffff137224 */ /* 0x000fe400078e0016 */
[----:B0-----:R-:W-:-:S05]  /*50e0*/  IMAD.MOV.U32 R3, RZ, RZ, R4 ;  /* 0x000000ffff037224 */ /* 0x001fca00078e0004 */
[----:B------:R0:W-:Y:S01]  /*50f0*/  STG.E.U8 [R8.64], R3 ;  /* 0x0000000308007986 */ /* 0x0001e2000c101124 */
[----:B------:R-:W-:Y:S05]  /*5100*/  BRA `(.L_x_2218) ;  /* 0x00000ff000007947 */ /* 0x000fea0003800000 */
.L_x_2221:
[----:B------:R-:W-:-:S13]  /*5110*/  ISETP.NE.AND P0, PT, R0, 0x2, PT ;  /* 0x000000020000780c */ /* 0x000fda0003f05270 */
[----:B------:R-:W-:Y:S05]  /*5120*/  @!P0 BRA `(.L_x_2224) ;  /* 0x000000c000008947 */ /* 0x000fea0003800000 */
[----:B------:R-:W-:-:S13]  /*5130*/  ISETP.NE.AND P0, PT, R0, 0x3, PT ;  /* 0x000000030000780c */ /* 0x000fda0003f05270 */
[----:B------:R-:W-:Y:S05]  /*5140*/  @!P0 BRA `(.L_x_2225) ;  /* 0x0000006000008947 */ /* 0x000fea0003800000 */
[----:B------:R-:W-:-:S13]  /*5150*/  ISETP.NE.AND P0, PT, R0, 0x4, PT ;  /* 0x000000040000780c */ /* 0x000fda0003f05270 */
[----:B------:R-:W-:Y:S05]  /*5160*/  @P0 BRA `(.L_x_2223) ;  /* 0x00000dd000000947 */ /* 0x000fea0003800000 */
[----:B------:R-:W0:Y:S01]  /*5170*/  F2I.S64.F64.TRUNC R4, R4 ;  /* 0x0000000400047311 */ /* 0x000e22000030d900 */
[----:B------:R-:W-:Y:S01]  /*5180*/  IMAD.MOV.U32 R19, RZ, RZ, R22 ;  /* 0x000000ffff137224 */ /* 0x000fe200078e0016 */
[----:B0-----:R0:W-:Y:S01]  /*5190*/  STG.E.64 [R8.64], R4 ;  /* 0x0000000408007986 */ /* 0x0011e2000c101b24 */
[----:B------:R-:W-:Y:S05]  /*51a0*/  BRA `(.L_x_2218) ;  /* 0x00000f5000007947 */ /* 0x000fea0003800000 */
.L_x_2225:
[----:B------:R-:W0:Y:S01]  /*51b0*/  F2I.F64.TRUNC R5, R4 ;  /* 0x0000000400057311 */ /* 0x000e22000030d100 */
[----:B------:R-:W-:Y:S01]  /*51c0*/  IMAD.MOV.U32 R19, RZ, RZ, R22 ;  /* 0x000000ffff137224 */ /* 0x000fe200078e0016 */
[----:B0-----:R0:W-:Y:S01]  /*51d0*/  STG.E [R8.64], R5 ;  /* 0x0000000508007986 */ /* 0x0011e2000c101924 */
[----:B------:R-:W-:Y:S05]  /*51e0*/  BRA `(.L_x_2218) ;  /* 0x00000f1000007947 */ /* 0x000fea0003800000 */
.L_x_2224:
[----:B------:R-:W0:Y:S01]  /*51f0*/  F2I.F64.TRUNC R5, R4 ;  /* 0x0000000400057311 */ /* 0x000e22000030d100 */
[----:B------:R-:W-:Y:S01]  /*5200*/  IMAD.MOV.U32 R19, RZ, RZ, R22 ;  /* 0x000000ffff137224 */ /* 0x000fe200078e0016 */
[----:B0-----:R0:W-:Y:S01]  /*5210*/  STG.E.U16 [R8.64], R5 ;  /* 0x0000000508007986 */ /* 0x0011e2000c101524 */
[----:B------:R-:W-:Y:S05]  /*5220*/  BRA `(.L_x_2218) ;  /* 0x00000ed000007947 */ /* 0x000fea0003800000 */
.L_x_2220:
[----:B------:R-:W-:-:S13]  /*5230*/  ISETP.GT.AND P0, PT, R0, 0x6, PT ;  /* 0x000000060000780c */ /* 0x000fda0003f04270 */
[----:B------:R-:W-:Y:S05]  /*5240*/  @P0 BRA `(.L_x_2226) ;  /* 0x0000011000000947 */ /* 0x000fea0003800000 */
[----:B------:R-:W-:-:S13]  /*5250*/  ISETP.NE.AND P0, PT, R0, 0x5, PT ;  /* 0x000000050000780c */ /* 0x000fda0003f05270 */
[----:B------:R-:W-:Y:S05]  /*5260*/  @!P0 BRA `(.L_x_2227) ;  /* 0x0000008000008947 */ /* 0x000fea0003800000 */
[----:B------:R-:W-:-:S13]  /*5270*/  ISETP.NE.AND P0, PT, R0, 0x6, PT ;  /* 0x000000060000780c */ /* 0x000fda0003f05270 */
[----:B------:R-:W-:Y:S05]  /*5280*/  @P0 BRA `(.L_x_2223) ;  /* 0x00000cb000000947 */ /* 0x000fea0003800000 */
[----:B------:R-:W0:Y:S01]  /*5290*/  F2F.F32.F64 R3, R4 ;  /* 0x0000000400037310 */ /* 0x000e220000301000 */
[----:B------:R-:W0:Y:S01]  /*52a0*/  DSETP.GEU.AND P0, PT, |R4|, c[0x2][0xb8], PT ;  /* 0x00802e000400762a */ /* 0x000e220003f0e200 */
[----:B------:R-:W-:-:S13]  /*52b0*/  IMAD.MOV.U32 R19, RZ, RZ, R22 ;  /* 0x000000ffff137224 */ /* 0x000fda00078e0016 */
[----:B0-----:R-:W-:-:S05]  /*52c0*/  @!P0 FMUL R3, R3, 1.175494350822287508e-38 ;  /* 0x0080000003038820 */ /* 0x001fca0000400000 */
[----:B------:R0:W-:Y:S01]  /*52d0*/  STG.E [R8.64], R3 ;  /* 0x0000000308007986 */ /* 0x0001e2000c101924 */
[----:B------:R-:W-:Y:S05]  /*52e0*/  BRA `(.L_x_2218) ;  /* 0x00000e1000007947 */ /* 0x000fea0003800000 */
.L_x_2227:
[----:B------:R-:W0:Y:S01]  /*52f0*/  F2F.F32.F64 R0, R4 ;  /* 0x0000000400007310 */ /* 0x000e220000301000 */
[----:B------:R-:W0:Y:S01]  /*5300*/  DSETP.GEU.AND P0, PT, |R4|, c[0x2][0xb8], PT ;  /* 0x00802e000400762a */ /* 0x000e220003f0e200 */
[----:B------:R-:W-:-:S13]  /*5310*/  IMAD.MOV.U32 R19, RZ, RZ, R22 ;  /* 0x000000ffff137224 */ /* 0x000fda00078e0016 */
[----:B0-----:R-:W-:-:S05]  /*5320*/  @!P0 FMUL R0, R0, 1.175494350822287508e-38 ;  /* 0x0080000000008820 */ /* 0x001fca0000400000 */
[----:B------:R-:W-:-:S05]  /*5330*/  F2FP.PACK_AB R0, RZ, R0 ;  /* 0x00000000ff00723e */ /* 0x000fca00000000ff */
[----:B------:R0:W-:Y:S01]  /*5340*/  STG.E.U16 [R8.64], R0 ;  /* 0x0000000008007986 */ /* 0x0001e2000c101524 */
[----:B------:R-:W-:Y:S05]  /*5350*/  BRA `(.L_x_2218) ;  /* 0x00000da000007947 */ /* 0x000fea0003800000 */
.L_x_2226:
        /* <DEDUP_REMOVED lines=8> */
[----:B------:R-:W-:Y:S02]  /*53e0*/  IMAD.MOV.U32 R7, RZ, RZ, RZ ;  /* 0x000000ffff077224 */ /* 0x000fe400078e00ff */
[----:B------:R-:W-:-:S11]  /*53f0*/  IMAD.MOV.U32 R19, RZ, RZ, R22 ;  /* 0x000000ffff137224 */ /* 0x000fd600078e0016 */
[----:B0-----:R-:W-:-:S05]  /*5400*/  @!P0 FMUL R6, R6, 1.175494350822287508e-38 ;  /* 0x0080000006068820 */ /* 0x001fca0000400000 */
[----:B------:R0:W-:Y:S01]  /*5410*/  STG.E.64 [R8.64], R6 ;  /* 0x0000000608007986 */ /* 0x0001e2000c101b24 */
[----:B------:R-:W-:Y:S05]  /*5420*/  BRA `(.L_x_2218) ;  /* 0x00000cd000007947 */ /* 0x000fea0003800000 */
.L_x_2229:
[----:B------:R-:W0:Y:S01]  /*5430*/  F2F.F32.F64 R0, R4 ;  /* 0x0000000400007310 */ /* 0x000e220000301000 */
[----:B------:R-:W0:Y:S01]  /*5440*/  DSETP.GEU.AND P0, PT, |R4|, c[0x2][0xb8], PT ;  /* 0x00802e000400762a */ /* 0x000e220003f0e200 */
[----:B------:R-:W-:-:S13]  /*5450*/  IMAD.MOV.U32 R19, RZ, RZ, R22 ;  /* 0x000000ffff137224 */ /* 0x000fda00078e0016 */
[----:B0-----:R-:W-:-:S05]  /*5460*/  @!P0 FMUL R0, R0, 1.175494350822287508e-38 ;  /* 0x0080000000008820 */ /* 0x001fca0000400000 */
[----:B------:R-:W-:-:S04]  /*5470*/  F2FP.PACK_AB R3, RZ, R0 ;  /* 0x00000000ff03723e */ /* 0x000fc800000000ff */
[----:B------:R-:W-:-:S05]  /*5480*/  PRMT R3, R3, 0x5410, RZ ;  /* 0x0000541003037816 */ /* 0x000fca00000000ff */
[----:B------:R0:W-:Y:S01]  /*5490*/  STG.E [R8.64], R3 ;  /* 0x0000000308007986 */ /* 0x0001e2000c101924 */
[----:B------:R-:W-:Y:S05]  /*54a0*/  BRA `(.L_x_2218) ;  /* 0x00000c5000007947 */ /* 0x000fea0003800000 */
.L_x_2228:
[----:B------:R0:W-:Y:S01]  /*54b0*/  STG.E.64 [R8.64], R4 ;  /* 0x0000000408007986 */ /* 0x0001e2000c101b24 */
[----:B------:R-:W-:Y:S01]  /*54c0*/  IMAD.MOV.U32 R19, RZ, RZ, R22 ;  /* 0x000000ffff137224 */ /* 0x000fe200078e0016 */
[----:B------:R-:W-:Y:S05]  /*54d0*/  BRA `(.L_x_2218) ;  /* 0x00000c2000007947 */ /* 0x000fea0003800000 */
.L_x_2219:
        /* <DEDUP_REMOVED lines=8> */
[----:B------:R-:W0:Y:S01]  /*5560*/  DSETP.NEU.AND P0, PT, R4, RZ, PT ;  /* 0x000000ff0400722a */ /* 0x000e220003f0d000 */
[----:B------:R-:W-:-:S05]  /*5570*/  IMAD.MOV.U32 R19, RZ, RZ, R22 ;  /* 0x000000ffff137224 */ /* 0x000fca00078e0016 */
[----:B0-----:R-:W-:-:S05]  /*5580*/  SEL R3, RZ, 0x1, !P0 ;  /* 0x00000001ff037807 */ /* 0x001fca0004000000 */
[----:B------:R0:W-:Y:S01]  /*5590*/  STG.E.U8 [R8.64], R3 ;  /* 0x0000000308007986 */ /* 0x0001e2000c101124 */
[----:B------:R-:W-:Y:S05]  /*55a0*/  BRA `(.L_x_2218) ;  /* 0x00000b5000007947 */ /* 0x000fea0003800000 */
.L_x_2232:
[----:B------:R-:W-:Y:S01]  /*55b0*/  CS2R R6, SRZ ;  /* 0x0000000000067805 */ /* 0x000fe2000001ff00 */
[----:B------:R-:W-:-:S04]  /*55c0*/  IMAD.MOV.U32 R19, RZ, RZ, R22 ;  /* 0x000000ffff137224 */ /* 0x000fc800078e0016 */
[----:B------:R0:W-:Y:S01]  /*55d0*/  STG.E.128 [R8.64], R4 ;  /* 0x0000000408007986 */ /* 0x0001e2000c101d24 */
[----:B------:R-:W-:Y:S05]  /*55e0*/  BRA `(.L_x_2218) ;  /* 0x00000b1000007947 */ /* 0x000fea0003800000 */
.L_x_2231:
        /* <DEDUP_REMOVED lines=23> */
.L_x_2236:
[----:B------:R-:W-:Y:S05]  /*5760*/  BSYNC B0 ;  /* 0x0000000000007941 */ /* 0x000fea0003800000 */
.L_x_2235:
[----:B------:R-:W-:Y:S01]  /*5770*/  LOP3.LUT R7, R0, R7, RZ, 0xfc, !PT ;  /* 0x0000000700077212 */ /* 0x000fe200078efcff */
[----:B------:R-:W-:-:S04]  /*5780*/  IMAD.MOV.U32 R19, RZ, RZ, R22 ;  /* 0x000000ffff137224 */ /* 0x000fc800078e0016 */
[----:B------:R0:W-:Y:S01]  /*5790*/  STG.E.U8 [R8.64], R7 ;  /* 0x0000000708007986 */ /* 0x0001e2000c101124 */
[----:B------:R-:W-:Y:S05]  /*57a0*/  BRA `(.L_x_2218) ;  /* 0x0000095000007947 */ /* 0x000fea0003800000 */
.L_x_2234:
        /* <DEDUP_REMOVED lines=15> */
.L_x_2238:
[----:B------:R-:W-:Y:S01]  /*58a0*/  IMAD.MOV.U32 R0, RZ, RZ, 0x7f ;  /* 0x0000007fff007424 */ /* 0x000fe200078e00ff */
[----:B------:R-:W-:-:S04]  /*58b0*/  ISETP.GT.U32.AND P0, PT, R3, 0x7f800000, PT ;  /* 0x7f8000000300780c */ /* 0x000fc80003f04070 */
[----:B------:R-:W-:-:S04]  /*58c0*/  SEL R0, R0, 0x7c, P0 ;  /* 0x0000007c00007807 */ /* 0x000fc80000000000 */
.L_x_2239:
[----:B------:R-:W-:Y:S05]  /*58d0*/  BSYNC B0 ;  /* 0x0000000000007941 */ /* 0x000fea0003800000 */
.L_x_2237:
[----:B------:R-:W-:Y:S01]  /*58e0*/  LOP3.LUT R3, R7, 0x80000000, RZ, 0xc0, !PT ;  /* 0x8000000007037812 */ /* 0x000fe200078ec0ff */
[----:B------:R-:W-:-:S03]  /*58f0*/  IMAD.MOV.U32 R19, RZ, RZ, R22 ;  /* 0x000000ffff137224 */ /* 0x000fc600078e0016 */
[----:B------:R-:W-:-:S04]  /*5900*/  SHF.R.U32.HI R3, RZ, 0x18, R3 ;  /* 0x00000018ff037819 */ /* 0x000fc80000011603 */
[----:B------:R-:W-:-:S05]  /*5910*/  LOP3.LUT R3, R0, R3, RZ, 0xfc, !PT ;  /* 0x0000000300037212 */ /* 0x000fca00078efcff */
[----:B------:R0:W-:Y:S01]  /*5920*/  STG.E.U8 [R8.64], R3 ;  /* 0x0000000308007986 */ /* 0x0001e2000c101124 */
[----:B------:R-:W-:Y:S05]  /*5930*/  BRA `(.L_x_2218) ;  /* 0x000007c000007947 */ /* 0x000fea0003800000 */
.L_x_2233:
[----:B------:R-:W0:Y:S01]  /*5940*/  F2F.F32.F64 R0, R4 ;  /* 0x0000000400007310 */ /* 0x000e220000301000 */
[----:B------:R-:W0:Y:S01]  /*5950*/  DSETP.GEU.AND P0, PT, |R4|, c[0x2][0xb8], PT ;  /* 0x00802e000400762a */ /* 0x000e220003f0e200 */
[----:B------:R-:W-:-:S13]  /*5960*/  IMAD.MOV.U32 R19, RZ, RZ, R22 ;  /* 0x000000ffff137224 */ /* 0x000fda00078e0016 */
[----:B0-----:R-:W-:-:S05]  /*5970*/  @!P0 FMUL R0, R0, 1.175494350822287508e-38 ;  /* 0x0080000000008820 */ /* 0x001fca0000400000 */
[----:B------:R-:W-:-:S05]  /*5980*/  F2FP.BF16.PACK_AB R0, RZ, R0 ;  /* 0x00000000ff00723e */ /* 0x000fca00000010ff */
[----:B------:R0:W-:Y:S01]  /*5990*/  STG.E.U16 [R8.64], R0 ;  /* 0x0000000008007986 */ /* 0x0001e2000c101524 */
[----:B------:R-:W-:Y:S05]  /*59a0*/  BRA `(.L_x_2218) ;  /* 0x0000075000007947 */ /* 0x000fea0003800000 */
.L_x_2230:
        /* <DEDUP_REMOVED lines=8> */
[----:B------:R-:W0:Y:S01]  /*5a30*/  F2I.U32.F64.TRUNC R5, R4 ;  /* 0x0000000400057311 */ /* 0x000e22000030d000 */
[----:B------:R-:W-:Y:S01]  /*5a40*/  IMAD.MOV.U32 R19, RZ, RZ, R22 ;  /* 0x000000ffff137224 */ /* 0x000fe200078e0016 */
[----:B0-----:R0:W-:Y:S01]  /*5a50*/  STG.E.U16 [R8.64], R5 ;  /* 0x0000000508007986 */ /* 0x0011e2000c101524 */
[----:B------:R-:W-:Y:S05]  /*5a60*/  BRA `(.L_x_2218) ;  /* 0x0000069000007947 */ /* 0x000fea0003800000 */
.L_x_2242:
        /* <DEDUP_REMOVED lines=19> */
.L_x_2245:
[----:B------:R-:W-:-:S04]  /*5ba0*/  LOP3.LUT R0, R7, 0x80000000, RZ, 0xc0, !PT ;  /* 0x8000000007007812 */ /* 0x000fc800078ec0ff */
[----:B------:R-:W-:-:S04]  /*5bb0*/  SHF.R.U32.HI R0, RZ, 0x18, R0 ;  /* 0x00000018ff007819 */ /* 0x000fc80000011600 */
[----:B------:R-:W-:Y:S02]  /*5bc0*/  LOP3.LUT R0, R3, R0, RZ, 0xfc, !PT ;  /* 0x0000000003007212 */ /* 0x000fe400078efcff */
.L_x_2244:
[----:B------:R-:W-:Y:S05]  /*5bd0*/  BSYNC B0 ;  /* 0x0000000000007941 */ /* 0x000fea0003800000 */
.L_x_2243:
[----:B------:R0:W-:Y:S01]  /*5be0*/  STG.E.U8 [R8.64], R0 ;  /* 0x0000000008007986 */ /* 0x0001e2000c101124 */
[----:B------:R-:W-:Y:S01]  /*5bf0*/  IMAD.MOV.U32 R19, RZ, RZ, R22 ;  /* 0x000000ffff137224 */ /* 0x000fe200078e0016 */
[----:B------:R-:W-:Y:S05]  /*5c00*/  BRA `(.L_x_2218) ;  /* 0x000004f000007947 */ /* 0x000fea0003800000 */
.L_x_2241:
        /* <DEDUP_REMOVED lines=19> */
.L_x_2248:
[----:B------:R-:W-:-:S04]  /*5d40*/  LOP3.LUT R0, R7, 0x80000000, RZ, 0xc0, !PT ;  /* 0x8000000007007812 */ /* 0x000fc800078ec0ff */
[----:B------:R-:W-:-:S04]  /*5d50*/  SHF.R.U32.HI R0, RZ, 0x18, R0 ;  /* 0x00000018ff007819 */ /* 0x000fc80000011600 */
[----:B------:R-:W-:Y:S02]  /*5d60*/  LOP3.LUT R0, R3, R0, RZ, 0xfc, !PT ;  /* 0x0000000003007212 */ /* 0x000fe400078efcff */
.L_x_2247:
[----:B------:R-:W-:Y:S05]  /*5d70*/  BSYNC B0 ;  /* 0x0000000000007941 */ /* 0x000fea0003800000 */
.L_x_2246:
[----:B------:R0:W-:Y:S01]  /*5d80*/  STG.E.U8 [R8.64], R0 ;  /* 0x0000000008007986 */ /* 0x0001e2000c101124 */
[----:B------:R-:W-:Y:S01]  /*5d90*/  IMAD.MOV.U32 R19, RZ, RZ, R22 ;  /* 0x000000ffff137224 */ /* 0x000fe200078e0016 */
[----:B------:R-:W-:Y:S05]  /*5da0*/  BRA `(.L_x_2218) ;  /* 0x0000035000007947 */ /* 0x000fea0003800000 */
.L_x_2240:
        /* <DEDUP_REMOVED lines=8> */
[----:B------:R-:W-:-:S13]  /*5e30*/  IMAD.MOV.U32 R19, RZ, RZ, R22 ;  /* 0x000000ffff137224 */ /* 0x000fda00078e0016 */
        /* <DEDUP_REMOVED lines=16> */
.L_x_2223:
        /* <DEDUP_REMOVED lines=18> */
[----:B01----:R-:W-:Y:S05]  /*6060*/  CALL.ABS.NOINC R14 ;  /* 0x000000000e007343 */ /* 0x003fea0003c00000 */
[----:B------:R-:W-:Y:S01]  /*6070*/  IMAD.MOV.U32 R19, RZ, RZ, R22 ;  /* 0x000000ffff137224 */ /* 0x000fe200078e0016 */
[----:B------:R-:W-:Y:S05]  /*6080*/  BRA `(.L_x_2218) ;  /* 0x0000007000007947 */ /* 0x000fea0003800000 */
.L_x_2250:
[----:B------:R-:W0:Y:S01]  /*6090*/  F2I.U64.F64.TRUNC R4, R4 ;  /* 0x0000000400047311 */ /* 0x000e22000030d800 */
[----:B------:R-:W-:Y:S01]  /*60a0*/  IMAD.MOV.U32 R19, RZ, RZ, R22 ;  /* 0x000000ffff137224 */ /* 0x000fe200078e0016 */
[----:B0-----:R0:W-:Y:S01]  /*60b0*/  STG.E.64 [R8.64], R4 ;  /* 0x0000000408007986 */ /* 0x0011e2000c101b24 */
[----:B------:R-:W-:Y:S05]  /*60c0*/  BRA `(.L_x_2218) ;  /* 0x0000003000007947 */ /* 0x000fea0003800000 */
.L_x_2249:
[----:B------:R-:W0:Y:S01]  /*60d0*/  F2I.U32.F64.TRUNC R5, R4 ;  /* 0x0000000400057311 */ /* 0x000e22000030d000 */
[----:B------:R-:W-:Y:S01]  /*60e0*/  IMAD.MOV.U32 R19, RZ, RZ, R22 ;  /* 0x000000ffff137224 */ /* 0x000fe200078e0016 */
[----:B0-----:R0:W-:Y:S06]  /*60f0*/  STG.E [R8.64], R5 ;  /* 0x0000000508007986 */ /* 0x0011ec000c101924 */
.L_x_2218:
[----:B------:R-:W-:Y:S05]  /*6100*/  BSYNC B6 ;  /* 0x0000000000067941 */ /* 0x000fea0003800000 */
.L_x_2217:
[----:B------:R-:W-:Y:S01]  /*6110*/  ISETP.GE.AND P0, PT, R19, R18, PT ;  /* 0x000000121300720c */ /* 0x000fe20003f06270 */
[----:B------:R-:W-:-:S12]  /*6120*/  BSSY B6, `(.L_x_2251) ;  /* 0x000020c000067945 */ /* 0x000fd80003800000 */
[----:B------:R-:W-:Y:S05]  /*6130*/  @P0 BRA `(.L_x_2252) ;  /* 0x000020a000000947 */ /* 0x000fea0003800000 */
[----:B0-----:R-:W0:Y:S01]  /*6140*/  S2R R0, SR_CTAID.X ;  /* 0x0000000000007919 */ /* 0x001e220000002500 */
[----:B------:R-:W-:Y:S01]  /*6150*/  PRMT R3, R2, 0x9910, RZ ;  /* 0x0000991002037816 */ /* 0x000fe200000000ff */
[----:B0-----:R-:W-:-:S04]  /*6160*/  IMAD R0, R0, 0x200, R19 ;  /* 0x0000020000007824 */ /* 0x001fc800078e0213 */
        /* <DEDUP_REMOVED lines=17> */
.L_x_2256:
[----:B------:R-:W0:Y:S02]  /*6280*/  F2I.S64.F64.TRUNC R28, R28 ;  /* 0x0000001c001c7311 */ /* 0x000e24000030d900 */
[----:B0-----:R-:W-:-:S05]  /*6290*/  IMAD.MOV.U32 R3, RZ, RZ, R28 ;  /* 0x000000ffff037224 */ /* 0x001fca00078e001c */
[----:B------:R0:W-:Y:S01]  /*62a0*/  STG.E.U8 [R4.64], R3 ;  /* 0x0000000304007986 */ /* 0x0001e2000c101124 */
[----:B------:R-:W-:Y:S05]  /*62b0*/  BRA `(.L_x_2258) ;  /* 0x00000eb000007947 */ /* 0x000fea0003800000 */
.L_x_2255:
        /* <DEDUP_REMOVED lines=9> */
.L_x_2260:
[----:B------:R-:W0:Y:S02]  /*6350*/  F2I.F64.TRUNC R29, R28 ;  /* 0x0000001c001d7311 */ /* 0x000e24000030d100 */
[----:B0-----:R0:W-:Y:S01]  /*6360*/  STG.E [R4.64], R29 ;  /* 0x0000001d04007986 */ /* 0x0011e2000c101924 */
[----:B------:R-:W-:Y:S05]  /*6370*/  BRA `(.L_x_2258) ;  /* 0x00000df000007947 */ /* 0x000fea0003800000 */
.L_x_2259:
[----:B------:R-:W0:Y:S02]  /*6380*/  F2I.F64.TRUNC R29, R28 ;  /* 0x0000001c001d7311 */ /* 0x000e24000030d100 */
[----:B0-----:R0:W-:Y:S01]  /*6390*/  STG.E.U16 [R4.64], R29 ;  /* 0x0000001d04007986 */ /* 0x0011e2000c101524 */
[----:B------:R-:W-:Y:S05]  /*63a0*/  BRA `(.L_x_2258) ;  /* 0x00000dc000007947 */ /* 0x000fea0003800000 */
.L_x_2254:
        /* <DEDUP_REMOVED lines=11> */
.L_x_2262:
[----:B------:R-:W0:Y:S01]  /*6460*/  F2F.F32.F64 R0, R28 ;  /* 0x0000001c00007310 */ /* 0x000e220000301000 */
[----:B------:R-:W0:-:S14]  /*6470*/  DSETP.GEU.AND P0, PT, |R28|, c[0x2][0xb8], PT ;  /* 0x00802e001c00762a */ /* 0x000e1c0003f0e200 */
[----:B0-----:R-:W-:-:S05]  /*6480*/  @!P0 FMUL R0, R0, 1.175494350822287508e-38 ;  /* 0x0080000000008820 */ /* 0x001fca0000400000 */
[----:B------:R-:W-:-:S05]  /*6490*/  F2FP.PACK_AB R0, RZ, R0 ;  /* 0x00000000ff00723e */ /* 0x000fca00000000ff */
[----:B------:R0:W-:Y:S01]  /*64a0*/  STG.E.U16 [R4.64], R0 ;  /* 0x0000000004007986 */ /* 0x0001e2000c101524 */
[----:B------:R-:W-:Y:S05]  /*64b0*/  BRA `(.L_x_2258) ;  /* 0x00000cb000007947 */ /* 0x000fea0003800000 */
.L_x_2261:
        /* <DEDUP_REMOVED lines=12> */
.L_x_2264:
[----:B------:R-:W0:Y:S01]  /*6580*/  F2F.F32.F64 R0, R28 ;  /* 0x0000001c00007310 */ /* 0x000e220000301000 */
[----:B------:R-:W0:-:S14]  /*6590*/  DSETP.GEU.AND P0, PT, |R28|, c[0x2][0xb8], PT ;  /* 0x00802e001c00762a */ /* 0x000e1c0003f0e200 */
[----:B0-----:R-:W-:-:S05]  /*65a0*/  @!P0 FMUL R0, R0, 1.175494350822287508e-38 ;  /* 0x0080000000008820 */ /* 0x001fca0000400000 */
[----:B------:R-:W-:-:S04]  /*65b0*/  F2FP.PACK_AB R3, RZ, R0 ;  /* 0x00000000ff03723e */ /* 0x000fc800000000ff */
[----:B------:R-:W-:-:S05]  /*65c0*/  PRMT R3, R3, 0x5410, RZ ;  /* 0x0000541003037816 */ /* 0x000fca00000000ff */
[----:B------:R0:W-:Y:S01]  /*65d0*/  STG.E [R4.64], R3 ;  /* 0x0000000304007986 */ /* 0x0001e2000c101924 */
[----:B------:R-:W-:Y:S05]  /*65e0*/  BRA `(.L_x_2258) ;  /* 0x00000b8000007947 */ /* 0x000fea0003800000 */
.L_x_2263:
[----:B------:R0:W-:Y:S01]  /*65f0*/  STG.E.64 [R4.64], R28 ;  /* 0x0000001c04007986 */ /* 0x0001e2000c101b24 */
[----:B------:R-:W-:Y:S05]  /*6600*/  BRA `(.L_x_2258) ;  /* 0x00000b6000007947 */ /* 0x000fea0003800000 */
.L_x_2253:
        /* <DEDUP_REMOVED lines=12> */
.L_x_2267:
[----:B------:R-:W-:-:S05]  /*66d0*/  CS2R R30, SRZ ;  /* 0x00000000001e7805 */ /* 0x000fca000001ff00 */
[----:B------:R0:W-:Y:S01]  /*66e0*/  STG.E.128 [R4.64], R28 ;  /* 0x0000001c04007986 */ /* 0x0001e2000c101d24 */
[----:B------:R-:W-:Y:S05]  /*66f0*/  BRA `(.L_x_2258) ;  /* 0x00000a7000007947 */ /* 0x000fea0003800000 */
.L_x_2266:
        /* <DEDUP_REMOVED lines=23> */
.L_x_2271:
[----:B------:R-:W-:Y:S05]  /*6870*/  BSYNC B0 ;  /* 0x0000000000007941 */ /* 0x000fea0003800000 */
.L_x_2270:
[----:B------:R-:W-:-:S05]  /*6880*/  LOP3.LUT R7, R0, R7, RZ, 0xfc, !PT ;  /* 0x0000000700077212 */ /* 0x000fca00078efcff */
[----:B------:R0:W-:Y:S01]  /*6890*/  STG.E.U8 [R4.64], R7 ;  /* 0x0000000704007986 */ /* 0x0001e2000c101124 */
[----:B------:R-:W-:Y:S05]  /*68a0*/  BRA `(.L_x_2258) ;  /* 0x000008c000007947 */ /* 0x000fea0003800000 */
.L_x_2269:
        /* <DEDUP_REMOVED lines=15> */
.L_x_2273:
[----:B------:R-:W-:Y:S01]  /*69a0*/  IMAD.MOV.U32 R0, RZ, RZ, 0x7f ;  /* 0x0000007fff007424 */ /* 0x000fe200078e00ff */
[----:B------:R-:W-:-:S04]  /*69b0*/  ISETP.GT.U32.AND P0, PT, R3, 0x7f800000, PT ;  /* 0x7f8000000300780c */ /* 0x000fc80003f04070 */
[----:B------:R-:W-:-:S04]  /*69c0*/  SEL R0, R0, 0x7c, P0 ;  /* 0x0000007c00007807 */ /* 0x000fc80000000000 */
.L_x_2274:
[----:B------:R-:W-:Y:S05]  /*69d0*/  BSYNC B0 ;  /* 0x0000000000007941 */ /* 0x000fea0003800000 */
.L_x_2272:
[----:B------:R-:W-:-:S04]  /*69e0*/  LOP3.LUT R3, R7, 0x80000000, RZ, 0xc0, !PT ;  /* 0x8000000007037812 */ /* 0x000fc800078ec0ff */
[----:B------:R-:W-:-:S04]  /*69f0*/  SHF.R.U32.HI R3, RZ, 0x18, R3 ;  /* 0x00000018ff037819 */ /* 0x000fc80000011603 */
[----:B------:R-:W-:-:S05]  /*6a00*/  LOP3.LUT R3, R0, R3, RZ, 0xfc, !PT ;  /* 0x0000000300037212 */ /* 0x000fca00078efcff */
[----:B------:R0:W-:Y:S01]  /*6a10*/  STG.E.U8 [R4.64], R3 ;  /* 0x0000000304007986 */ /* 0x0001e2000c101124 */
[----:B------:R-:W-:Y:S05]  /*6a20*/  BRA `(.L_x_2258) ;  /* 0x0000074000007947 */ /* 0x000fea0003800000 */
.L_x_2268:
[----:B------:R-:W0:Y:S01]  /*6a30*/  F2F.F32.F64 R0, R28 ;  /* 0x0000001c00007310 */ /* 0x000e220000301000 */
[----:B------:R-:W0:-:S14]  /*6a40*/  DSETP.GEU.AND P0, PT, |R28|, c[0x2][0xb8], PT ;  /* 0x00802e001c00762a */ /* 0x000e1c0003f0e200 */
[----:B0-----:R-:W-:-:S05]  /*6a50*/  @!P0 FMUL R0, R0, 1.175494350822287508e-38 ;  /* 0x0080000000008820 */ /* 0x001fca0000400000 */
[----:B------:R-:W-:-:S05]  /*6a60*/  F2FP.BF16.PACK_AB R0, RZ, R0 ;  /* 0x00000000ff00723e */ /* 0x000fca00000010ff */
[----:B------:R0:W-:Y:S01]  /*6a70*/  STG.E.U16 [R4.64], R0 ;  /* 0x0000000004007986 */ /* 0x0001e2000c101524 */
[----:B------:R-:W-:Y:S05]  /*6a80*/  BRA `(.L_x_2258) ;  /* 0x000006e000007947 */ /* 0x000fea0003800000 */
.L_x_2265:
        /* <DEDUP_REMOVED lines=11> */
.L_x_2277:
        /* <DEDUP_REMOVED lines=19> */
.L_x_2280:
[----:B------:R-:W-:-:S04]  /*6c70*/  LOP3.LUT R0, R7, 0x80000000, RZ, 0xc0, !PT ;  /* 0x8000000007007812 */ /* 0x000fc800078ec0ff */
[----:B------:R-:W-:-:S04]  /*6c80*/  SHF.R.U32.HI R0, RZ, 0x18, R0 ;  /* 0x00000018ff007819 */ /* 0x000fc80000011600 */
[----:B------:R-:W-:Y:S02]  /*6c90*/  LOP3.LUT R0, R3, R0, RZ, 0xfc, !PT ;  /* 0x0000000003007212 */ /* 0x000fe400078efcff */
.L_x_2279:
[----:B------:R-:W-:Y:S05]  /*6ca0*/  BSYNC B0 ;  /* 0x0000000000007941 */ /* 0x000fea0003800000 */
.L_x_2278:
[----:B------:R0:W-:Y:S01]  /*6cb0*/  STG.E.U8 [R4.64], R0 ;  /* 0x0000000004007986 */ /* 0x0001e2000c101124 */
[----:B------:R-:W-:Y:S05]  /*6cc0*/  BRA `(.L_x_2258) ;  /* 0x000004a000007947 */ /* 0x000fea0003800000 */
.L_x_2276:
        /* <DEDUP_REMOVED lines=19> */
.L_x_2283:
[----:B------:R-:W-:-:S04]  /*6e00*/  LOP3.LUT R0, R7, 0x80000000, RZ, 0xc0, !PT ;  /* 0x8000000007007812 */ /* 0x000fc800078ec0ff */
[----:B------:R-:W-:-:S04]  /*6e10*/  SHF.R.U32.HI R0, RZ, 0x18, R0 ;  /* 0x00000018ff007819 */ /* 0x000fc80000011600 */
[----:B------:R-:W-:Y:S02]  /*6e20*/  LOP3.LUT R0, R3, R0, RZ, 0xfc, !PT ;  /* 0x0000000003007212 */ /* 0x000fe400078efcff */
.L_x_2282:
[----:B------:R-:W-:Y:S05]  /*6e30*/  BSYNC B0 ;  /* 0x0000000000007941 */ /* 0x000fea0003800000 */
.L_x_2281:
[----:B------:R0:W-:Y:S01]  /*6e40*/  STG.E.U8 [R4.64], R0 ;  /* 0x0000000004007986 */ /* 0x0001e2000c101124 */
[----:B------:R-:W-:Y:S05]  /*6e50*/  BRA `(.L_x_2258) ;  /* 0x0000031000007947 */ /* 0x000fea0003800000 */
.L_x_2275:
        /* <DEDUP_REMOVED lines=24> */
.L_x_2257:
        /* <DEDUP_REMOVED lines=19> */
[----:B------:R-:W-:Y:S05]  /*7110*/  BRA `(.L_x_2258) ;  /* 0x0000005000007947 */ /* 0x000fea0003800000 */
.L_x_2285:
[----:B------:R-:W0:Y:S02]  /*7120*/  F2I.U64.F64.TRUNC R28, R28 ;  /* 0x0000001c001c7311 */ /* 0x000e24000030d800 */
[----:B0-----:R0:W-:Y:S01]  /*7130*/  STG.E.64 [R4.64], R28 ;  /* 0x0000001c04007986 */ /* 0x0011e2000c101b24 */
[----:B------:R-:W-:Y:S05]  /*7140*/  BRA `(.L_x_2258) ;  /* 0x0000002000007947 */ /* 0x000fea0003800000 */
.L_x_2284:
[----:B------:R-:W0:Y:S02]  /*7150*/  F2I.U32.F64.TRUNC R29, R28 ;  /* 0x0000001c001d7311 */ /* 0x000e24000030d000 */
[----:B0-----:R0:W-:Y:S02]  /*7160*/  STG.E [R4.64], R29 ;  /* 0x0000001d04007986 */ /* 0x0011e4000c101924 */
.L_x_2258:
[----:B------:R-:W-:-:S04]  /*7170*/  IADD3 R19, R19, 0x80, RZ ;  /* 0x0000008013137810 */ /* 0x000fc80007ffe0ff */
[----:B------:R-:W-:-:S13]  /*7180*/  ISETP.GE.AND P0, PT, R19, R18, PT ;  /* 0x000000121300720c */ /* 0x000fda0003f06270 */
        /* <DEDUP_REMOVED lines=18> */
[----:B-1----:R-:W0:Y:S02]  /*72b0*/  F2I.F64.TRUNC R25, R24 ;  /* 0x0000001800197311 */ /* 0x002e24000030d100 */
[----:B0-----:R0:W-:Y:S01]  /*72c0*/  STG.E.U8 [R4.64], R25 ;  /* 0x0000001904007986 */ /* 0x0011e2000c101124 */
[----:B------:R-:W-:Y:S05]  /*72d0*/  BRA `(.L_x_2291) ;  /* 0x00000ef000007947 */ /* 0x000fea0003800000 */
.L_x_2289:
[----:B-1----:R-:W0:Y:S02]  /*72e0*/  F2I.S64.F64.TRUNC R24, R24 ;  /* 0x0000001800187311 */ /* 0x002e24000030d900 */
[----:B0-----:R-:W-:-:S05]  /*72f0*/  IMAD.MOV.U32 R3, RZ, RZ, R24 ;  /* 0x000000ffff037224 */ /* 0x001fca00078e0018 */
[----:B------:R0:W-:Y:S01]  /*7300*/  STG.E.U8 [R4.64], R3 ;  /* 0x0000000304007986 */ /* 0x0001e2000c101124 */
[----:B------:R-:W-:Y:S05]  /*7310*/  BRA `(.L_x_2291) ;  /* 0x00000eb000007947 */ /* 0x000fea0003800000 */
.L_x_2288:
[----:B------:R-:W-:-:S13]  /*7320*/  ISETP.NE.AND P0, PT, R0, 0x2, PT ;  /* 0x000000020000780c */ /* 0x000fda0003f05270 */
[----:B------:R-:W-:Y:S05]  /*7330*/  @!P0 BRA `(.L_x_2292) ;  /* 0x000000a000008947 */ /* 0x000fea0003800000 */
[----:B------:R-:W-:-:S13]  /*7340*/  ISETP.NE.AND P0, PT, R0, 0x3, PT ;  /* 0x000000030000780c */ /* 0x000fda0003f05270 */
[----:B------:R-:W-:Y:S05]  /*7350*/  @!P0 BRA `(.L_x_2293) ;  /* 0x0000005000008947 */ /* 0x000fea0003800000 */
[----:B------:R-:W-:-:S13]  /*7360*/  ISETP.NE.AND P0, PT, R0, 0x4, PT ;  /* 0x000000040000780c */ /* 0x000fda0003f05270 */
[----:B------:R-:W-:Y:S05]  /*7370*/  @P0 BRA `(.L_x_2290) ;  /* 0x00000cc000000947 */ /* 0x000fea0003800000 */
[----:B-1----:R-:W0:Y:S02]  /*7380*/  F2I.S64.F64.TRUNC R24, R24 ;  /* 0x0000001800187311 */ /* 0x002e24000030d900 */
[----:B0-----:R0:W-:Y:S01]  /*7390*/  STG.E.64 [R4.64], R24 ;  /* 0x0000001804007986 */ /* 0x0011e2000c101b24 */
[----:B------:R-:W-:Y:S05]  /*73a0*/  BRA `(.L_x_2291) ;  /* 0x00000e2000007947 */ /* 0x000fea0003800000 */
.L_x_2293:
[----:B-1----:R-:W0:Y:S02]  /*73b0*/  F2I.F64.TRUNC R25, R24 ;  /* 0x0000001800197311 */ /* 0x002e24000030d100 */
[----:B0-----:R0:W-:Y:S01]  /*73c0*/  STG.E [R4.64], R25 ;  /* 0x0000001904007986 */ /* 0x0011e2000c101924 */
[----:B------:R-:W-:Y:S05]  /*73d0*/  BRA `(.L_x_2291) ;  /* 0x00000df000007947 */ /* 0x000fea0003800000 */
.L_x_2292:
[----:B-1----:R-:W0:Y:S02]  /*73e0*/  F2I.F64.TRUNC R25, R24 ;  /* 0x0000001800197311 */ /* 0x002e24000030d100 */
[----:B0-----:R0:W-:Y:S01]  /*73f0*/  STG.E.U16 [R4.64], R25 ;  /* 0x0000001904007986 */ /* 0x0011e2000c101524 */
[----:B------:R-:W-:Y:S05]  /*7400*/  BRA `(.L_x_2291) ;  /* 0x00000dc000007947 */ /* 0x000fea0003800000 */
.L_x_2287:
[----:B------:R-:W-:-:S13]  /*7410*/  ISETP.GT.AND P0, PT, R0, 0x6, PT ;  /* 0x000000060000780c */ /* 0x000fda0003f04270 */
[----:B------:R-:W-:Y:S05]  /*7420*/  @P0 BRA `(.L_x_2294) ;  /* 0x000000f000000947 */ /* 0x000fea0003800000 */
[----:B------:R-:W-:-:S13]  /*7430*/  ISETP.NE.AND P0, PT, R0, 0x5, PT ;  /* 0x000000050000780c */ /* 0x000fda0003f05270 */
[----:B------:R-:W-:Y:S05]  /*7440*/  @!P0 BRA `(.L_x_2295) ;  /* 0x0000007000008947 */ /* 0x000fea0003800000 */
[----:B------:R-:W-:-:S13]  /*7450*/  ISETP.NE.AND P0, PT, R0, 0x6, PT ;  /* 0x000000060000780c */ /* 0x000fda0003f05270 */
[----:B------:R-:W-:Y:S05]  /*7460*/  @P0 BRA `(.L_x_2290) ;  /* 0x00000bd000000947 */ /* 0x000fea0003800000 */
[----:B-1----:R-:W0:Y:S01]  /*7470*/  F2F.F32.F64 R3, R24 ;  /* 0x0000001800037310 */ /* 0x002e220000301000 */
[----:B------:R-:W0:-:S14]  /*7480*/  DSETP.GEU.AND P0, PT, |R24|, c[0x2][0xb8], PT ;  /* 0x00802e001800762a */ /* 0x000e1c0003f0e200 */
[----:B0-----:R-:W-:-:S05]  /*7490*/  @!P0 FMUL R3, R3, 1.175494350822287508e-38 ;  /* 0x0080000003038820 */ /* 0x001fca0000400000 */
[----:B------:R0:W-:Y:S01]  /*74a0*/  STG.E [R4.64], R3 ;  /* 0x0000000304007986 */ /* 0x0001e2000c101924 */
[----:B------:R-:W-:Y:S05]  /*74b0*/  BRA `(.L_x_2291) ;  /* 0x00000d1000007947 */ /* 0x000fea0003800000 */
.L_x_2295:
[----:B-1----:R-:W0:Y:S01]  /*74c0*/  F2F.F32.F64 R0, R24 ;  /* 0x0000001800007310 */ /* 0x002e220000301000 */
[----:B------:R-:W0:-:S14]  /*74d0*/  DSETP.GEU.AND P0, PT, |R24|, c[0x2][0xb8], PT ;  /* 0x00802e001800762a */ /* 0x000e1c0003f0e200 */
[----:B0-----:R-:W-:-:S05]  /*74e0*/  @!P0 FMUL R0, R0, 1.175494350822287508e-38 ;  /* 0x0080000000008820 */ /* 0x001fca0000400000 */
[----:B------:R-:W-:-:S05]  /*74f0*/  F2FP.PACK_AB R0, RZ, R0 ;  /* 0x00000000ff00723e */ /* 0x000fca00000000ff */
[----:B------:R0:W-:Y:S01]  /*7500*/  STG.E.U16 [R4.64], R0 ;  /* 0x0000000004007986 */ /* 0x0001e2000c101524 */
[----:B------:R-:W-:Y:S05]  /*7510*/  BRA `(.L_x_2291) ;  /* 0x00000cb000007947 */ /* 0x000fea0003800000 */
.L_x_2294:
[----:B------:R-:W-:-:S13]  /*7520*/  ISETP.NE.AND P0, PT, R0, 0x7, PT ;  /* 0x000000070000780c */ /* 0x000fda0003f05270 */
[----:B------:R-:W-:Y:S05]  /*7530*/  @!P0 BRA `(.L_x_2296) ;  /* 0x0000011000008947 */ /* 0x000fea0003800000 */
[----:B------:R-:W-:-:S13]  /*7540*/  ISETP.NE.AND P0, PT, R0, 0x8, PT ;  /* 0x000000080000780c */ /* 0x000fda0003f05270 */
[----:B------:R-:W-:Y:S05]  /*7550*/  @!P0 BRA `(.L_x_2297) ;  /* 0x0000008000008947 */ /* 0x000fea0003800000 */
[----:B------:R-:W-:-:S13]  /*7560*/  ISETP.NE.AND P0, PT, R0, 0x9, PT ;  /* 0x000000090000780c */ /* 0x000fda0003f05270 */
[----:B------:R-:W-:Y:S05]  /*7570*/  @P0 BRA `(.L_x_2290) ;  /* 0x00000ac000000947 */ /* 0x000fea0003800000 */
[----:B-1----:R-:W0:Y:S01]  /*7580*/  F2F.F32.F64 R6, R24 ;  /* 0x0000001800067310 */ /* 0x002e220000301000 */
[----:B------:R-:W0:Y:S01]  /*7590*/  DSETP.GEU.AND P0, PT, |R24|, c[0x2][0xb8], PT ;  /* 0x00802e001800762a */ /* 0x000e220003f0e200 */
[----:B------:R-:W-:-:S13]  /*75a0*/  IMAD.MOV.U32 R7, RZ, RZ, RZ ;  /* 0x000000ffff077224 */ /* 0x000fda00078e00ff */
[----:B0-----:R-:W-:-:S05]  /*75b0*/  @!P0 FMUL R6, R6, 1.175494350822287508e-38 ;  /* 0x0080000006068820 */ /* 0x001fca0000400000 */
[----:B------:R0:W-:Y:S01]  /*75c0*/  STG.E.64 [R4.64], R6 ;  /* 0x0000000604007986 */ /* 0x0001e2000c101b24 */
[----:B------:R-:W-:Y:S05]  /*75d0*/  BRA `(.L_x_2291) ;  /* 0x00000bf000007947 */ /* 0x000fea0003800000 */
.L_x_2297:
[----:B-1----:R-:W0:Y:S01]  /*75e0*/  F2F.F32.F64 R0, R24 ;  /* 0x0000001800007310 */ /* 0x002e220000301000 */
[----:B------:R-:W0:-:S14]  /*75f0*/  DSETP.GEU.AND P0, PT, |R24|, c[0x2][0xb8], PT ;  /* 0x00802e001800762a */ /* 0x000e1c0003f0e200 */
[----:B0-----:R-:W-:-:S05]  /*7600*/  @!P0 FMUL R0, R0, 1.175494350822287508e-38 ;  /* 0x0080000000008820 */ /* 0x001fca0000400000 */
[----:B------:R-:W-:-:S04]  /*7610*/  F2FP.PACK_AB R3, RZ, R0 ;  /* 0x00000000ff03723e */ /* 0x000fc800000000ff */
[----:B------:R-:W-:-:S05]  /*7620*/  PRMT R3, R3, 0x5410, RZ ;  /* 0x0000541003037816 */ /* 0x000fca00000000ff */
[----:B------:R0:W-:Y:S01]  /*7630*/  STG.E [R4.64], R3 ;  /* 0x0000000304007986 */ /* 0x0001e2000c101924 */
[----:B------:R-:W-:Y:S05]  /*7640*/  BRA `(.L_x_2291) ;  /* 0x00000b8000007947 */ /* 0x000fea0003800000 */
.L_x_2296:
[----:B-1----:R0:W-:Y:S01]  /*7650*/  STG.E.64 [R4.64], R24 ;  /* 0x0000001804007986 */ /* 0x0021e2000c101b24 */
[----:B------:R-:W-:Y:S05]  /*7660*/  BRA `(.L_x_2291) ;  /* 0x00000b6000007947 */ /* 0x000fea0003800000 */
.L_x_2286:
        /* <DEDUP_REMOVED lines=8> */
[----:B-1----:R-:W0:-:S06]  /*76f0*/  DSETP.NEU.AND P0, PT, R24, RZ, PT ;  /* 0x000000ff1800722a */ /* 0x002e0c0003f0d000 */
[----:B0-----:R-:W-:-:S05]  /*7700*/  SEL R3, RZ, 0x1, !P0 ;  /* 0x00000001ff037807 */ /* 0x001fca0004000000 */
[----:B------:R0:W-:Y:S01]  /*7710*/  STG.E.U8 [R4.64], R3 ;  /* 0x0000000304007986 */ /* 0x0001e2000c101124 */
[----:B------:R-:W-:Y:S05]  /*7720*/  BRA `(.L_x_2291) ;  /* 0x00000aa000007947 */ /* 0x000fea0003800000 */
.L_x_2300:
[----:B------:R-:W-:-:S05]  /*7730*/  CS2R R26, SRZ ;  /* 0x00000000001a7805 */ /* 0x000fca000001ff00 */
[----:B-1----:R0:W-:Y:S01]  /*7740*/  STG.E.128 [R4.64], R24 ;  /* 0x0000001804007986 */ /* 0x0021e2000c101d24 */
[----:B------:R-:W-:Y:S05]  /*7750*/  BRA `(.L_x_2291) ;  /* 0x00000a7000007947 */ /* 0x000fea0003800000 */
.L_x_2299:
        /* <DEDUP_REMOVED lines=23> */
.L_x_2304:
[----:B------:R-:W-:Y:S05]  /*78d0*/  BSYNC B0 ;  /* 0x0000000000007941 */ /* 0x000fea0003800000 */
.L_x_2303:
[----:B------:R-:W-:-:S05]  /*78e0*/  LOP3.LUT R7, R0, R7, RZ, 0xfc, !PT ;  /* 0x0000000700077212 */ /* 0x000fca00078efcff */
[----:B------:R0:W-:Y:S01]  /*78f0*/  STG.E.U8 [R4.64], R7 ;  /* 0x0000000704007986 */ /* 0x0001e2000c101124 */
[----:B------:R-:W-:Y:S05]  /*7900*/  BRA `(.L_x_2291) ;  /* 0x000008c000007947 */ /* 0x000fea0003800000 */
.L_x_2302:
[----:B-1----:R-:W0:Y:S01]  /*7910*/  F2F.F32.F64 R7, R24 ;  /* 0x0000001800077310 */ /* 0x002e220000301000 */
        /* <DEDUP_REMOVED lines=14> */
.L_x_2306:
[----:B------:R-:W-:Y:S01]  /*7a00*/  IMAD.MOV.U32 R0, RZ, RZ, 0x7f ;  /* 0x0000007fff007424 */ /* 0x000fe200078e00ff */
[----:B------:R-:W-:-:S04]  /*7a10*/  ISETP.GT.U32.AND P0, PT, R3, 0x7f800000, PT ;  /* 0x7f8000000300780c */ /* 0x000fc80003f04070 */
[----:B------:R-:W-:-:S04]  /*7a20*/  SEL R0, R0, 0x7c, P0 ;  /* 0x0000007c00007807 */ /* 0x000fc80000000000 */
.L_x_2307:
[----:B------:R-:W-:Y:S05]  /*7a30*/  BSYNC B0 ;  /* 0x0000000000007941 */ /* 0x000fea0003800000 */
.L_x_2305:
[----:B------:R-:W-:-:S04]  /*7a40*/  LOP3.LUT R3, R7, 0x80000000, RZ, 0xc0, !PT ;  /* 0x8000000007037812 */ /* 0x000fc800078ec0ff */
[----:B------:R-:W-:-:S04]  /*7a50*/  SHF.R.U32.HI R3, RZ, 0x18, R3 ;  /* 0x00000018ff037819 */ /* 0x000fc80000011603 */
[----:B------:R-:W-:-:S05]  /*7a60*/  LOP3.LUT R3, R0, R3, RZ, 0xfc, !PT ;  /* 0x0000000300037212 */ /* 0x000fca00078efcff */
[----:B------:R0:W-:Y:S01]  /*7a70*/  STG.E.U8 [R4.64], R3 ;  /* 0x0000000304007986 */ /* 0x0001e2000c101124 */
[----:B------:R-:W-:Y:S05]  /*7a80*/  BRA `(.L_x_2291) ;  /* 0x0000074000007947 */ /* 0x000fea0003800000 */
.L_x_2301:
[----:B-1----:R-:W0:Y:S01]  /*7a90*/  F2F.F32.F64 R0, R24 ;  /* 0x0000001800007310 */ /* 0x002e220000301000 */
[----:B------:R-:W0:-:S14]  /*7aa0*/  DSETP.GEU.AND P0, PT, |R24|, c[0x2][0xb8], PT ;  /* 0x00802e001800762a */ /* 0x000e1c0003f0e200 */
[----:B0-----:R-:W-:-:S05]  /*7ab0*/  @!P0 FMUL R0, R0, 1.175494350822287508e-38 ;  /* 0x0080000000008820 */ /* 0x001fca0000400000 */
[----:B------:R-:W-:-:S05]  /*7ac0*/  F2FP.BF16.PACK_AB R0, RZ, R0 ;  /* 0x00000000ff00723e */ /* 0x000fca00000010ff */
[----:B------:R0:W-:Y:S01]  /*7ad0*/  STG.E.U16 [R4.64], R0 ;  /* 0x0000000004007986 */ /* 0x0001e2000c101524 */
[----:B------:R-:W-:Y:S05]  /*7ae0*/  BRA `(.L_x_2291) ;  /* 0x000006e000007947 */ /* 0x000fea0003800000 */
.L_x_2298:
        /* <DEDUP_REMOVED lines=8> */
[----:B-1----:R-:W0:Y:S02]  /*7b70*/  F2I.U32.F64.TRUNC R25, R24 ;  /* 0x0000001800197311 */ /* 0x002e24000030d000 */
[----:B0-----:R0:W-:Y:S01]  /*7b80*/  STG.E.U16 [R4.64], R25 ;  /* 0x0000001904007986 */ /* 0x0011e2000c101524 */
[----:B------:R-:W-:Y:S05]  /*7b90*/  BRA `(.L_x_2291) ;  /* 0x0000063000007947 */ /* 0x000fea0003800000 */
.L_x_2310:
[----:B-1----:R-:W0:Y:S01]  /*7ba0*/  F2F.F32.F64 R7, R24 ;  /* 0x0000001800077310 */ /* 0x002e220000301000 */
        /* <DEDUP_REMOVED lines=18> */
.L_x_2313:
[----:B------:R-:W-:-:S04]  /*7cd0*/  LOP3.LUT R0, R7, 0x80000000, RZ, 0xc0, !PT ;  /* 0x8000000007007812 */ /* 0x000fc800078ec0ff */
[----:B------:R-:W-:-:S04]  /*7ce0*/  SHF.R.U32.HI R0, RZ, 0x18, R0 ;  /* 0x00000018ff007819 */ /* 0x000fc80000011600 */
[----:B------:R-:W-:Y:S02]  /*7cf0*/  LOP3.LUT R0, R3, R0, RZ, 0xfc, !PT ;  /* 0x0000000003007212 */ /* 0x000fe400078efcff */
.L_x_2312:
[----:B------:R-:W-:Y:S05]  /*7d00*/  BSYNC B0 ;  /* 0x0000000000007941 */ /* 0x000fea0003800000 */
.L_x_2311:
[----:B------:R0:W-:Y:S01]  /*7d10*/  STG.E.U8 [R4.64], R0 ;  /* 0x0000000004007986 */ /* 0x0001e2000c101124 */
[----:B------:R-:W-:Y:S05]  /*7d20*/  BRA `(.L_x_2291) ;  /* 0x000004a000007947 */ /* 0x000fea0003800000 */
.L_x_2309:
        /* <DEDUP_REMOVED lines=19> */
.L_x_2316:
[----:B------:R-:W-:-:S04]  /*7e60*/  LOP3.LUT R0, R7, 0x80000000, RZ, 0xc0, !PT ;  /* 0x8000000007007812 */ /* 0x000fc800078ec0ff */
[----:B------:R-:W-:-:S04]  /*7e70*/  SHF.R.U32.HI R0, RZ, 0x18, R0 ;  /* 0x00000018ff007819 */ /* 0x000fc80000011600 */
[----:B------:R-:W-:Y:S02]  /*7e80*/  LOP3.LUT R0, R3, R0, RZ, 0xfc, !PT ;  /* 0x0000000003007212 */ /* 0x000fe400078efcff */
.L_x_2315:
[----:B------:R-:W-:Y:S05]  /*7e90*/  BSYNC B0 ;  /* 0x0000000000007941 */ /* 0x000fea0003800000 */
.L_x_2314:
[----:B------:R0:W-:Y:S01]  /*7ea0*/  STG.E.U8 [R4.64], R0 ;  /* 0x0000000004007986 */ /* 0x0001e2000c101124 */
[----:B------:R-:W-:Y:S05]  /*7eb0*/  BRA `(.L_x_2291) ;  /* 0x0000031000007947 */ /* 0x000fea0003800000 */
.L_x_2308:
[----:B------:R-:W-:-:S13]  /*7ec0*/  ISETP.NE.AND P0, PT, R0, 0x1c, PT ;  /* 0x0000001c0000780c */ /* 0x000fda0003f05270 */
[----:B------:R-:W-:Y:S05]  /*7ed0*/  @!P0 BRA `(.L_x_2317) ;  /* 0x000002d000008947 */ /* 0x000fea0003800000 */
[----:B------:R-:W-:-:S13]  /*7ee0*/  ISETP.NE.AND P0, PT, R0, 0x1d, PT ;  /* 0x0000001d0000780c */ /* 0x000fda0003f05270 */
[----:B------:R-:W-:Y:S05]  /*7ef0*/  @!P0 BRA `(.L_x_2318) ;  /* 0x0000028000008947 */ /* 0x000fea0003800000 */
[----:B------:R-:W-:-:S13]  /*7f00*/  ISETP.NE.AND P0, PT, R0, 0x2c, PT ;  /* 0x0000002c0000780c */ /* 0x000fda0003f05270 */
[----:B------:R-:W-:Y:S05]  /*7f10*/  @P0 BRA `(.L_x_2290) ;  /* 0x0000012000000947 */ /* 0x000fea0003800000 */
[----:B-1----:R-:W0:Y:S01]  /*7f20*/  F2F.F32.F64 R8, R24 ;  /* 0x0000001800087310 */ /* 0x002e220000301000 */
        /* <DEDUP_REMOVED lines=17> */
.L_x_2290:
        /* <DEDUP_REMOVED lines=20> */
.L_x_2318:
[----:B-1----:R-:W0:Y:S02]  /*8180*/  F2I.U64.F64.TRUNC R24, R24 ;  /* 0x0000001800187311 */ /* 0x002e24000030d800 */
[----:B0-----:R0:W-:Y:S01]  /*8190*/  STG.E.64 [R4.64], R24 ;  /* 0x0000001804007986 */ /* 0x0011e2000c101b24 */
[----:B------:R-:W-:Y:S05]  /*81a0*/  BRA `(.L_x_2291) ;  /* 0x0000002000007947 */ /* 0x000fea0003800000 */
.L_x_2317:
[----:B-1----:R-:W0:Y:S02]  /*81b0*/  F2I.U32.F64.TRUNC R25, R24 ;  /* 0x0000001800197311 */ /* 0x002e24000030d000 */
[----:B0-----:R0:W-:Y:S02]  /*81c0*/  STG.E [R4.64], R25 ;  /* 0x0000001904007986 */ /* 0x0011e4000c101924 */
.L_x_2291:
[----:B------:R-:W-:Y:S02]  /*81d0*/  IADD3 R19, R19, 0x80, RZ ;  /* 0x0000008013137810 */ /* 0x000fe40007ffe0ff */
.L_x_2252:
[----:B------:R-:W-:Y:S05]  /*81e0*/  BSYNC B6 ;  /* 0x0000000000067941 */ /* 0x000fea0003800000 */
.L_x_2251:
[----:B------:R-:W-:-:S13]  /*81f0*/  ISETP.GE.AND P0, PT, R19, R18, PT ;  /* 0x000000121300720c */ /* 0x000fda0003f06270 */
[----:B------:R-:W-:Y:S05]  /*8200*/  @P0 EXIT ;  /* 0x000000000000094d */ /* 0x000fea0003800000 */
[----:B0-----:R-:W0:Y:S02]  /*8210*/  S2R R0, SR_CTAID.X ;  /* 0x0000000000007919 */ /* 0x001e240000002500 */
[----:B0-----:R-:W-:Y:S01]  /*8220*/  IMAD R19, R0, 0x200, R19 ;  /* 0x0000020000137824 */ /* 0x001fe200078e0213 */
[----:B------:R-:W-:-:S03]  /*8230*/  PRMT R0, R2, 0x9910, RZ ;  /* 0x0000991002007816 */ /* 0x000fc600000000ff */
[----:B------:R-:W-:Y:S01]  /*8240*/  IMAD R19, R19, c[0x0][0x188], RZ ;  /* 0x0000620013137a24 */ /* 0x000fe200078e02ff */
[----:B------:R-:W-:-:S04]  /*8250*/  ISETP.GT.AND P1, PT, R0, 0x9, PT ;  /* 0x000000090000780c */ /* 0x000fc80003f24270 */
[----:B------:R-:W-:-:S05]  /*8260*/  IADD3 R4, P0, R19, c[0x0][0x168], RZ ;  /* 0x00005a0013047a10 */ /* 0x000fca0007f1e0ff */
[----:B------:R-:W-:-:S04]  /*8270*/  IMAD.X R5, RZ, RZ, c[0x0][0x16c], P0 ;  /* 0x00005b00ff057624 */ /* 0x000fc800000e06ff */
        /* <DEDUP_REMOVED lines=12> */
.L_x_2322:
[----:B------:R-:W0:Y:S02]  /*8340*/  F2I.S64.F64.TRUNC R16, R16 ;  /* 0x0000001000107311 */ /* 0x000e24000030d900 */
[----:B0-----:R-:W-:-:S05]  /*8350*/  IMAD.MOV.U32 R3, RZ, RZ, R16 ;  /* 0x000000ffff037224 */ /* 0x001fca00078e0010 */
[----:B------:R-:W-:Y:S01]  /*8360*/  STG.E.U8 [R4.64], R3 ;  /* 0x0000000304007986 */ /* 0x000fe2000c101124 */
[----:B------:R-:W-:Y:S05]  /*8370*/  EXIT ;  /* 0x000000000000794d */ /* 0x000fea0003800000 */
.L_x_2321:
        /* <DEDUP_REMOVED lines=9> */
.L_x_2325:
[----:B------:R-:W0:Y:S02]  /*8410*/  F2I.F64.TRUNC R17, R16 ;  /* 0x0000001000117311 */ /* 0x000e24000030d100 */
[----:B0-----:R-:W-:Y:S01]  /*8420*/  STG.E [R4.64], R17 ;  /* 0x0000001104007986 */ /* 0x001fe2000c101924 */
[----:B------:R-:W-:Y:S05]  /*8430*/  EXIT ;  /* 0x000000000000794d */ /* 0x000fea0003800000 */
.L_x_2324:
[----:B------:R-:W0:Y:S02]  /*8440*/  F2I.F64.TRUNC R17, R16 ;  /* 0x0000001000117311 */ /* 0x000e24000030d100 */
[----:B0-----:R-:W-:Y:S01]  /*8450*/  STG.E.U16 [R4.64], R17 ;  /* 0x0000001104007986 */ /* 0x001fe2000c101524 */
[----:B------:R-:W-:Y:S05]  /*8460*/  EXIT ;  /* 0x000000000000794d */ /* 0x000fea0003800000 */
.L_x_2320:
        /* <DEDUP_REMOVED lines=11> */
.L_x_2327:
[----:B------:R-:W0:Y:S01]  /*8520*/  F2F.F32.F64 R0, R16 ;  /* 0x0000001000007310 */ /* 0x000e220000301000 */
[----:B------:R-:W0:-:S14]  /*8530*/  DSETP.GEU.AND P0, PT, |R16|, c[0x2][0xb8], PT ;  /* 0x00802e001000762a */ /* 0x000e1c0003f0e200 */
[----:B0-----:R-:W-:-:S05]  /*8540*/  @!P0 FMUL R0, R0, 1.175494350822287508e-38 ;  /* 0x0080000000008820 */ /* 0x001fca0000400000 */
[----:B------:R-:W-:-:S05]  /*8550*/  F2FP.PACK_AB R0, RZ, R0 ;  /* 0x00000000ff00723e */ /* 0x000fca00000000ff */
[----:B------:R-:W-:Y:S01]  /*8560*/  STG.E.U16 [R4.64], R0 ;  /* 0x0000000004007986 */ /* 0x000fe2000c101524 */
[----:B------:R-:W-:Y:S05]  /*8570*/  EXIT ;  /* 0x000000000000794d */ /* 0x000fea0003800000 */
.L_x_2326:
        /* <DEDUP_REMOVED lines=12> */
.L_x_2329:
[----:B------:R-:W0:Y:S01]  /*8640*/  F2F.F32.F64 R0, R16 ;  /* 0x0000001000007310 */ /* 0x000e220000301000 */
[----:B------:R-:W0:-:S14]  /*8650*/  DSETP.GEU.AND P0, PT, |R16|, c[0x2][0xb8], PT ;  /* 0x00802e001000762a */ /* 0x000e1c0003f0e200 */
[----:B0-----:R-:W-:-:S05]  /*8660*/  @!P0 FMUL R0, R0, 1.175494350822287508e-38 ;  /* 0x0080000000008820 */ /* 0x001fca0000400000 */
[----:B------:R-:W-:-:S04]  /*8670*/  F2FP.PACK_AB R3, RZ, R0 ;  /* 0x00000000ff03723e */ /* 0x000fc800000000ff */
[----:B------:R-:W-:-:S05]  /*8680*/  PRMT R3, R3, 0x5410, RZ ;  /* 0x0000541003037816 */ /* 0x000fca00000000ff */
[----:B------:R-:W-:Y:S01]  /*8690*/  STG.E [R4.64], R3 ;  /* 0x0000000304007986 */ /* 0x000fe2000c101924 */
[----:B------:R-:W-:Y:S05]  /*86a0*/  EXIT ;  /* 0x000000000000794d */ /* 0x000fea0003800000 */
.L_x_2328:
[----:B------:R-:W-:Y:S01]  /*86b0*/  STG.E.64 [R4.64], R16 ;  /* 0x0000001004007986 */ /* 0x000fe2000c101b24 */
[----:B------:R-:W-:Y:S05]  /*86c0*/  EXIT ;  /* 0x000000000000794d */ /* 0x000fea0003800000 */
.L_x_2319:
        /* <DEDUP_REMOVED lines=12> */
.L_x_2332:
[----:B------:R-:W-:-:S05]  /*8790*/  CS2R R18, SRZ ;  /* 0x0000000000127805 */ /* 0x000fca000001ff00 */
[----:B------:R-:W-:Y:S01]  /*87a0*/  STG.E.128 [R4.64], R16 ;  /* 0x0000001004007986 */ /* 0x000fe2000c101d24 */
[----:B------:R-:W-:Y:S05]  /*87b0*/  EXIT ;  /* 0x000000000000794d */ /* 0x000fea0003800000 */
.L_x_2331:
        /* <DEDUP_REMOVED lines=23> */
.L_x_2336:
[----:B------:R-:W-:Y:S05]  /*8930*/  BSYNC B0 ;  /* 0x0000000000007941 */ /* 0x000fea0003800000 */
.L_x_2335:
[----:B------:R-:W-:-:S05]  /*8940*/  LOP3.LUT R3, R0, R3, RZ, 0xfc, !PT ;  /* 0x0000000300037212 */ /* 0x000fca00078efcff */
[----:B------:R-:W-:Y:S01]  /*8950*/  STG.E.U8 [R4.64], R3 ;  /* 0x0000000304007986 */ /* 0x000fe2000c101124 */
[----:B------:R-:W-:Y:S05]  /*8960*/  EXIT ;  /* 0x000000000000794d */ /* 0x000fea0003800000 */
.L_x_2334:
        /* <DEDUP_REMOVED lines=15> */
.L_x_2338:
[----:B------:R-:W-:Y:S01]  /*8a60*/  IMAD.MOV.U32 R0, RZ, RZ, 0x7f ;  /* 0x0000007fff007424 */ /* 0x000fe200078e00ff */
[----:B------:R-:W-:-:S04]  /*8a70*/  ISETP.GT.U32.AND P0, PT, R2, 0x7f800000, PT ;  /* 0x7f8000000200780c */ /* 0x000fc80003f04070 */
[----:B------:R-:W-:-:S04]  /*8a80*/  SEL R0, R0, 0x7c, P0 ;  /* 0x0000007c00007807 */ /* 0x000fc80000000000 */
.L_x_2339:
[----:B------:R-:W-:Y:S05]  /*8a90*/  BSYNC B0 ;  /* 0x0000000000007941 */ /* 0x000fea0003800000 */
.L_x_2337:
[----:B------:R-:W-:-:S04]  /*8aa0*/  LOP3.LUT R2, R3, 0x80000000, RZ, 0xc0, !PT ;  /* 0x8000000003027812 */ /* 0x000fc800078ec0ff */
[----:B------:R-:W-:-:S04]  /*8ab0*/  SHF.R.U32.HI R3, RZ, 0x18, R2 ;  /* 0x00000018ff037819 */ /* 0x000fc80000011602 */
[----:B------:R-:W-:-:S05]  /*8ac0*/  LOP3.LUT R3, R0, R3, RZ, 0xfc, !PT ;  /* 0x0000000300037212 */ /* 0x000fca00078efcff */
[----:B------:R-:W-:Y:S01]  /*8ad0*/  STG.E.U8 [R4.64], R3 ;  /* 0x0000000304007986 */ /* 0x000fe2000c101124 */
[----:B------:R-:W-:Y:S05]  /*8ae0*/  EXIT ;  /* 0x000000000000794d */ /* 0x000fea0003800000 */
.L_x_2333:
[----:B------:R-:W0:Y:S01]  /*8af0*/  F2F.F32.F64 R0, R16 ;  /* 0x0000001000007310 */ /* 0x000e220000301000 */
[----:B------:R-:W0:-:S14]  /*8b00*/  DSETP.GEU.AND P0, PT, |R16|, c[0x2][0xb8], PT ;  /* 0x00802e001000762a */ /* 0x000e1c0003f0e200 */
[----:B0-----:R-:W-:-:S05]  /*8b10*/  @!P0 FMUL R0, R0, 1.175494350822287508e-38 ;  /* 0x0080000000008820 */ /* 0x001fca0000400000 */
[----:B------:R-:W-:-:S05]  /*8b20*/  F2FP.BF16.PACK_AB R0, RZ, R0 ;  /* 0x00000000ff00723e */ /* 0x000fca00000010ff */
[----:B------:R-:W-:Y:S01]  /*8b30*/  STG.E.U16 [R4.64], R0 ;  /* 0x0000000004007986 */ /* 0x000fe2000c101524 */
[----:B------:R-:W-:Y:S05]  /*8b40*/  EXIT ;  /* 0x000000000000794d */ /* 0x000fea0003800000 */
.L_x_2330:
        /* <DEDUP_REMOVED lines=11> */
.L_x_2342:
        /* <DEDUP_REMOVED lines=19> */
.L_x_2345:
[----:B------:R-:W-:-:S04]  /*8d30*/  LOP3.LUT R2, R7, 0x80000000, RZ, 0xc0, !PT ;  /* 0x8000000007027812 */ /* 0x000fc800078ec0ff */
[----:B------:R-:W-:-:S04]  /*8d40*/  SHF.R.U32.HI R3, RZ, 0x18, R2 ;  /* 0x00000018ff037819 */ /* 0x000fc80000011602 */
[----:B------:R-:W-:-:S04]  /*8d50*/  LOP3.LUT R0, R0, R3, RZ, 0xfc, !PT ;  /* 0x0000000300007212 */ /* 0x000fc800078efcff */
[----:B------:R-:W-:Y:S02]  /*8d60*/  PRMT R2, R0, 0x7610, R2 ;  /* 0x0000761000027816 */ /* 0x000fe40000000002 */
.L_x_2344:
[----:B------:R-:W-:Y:S05]  /*8d70*/  BSYNC B0 ;  /* 0x0000000000007941 */ /* 0x000fea0003800000 */
.L_x_2343:
[----:B------:R-:W-:Y:S01]  /*8d80*/  STG.E.U8 [R4.64], R2 ;  /* 0x0000000204007986 */ /* 0x000fe2000c101124 */
[----:B------:R-:W-:Y:S05]  /*8d90*/  EXIT ;  /* 0x000000000000794d */ /* 0x000fea0003800000 */
.L_x_2341:
        /* <DEDUP_REMOVED lines=19> */
.L_x_2348:
[----:B------:R-:W-:-:S04]  /*8ed0*/  LOP3.LUT R2, R7, 0x80000000, RZ, 0xc0, !PT ;  /* 0x8000000007027812 */ /* 0x000fc800078ec0ff */
[----:B------:R-:W-:-:S04]  /*8ee0*/  SHF.R.U32.HI R3, RZ, 0x18, R2 ;  /* 0x00000018ff037819 */ /* 0x000fc80000011602 */
[----:B------:R-:W-:-:S04]  /*8ef0*/  LOP3.LUT R0, R0, R3, RZ, 0xfc, !PT ;  /* 0x0000000300007212 */ /* 0x000fc800078efcff */
[----:B------:R-:W-:Y:S02]  /*8f00*/  PRMT R2, R0, 0x7610, R2 ;  /* 0x0000761000027816 */ /* 0x000fe40000000002 */
.L_x_2347:
[----:B------:R-:W-:Y:S05]  /*8f10*/  BSYNC B0 ;  /* 0x0000000000007941 */ /* 0x000fea0003800000 */
.L_x_2346:
[----:B------:R-:W-:Y:S01]  /*8f20*/  STG.E.U8 [R4.64], R2 ;  /* 0x0000000204007986 */ /* 0x000fe2000c101124 */
[----:B------:R-:W-:Y:S05]  /*8f30*/  EXIT ;  /* 0x000000000000794d */ /* 0x000fea0003800000 */
.L_x_2340:
        /* <DEDUP_REMOVED lines=24> */
.L_x_2323:
        /* <DEDUP_REMOVED lines=19> */
[----:B------:R-:W-:Y:S05]  /*91f0*/  EXIT ;  /* 0x000000000000794d */ /* 0x000fea0003800000 */
.L_x_2350:
[----:B------:R-:W0:Y:S02]  /*9200*/  F2I.U64.F64.TRUNC R16, R16 ;  /* 0x0000001000107311 */ /* 0x000e24000030d800 */
[----:B0-----:R-:W-:Y:S01]  /*9210*/  STG.E.64 [R4.64], R16 ;  /* 0x0000001004007986 */ /* 0x001fe2000c101b24 */
[----:B------:R-:W-:Y:S05]  /*9220*/  EXIT ;  /* 0x000000000000794d */ /* 0x000fea0003800000 */
.L_x_2349:
[----:B------:R-:W0:Y:S02]  /*9230*/  F2I.U32.F64.TRUNC R17, R16 ;  /* 0x0000001000117311 */ /* 0x000e24000030d000 */
[----:B0-----:R-:W-:Y:S01]  /*9240*/  STG.E [R4.64], R17 ;  /* 0x0000001104007986 */ /* 0x001fe2000c101924 */
[----:B------:R-:W-:Y:S05]  /*9250*/  EXIT ;  /* 0x000000000000794d */ /* 0x000fea0003800000 */
.L_x_2351:
        /* <DEDUP_REMOVED lines=10> */
.L_x_10302:


//--------------------- .text._ZN2at6native18elementwise_kernelILi128ELi2EZNS0_22gpu_kernel_impl_nocastIZZZNS0_15erf_kernel_cudaERNS_18TensorIteratorBaseEENKUlvE_clEvENKUlvE_clEvEUldE_EEvS4_RKT_EUliE_EEviT1_ --------------------------
	.section	.text._ZN2at6native18elementwise_kernelILi128ELi2EZNS0_22gpu_kernel_impl_nocastIZZZNS0_15erf_kernel_cudaERNS_18TensorIteratorBaseEENKUlvE_clEvENKUlvE_clEvEUldE_EEvS4_RKT_EUliE_EEviT1_,"ax",@progbits
	.sectioninfo	@"SHI_REGISTERS=18"
	.align	128
        .global         _ZN2at6native18elementwise_kernelILi128ELi2EZNS0_22gpu_kernel_impl_nocastIZZZNS0_15erf_kernel_cudaERNS_18TensorIteratorBaseEENKUlvE_clEvENKUlvE_clEvEUldE_EEvS4_RKT_EUliE_EEviT1_
        .type           _ZN2at6native18elementwise_kernelILi128ELi2EZNS0_22gpu_kernel_impl_nocastIZZZNS0_15erf_kernel_cudaERNS_18TensorIteratorBaseEENKUlvE_clEvENKUlvE_clEvEUldE_EEvS4_RKT_EUliE_EEviT1_,@function
        .size           _ZN2at6native18elementwise_kernelILi128ELi2EZNS0_22gpu_kernel_impl_nocastIZZZNS0_15erf_kernel_cudaERNS_18TensorIteratorBaseEENKUlvE_clEvENKUlvE_clEvEUldE_EEvS4_RKT_EUliE_EEviT1_,(.L_x_10303 - _ZN2at6native18elementwise_kernelILi128ELi2EZNS0_22gpu_kernel_impl_nocastIZZZNS0_15erf_kernel_cudaERNS_18TensorIteratorBaseEENKUlvE_clEvENKUlvE_clEvEUldE_EEvS4_RKT_EUliE_EEviT1_)
        .other          _ZN2at6native18elementwise_kernelILi128ELi2EZNS0_22gpu_kernel_impl_nocastIZZZNS0_15erf_kernel_cudaERNS_18TensorIteratorBaseEENKUlvE_clEvENKUlvE_clEvEUldE_EEvS4_RKT_EUliE_EEviT1_,@"STO_CUDA_ENTRY STV_DEFAULT"
_ZN2at6native18elementwise_kernelILi128ELi2EZNS0_22gpu_kernel_impl_nocastIZZZNS0_15erf_kernel_cudaERNS_18TensorIteratorBaseEENKUlvE_clEvENKUlvE_clEvEUldE_EEvS4_RKT_EUliE_EEviT1_:
.text._ZN2at6native18elementwise_kernelILi128ELi2EZNS0_22gpu_kernel_impl_nocastIZZZNS0_15erf_kernel_cudaERNS_18TensorIteratorBaseEENKUlvE_clEvENKUlvE_clEvEUldE_EEvS4_RKT_EUliE_EEviT1_:
        /* <DEDUP_REMOVED lines=9> */
[----:B------:R-:W-:Y:S01]  /*0090*/  HFMA2.MMA R2, -RZ, RZ, 0, 0 ;  /* 0x00000000ff027435 */ /* 0x000fe200000001ff */
[----:B------:R-:W-:-:S11]  /*00a0*/  MOV R0, RZ ;  /* 0x000000ff00007202 */ /* 0x000fd60000000f00 */
[----:B------:R-:W-:Y:S05]  /*00b0*/  @!P0 BRA `(.L_x_2354) ;  /* 0x00000df000008947 */ /* 0x000fea0003800000 */
[----:B------:R-:W-:Y:S02]  /*00c0*/  MOV R2, RZ ;  /* 0x000000ff00027202 */ /* 0x000fe40000000f00 */
        /* <DEDUP_REMOVED lines=221> */
[----:B------:R-:W-:-:S05]  /*0ea0*/  @P0 IMAD R2, R7, c[0x0][0x35c], R2 ;  /* 0x0000d70007020a24 */ /* 0x000fca00078e0202 */
.L_x_2354:
[----:B------:R-:W-:-:S04]  /*0eb0*/  IADD3 R4, P0, R2, c[0x0][0x368], RZ ;  /* 0x0000da0002047a10 */ /* 0x000fc80007f1e0ff */
[----:B------:R-:W-:-:S06]  /*0ec0*/  IADD3.X R5, RZ, c[0x0][0x36c], RZ, P0, !PT ;  /* 0x0000db00ff057a10 */ /* 0x000fcc00007fe4ff */
[----:B------:R-:W2:Y:S01]  /*0ed0*/  LDG.E.64 R4, [R4.64] ;  /* 0x0000000404047981 */ /* 0x000ea2000c1e1b00 */
[----:B------:R-:W-:Y:S02]  /*0ee0*/  MOV R6, 0xfba6f279 ;  /* 0xfba6f27900067802 */ /* 0x000fe40000000f00 */
[----:B------:R-:W-:Y:S02]  /*0ef0*/  MOV R7, 0x3cf0679a ;  /* 0x3cf0679a00077802 */ /* 0x000fe40000000f00 */
[----:B------:R-:W-:Y:S02]  /*0f00*/  MOV R12, 0xa4741b81 ;  /* 0xa4741b81000c7802 */ /* 0x000fe40000000f00 */
[----:B------:R-:W-:Y:S02]  /*0f10*/  MOV R13, 0x3e5ae904 ;  /* 0x3e5ae904000d7802 */ /* 0x000fe40000000f00 */
[----:B------:R-:W-:Y:S01]  /*0f20*/  IADD3 R3, R3, 0x80, RZ ;  /* 0x0000008003037810 */ /* 0x000fe20007ffe0ff */
[----:B--2---:R-:W0:-:S06]  /*0f30*/  DFMA R6, |R4|, -R6, c[0x2][0x0] ;  /* 0x008000000406762b */ /* 0x004e0c0000000a06 */
[----:B0-----:R-:W0:-:S06]  /*0f40*/  DFMA R6, |R4|, R6, c[0x2][0x8] ;  /* 0x008002000406762b */ /* 0x001e0c0000000206 */
        /* <DEDUP_REMOVED lines=21> */
[----:B0-----:R-:W0:-:S06]  /*10a0*/  DFMA R10, |R4|, R8, |R4| ;  /* 0x00000008040a722b */ /* 0x001e0c0000000604 */
[----:B0-----:R-:W0:Y:S01]  /*10b0*/  F2F.F32.F64 R2, R10 ;  /* 0x0000000a00027310 */ /* 0x001e220000301000 */
[----:B------:R-:W0:-:S14]  /*10c0*/  DSETP.GEU.AND P0, PT, |R10|, c[0x2][0xb8], PT ;  /* 0x00802e000a00762a */ /* 0x000e1c0003f0e200 */
[----:B0-----:R-:W-:Y:S01]  /*10d0*/  @!P0 FMUL R2, R2, 1.175494350822287508e-38 ;  /* 0x0080000002028820 */ /* 0x001fe20000400000 */
[----:B------:R-:W-:-:S03]  /*10e0*/  DSETP.GE.AND P0, PT, |R4|, c[0x2][0x110], PT ;  /* 0x008044000400762a */ /* 0x000fc60003f06200 */
[----:B------:R-:W-:-:S06]  /*10f0*/  FMUL.FTZ R2, R2, -1.4426950216293334961 ;  /* 0xbfb8aa3b02027820 */ /* 0x000fcc0000410000 */
[----:B------:R-:W0:Y:S02]  /*1100*/  FRND R2, R2 ;  /* 0x0000000200027307 */ /* 0x000e240000201000 */
[----:B0-----:R-:W-:-:S06]  /*1110*/  FMUL.FTZ R14, R2, 1 ;  /* 0x3f800000020e7820 */ /* 0x001fcc0000410000 */
[----:B------:R-:W0:Y:S08]  /*1120*/  MUFU.EX2 R15, R2 ;  /* 0x00000002000f7308 */ /* 0x000e300000000800 */
[----:B------:R-:W1:Y:S01]  /*1130*/  F2F.F64.F32 R6, R14 ;  /* 0x0000000e00067310 */ /* 0x000e620000201800 */
[----:B0-----:R-:W-:-:S07]  /*1140*/  FMUL.FTZ R15, R15, 1 ;  /* 0x3f8000000f0f7820 */ /* 0x001fce0000410000 */
[----:B------:R-:W0:Y:S01]  /*1150*/  F2F.F64.F32 R14, R15 ;  /* 0x0000000f000e7310 */ /* 0x000e220000201800 */
[----:B-1----:R-:W1:-:S04]  /*1160*/  DFMA R6, -R6, c[0x2][0xc0], -R10 ;  /* 0x0080300006067a2b */ /* 0x002e48000000090a */
[----:B------:R-:W2:-:S04]  /*1170*/  DADD R10, |R4|, -R10 ;  /* 0x00000000040a7229 */ /* 0x000e880000000a0a */
[----:B-1----:R-:W1:-:S04]  /*1180*/  DFMA R12, R6, R12, c[0x2][0xc8] ;  /* 0x00803200060c762b */ /* 0x002e48000000000c */
[----:B--2---:R-:W-:-:S04]  /*1190*/  DFMA R10, |R4|, R8, R10 ;  /* 0x00000008040a722b */ /* 0x004fc8000000020a */
[----:B-1----:R-:W1:-:S04]  /*11a0*/  DFMA R12, R6, R12, c[0x2][0xd0] ;  /* 0x00803400060c762b */ /* 0x002e48000000000c */
[----:B0-----:R-:W-:-:S04]  /*11b0*/  DADD R8, -R14, 1 ;  /* 0x3ff000000e087429 */ /* 0x001fc80000000100 */
[----:B-1----:R-:W0:-:S06]  /*11c0*/  DFMA R12, R6, R12, c[0x2][0xd8] ;  /* 0x00803600060c762b */ /* 0x002e0c000000000c */
[----:B0-----:R-:W0:-:S06]  /*11d0*/  DFMA R12, R6, R12, c[0x2][0xe0] ;  /* 0x00803800060c762b */ /* 0x001e0c000000000c */
[----:B0-----:R-:W0:-:S06]  /*11e0*/  DFMA R12, R6, R12, c[0x2][0xe8] ;  /* 0x00803a00060c762b */ /* 0x001e0c000000000c */
[----:B0-----:R-:W0:-:S06]  /*11f0*/  DFMA R12, R6, R12, c[0x2][0xf0] ;  /* 0x00803c00060c762b */ /* 0x001e0c000000000c */
[----:B0-----:R-:W0:-:S06]  /*1200*/  DFMA R12, R6, R12, c[0x2][0xf8] ;  /* 0x00803e00060c762b */ /* 0x001e0c000000000c */
[----:B0-----:R-:W0:-:S06]  /*1210*/  DFMA R12, R6, R12, c[0x2][0x100] ;  /* 0x00804000060c762b */ /* 0x001e0c000000000c */
[----:B0-----:R-:W0:-:S06]  /*1220*/  DFMA R12, R6, R12, c[0x2][0x108] ;  /* 0x00804200060c762b */ /* 0x001e0c000000000c */
[----:B0-----:R-:W0:-:S06]  /*1230*/  DMUL R12, R6, R12 ;  /* 0x0000000c060c7228 */ /* 0x001e0c0000000000 */
[----:B0-----:R-:W0:-:S06]  /*1240*/  DFMA R10, R6, R12, -R10 ;  /* 0x0000000c060a722b */ /* 0x001e0c000000080a */
[----:B0-----:R0:W1:Y:S02]  /*1250*/  DADD R10, R6, R10 ;  /* 0x00000000060a7229 */ /* 0x001064000000000a */
[----:B0-----:R-:W-:-:S04]  /*1260*/  IADD3 R6, P1, R0, c[0x0][0x360], RZ ;  /* 0x0000d80000067a10 */ /* 0x001fc80007f3e0ff */
[----:B-1----:R-:W0:Y:S01]  /*1270*/  DFMA R8, -R10, R14, R8 ;  /* 0x0000000e0a08722b */ /* 0x002e220000000108 */
[----:B------:R-:W-:-:S09]  /*1280*/  IADD3.X R7, RZ, c[0x0][0x364], RZ, P1, !PT ;  /* 0x0000d900ff077a10 */ /* 0x000fd20000ffe4ff */
[----:B0-----:R-:W-:Y:S02]  /*1290*/  FSEL R4, R9, 1.875, !P0 ;  /* 0x3ff0000009047808 */ /* 0x001fe40004000000 */
[----:B------:R-:W-:Y:S02]  /*12a0*/  FSEL R8, R8, RZ, !P0 ;  /* 0x000000ff08087208 */ /* 0x000fe40004000000 */
[----:B------:R-:W-:-:S05]  /*12b0*/  LOP3.LUT R9, R4, 0x80000000, R5, 0xb8, !PT ;  /* 0x8000000004097812 */ /* 0x000fca00078eb805 */
[----:B------:R0:W-:Y:S02]  /*12c0*/  STG.E.64 [R6.64], R8 ;  /* 0x0000000806007986 */ /* 0x0001e4000c101b04 */
.L_x_2353:
[----:B------:R-:W-:Y:S05]  /*12d0*/  BSYNC B0 ;  /* 0x0000000000007941 */ /* 0x000fea0003800000 */
.L_x_2352:
[----:B------:R-:W-:-:S13]  /*12e0*/  ISETP.GE.AND P0, PT, R3, c[0x0][0x160], PT ;  /* 0x0000580003007a0c */ /* 0x000fda0003f06270 */
[----:B------:R-:W-:Y:S05]  /*12f0*/  @P0 EXIT ;  /* 0x000000000000094d */ /* 0x000fea0003800000 */
[----:B------:R-:W-:Y:S01]  /*1300*/  ISETP.NE.AND P0, PT, RZ, c[0x0][0x168], PT ;  /* 0x00005a00ff007a0c */ /* 0x000fe20003f05270 */
[----:B------:R-:W-:Y:S01]  /*1310*/  HFMA2.MMA R0, -RZ, RZ, 0, 0 ;  /* 0x00000000ff007435 */ /* 0x000fe200000001ff */
[----:B------:R-:W-:-:S11]  /*1320*/  MOV R2, RZ ;  /* 0x000000ff00027202 */ /* 0x000fd60000000f00 */
[----:B------:R-:W-:Y:S05]  /*1330*/  @!P0 BRA `(.L_x_2355) ;  /* 0x00000df000008947 */ /* 0x000fea0003800000 */
[----:B------:R-:W-:Y:S01]  /*1340*/  IMAD.MOV.U32 R2, RZ, RZ, RZ ;  /* 0x000000ffff027224 */ /* 0x000fe200078e00ff */
[----:B0-----:R-:W-:-:S03]  /*1350*/  MOV R8, c[0x0][0x168] ;  /* 0x00005a0000087a02 */ /* 0x001fc60000000f00 */
        /* <DEDUP_REMOVED lines=221> */
.L_x_2355:
[----:B------:R-:W-:-:S04]  /*2130*/  IADD3 R2, P0, R2, c[0x0][0x368], RZ ;  /* 0x0000da0002027a10 */ /* 0x000fc80007f1e0ff */
[----:B------:R-:W-:-:S06]  /*2140*/  IADD3.X R3, RZ, c[0x0][0x36c], RZ, P0, !PT ;  /* 0x0000db00ff037a10 */ /* 0x000fcc00007fe4ff */
[----:B------:R-:W2:Y:S01]  /*2150*/  LDG.E.64 R2, [R2.64] ;  /* 0x0000000402027981 */ /* 0x000ea2000c1e1b00 */
[----:B------:R-:W-:Y:S02]  /*2160*/  MOV R4, 0xfba6f279 ;  /* 0xfba6f27900047802 */ /* 0x000fe40000000f00 */
[----:B------:R-:W-:Y:S02]  /*2170*/  MOV R5, 0x3cf0679a ;  /* 0x3cf0679a00057802 */ /* 0x000fe40000000f00 */
[----:B------:R-:W-:Y:S02]  /*2180*/  MOV R10, 0xa4741b81 ;  /* 0xa4741b81000a7802 */ /* 0x000fe40000000f00 */
[----:B------:R-:W-:Y:S02]  /*2190*/  MOV R11, 0x3e5ae904 ;  /* 0x3e5ae904000b7802 */ /* 0x000fe40000000f00 */
[----:B--2---:R-:W1:-:S06]  /*21a0*/  DFMA R4, |R2|, -R4, c[0x2][0x0] ;  /* 0x008000000204762b */ /* 0x004e4c0000000a04 */
[----:B-1----:R-:W1:-:S06]  /*21b0*/  DFMA R4, |R2|, R4, c[0x2][0x8] ;  /* 0x008002000204762b */ /* 0x002e4c0000000204 */
        /* <DEDUP_REMOVED lines=20> */
[----:B01----:R-:W0:-:S06]  /*2300*/  DFMA R6, |R2|, R4, c[0x2][0xb0] ;  /* 0x00802c000206762b */ /* 0x003e0c0000000204 */
[----:B0-----:R-:W0:-:S06]  /*2310*/  DFMA R8, |R2|, R6, |R2| ;  /* 0x000000060208722b */ /* 0x001e0c0000000602 */
        /* <DEDUP_REMOVED lines=33> */
[----:B------:R-:W-:Y:S01]  /*2530*/  STG.E.64 [R4.64], R6 ;  /* 0x0000000604007986 */ /* 0x000fe2000c101b04 */
[----:B------:R-:W-:Y:S05]  /*2540*/  EXIT ;  /* 0x000000000000794d */ /* 0x000fea0003800000 */
.L_x_2356:
        /* <DEDUP_REMOVED lines=11> */
.L_x_10303:


//--------------------- .text._ZN2at6native27unrolled_elementwise_kernelIZZZNS0_15erf_kernel_cudaERNS_18TensorIteratorBaseEENKUlvE_clEvENKUlvE_clEvEUldE_St5arrayIPcLm2EELi4E23TrivialOffsetCalculatorILi1EjESB_NS0_6memory15LoadWithoutCastENSC_16StoreWithoutCastEEEviT_T0_T2_T3_T4_T5_ --------------------------
	.section	.text._ZN2at6native27unrolled_elementwise_kernelIZZZNS0_15erf_kernel_cudaERNS_18TensorIteratorBaseEENKUlvE_clEvENKUlvE_clEvEUldE_St5arrayIPcLm2EELi4E23TrivialOffsetCalculatorILi1EjESB_NS0_6memory15LoadWithoutCastENSC_16StoreWithoutCastEEEviT_T0_T2_T3_T4_T5_,"ax",@progbits
	.sectioninfo	@"SHI_REGISTERS=29"
	.align	128
        .global         _ZN2at6native27unrolled_elementwise_kernelIZZZNS0_15erf_kernel_cudaERNS_18TensorIteratorBaseEENKUlvE_clEvENKUlvE_clEvEUldE_St5arrayIPcLm2EELi4E23TrivialOffsetCalculatorILi1EjESB_NS0_6memory15LoadWithoutCastENSC_16StoreWithoutCastEEEviT_T0_T2_T3_T4_T5_
        .type           _ZN2at6native27unrolled_elementwise_kernelIZZZNS0_15erf_kernel_cudaERNS_18TensorIteratorBaseEENKUlvE_clEvENKUlvE_clEvEUldE_St5arrayIPcLm2EELi4E23TrivialOffsetCalculatorILi1EjESB_NS0_6memory15LoadWithoutCastENSC_16StoreWithoutCastEEEviT_T0_T2_T3_T4_T5_,@function
        .size           _ZN2at6native27unrolled_elementwise_kernelIZZZNS0_15erf_kernel_cudaERNS_18TensorIteratorBaseEENKUlvE_clEvENKUlvE_clEvEUldE_St5arrayIPcLm2EELi4E23TrivialOffsetCalculatorILi1EjESB_NS0_6memory15LoadWithoutCastENSC_16StoreWithoutCastEEEviT_T0_T2_T3_T4_T5_,(.L_x_10304 - _ZN2at6native27unrolled_elementwise_kernelIZZZNS0_15erf_kernel_cudaERNS_18TensorIteratorBaseEENKUlvE_clEvENKUlvE_clEvEUldE_St5arrayIPcLm2EELi4E23TrivialOffsetCalculatorILi1EjESB_NS0_6memory15LoadWithoutCastENSC_16StoreWithoutCastEEEviT_T0_T2_T3_T4_T5_)
        .other          _ZN2at6native27unrolled_elementwise_kernelIZZZNS0_15erf_kernel_cudaERNS_18TensorIteratorBaseEENKUlvE_clEvENKUlvE_clEvEUldE_St5arrayIPcLm2EELi4E23TrivialOffsetCalculatorILi1EjESB_NS0_6memory15LoadWithoutCastENSC_16StoreWithoutCastEEEviT_T0_T2_T3_T4_T5_,@"STO_CUDA_ENTRY STV_DEFAULT"
_ZN2at6native27unrolled_elementwise_kernelIZZZNS0_15erf_kernel_cudaERNS_18TensorIteratorBaseEENKUlvE_clEvENKUlvE_clEvEUldE_St5arrayIPcLm2EELi4E23TrivialOffsetCalculatorILi1EjESB_NS0_6memory15LoadWithoutCastENSC_16StoreWithoutCastEEEviT_T0_T2_T3_T4_T5_:
.text._ZN2at6native27unrolled_elementwise_kernelIZZZNS0_15erf_kernel_cudaERNS_18TensorIteratorBaseEENKUlvE_clEvENKUlvE_clEvEUldE_St5arrayIPcLm2EELi4E23TrivialOffsetCalculatorILi1EjESB_NS0_6memory15LoadWithoutCastENSC_16StoreWithoutCastEEEviT_T0_T2_T3_T4_T5_:
[----:B------:R-:W-:Y:S02]  /*0000*/  IMAD.MOV.U32 R1, RZ, RZ, c[0x0][0x28] ;  /* 0x00000a00ff017624 */ /* 0x000fe400078e00ff */
[----:B------:R-:W0:Y:S01]  /*0010*/  S2R R0, SR_CTAID.X ;  /* 0x0000000000007919 */ /* 0x000e220000002500 */
[----:B------:R-:W-:-:S03]  /*0020*/  IMAD.MOV.U32 R3, RZ, RZ, -0x200 ;  /* 0xfffffe00ff037424 */ /* 0x000fc600078e00ff */
[----:B------:R-:W1:Y:S01]  /*0030*/  S2R R5, SR_TID.X ;  /* 0x0000000000057919 */ /* 0x000e620000002100 */
[----:B------:R-:W-:Y:S01]  /*0040*/  ULDC.64 UR4, c[0x0][0x118] ;  /* 0x0000460000047ab9 */ /* 0x000fe20000000a00 */
[----:B------:R-:W-:Y:S01]  /*0050*/  CS2R R12, SRZ ;  /* 0x00000000000c7805 */ /* 0x000fe2000001ff00 */
[----:B------:R-:W-:Y:S01]  /*0060*/  CS2R R8, SRZ ;  /* 0x0000000000087805 */ /* 0x000fe2000001ff00 */
[----:B0-----:R-:W-:Y:S01]  /*0070*/  IMAD R6, R0, R3, c[0x0][0x160] ;  /* 0x0000580000067624 */ /* 0x001fe200078e0203 */
[----:B------:R-:W-:Y:S01]  /*0080*/  CS2R R10, SRZ ;  /* 0x00000000000a7805 */ /* 0x000fe2000001ff00 */
[----:B-1----:R-:W-:-:S03]  /*0090*/  MOV R3, R5 ;  /* 0x0000000500037202 */ /* 0x002fc60000000f00 */
[----:B------:R-:W-:-:S13]  /*00a0*/  ISETP.GE.AND P0, PT, R5, R6, PT ;  /* 0x000000060500720c */ /* 0x000fda0003f06270 */
[----:B------:R-:W-:Y:S01]  /*00b0*/  @!P0 LEA R14, R0, R5, 0x9 ;  /* 0x00000005000e8211 */ /* 0x000fe200078e48ff */
[----:B------:R-:W-:Y:S01]  /*00c0*/  @!P0 IMAD.MOV.U32 R15, RZ, RZ, 0x8 ;  /* 0x00000008ff0f8424 */ /* 0x000fe200078e00ff */
[----:B------:R-:W-:-:S03]  /*00d0*/  @!P0 IADD3 R3, R5, 0x80, RZ ;  /* 0x0000008005038810 */ /* 0x000fc60007ffe0ff */
[----:B------:R-:W-:Y:S01]  /*00e0*/  @!P0 IMAD.WIDE.U32 R14, R14, R15, c[0x0][0x170] ;  /* 0x00005c000e0e8625 */ /* 0x000fe200078e000f */
[----:B------:R-:W-:-:S04]  /*00f0*/  ISETP.GE.AND P1, PT, R3, R6, PT ;  /* 0x000000060300720c */ /* 0x000fc80003f26270 */
[----:B------:R0:W5:Y:S09]  /*0100*/  @!P0 LDG.E.64 R10, [R14.64] ;  /* 0x000000040e0a8981 */ /* 0x000172000c1e1b00 */
[----:B------:R-:W-:Y:S01]  /*0110*/  @!P1 IMAD R16, R0, 0x200, R3 ;  /* 0x0000020000109824 */ /* 0x000fe200078e0203 */
[----:B------:R-:W-:-:S02]  /*0120*/  @!P1 IADD3 R3, R3, 0x80, RZ ;  /* 0x0000008003039810 */ /* 0x000fc40007ffe0ff */
[----:B------:R-:W-:Y:S02]  /*0130*/  @!P1 MOV R17, 0x8 ;  /* 0x0000000800119802 */ /* 0x000fe40000000f00 */
[----:B------:R-:W-:Y:S02]  /*0140*/  ISETP.GE.AND P3, PT, R3, R6, PT ;  /* 0x000000060300720c */ /* 0x000fe40003f66270 */
[----:B------:R-:W-:Y:S01]  /*0150*/  IADD3 R25, R5, 0x80, RZ ;  /* 0x0000008005197810 */ /* 0x000fe20007ffe0ff */
[----:B------:R-:W-:Y:S01]  /*0160*/  @!P1 IMAD.WIDE.U32 R16, R16, R17, c[0x0][0x170] ;  /* 0x00005c0010109625 */ /* 0x000fe200078e0011 */
[----:B------:R-:W-:-:S09]  /*0170*/  MOV R7, R5 ;  /* 0x0000000500077202 */ /* 0x000fd20000000f00 */
[----:B------:R-:W-:Y:S01]  /*0180*/  @!P3 IMAD R20, R0, 0x200, R3 ;  /* 0x000002000014b824 */ /* 0x000fe200078e0203 */
[----:B------:R-:W-:Y:S01]  /*0190*/  @!P3 IADD3 R3, R3, 0x80, RZ ;  /* 0x000000800303b810 */ /* 0x000fe20007ffe0ff */
[----:B------:R-:W-:Y:S01]  /*01a0*/  @!P3 IMAD.MOV.U32 R21, RZ, RZ, 0x8 ;  /* 0x00000008ff15b424 */ /* 0x000fe200078e00ff */
[----:B------:R1:W5:Y:S02]  /*01b0*/  @!P1 LDG.E.64 R12, [R16.64] ;  /* 0x00000004100c9981 */ /* 0x000364000c1e1b00 */
[----:B------:R-:W-:Y:S01]  /*01c0*/  ISETP.GE.AND P2, PT, R3, R6, PT ;  /* 0x000000060300720c */ /* 0x000fe20003f46270 */
[----:B------:R-:W-:Y:S01]  /*01d0*/  @!P3 IMAD.WIDE.U32 R20, R20, R21, c[0x0][0x170] ;  /* 0x00005c001414b625 */ /* 0x000fe200078e0015 */
[C---:B------:R-:W-:Y:S02]  /*01e0*/  IADD3 R23, R5.reuse, 0x100, RZ ;  /* 0x0000010005177810 */ /* 0x040fe40007ffe0ff */
[C---:B------:R-:W-:Y:S01]  /*01f0*/  @!P0 LEA R4, R0.reuse, R5, 0x9 ;  /* 0x0000000500048211 */ /* 0x040fe200078e48ff */
[----:B------:R-:W-:Y:S01]  /*0200*/  @!P0 IMAD.MOV.U32 R7, RZ, RZ, R25 ;  /* 0x000000ffff078224 */ /* 0x000fe200078e0019 */
[----:B------:R-:W-:Y:S01]  /*0210*/  BSSY B0, `(.L_x_2357) ;  /* 0x000004a000007945 */ /* 0x000fe20003800000 */
[----:B------:R0:W5:Y:S06]  /*0220*/  @!P3 LDG.E.64 R8, [R20.64] ;  /* 0x000000041408b981 */ /* 0x00016c000c1e1b00 */
[----:B------:R-:W-:Y:S01]  /*0230*/  @!P2 LEA R18, R0, R3, 0x9 ;  /* 0x000000030012a211 */ /* 0x000fe200078e48ff */
[----:B------:R-:W-:Y:S01]  /*0240*/  @!P2 IMAD.MOV.U32 R19, RZ, RZ, 0x8 ;  /* 0x00000008ff13a424 */ /* 0x000fe200078e00ff */
[----:B------:R-:W-:Y:S01]  /*0250*/  CS2R R2, SRZ ;  /* 0x0000000000027805 */ /* 0x000fe2000001ff00 */
[----:B-1----:R-:W-:-:S02]  /*0260*/  IADD3 R17, R5, 0x180, RZ ;  /* 0x0000018005117810 */ /* 0x002fc40007ffe0ff */
[----:B------:R-:W-:-:S04]  /*0270*/  @!P2 IMAD.WIDE.U32 R18, R18, R19, c[0x0][0x170] ;  /* 0x00005c001212a625 */ /* 0x000fc800078e0013 */
[----:B------:R-:W-:Y:S01]  /*0280*/  @!P0 IMAD.MOV.U32 R5, RZ, RZ, 0x8 ;  /* 0x00000008ff058424 */ /* 0x000fe200078e00ff */
[----:B------:R0:W5:Y:S01]  /*0290*/  @!P2 LDG.E.64 R2, [R18.64] ;  /* 0x000000041202a981 */ /* 0x000162000c1e1b00 */
[-C--:B------:R-:W-:Y:S02]  /*02a0*/  ISETP.GE.AND P4, PT, R25, R6.reuse, PT ;  /* 0x000000061900720c */ /* 0x080fe40003f86270 */
[-C--:B------:R-:W-:Y:S01]  /*02b0*/  ISETP.GE.AND P1, PT, R23, R6.reuse, PT ;  /* 0x000000061700720c */ /* 0x080fe20003f26270 */
[----:B------:R-:W-:Y:S01]  /*02c0*/  @!P0 IMAD.WIDE.U32 R4, R4, R5, c[0x0][0x168] ;  /* 0x00005a0004048625 */ /* 0x000fe200078e0005 */
[-C--:B------:R-:W-:Y:S02]  /*02d0*/  ISETP.GE.AND P2, PT, R17, R6.reuse, PT ;  /* 0x000000061100720c */ /* 0x080fe40003f46270 */
[----:B------:R-:W-:Y:S01]  /*02e0*/  ISETP.GE.AND P3, PT, R7, R6, PT ;  /* 0x000000060700720c */ /* 0x000fe20003f66270 */
[----:B------:R-:W-:Y:S07]  /*02f0*/  @P0 BRA `(.L_x_2358) ;  /* 0x000003b000000947 */ /* 0x000fee0003800000 */
[----:B0-----:R-:W-:Y:S01]  /*0300*/  HFMA2.MMA R14, -RZ, RZ, -62656, -13256 ;  /* 0xfba6f279ff0e7435 */ /* 0x001fe200000001ff */
[----:B------:R-:W-:Y:S01]  /*0310*/  IMAD.MOV.U32 R15, RZ, RZ, 0x3cf0679a ;  /* 0x3cf0679aff0f7424 */ /* 0x000fe200078e00ff */
[----:B------:R-:W-:Y:S01]  /*0320*/  MOV R22, 0xa4741b81 ;  /* 0xa4741b8100167802 */ /* 0x000fe20000000f00 */
[----:B------:R-:W-:-:S04]  /*0330*/  IMAD.MOV.U32 R23, RZ, RZ, 0x3e5ae904 ;  /* 0x3e5ae904ff177424 */ /* 0x000fc800078e00ff */
        /* <DEDUP_REMOVED lines=27> */
[----:B-1----:R1:W-:-:S04]  /*04f0*/  DFMA R16, R16, |R10|, R18 ;  /* 0x4000000a1010722b */ /* 0x0023c80000000012 */
[----:B0-----:R-:W-:Y:S01]  /*0500*/  @!P5 FMUL R14, R14, 1.175494350822287508e-38 ;  /* 0x008000000e0ed820 */ /* 0x001fe20000400000 */
[----:B------:R-:W-:-:S03]  /*0510*/  DSETP.GE.AND P5, PT, |R10|, c[0x2][0x110], PT ;  /* 0x008044000a00762a */ /* 0x000fc60003fa6200 */
[----:B------:R-:W-:-:S06]  /*0520*/  FMUL.FTZ R14, R14, -1.4426950216293334961 ;  /* 0xbfb8aa3b0e0e7820 */ /* 0x000fcc0000410000 */
[----:B------:R-:W0:Y:S02]  /*0530*/  FRND R14, R14 ;  /* 0x0000000e000e7307 */ /* 0x000e240000201000 */
[----:B0-----:R-:W-:-:S06]  /*0540*/  FMUL.FTZ R15, R14, 1 ;  /* 0x3f8000000e0f7820 */ /* 0x001fcc0000410000 */
[----:B------:R-:W0:Y:S08]  /*0550*/  MUFU.EX2 R14, R14 ;  /* 0x0000000e000e7308 */ /* 0x000e300000000800 */
[----:B-1----:R-:W1:Y:S02]  /*0560*/  F2F.F64.F32 R18, R15 ;  /* 0x0000000f00127310 */ /* 0x002e640000201800 */
[----:B-1----:R-:W1:-:S06]  /*0570*/  DFMA R18, -R18, c[0x2][0xc0], -R20 ;  /* 0x0080300012127a2b */ /* 0x002e4c0000000914 */
[----:B-1----:R-:W1:-:S06]  /*0580*/  DFMA R20, R18, R22, c[0x2][0xc8] ;  /* 0x008032001214762b */ /* 0x002e4c0000000016 */
        /* <DEDUP_REMOVED lines=8> */
[----:B-1----:R-:W1:-:S06]  /*0610*/  DMUL R20, R18, R20 ;  /* 0x0000001412147228 */ /* 0x002e4c0000000000 */
[----:B-1----:R0:W1:Y:S02]  /*0620*/  DFMA R16, R18, R20, -R16 ;  /* 0x000000141210722b */ /* 0x0020640000000810 */
[----:B0-----:R-:W-:-:S04]  /*0630*/  FMUL.FTZ R20, R14, 1 ;  /* 0x3f8000000e147820 */ /* 0x001fc80000410000 */
[----:B-1----:R-:W-:Y:S02]  /*0640*/  DADD R16, R18, R16 ;  /* 0x0000000012107229 */ /* 0x002fe40000000010 */
[----:B------:R-:W0:Y:S02]  /*0650*/  F2F.F64.F32 R20, R20 ;  /* 0x0000001400147310 */ /* 0x000e240000201800 */
[----:B0-----:R-:W0:-:S06]  /*0660*/  DADD R18, -R20, 1 ;  /* 0x3ff0000014127429 */ /* 0x001e0c0000000100 */
[----:B0-----:R-:W0:-:S10]  /*0670*/  DFMA R16, -R16, R20, R18 ;  /* 0x000000141010722b */ /* 0x001e140000000112 */
[----:B0-----:R-:W-:Y:S02]  /*0680*/  FSEL R15, R17, 1.875, !P5 ;  /* 0x3ff00000110f7808 */ /* 0x001fe40006800000 */
[----:B------:R-:W-:Y:S02]  /*0690*/  FSEL R10, R16, RZ, !P5 ;  /* 0x000000ff100a7208 */ /* 0x000fe40006800000 */
[----:B------:R-:W-:Y:S02]  /*06a0*/  LOP3.LUT R11, R15, 0x80000000, R11, 0xb8, !PT ;  /* 0x800000000f0b7812 */ /* 0x000fe400078eb80b */
.L_x_2358:
[----:B------:R-:W-:Y:S05]  /*06b0*/  BSYNC B0 ;  /* 0x0000000000007941 */ /* 0x000fea0003800000 */
.L_x_2357:
[----:B------:R-:W-:Y:S01]  /*06c0*/  BSSY B0, `(.L_x_2359) ;  /* 0x000003d000007945 */ /* 0x000fe20003800000 */
[----:B------:R-:W-:Y:S05]  /*06d0*/  @P4 BRA `(.L_x_2360) ;  /* 0x000003b000004947 */ /* 0x000fea0003800000 */
[----:B0-----:R-:W-:Y:S01]  /*06e0*/  MOV R14, 0xfba6f279 ;  /* 0xfba6f279000e7802 */ /* 0x001fe20000000f00 */
[----:B------:R-:W-:-:S06]  /*06f0*/  IMAD.MOV.U32 R15, RZ, RZ, 0x3cf0679a ;  /* 0x3cf0679aff0f7424 */ /* 0x000fcc00078e00ff */
        /* <DEDUP_REMOVED lines=27> */
[----:B-1----:R-:W-:-:S04]  /*08b0*/  DFMA R14, R14, |R12|, R18 ;  /* 0x4000000c0e0e722b */ /* 0x002fc80000000012 */
        /* <DEDUP_REMOVED lines=8> */
[----:B-1----:R0:W1:-:S02]  /*0940*/  DFMA R18, -R22, c[0x2][0xc0], -R20 ;  /* 0x0080300016127a2b */ /* 0x0020440000000914 */
[----:B0-----:R-:W-:Y:S01]  /*0950*/  MOV R22, 0xa4741b81 ;  /* 0xa4741b8100167802 */ /* 0x001fe20000000f00 */
[----:B------:R-:W-:-:S06]  /*0960*/  IMAD.MOV.U32 R23, RZ, RZ, 0x3e5ae904 ;  /* 0x3e5ae904ff177424 */ /* 0x000fcc00078e00ff */
[----:B-1----:R-:W0:-:S06]  /*0970*/  DFMA R20, R18, R22, c[0x2][0xc8] ;  /* 0x008032001214762b */ /* 0x002e0c0000000016 */
        /* <DEDUP_REMOVED lines=17> */
.L_x_2360:
[----:B------:R-:W-:Y:S05]  /*0a90*/  BSYNC B0 ;  /* 0x0000000000007941 */ /* 0x000fea0003800000 */
.L_x_2359:
[----:B------:R-:W-:Y:S01]  /*0aa0*/  BSSY B0, `(.L_x_2361) ;  /* 0x000003d000007945 */ /* 0x000fe20003800000 */
[----:B------:R-:W-:Y:S05]  /*0ab0*/  @P1 BRA `(.L_x_2362) ;  /* 0x000003b000001947 */ /* 0x000fea0003800000 */
[----:B0-----:R-:W-:Y:S01]  /*0ac0*/  MOV R14, 0xfba6f279 ;  /* 0xfba6f279000e7802 */ /* 0x001fe20000000f00 */
        /* <DEDUP_REMOVED lines=35> */
[----:B------:R-:W1:Y:S02]  /*0d00*/  F2F.F64.F32 R14, R26 ;  /* 0x0000001a000e7310 */ /* 0x000e640000201800 */
[----:B-1----:R-:W1:-:S06]  /*0d10*/  DFMA R14, -R14, c[0x2][0xc0], -R18 ;  /* 0x008030000e0e7a2b */ /* 0x002e4c0000000912 */
[----:B-1----:R-:W1:-:S06]  /*0d20*/  DFMA R22, R14, R22, c[0x2][0xc8] ;  /* 0x008032000e16762b */ /* 0x002e4c0000000016 */
[----:B-1----:R-:W1:-:S06]  /*0d30*/  DFMA R22, R14, R22, c[0x2][0xd0] ;  /* 0x008034000e16762b */ /* 0x002e4c0000000016 */
[----:B-1----:R-:W1:-:S06]  /*0d40*/  DFMA R22, R14, R22, c[0x2][0xd8] ;  /* 0x008036000e16762b */ /* 0x002e4c0000000016 */
[----:B-1----:R-:W1:-:S06]  /*0d50*/  DFMA R22, R14, R22, c[0x2][0xe0] ;  /* 0x008038000e16762b */ /* 0x002e4c0000000016 */
[----:B-1----:R-:W1:-:S06]  /*0d60*/  DFMA R22, R14, R22, c[0x2][0xe8] ;  /* 0x00803a000e16762b */ /* 0x002e4c0000000016 */
[----:B-1----:R-:W1:-:S06]  /*0d70*/  DFMA R22, R14, R22, c[0x2][0xf0] ;  /* 0x00803c000e16762b */ /* 0x002e4c0000000016 */
[----:B-1----:R-:W1:-:S04]  /*0d80*/  DFMA R24, R14, R22, c[0x2][0xf8] ;  /* 0x00803e000e18762b */ /* 0x002e480000000016 */
[----:B------:R-:W2:-:S04]  /*0d90*/  DADD R22, -R18, |R8| ;  /* 0x0000000012167229 */ /* 0x000e880000000508 */
[----:B-1----:R0:W1:Y:S02]  /*0da0*/  DFMA R18, R14, R24, c[0x2][0x100] ;  /* 0x008040000e12762b */ /* 0x0020640000000018 */
[----:B0-----:R-:W-:Y:S02]  /*0db0*/  FMUL.FTZ R24, R20, 1 ;  /* 0x3f80000014187820 */ /* 0x001fe40000410000 */
[----:B--2---:R-:W-:-:S04]  /*0dc0*/  DFMA R16, R16, |R8|, R22 ;  /* 0x400000081010722b */ /* 0x004fc80000000016 */
[C---:B-1----:R0:W1:Y:S02]  /*0dd0*/  DFMA R22, R14.reuse, R18, c[0x2][0x108] ;  /* 0x008042000e16762b */ /* 0x0420640000000012 */
[----:B0-----:R-:W0:Y:S04]  /*0de0*/  F2F.F64.F32 R18, R24 ;  /* 0x0000001800127310 */ /* 0x001e280000201800 */
[----:B-1----:R-:W1:-:S06]  /*0df0*/  DMUL R22, R14, R22 ;  /* 0x000000160e167228 */ /* 0x002e4c0000000000 */
[----:B-1----:R-:W1:-:S04]  /*0e00*/  DFMA R16, R14, R22, -R16 ;  /* 0x000000160e10722b */ /* 0x002e480000000810 */
[----:B0-----:R-:W-:-:S04]  /*0e10*/  DADD R20, -R18, 1 ;  /* 0x3ff0000012147429 */ /* 0x001fc80000000100 */
[----:B-1----:R-:W0:-:S06]  /*0e20*/  DADD R16, R14, R16 ;  /* 0x000000000e107229 */ /* 0x002e0c0000000010 */
[----:B0-----:R-:W0:-:S10]  /*0e30*/  DFMA R16, -R16, R18, R20 ;  /* 0x000000121010722b */ /* 0x001e140000000114 */
[----:B0-----:R-:W-:Y:S02]  /*0e40*/  FSEL R15, R17, 1.875, !P1 ;  /* 0x3ff00000110f7808 */ /* 0x001fe40004800000 */
[----:B------:R-:W-:Y:S02]  /*0e50*/  FSEL R8, R16, RZ, !P1 ;  /* 0x000000ff10087208 */ /* 0x000fe40004800000 */
[----:B------:R-:W-:Y:S02]  /*0e60*/  LOP3.LUT R9, R15, 0x80000000, R9, 0xb8, !PT ;  /* 0x800000000f097812 */ /* 0x000fe400078eb809 */
.L_x_2362:
[----:B------:R-:W-:Y:S05]  /*0e70*/  BSYNC B0 ;  /* 0x0000000000007941 */ /* 0x000fea0003800000 */
.L_x_2361:
        /* <DEDUP_REMOVED lines=39> */
[----:B0-----:R-:W-:Y:S01]  /*10f0*/  FMUL.FTZ R21, R20, 1 ;  /* 0x3f80000014157820 */ /* 0x001fe20000410000 */
[----:B-1----:R-:W0:-:S04]  /*1100*/  DFMA R14, -R14, c[0x2][0xc0], -R18 ;  /* 0x008030000e0e7a2b */ /* 0x002e080000000912 */
[----:B------:R-:W1:-:S04]  /*1110*/  DADD R18, -R18, |R2| ;  /* 0x0000000012127229 */ /* 0x000e480000000502 */
[----:B0-----:R-:W0:-:S04]  /*1120*/  DFMA R22, R14, R22, c[0x2][0xc8] ;  /* 0x008032000e16762b */ /* 0x001e080000000016 */
[----:B-1----:R-:W-:-:S04]  /*1130*/  DFMA R18, R16, |R2|, R18 ;  /* 0x400000021012722b */ /* 0x002fc80000000012 */
        /* <DEDUP_REMOVED lines=17> */
.L_x_2364:
[----:B------:R-:W-:Y:S05]  /*1250*/  BSYNC B0 ;  /* 0x0000000000007941 */ /* 0x000fea0003800000 */
.L_x_2363:
[----:B-----5:R1:W-:Y:S01]  /*1260*/  @!P0 STG.E.64 [R4.64], R10 ;  /* 0x0000000a04008986 */ /* 0x0203e2000c101b04 */
[----:B------:R-:W-:Y:S01]  /*1270*/  BSSY B0, `(.L_x_2365) ;  /* 0x000000c000007945 */ /* 0x000fe20003800000 */
[----:B------:R-:W-:Y:S05]  /*1280*/  @P3 BRA `(.L_x_2366) ;  /* 0x000000a000003947 */ /* 0x000fea0003800000 */
[----:B-1----:R-:W-:Y:S01]  /*1290*/  LEA R4, R0, R7, 0x9 ;  /* 0x0000000700047211 */ /* 0x002fe200078e48ff */
[----:B------:R-:W-:Y:S01]  /*12a0*/  IMAD.MOV.U32 R11, RZ, RZ, 0x8 ;  /* 0x00000008ff0b7424 */ /* 0x000fe200078e00ff */
[----:B------:R-:W-:-:S03]  /*12b0*/  IADD3 R7, R7, 0x80, RZ ;  /* 0x0000008007077810 */ /* 0x000fc60007ffe0ff */
[----:B------:R-:W-:Y:S01]  /*12c0*/  IMAD.WIDE.U32 R4, R4, R11, c[0x0][0x168] ;  /* 0x00005a0004047625 */ /* 0x000fe200078e000b */
[----:B------:R-:W-:-:S04]  /*12d0*/  ISETP.GE.AND P0, PT, R7, R6, PT ;  /* 0x000000060700720c */ /* 0x000fc80003f06270 */
[----:B------:R1:W-:Y:S09]  /*12e0*/  STG.E.64 [R4.64], R12 ;  /* 0x0000000c04007986 */ /* 0x0003f2000c101b04 */
[----:B------:R-:W-:Y:S02]  /*12f0*/  @!P0 LEA R10, R0, R7, 0x9 ;  /* 0x00000007000a8211 */ /* 0x000fe400078e48ff */
[----:B------:R-:W-:-:S03]  /*1300*/  @!P0 IADD3 R7, R7, 0x80, RZ ;  /* 0x0000008007078810 */ /* 0x000fc60007ffe0ff */
[----:B------:R-:W-:-:S05]  /*1310*/  @!P0 IMAD.WIDE.U32 R10, R10, R11, c[0x0][0x168] ;  /* 0x00005a000a0a8625 */ /* 0x000fca00078e000b */
[----:B------:R1:W-:Y:S02]  /*1320*/  @!P0 STG.E.64 [R10.64], R8 ;  /* 0x000000080a008986 */ /* 0x0003e4000c101b04 */
.L_x_2366:
[----:B------:R-:W-:Y:S05]  /*1330*/  BSYNC B0 ;  /* 0x0000000000007941 */ /* 0x000fea0003800000 */
.L_x_2365:
[----:B------:R-:W-:-:S13]  /*1340*/  ISETP.GE.AND P0, PT, R7, R6, PT ;  /* 0x000000060700720c */ /* 0x000fda0003f06270 */
[----:B------:R-:W-:Y:S05]  /*1350*/  @P0 EXIT ;  /* 0x000000000000094d */ /* 0x000fea0003800000 */
[----:B-1----:R-:W-:Y:S01]  /*1360*/  MOV R5, 0x8 ;  /* 0x0000000800057802 */ /* 0x002fe20000000f00 */
[----:B------:R-:W-:-:S04]  /*1370*/  IMAD R4, R0, 0x200, R7 ;  /* 0x0000020000047824 */ /* 0x000fc800078e0207 */
[----:B------:R-:W-:-:S05]  /*1380*/  IMAD.WIDE.U32 R4, R4, R5, c[0x0][0x168] ;  /* 0x00005a0004047625 */ /* 0x000fca00078e0005 */
[----:B------:R-:W-:Y:S01]  /*1390*/  STG.E.64 [R4.64], R2 ;  /* 0x0000000204007986 */ /* 0x000fe2000c101b04 */
[----:B------:R-:W-:Y:S05]  /*13a0*/  EXIT ;  /* 0x000000000000794d */ /* 0x000fea0003800000 */
.L_x_2367:
        /* <DEDUP_REMOVED lines=13> */
.L_x_10304:


//--------------------- .text._ZN2at6native29vectorized_elementwise_kernelILi2EZZZNS0_15erf_kernel_cudaERNS_18TensorIteratorBaseEENKUlvE_clEvENKUlvE_clEvEUldE_St5arrayIPcLm2EEEEviT0_T1_ --------------------------
	.section	.text._ZN2at6native29vectorized_elementwise_kernelILi2EZZZNS0_15erf_kernel_cudaERNS_18TensorIteratorBaseEENKUlvE_clEvENKUlvE_clEvEUldE_St5arrayIPcLm2EEEEviT0_T1_,"ax",@progbits
	.sectioninfo	@"SHI_REGISTERS=32"
	.align	128
        .global         _ZN2at6native29vectorized_elementwise_kernelILi2EZZZNS0_15erf_kernel_cudaERNS_18TensorIteratorBaseEENKUlvE_clEvENKUlvE_clEvEUldE_St5arrayIPcLm2EEEEviT0_T1_
        .type           _ZN2at6native29vectorized_elementwise_kernelILi2EZZZNS0_15erf_kernel_cudaERNS_18TensorIteratorBaseEENKUlvE_clEvENKUlvE_clEvEUldE_St5arrayIPcLm2EEEEviT0_T1_,@function
        .size           _ZN2at6native29vectorized_elementwise_kernelILi2EZZZNS0_15erf_kernel_cudaERNS_18TensorIteratorBaseEENKUlvE_clEvENKUlvE_clEvEUldE_St5arrayIPcLm2EEEEviT0_T1_,(.L_x_10305 - _ZN2at6native29vectorized_elementwise_kernelILi2EZZZNS0_15erf_kernel_cudaERNS_18TensorIteratorBaseEENKUlvE_clEvENKUlvE_clEvEUldE_St5arrayIPcLm2EEEEviT0_T1_)
        .other          _ZN2at6native29vectorized_elementwise_kernelILi2EZZZNS0_15erf_kernel_cudaERNS_18TensorIteratorBaseEENKUlvE_clEvENKUlvE_clEvEUldE_St5arrayIPcLm2EEEEviT0_T1_,@"STO_CUDA_ENTRY STV_DEFAULT"
_ZN2at6native29vectorized_elementwise_kernelILi2EZZZNS0_15erf_kernel_cudaERNS_18TensorIteratorBaseEENKUlvE_clEvENKUlvE_clEvEUldE_St5arrayIPcLm2EEEEviT0_T1_:
.text._ZN2at6native29vectorized_elementwise_kernelILi2EZZZNS0_15erf_kernel_cudaERNS_18TensorIteratorBaseEENKUlvE_clEvENKUlvE_clEvEUldE_St5arrayIPcLm2EEEEviT0_T1_:
        /* <DEDUP_REMOVED lines=8> */
[----:B------:R-:W-:-:S10]  /*0080*/  HFMA2.MMA R19, -RZ, RZ, 0, 4.76837158203125e-07 ;  /* 0x00000008ff137435 */ /* 0x000fd400000001ff */
[----:B------:R-:W-:-:S06]  /*0090*/  IMAD.WIDE R20, R0, R19, c[0x0][0x170] ;  /* 0x00005c0000147625 */ /* 0x000fcc00078e0213 */
[----:B0-----:R-:W-:-:S05]  /*00a0*/  IMAD.WIDE.U32 R20, R18, 0x10, R20 ;  /* 0x0000001012147825 */ /* 0x001fca00078e0014 */
[----:B------:R-:W2:Y:S01]  /*00b0*/  LDG.E.128 R12, [R20.64] ;  /* 0x00000004140c7981 */ /* 0x000ea2000c1e1d00 */
[----:B------:R-:W-:Y:S02]  /*00c0*/  IMAD.MOV.U32 R4, RZ, RZ, -0x4590d87 ;  /* 0xfba6f279ff047424 */ /* 0x000fe400078e00ff */
[----:B------:R-:W-:Y:S02]  /*00d0*/  IMAD.MOV.U32 R5, RZ, RZ, 0x3cf0679a ;  /* 0x3cf0679aff057424 */ /* 0x000fe400078e00ff */
[----:B------:R-:W-:-:S04]  /*00e0*/  IMAD.MOV.U32 R7, RZ, RZ, 0x3e5ae904 ;  /* 0x3e5ae904ff077424 */ /* 0x000fc800078e00ff */
        /* <DEDUP_REMOVED lines=24> */
[----:B0-----:R-:W0:Y:S01]  /*0270*/  F2F.F32.F64 R6, -R8 ;  /* 0x8000000800067310 */ /* 0x001e220000301000 */
[----:B------:R-:W0:-:S14]  /*0280*/  DSETP.GEU.AND P0, PT, |R8|, c[0x2][0xb8], PT ;  /* 0x00802e000800762a */ /* 0x000e1c0003f0e200 */
[----:B0-----:R-:W-:-:S04]  /*0290*/  @!P0 FMUL R6, R6, 1.175494350822287508e-38 ;  /* 0x0080000006068820 */ /* 0x001fc80000400000 */
[----:B------:R-:W-:Y:S01]  /*02a0*/  FMUL.FTZ R26, R6, 1.4426950216293334961 ;  /* 0x3fb8aa3b061a7820 */ /* 0x000fe20000410000 */
[----:B------:R-:W-:-:S05]  /*02b0*/  MOV R6, 0xa4741b81 ;  /* 0xa4741b8100067802 */ /* 0x000fca0000000f00 */
[----:B------:R-:W0:Y:S02]  /*02c0*/  FRND R26, R26 ;  /* 0x0000001a001a7307 */ /* 0x000e240000201000 */
[----:B0-----:R-:W-:-:S06]  /*02d0*/  FMUL.FTZ R22, R26, 1 ;  /* 0x3f8000001a167820 */ /* 0x001fcc0000410000 */
[----:B------:R-:W0:Y:S02]  /*02e0*/  F2F.F64.F32 R16, R22 ;  /* 0x0000001600107310 */ /* 0x000e240000201800 */
[----:B0-----:R-:W0:-:S04]  /*02f0*/  DFMA R16, -R16, c[0x2][0xc0], -R8 ;  /* 0x0080300010107a2b */ /* 0x001e080000000908 */
[----:B------:R-:W1:-:S04]  /*0300*/  DADD R8, |R12|, -R8 ;  /* 0x000000000c087229 */ /* 0x000e480000000a08 */
[----:B0-----:R-:W0:-:S04]  /*0310*/  DFMA R10, R16, R6, c[0x2][0xc8] ;  /* 0x00803200100a762b */ /* 0x001e080000000006 */
[----:B-1----:R-:W-:-:S04]  /*0320*/  DFMA R2, |R12|, R2, R8 ;  /* 0x000000020c02722b */ /* 0x002fc80000000208 */
        /* <DEDUP_REMOVED lines=8> */
[----:B0-----:R-:W0:-:S04]  /*03b0*/  DMUL R10, R16, R10 ;  /* 0x0000000a100a7228 */ /* 0x001e080000000000 */
[----:B------:R-:W1:-:S04]  /*03c0*/  DFMA R22, |R14|, -R4, c[0x2][0x0] ;  /* 0x008000000e16762b */ /* 0x000e480000000a04 */
[----:B0-----:R0:W2:Y:S02]  /*03d0*/  DFMA R2, R16, R10, -R2 ;  /* 0x0000000a1002722b */ /* 0x0010a40000000802 */
[----:B0-----:R-:W3:Y:S01]  /*03e0*/  LDG.E.128 R8, [R20.64+0x800] ;  /* 0x0008000414087981 */ /* 0x001ee2000c1e1d00 */
[----:B------:R-:W0:Y:S01]  /*03f0*/  MUFU.EX2 R26, R26 ;  /* 0x0000001a001a7308 */ /* 0x000e220000000800 */
[----:B-1----:R-:W1:-:S04]  /*0400*/  DFMA R22, |R14|, R22, c[0x2][0x8] ;  /* 0x008002000e16762b */ /* 0x002e480000000216 */
[----:B--2---:R-:W-:-:S04]  /*0410*/  DADD R2, R16, R2 ;  /* 0x0000000010027229 */ /* 0x004fc80000000002 */
[----:B-1----:R-:W1:-:S06]  /*0420*/  DFMA R22, |R14|, R22, c[0x2][0x10] ;  /* 0x008004000e16762b */ /* 0x002e4c0000000216 */
[----:B-1----:R-:W1:Y:S01]  /*0430*/  DFMA R22, |R14|, R22, c[0x2][0x18] ;  /* 0x008006000e16762b */ /* 0x002e620000000216 */
[----:B0-----:R-:W-:-:S04]  /*0440*/  FMUL.FTZ R27, R26, 1 ;  /* 0x3f8000001a1b7820 */ /* 0x001fc80000410000 */
[----:B------:R-:W0:Y:S01]  /*0450*/  F2F.F64.F32 R24, R27 ;  /* 0x0000001b00187310 */ /* 0x000e220000201800 */
        /* <DEDUP_REMOVED lines=17> */
[----:B-1----:R-:W1:-:S04]  /*0570*/  DFMA R16, |R14|, R22, c[0x2][0xa8] ;  /* 0x00802a000e10762b */ /* 0x002e480000000216 */
[----:B0-----:R-:W0:-:S04]  /*0580*/  DADD R22, -R24, 1 ;  /* 0x3ff0000018167429 */ /* 0x001e080000000100 */
[----:B-1----:R-:W1:-:S04]  /*0590*/  DFMA R16, |R14|, R16, c[0x2][0xb0] ;  /* 0x00802c000e10762b */ /* 0x002e480000000210 */
[----:B0-----:R-:W-:-:S04]  /*05a0*/  DFMA R24, -R2, R24, R22 ;  /* 0x000000180218722b */ /* 0x001fc80000000116 */
[----:B-1----:R-:W0:-:S06]  /*05b0*/  DFMA R28, |R14|, R16, |R14| ;  /* 0x000000100e1c722b */ /* 0x002e0c000000060e */
[----:B0-----:R-:W0:Y:S01]  /*05c0*/  F2F.F32.F64 R2, -R28 ;  /* 0x8000001c00027310 */ /* 0x001e220000301000 */
[----:B------:R-:W-:-:S04]  /*05d0*/  DSETP.GEU.AND P0, PT, |R28|, c[0x2][0xb8], PT ;  /* 0x00802e001c00762a */ /* 0x000fc80003f0e200 */
[----:B------:R-:W1:-:S06]  /*05e0*/  DADD R22, |R14|, -R28 ;  /* 0x000000000e167229 */ /* 0x000e4c0000000a1c */
[----:B-1----:R-:W-:-:S04]  /*05f0*/  DFMA R16, |R14|, R16, R22 ;  /* 0x000000100e10722b */ /* 0x002fc80000000216 */
[----:B0-----:R-:W-:Y:S01]  /*0600*/  @!P0 FMUL R2, R2, 1.175494350822287508e-38 ;  /* 0x0080000002028820 */ /* 0x001fe20000400000 */
[----:B------:R-:W0:-:S03]  /*0610*/  DSETP.GE.AND P0, PT, |R12|, c[0x2][0x110], PT ;  /* 0x008044000c00762a */ /* 0x000e060003f06200 */
[----:B------:R-:W-:-:S03]  /*0620*/  FMUL.FTZ R26, R2, 1.4426950216293334961 ;  /* 0x3fb8aa3b021a7820 */ /* 0x000fc60000410000 */
[----:B0-----:R-:W-:-:S03]  /*0630*/  FSEL R12, R25, 1.875, !P0 ;  /* 0x3ff00000190c7808 */ /* 0x001fc60004000000 */
        /* <DEDUP_REMOVED lines=20> */
[----:B0-----:R0:W-:Y:S02]  /*0780*/  DFMA R16, -R16, R22, R2 ;  /* 0x000000161010722b */ /* 0x0011e40000000102 */
[----:B0-----:R-:W-:Y:S02]  /*0790*/  LOP3.LUT R22, R12, 0x80000000, R13, 0xb8, !PT ;  /* 0x800000000c167812 */ /* 0x001fe400078eb80d */
[----:B---3--:R-:W0:-:S06]  /*07a0*/  DFMA R2, |R8|, -R4, c[0x2][0x0] ;  /* 0x008000000802762b */ /* 0x008e0c0000000a04 */
        /* <DEDUP_REMOVED lines=25> */
[----:B0-----:R-:W-:Y:S01]  /*0940*/  @!P1 FMUL R12, R12, 1.175494350822287508e-38 ;  /* 0x008000000c0c9820 */ /* 0x001fe20000400000 */
[----:B------:R-:W0:-:S03]  /*0950*/  DSETP.GE.AND P1, PT, |R14|, c[0x2][0x110], PT ;  /* 0x008044000e00762a */ /* 0x000e060003f26200 */
[----:B------:R-:W-:-:S03]  /*0960*/  FMUL.FTZ R12, R12, 1.4426950216293334961 ;  /* 0x3fb8aa3b0c0c7820 */ /* 0x000fc60000410000 */
[----:B0-----:R-:W-:-:S03]  /*0970*/  FSEL R23, R17, 1.875, !P1 ;  /* 0x3ff0000011177808 */ /* 0x001fc60004800000 */
[----:B------:R-:W0:Y:S01]  /*0980*/  FRND R12, R12 ;  /* 0x0000000c000c7307 */ /* 0x000e220000201000 */
[----:B------:R-:W-:Y:S01]  /*0990*/  LOP3.LUT R23, R23, 0x80000000, R15, 0xb8, !PT ;  /* 0x8000000017177812 */ /* 0x000fe200078eb80f */
[----:B------:R-:W1:-:S06]  /*09a0*/  DADD R14, |R8|, -R2 ;  /* 0x00000000080e7229 */ /* 0x000e4c0000000a02 */
[----:B-1----:R1:W-:Y:S01]  /*09b0*/  DFMA R26, |R8|, R26, R14 ;  /* 0x0000001a081a722b */ /* 0x0023e2000000020e */
[----:B0-----:R-:W-:Y:S02]  /*09c0*/  FMUL.FTZ R13, R12, 1 ;  /* 0x3f8000000c0d7820 */ /* 0x001fe40000410000 */
        /* <DEDUP_REMOVED lines=19> */
[----:B0-----:R-:W-:Y:S02]  /*0b00*/  FSEL R27, R24, RZ, !P0 ;  /* 0x000000ff181b7208 */ /* 0x001fe40004000000 */
[----:B------:R-:W0:-:S06]  /*0b10*/  DFMA R14, |R10|, -R4, c[0x2][0x0] ;  /* 0x008000000a0e762b */ /* 0x000e0c0000000a04 */
        /* <DEDUP_REMOVED lines=24> */
[----:B------:R-:W-:-:S04]  /*0ca0*/  DSETP.GEU.AND P0, PT, |R14|, c[0x2][0xb8], PT ;  /* 0x00802e000e00762a */ /* 0x000fc80003f0e200 */
[----:B------:R-:W1:-:S06]  /*0cb0*/  DADD R24, |R10|, -R14 ;  /* 0x000000000a187229 */ /* 0x000e4c0000000a0e */
[----:B-1----:R-:W-:-:S04]  /*0cc0*/  DFMA R12, |R10|, R12, R24 ;  /* 0x0000000c0a0c722b */ /* 0x002fc80000000218 */
[----:B0-----:R-:W-:-:S04]  /*0cd0*/  @!P0 FMUL R17, R17, 1.175494350822287508e-38 ;  /* 0x0080000011118820 */ /* 0x001fc80000400000 */
[----:B------:R-:W-:-:S06]  /*0ce0*/  FMUL.FTZ R17, R17, 1.4426950216293334961 ;  /* 0x3fb8aa3b11117820 */ /* 0x000fcc0000410000 */
[----:B------:R-:W0:Y:S02]  /*0cf0*/  FRND R17, R17 ;  /* 0x0000001100117307 */ /* 0x000e240000201000 */
[----:B0-----:R-:W-:-:S06]  /*0d00*/  FMUL.FTZ R26, R17, 1 ;  /* 0x3f800000111a7820 */ /* 0x001fcc0000410000 */
[----:B------:R-:W0:Y:S02]  /*0d10*/  F2F.F64.F32 R28, R26 ;  /* 0x0000001a001c7310 */ /* 0x000e240000201800 */
[----:B0-----:R-:W0:-:S06]  /*0d20*/  DFMA R28, -R28, c[0x2][0xc0], -R14 ;  /* 0x008030001c1c7a2b */ /* 0x001e0c000000090e */
        /* <DEDUP_REMOVED lines=10> */
[----:B0-----:R0:W1:Y:S02]  /*0dd0*/  DFMA R24, R28, R24, -R12 ;  /* 0x000000181c18722b */ /* 0x001064000000080c */
[----:B0-----:R0:W2:Y:S01]  /*0de0*/  LDG.E.128 R12, [R20.64+0x1000] ;  /* 0x00100004140c7981 */ /* 0x0010a2000c1e1d00 */
[----:B------:R-:W3:Y:S01]  /*0df0*/  MUFU.EX2 R17, R17 ;  /* 0x0000001100117308 */ /* 0x000ee20000000800 */
[----:B------:R-:W4:-:S04]  /*0e00*/  DSETP.GE.AND P2, PT, |R8|, c[0x2][0x110], PT ;  /* 0x008044000800762a */ /* 0x000f080003f46200 */
[----:B-1----:R3:W-:Y:S02]  /*0e10*/  DADD R24, R28, R24 ;  /* 0x000000001c187229 */ /* 0x0027e40000000018 */
[----:B----4-:R-:W-:-:S04]  /*0e20*/  FSEL R3, R3, 1.875, !P2 ;  /* 0x3ff0000003037808 */ /* 0x010fc80005000000 */
[----:B------:R-:W-:Y:S01]  /*0e30*/  LOP3.LUT R3, R3, 0x80000000, R9, 0xb8, !PT ;  /* 0x8000000003037812 */ /* 0x000fe200078eb809 */
[----:B---3--:R-:W-:Y:S01]  /*0e40*/  FMUL.FTZ R28, R17, 1 ;  /* 0x3f800000111c7820 */ /* 0x008fe20000410000 */
[----:B------:R-:W-:-:S05]  /*0e50*/  MOV R17, R22 ;  /* 0x0000001600117202 */ /* 0x000fca0000000f00 */
[----:B------:R-:W1:Y:S02]  /*0e60*/  F2F.F64.F32 R28, R28 ;  /* 0x0000001c001c7310 */ /* 0x000e640000201800 */
[----:B-1----:R-:W1:-:S06]  /*0e70*/  DADD R8, -R28, 1 ;  /* 0x3ff000001c087429 */ /* 0x002e4c0000000100 */
[----:B-1----:R1:W-:Y:S02]  /*0e80*/  DFMA R8, -R24, R28, R8 ;  /* 0x0000001c1808722b */ /* 0x0023e40000000108 */
[----:B-1----:R-:W-:Y:S01]  /*0e90*/  IMAD.WIDE.U32 R24, R0, R19, c[0x0][0x168] ;  /* 0x00005a0000187625 */ /* 0x002fe200078e0013 */
[----:B------:R-:W-:-:S03]  /*0ea0*/  FSEL R0, R16, RZ, !P1 ;  /* 0x000000ff10007208 */ /* 0x000fc60004800000 */
[----:B------:R-:W-:Y:S02]  /*0eb0*/  IMAD.MOV.U32 R16, RZ, RZ, R27 ;  /* 0x000000ffff107224 */ /* 0x000fe400078e001b */
[----:B------:R-:W-:-:S04]  /*0ec0*/  IMAD.WIDE R24, R18, 0x10, R24 ;  /* 0x0000001012187825 */ /* 0x000fc800078e0218 */
[----:B------:R-:W-:Y:S02]  /*0ed0*/  IMAD.MOV.U32 R18, RZ, RZ, R0 ;  /* 0x000000ffff127224 */ /* 0x000fe400078e0000 */
[----:B------:R-:W-:Y:S02]  /*0ee0*/  IMAD.MOV.U32 R19, RZ, RZ, R23 ;  /* 0x000000ffff137224 */ /* 0x000fe400078e0017 */
[----:B0-----:R-:W3:Y:S01]  /*0ef0*/  LDG.E.128 R20, [R20.64+0x1800] ;  /* 0x0018000414147981 */ /* 0x001ee2000c1e1d00 */
[----:B------:R-:W0:Y:S01]  /*0f00*/  DSETP.GE.AND P0, PT, |R10|, c[0x2][0x110], PT ;  /* 0x008044000a00762a */ /* 0x000e220003f06200 */
[----:B------:R-:W-:Y:S02]  /*0f10*/  FSEL R2, R2, RZ, !P2 ;  /* 0x000000ff02027208 */ /* 0x000fe40005000000 */
[----:B------:R1:W-:Y:S03]  /*0f20*/  STG.E.128 [R24.64], R16 ;  /* 0x0000001018007986 */ /* 0x0003e6000c101d04 */
[----:B0-----:R-:W-:-:S02]  /*0f30*/  FSEL R9, R9, 1.875, !P0 ;  /* 0x3ff0000009097808 */ /* 0x001fc40004000000 */
[----:B------:R-:W-:Y:S02]  /*0f40*/  FSEL R10, R8, RZ, !P0 ;  /* 0x000000ff080a7208 */ /* 0x000fe40004000000 */
[----:B------:R-:W-:Y:S01]  /*0f50*/  LOP3.LUT R11, R9, 0x80000000, R11, 0xb8, !PT ;  /* 0x80000000090b7812 */ /* 0x000fe200078eb80b */
[----:B--2---:R-:W0:-:S04]  /*0f60*/  DFMA R26, |R12|, -R4, c[0x2][0x0] ;  /* 0x008000000c1a762b */ /* 0x004e080000000a04 */
[----:B------:R-:W-:-:S04]  /*0f70*/  DSETP.GE.AND P0, PT, |R14|, c[0x2][0x110], PT ;  /* 0x008044000e00762a */ /* 0x000fc80003f06200 */
        /* <DEDUP_REMOVED lines=19> */
[----:B0-----:R-:W1:-:S06]  /*10b0*/  DFMA R26, |R12|, R26, c[0x2][0xa0] ;  /* 0x008028000c1a762b */ /* 0x001e4c000000021a */
[----:B-1----:R-:W0:-:S06]  /*10c0*/  DFMA R18, |R12|, R26, c[0x2][0xa8] ;  /* 0x00802a000c12762b */ /* 0x002e0c000000021a */
[----:B0-----:R-:W0:-:S06]  /*10d0*/  DFMA R18, |R12|, R18, c[0x2][0xb0] ;  /* 0x00802c000c12762b */ /* 0x001e0c0000000212 */
[----:B0-----:R-:W0:-:S06]  /*10e0*/  DFMA R16, |R12|, R18, |R12| ;  /* 0x000000120c10722b */ /* 0x001e0c000000060c */
[----:B0-----:R-:W0:Y:S01]  /*10f0*/  F2F.F32.F64 R0, -R16 ;  /* 0x8000001000007310 */ /* 0x001e220000301000 */
[----:B------:R-:W-:-:S04]  /*1100*/  DSETP.GEU.AND P1, PT, |R16|, c[0x2][0xb8], PT ;  /* 0x00802e001000762a */ /* 0x000fc80003f2e200 */
[----:B------:R-:W1:-:S06]  /*1110*/  DADD R26, |R12|, -R16 ;  /* 0x000000000c1a7229 */ /* 0x000e4c0000000a10 */
[----:B-1----:R1:W-:-:S04]  /*1120*/  DFMA R18, |R12|, R18, R26 ;  /* 0x000000120c12722b */ /* 0x0023c8000000021a */
[----:B0-----:R-:W-:Y:S01]  /*1130*/  @!P1 FMUL R0, R0, 1.175494350822287508e-38 ;  /* 0x0080000000009820 */ /* 0x001fe20000400000 */
[----:B------:R-:W-:-:S03]  /*1140*/  DSETP.GE.AND P1, PT, |R12|, c[0x2][0x110], PT ;  /* 0x008044000c00762a */ /* 0x000fc60003f26200 */
[----:B------:R-:W-:-:S06]  /*1150*/  FMUL.FTZ R0, R0, 1.4426950216293334961 ;  /* 0x3fb8aa3b00007820 */ /* 0x000fcc0000410000 */
[----:B------:R-:W0:Y:S02]  /*1160*/  FRND R0, R0 ;  /* 0x0000000000007307 */ /* 0x000e240000201000 */
[----:B0-----:R-:W-:-:S06]  /*1170*/  FMUL.FTZ R9, R0, 1 ;  /* 0x3f80000000097820 */ /* 0x001fcc0000410000 */
[----:B------:R-:W0:Y:S08]  /*1180*/  MUFU.EX2 R0, R0 ;  /* 0x0000000000007308 */ /* 0x000e300000000800 */
[----:B-1----:R0:W1:Y:S02]  /*1190*/  F2F.F64.F32 R26, R9 ;  /* 0x00000009001a7310 */ /* 0x0020640000201800 */
        /* <DEDUP_REMOVED lines=12> */
[C---:B0-----:R0:W1:Y:S02]  /*1260*/  DFMA R16, R26.reuse, R16, -R18 ;  /* 0x000000101a10722b */ /* 0x0410640000000812 */
[----:B0-----:R-:W0:Y:S04]  /*1270*/  F2F.F64.F32 R18, R9 ;  /* 0x0000000900127310 */ /* 0x001e280000201800 */
[----:B-1----:R-:W-:-:S04]  /*1280*/  DADD R16, R26, R16 ;  /* 0x000000001a107229 */ /* 0x002fc80000000010 */
[----:B0-----:R-:W0:-:S06]  /*1290*/  DADD R26, -R18, 1 ;  /* 0x3ff00000121a7429 */ /* 0x001e0c0000000100 */
[----:B0-----:R-:W-:-:S04]  /*12a0*/  DFMA R16, -R16, R18, R26 ;  /* 0x000000121010722b */ /* 0x001fc8000000011a */
[----:B------:R-:W0:-:S06]  /*12b0*/  DFMA R18, |R14|, -R4, c[0x2][0x0] ;  /* 0x008000000e12762b */ /* 0x000e0c0000000a04 */
[----:B0-----:R-:W0:Y:S01]  /*12c0*/  DFMA R18, |R14|, R18, c[0x2][0x8] ;  /* 0x008002000e12762b */ /* 0x001e220000000212 */
[----:B------:R-:W-:-:S04]  /*12d0*/  FSEL R9, R17, 1.875, !P1 ;  /* 0x3ff0000011097808 */ /* 0x000fc80004800000 */
[----:B------:R-:W-:Y:S01]  /*12e0*/  LOP3.LUT R13, R9, 0x80000000, R13, 0xb8, !PT ;  /* 0x80000000090d7812 */ /* 0x000fe200078eb80d */
        /* <DEDUP_REMOVED lines=25> */
[----:B-1----:R1:W-:-:S04]  /*1480*/  DFMA R26, |R14|, R26, R28 ;  /* 0x0000001a0e1a722b */ /* 0x0023c8000000021c */
[----:B0-----:R-:W-:-:S04]  /*1490*/  @!P2 FMUL R0, R0, 1.175494350822287508e-38 ;  /* 0x008000000000a820 */ /* 0x001fc80000400000 */
[----:B------:R-:W-:-:S06]  /*14a0*/  FMUL.FTZ R0, R0, 1.4426950216293334961 ;  /* 0x3fb8aa3b00007820 */ /* 0x000fcc0000410000 */
[----:B------:R-:W0:Y:S02]  /*14b0*/  FRND R0, R0 ;  /* 0x0000000000007307 */ /* 0x000e240000201000 */
[----:B0-----:R-:W-:-:S06]  /*14c0*/  FMUL.FTZ R12, R0, 1 ;  /* 0x3f800000000c7820 */ /* 0x001fcc0000410000 */
[----:B------:R-:W0:Y:S08]  /*14d0*/  MUFU.EX2 R0, R0 ;  /* 0x0000000000007308 */ /* 0x000e300000000800 */
[----:B-1----:R0:W1:Y:S02]  /*14e0*/  F2F.F64.F32 R28, R12 ;  /* 0x0000000c001c7310 */ /* 0x0020640000201800 */
[----:B0-----:R-:W-:Y:S01]  /*14f0*/  FMUL.FTZ R12, R0, 1 ;  /* 0x3f800000000c7820 */ /* 0x001fe20000410000 */
[----:B-1----:R0:W1:-:S05]  /*1500*/  DFMA R28, -R28, c[0x2][0xc0], -R18 ;  /* 0x008030001c1c7a2b */ /* 0x00204a0000000912 */
[----:B0-----:R0:W2:Y:S01]  /*1510*/  F2F.F64.F32 R18, R12 ;  /* 0x0000000c00127310 */ /* 0x0010a20000201800 */
[----:B-1----:R-:W1:Y:S01]  /*1520*/  DFMA R8, R28, R6, c[0x2][0xc8] ;  /* 0x008032001c08762b */ /* 0x002e620000000006 */
[----:B0-----:R-:W-:-:S05]  /*1530*/  FSEL R12, R16, RZ, !P1 ;  /* 0x000000ff100c7208 */ /* 0x001fca0004800000 */
        /* <DEDUP_REMOVED lines=10> */
[----:B0-----:R-:W-:-:S04]  /*15e0*/  DADD R28, R28, R8 ;  /* 0x000000001c1c7229 */ /* 0x001fc80000000008 */
[----:B--2---:R-:W0:-:S06]  /*15f0*/  DADD R8, -R18, 1 ;  /* 0x3ff0000012087429 */ /* 0x004e0c0000000100 */
[----:B0-----:R-:W0:-:S04]  /*1600*/  DFMA R8, -R28, R18, R8 ;  /* 0x000000121c08722b */ /* 0x001e080000000108 */
[----:B---3--:R-:W1:-:S04]  /*1610*/  DFMA R18, |R20|, -R4, c[0x2][0x0] ;  /* 0x008000001412762b */ /* 0x008e480000000a04 */
[----:B------:R-:W2:Y:S02]  /*1620*/  DFMA R4, |R22|, -R4, c[0x2][0x0] ;  /* 0x008000001604762b */ /* 0x000ea40000000a04 */
[----:B0-----:R-:W-:Y:S02]  /*1630*/  FSEL R9, R9, 1.875, !P0 ;  /* 0x3ff0000009097808 */ /* 0x001fe40004000000 */
[----:B-1----:R-:W0:Y:S01]  /*1640*/  DFMA R18, |R20|, R18, c[0x2][0x8] ;  /* 0x008002001412762b */ /* 0x002e220000000212 */
[----:B------:R-:W-:Y:S02]  /*1650*/  FSEL R14, R8, RZ, !P0 ;  /* 0x000000ff080e7208 */ /* 0x000fe40004000000 */
[----:B------:R-:W-:Y:S01]  /*1660*/  LOP3.LUT R15, R9, 0x80000000, R15, 0xb8, !PT ;  /* 0x80000000090f7812 */ /* 0x000fe200078eb80f */
[----:B--2---:R-:W1:Y:S01]  /*1670*/  DFMA R4, |R22|, R4, c[0x2][0x8] ;  /* 0x008002001604762b */ /* 0x004e620000000204 */
[----:B------:R-:W-:-:S03]  /*1680*/  MOV R8, R2 ;  /* 0x0000000200087202 */ /* 0x000fc60000000f00 */
[----:B0-----:R-:W0:Y:S01]  /*1690*/  DFMA R18, |R20|, R18, c[0x2][0x10] ;  /* 0x008004001412762b */ /* 0x001e220000000212 */
[----:B------:R-:W-:Y:S03]  /*16a0*/  STG.E.128 [R24.64+0x1000], R12 ;  /* 0x0010000c18007986 */ /* 0x000fe6000c101d04 */
[----:B-1----:R-:W1:-:S04]  /*16b0*/  DFMA R4, |R22|, R4, c[0x2][0x10] ;  /* 0x008004001604762b */ /* 0x002e480000000204 */
[----:B0-----:R-:W0:-:S04]  /*16c0*/  DFMA R18, |R20|, R18, c[0x2][0x18] ;  /* 0x008006001412762b */ /* 0x001e080000000212 */
        /* <DEDUP_REMOVED lines=34> */
[----:B-1----:R-:W-:-:S04]  /*18f0*/  DFMA R4, |R22|, R4, c[0x2][0xa0] ;  /* 0x008028001604762b */ /* 0x002fc80000000204 */
[----:B0-----:R-:W0:-:S06]  /*1900*/  DFMA R18, |R20|, R18, c[0x2][0xa8] ;  /* 0x00802a001412762b */ /* 0x001e0c0000000212 */
        /* <DEDUP_REMOVED lines=14> */
[----:B-1----:R-:W0:-:S04]  /*19f0*/  DFMA R28, -R28, c[0x2][0xc0], -R18 ;  /* 0x008030001c1c7a2b */ /* 0x002e080000000912 */
[----:B------:R-:W1:-:S04]  /*1a00*/  DFMA R18, |R22|, R4, c[0x2][0xa8] ;  /* 0x00802a001612762b */ /* 0x000e480000000204 */
[----:B0-----:R-:W0:-:S04]  /*1a10*/  DFMA R16, R28, R6, c[0x2][0xc8] ;  /* 0x008032001c10762b */ /* 0x001e080000000006 */
[----:B-1----:R-:W-:-:S04]  /*1a20*/  DFMA R18, |R22|, R18, c[0x2][0xb0] ;  /* 0x00802c001612762b */ /* 0x002fc80000000212 */
        /* <DEDUP_REMOVED lines=14> */
[----:B------:R-:W0:-:S06]  /*1b10*/  DFMA R4, |R22|, R18, |R22| ;  /* 0x000000121604722b */ /* 0x000e0c0000000616 */
[----:B0-----:R-:W0:Y:S01]  /*1b20*/  F2F.F32.F64 R0, -R4 ;  /* 0x8000000400007310 */ /* 0x001e220000301000 */
[----:B------:R-:W-:-:S04]  /*1b30*/  DSETP.GEU.AND P1, PT, |R4|, c[0x2][0xb8], PT ;  /* 0x00802e000400762a */ /* 0x000fc80003f2e200 */
[----:B------:R-:W1:-:S06]  /*1b40*/  DADD R16, |R22|, -R4 ;  /* 0x0000000016107229 */ /* 0x000e4c0000000a04 */
[----:B-1----:R-:W-:-:S04]  /*1b50*/  DFMA R16, |R22|, R18, R16 ;  /* 0x000000121610722b */ /* 0x002fc80000000210 */
[----:B0-----:R-:W-:Y:S01]  /*1b60*/  @!P1 FMUL R0, R0, 1.175494350822287508e-38 ;  /* 0x0080000000009820 */ /* 0x001fe20000400000 */
[----:B------:R-:W0:-:S03]  /*1b70*/  DSETP.GE.AND P1, PT, |R20|, c[0x2][0x110], PT ;  /* 0x008044001400762a */ /* 0x000e060003f26200 */
[----:B------:R-:W-:-:S03]  /*1b80*/  FMUL.FTZ R0, R0, 1.4426950216293334961 ;  /* 0x3fb8aa3b00007820 */ /* 0x000fc60000410000 */
[----:B0-----:R-:W-:-:S03]  /*1b90*/  FSEL R26, R26, RZ, !P1 ;  /* 0x000000ff1a1a7208 */ /* 0x001fc60004800000 */
[----:B------:R-:W0:Y:S02]  /*1ba0*/  FRND R0, R0 ;  /* 0x0000000000007307 */ /* 0x000e240000201000 */
[----:B0-----:R-:W-:-:S06]  /*1bb0*/  FMUL.FTZ R9, R0, 1 ;  /* 0x3f80000000097820 */ /* 0x001fcc0000410000 */
[----:B------:R-:W0:Y:S08]  /*1bc0*/  MUFU.EX2 R0, R0 ;  /* 0x0000000000007308 */ /* 0x000e300000000800 */
[----:B------:R1:W2:Y:S02]  /*1bd0*/  F2F.F64.F32 R18, R9 ;  /* 0x0000000900127310 */ /* 0x0002a40000201800 */
[----:B-1----:R-:W-:-:S05]  /*1be0*/  IMAD.MOV.U32 R9, RZ, RZ, R3 ;  /* 0x000000ffff097224 */ /* 0x002fca00078e0003 */
[----:B------:R-:W-:Y:S01]  /*1bf0*/  STG.E.128 [R24.64+0x800], R8 ;  /* 0x0008000818007986 */ /* 0x000fe2000c101d04 */
[----:B--2---:R-:W1:-:S06]  /*1c00*/  DFMA R18, -R18, c[0x2][0xc0], -R4 ;  /* 0x0080300012127a2b */ /* 0x004e4c0000000904 */
[----:B-1----:R-:W1:-:S06]  /*1c10*/  DFMA R6, R18, R6, c[0x2][0xc8] ;  /* 0x008032001206762b */ /* 0x002e4c0000000006 */
[----:B-1----:R-:W1:-:S06]  /*1c20*/  DFMA R4, R18, R6, c[0x2][0xd0] ;  /* 0x008034001204762b */ /* 0x002e4c0000000006 */
[----:B-1----:R-:W1:-:S06]  /*1c30*/  DFMA R4, R18, R4, c[0x2][0xd8] ;  /* 0x008036001204762b */ /* 0x002e4c0000000004 */
[----:B-1----:R-:W1:-:S06]  /*1c40*/  DFMA R4, R18, R4, c[0x2][0xe0] ;  /* 0x008038001204762b */ /* 0x002e4c0000000004 */
[----:B-1----:R-:W1:-:S06]  /*1c50*/  DFMA R4, R18, R4, c[0x2][0xe8] ;  /* 0x00803a001204762b */ /* 0x002e4c0000000004 */
[----:B-1----:R-:W1:-:S06]  /*1c60*/  DFMA R4, R18, R4, c[0x2][0xf0] ;  /* 0x00803c001204762b */ /* 0x002e4c0000000004 */
[----:B-1----:R-:W1:-:S06]  /*1c70*/  DFMA R4, R18, R4, c[0x2][0xf8] ;  /* 0x00803e001204762b */ /* 0x002e4c0000000004 */
[----:B-1----:R0:W1:Y:S02]  /*1c80*/  DFMA R6, R18, R4, c[0x2][0x100] ;  /* 0x008040001206762b */ /* 0x0020640000000004 */
[----:B0-----:R-:W-:-:S04]  /*1c90*/  FMUL.FTZ R4, R0, 1 ;  /* 0x3f80000000047820 */ /* 0x001fc80000410000 */
[C---:B-1----:R-:W0:Y:S02]  /*1ca0*/  DFMA R6, R18.reuse, R6, c[0x2][0x108] ;  /* 0x008042001206762b */ /* 0x042e240000000006 */
[----:B------:R-:W1:Y:S04]  /*1cb0*/  F2F.F64.F32 R4, R4 ;  /* 0x0000000400047310 */ /* 0x000e680000201800 */
[----:B0-----:R-:W0:-:S06]  /*1cc0*/  DMUL R6, R18, R6 ;  /* 0x0000000612067228 */ /* 0x001e0c0000000000 */
[----:B0-----:R-:W0:-:S06]  /*1cd0*/  DFMA R6, R18, R6, -R16 ;  /* 0x000000061206722b */ /* 0x001e0c0000000810 */
[----:B0-----:R-:W-:-:S04]  /*1ce0*/  DADD R18, R18, R6 ;  /* 0x0000000012127229 */ /* 0x001fc80000000006 */
[----:B-1----:R-:W0:-:S06]  /*1cf0*/  DADD R6, -R4, 1 ;  /* 0x3ff0000004067429 */ /* 0x002e0c0000000100 */
[----:B0-----:R0:W1:Y:S02]  /*1d00*/  DFMA R6, -R18, R4, R6 ;  /* 0x000000041206722b */ /* 0x0010640000000106 */
[----:B0-----:R-:W-:Y:S01]  /*1d10*/  FSEL R5, R27, 1.875, !P1 ;  /* 0x3ff000001b057808 */ /* 0x001fe20004800000 */
[----:B------:R-:W-:-:S03]  /*1d20*/  IMAD.MOV.U32 R4, RZ, RZ, R26 ;  /* 0x000000ffff047224 */ /* 0x000fc600078e001a */
[----:B------:R-:W-:-:S04]  /*1d30*/  LOP3.LUT R5, R5, 0x80000000, R21, 0xb8, !PT ;  /* 0x8000000005057812 */ /* 0x000fc800078eb815 */
[----:B-1----:R-:W-:Y:S02]  /*1d40*/  FSEL R7, R7, 1.875, !P2 ;  /* 0x3ff0000007077808 */ /* 0x002fe40005000000 */
[----:B------:R-:W-:Y:S02]  /*1d50*/  FSEL R6, R6, RZ, !P2 ;  /* 0x000000ff06067208 */ /* 0x000fe40005000000 */
[----:B------:R-:W-:-:S05]  /*1d60*/  LOP3.LUT R7, R7, 0x80000000, R23, 0xb8, !PT ;  /* 0x8000000007077812 */ /* 0x000fca00078eb817 */
[----:B------:R-:W-:Y:S01]  /*1d70*/  STG.E.128 [R24.64+0x1800], R4 ;  /* 0x0018000418007986 */ /* 0x000fe2000c101d04 */
[----:B------:R-:W-:Y:S05]  /*1d80*/  EXIT ;  /* 0x000000000000794d */ /* 0x000fea0003800000 */
.L_x_2368:
[----:B------:R-:W0:Y:S01]  /*1d90*/  S2R R3, SR_TID.X ;  /* 0x0000000000037919 */ /* 0x000e220000002100 */
[----:B------:R-:W-:Y:S01]  /*1da0*/  CS2R R14, SRZ ;  /* 0x00000000000e7805 */ /* 0x000fe2000001ff00 */
[----:B0-----:R-:W-:Y:S02]  /*1db0*/  ISETP.GE.AND P0, PT, R3, R2, PT ;  /* 0x000000020300720c */ /* 0x001fe40003f06270 */
[----:B------:R-:W-:-:S11]  /*1dc0*/  MOV R5, R3 ;  /* 0x0000000300057202 */ /* 0x000fd60000000f00 */
[----:B------:R-:W-:-:S04]  /*1dd0*/  @!P0 IADD3 R5, R3, 0x80, RZ ;  /* 0x0000008003058810 */ /* 0x000fc80007ffe0ff */
[----:B------:R-:W-:-:S13]  /*1de0*/  ISETP.GE.AND P1, PT, R5, R2, PT ;  /* 0x000000020500720c */ /* 0x000fda0003f26270 */
[----:B------:R-:W-:Y:S01]  /*1df0*/  @!P1 IMAD.IADD R6, R0, 0x1, R5 ;  /* 0x0000000100069824 */ /* 0x000fe200078e0205 */
[----:B------:R-:W-:Y:S01]  /*1e00*/  @!P1 IADD3 R5, R5, 0x80, RZ ;  /* 0x0000008005059810 */ /* 0x000fe20007ffe0ff */
[----:B------:R-:W-:-:S03]  /*1e10*/  @!P1 IMAD.MOV.U32 R7, RZ, RZ, 0x8 ;  /* 0x00000008ff079424 */ /* 0x000fc600078e00ff */
[----:B------:R-:W-:Y:S01]  /*1e20*/  ISETP.GE.AND P2, PT, R5, R2, PT ;  /* 0x000000020500720c */ /* 0x000fe20003f46270 */
[----:B------:R-:W-:-:S05]  /*1e30*/  @!P1 IMAD.WIDE.U32 R6, R6, R7, c[0x0][0x170] ;  /* 0x00005c0006069625 */ /* 0x000fca00078e0007 */
[----:B------:R0:W5:Y:S07]  /*1e40*/  @!P1 LDG.E.64 R14, [R6.64] ;  /* 0x00000004060e9981 */ /* 0x00016e000c1e1b00 */
[----:B------:R-:W-:Y:S01]  /*1e50*/  @!P2 IADD3 R8, R0, R5, RZ ;  /* 0x000000050008a210 */ /* 0x000fe20007ffe0ff */
[----:B------:R-:W-:Y:S01]  /*1e60*/  CS2R R20, SRZ ;  /* 0x0000000000147805 */ /* 0x000fe2000001ff00 */
[----:B------:R-:W-:Y:S01]  /*1e70*/  @!P2 IADD3 R5, R5, 0x80, RZ ;  /* 0x000000800505a810 */ /* 0x000fe20007ffe0ff */
[----:B------:R-:W-:-:S03]  /*1e80*/  @!P2 IMAD.MOV.U32 R9, RZ, RZ, 0x8 ;  /* 0x00000008ff09a424 */ /* 0x000fc600078e00ff */
[----:B------:R-:W-:-:S13]  /*1e90*/  ISETP.GE.AND P3, PT, R5, R2, PT ;  /* 0x000000020500720c */ /* 0x000fda0003f66270 */
[----:B------:R-:W-:Y:S02]  /*1ea0*/  @!P3 IADD3 R10, R0, R5, RZ ;  /* 0x00000005000ab210 */ /* 0x000fe40007ffe0ff */
[----:B------:R-:W-:-:S04]  /*1eb0*/  @!P3 IADD3 R5, R5, 0x80, RZ ;  /* 0x000000800505b810 */ /* 0x000fc80007ffe0ff */
[----:B------:R-:W-:-:S13]  /*1ec0*/  ISETP.GE.AND P1, PT, R5, R2, PT ;  /* 0x000000020500720c */ /* 0x000fda0003f26270 */
[----:B0-----:R-:W-:Y:S01]  /*1ed0*/  @!P1 IADD3 R6, R0, R5, RZ ;  /* 0x0000000500069210 */ /* 0x001fe20007ffe0ff */
[----:B------:R-:W-:Y:S01]  /*1ee0*/  @!P1 IMAD.MOV.U32 R7, RZ, RZ, 0x8 ;  /* 0x00000008ff079424 */ /* 0x000fe200078e00ff */
[----:B------:R-:W-:-:S03]  /*1ef0*/  @!P1 IADD3 R5, R5, 0x80, RZ ;  /* 0x0000008005059810 */ /* 0x000fc60007ffe0ff */
[----:B------:R-:W-:-:S05]  /*1f00*/  @!P1 IMAD.WIDE.U32 R6, R6, R7, c[0x0][0x170] ;  /* 0x00005c0006069625 */ /* 0x000fca00078e0007 */
[----:B------:R0:W5:Y:S01]  /*1f10*/  @!P1 LDG.E.64 R20, [R6.64] ;  /* 0x0000000406149981 */ /* 0x000162000c1e1b00 */
[----:B------:R-:W-:Y:S01]  /*1f20*/  ISETP.GE.AND P1, PT, R5, R2, PT ;  /* 0x000000020500720c */ /* 0x000fe20003f26270 */
[----:B------:R-:W-:Y:S01]  /*1f30*/  CS2R R16, SRZ ;  /* 0x0000000000107805 */ /* 0x000fe2000001ff00 */
[----:B------:R-:W-:-:S05]  /*1f40*/  @!P2 IMAD.WIDE.U32 R8, R8, R9, c[0x0][0x170] ;  /* 0x00005c000808a625 */ /* 0x000fca00078e0009 */
[----:B------:R1:W5:Y:S01]  /*1f50*/  @!P2 LDG.E.64 R16, [R8.64] ;  /* 0x000000040810a981 */ /* 0x000362000c1e1b00 */
[----:B------:R-:W-:-:S05]  /*1f60*/  CS2R R22, SRZ ;  /* 0x0000000000167805 */ /* 0x000fca000001ff00 */
[----:B-1----:R-:W-:Y:S01]  /*1f70*/  @!P1 IADD3 R8, R0, R5, RZ ;  /* 0x0000000500089210 */ /* 0x002fe20007ffe0ff */
[----:B------:R-:W-:Y:S01]  /*1f80*/  @!P1 IMAD.MOV.U32 R9, RZ, RZ, 0x8 ;  /* 0x00000008ff099424 */ /* 0x000fe200078e00ff */
[----:B------:R-:W-:-:S03]  /*1f90*/  @!P1 IADD3 R5, R5, 0x80, RZ ;  /* 0x0000008005059810 */ /* 0x000fc60007ffe0ff */
[----:B------:R-:W-:-:S05]  /*1fa0*/  @!P1 IMAD.WIDE.U32 R8, R8, R9, c[0x0][0x170] ;  /* 0x00005c0008089625 */ /* 0x000fca00078e0009 */
[----:B------:R1:W5:Y:S01]  /*1fb0*/  @!P1 LDG.E.64 R22, [R8.64] ;  /* 0x0000000408169981 */ /* 0x000362000c1e1b00 */
[----:B------:R-:W-:Y:S01]  /*1fc0*/  ISETP.GE.AND P1, PT, R5, R2, PT ;  /* 0x000000020500720c */ /* 0x000fe20003f26270 */
[----:B------:R-:W-:-:S12]  /*1fd0*/  CS2R R24, SRZ ;  /* 0x0000000000187805 */ /* 0x000fd8000001ff00 */
[----:B------:R-:W-:Y:S01]  /*1fe0*/  @!P1 IADD3 R12, R0, R5, RZ ;  /* 0x00000005000c9210 */ /* 0x000fe20007ffe0ff */
[----:B------:R-:W-:Y:S01]  /*1ff0*/  @!P1 IMAD.MOV.U32 R13, RZ, RZ, 0x8 ;  /* 0x00000008ff0d9424 */ /* 0x000fe200078e00ff */
[----:B------:R-:W-:-:S03]  /*2000*/  @!P1 IADD3 R5, R5, 0x80, RZ ;  /* 0x0000008005059810 */ /* 0x000fc60007ffe0ff */
[----:B------:R-:W-:-:S05]  /*2010*/  @!P1 IMAD.WIDE.U32 R12, R12, R13, c[0x0][0x170] ;  /* 0x00005c000c0c9625 */ /* 0x000fca00078e000d */
[----:B------:R2:W5:Y:S01]  /*2020*/  @!P1 LDG.E.64 R24, [R12.64] ;  /* 0x000000040c189981 */ /* 0x000562000c1e1b00 */
[----:B------:R-:W-:Y:S01]  /*2030*/  ISETP.GE.AND P1, PT, R5, R2, PT ;  /* 0x000000020500720c */ /* 0x000fe20003f26270 */
[----:B------:R-:W-:Y:S01]  /*2040*/  @!P3 IMAD.MOV.U32 R11, RZ, RZ, 0x8 ;  /* 0x00000008ff0bb424 */ /* 0x000fe200078e00ff */
[----:B------:R-:W-:-:S03]  /*2050*/  CS2R R18, SRZ ;  /* 0x0000000000127805 */ /* 0x000fc6000001ff00 */
[----:B------:R-:W-:Y:S01]  /*2060*/  @!P3 IMAD.WIDE.U32 R10, R10, R11, c[0x0][0x170] ;  /* 0x00005c000a0ab625 */ /* 0x000fe200078e000b */
[----:B-1----:R-:W-:-:S04]  /*2070*/  @!P0 IADD3 R8, R0, R3, RZ ;  /* 0x0000000300088210 */ /* 0x002fc80007ffe0ff */
[----:B------:R1:W5:Y:S01]  /*2080*/  @!P3 LDG.E.64 R18, [R10.64] ;  /* 0x000000040a12b981 */ /* 0x000362000c1e1b00 */
[----:B------:R-:W-:Y:S01]  /*2090*/  @!P0 IMAD.MOV.U32 R9, RZ, RZ, 0x8 ;  /* 0x00000008ff098424 */ /* 0x000fe200078e00ff */
[----:B0-----:R-:W-:-:S03]  /*20a0*/  CS2R R6, SRZ ;  /* 0x0000000000067805 */ /* 0x001fc6000001ff00 */
[----:B------:R-:W-:Y:S01]  /*20b0*/  @!P0 IMAD.WIDE.U32 R8, R8, R9, c[0x0][0x170] ;  /* 0x00005c0008088625 */ /* 0x000fe200078e0009 */
[----:B-1----:R-:W-:-:S03]  /*20c0*/  @!P1 IADD3 R10, R0, R5, RZ ;  /* 0x00000005000a9210 */ /* 0x002fc60007ffe0ff */
[----:B------:R-:W-:Y:S01]  /*20d0*/  @!P1 IMAD.MOV.U32 R11, RZ, RZ, 0x8 ;  /* 0x00000008ff0b9424 */ /* 0x000fe200078e00ff */
[----:B------:R-:W-:-:S03]  /*20e0*/  CS2R R4, SRZ ;  /* 0x0000000000047805 */ /* 0x000fc6000001ff00 */
[----:B------:R-:W-:-:S03]  /*20f0*/  @!P1 IMAD.WIDE.U32 R10, R10, R11, c[0x0][0x170] ;  /* 0x00005c000a0a9625 */ /* 0x000fc600078e000b */
[----:B------:R2:W5:Y:S04]  /*2100*/  @!P0 LDG.E.64 R4, [R8.64] ;  /* 0x0000000408048981 */ /* 0x000568000c1e1b00 */
[----:B------:R2:W5:Y:S01]  /*2110*/  @!P1 LDG.E.64 R6, [R10.64] ;  /* 0x000000040a069981 */ /* 0x000562000c1e1b00 */
[----:B------:R-:W-:Y:S01]  /*2120*/  BSSY B0, `(.L_x_2369) ;  /* 0x000003d000007945 */ /* 0x000fe20003800000 */
[----:B------:R-:W-:Y:S05]  /*2130*/  @P0 BRA `(.L_x_2370) ;  /* 0x000003b000000947 */ /* 0x000fea0003800000 */
[----:B--2---:R-:W-:Y:S01]  /*2140*/  HFMA2.MMA R8, -RZ, RZ, -62656, -13256 ;  /* 0xfba6f279ff087435 */ /* 0x004fe200000001ff */
        /* <DEDUP_REMOVED lines=27> */
[----:B0-----:R-:W0:-:S04]  /*2300*/  DADD R10, -R28, |R4| ;  /* 0x000000001c0a7229 */ /* 0x001e080000000504 */
[----:B------:R-:W1:-:S04]  /*2310*/  DSETP.GEU.AND P1, PT, |R28|, c[0x2][0xb8], PT ;  /* 0x00802e001c00762a */ /* 0x000e480003f2e200 */
[----:B0-----:R0:W-:Y:S02]  /*2320*/  DFMA R10, R8, |R4|, R10 ;  /* 0x40000004080a722b */ /* 0x0011e4000000000a */
[----:B0-----:R-:W1:Y:S08]  /*2330*/  F2F.F32.F64 R8, R28 ;  /* 0x0000001c00087310 */ /* 0x001e700000301000 */
[----:B-1----:R-:W-:Y:S01]  /*2340*/  @!P1 FMUL R8, R8, 1.175494350822287508e-38 ;  /* 0x0080000008089820 */ /* 0x002fe20000400000 */
[----:B------:R-:W-:-:S03]  /*2350*/  DSETP.GE.AND P1, PT, |R4|, c[0x2][0x110], PT ;  /* 0x008044000400762a */ /* 0x000fc60003f26200 */
[----:B------:R-:W-:-:S06]  /*2360*/  FMUL.FTZ R26, R8, -1.4426950216293334961 ;  /* 0xbfb8aa3b081a7820 */ /* 0x000fcc0000410000 */
        /* <DEDUP_REMOVED lines=16> */
[----:B-1----:R0:W-:Y:S02]  /*2470*/  DADD R8, R8, R10 ;  /* 0x0000000008087229 */ /* 0x0021e4000000000a */
[----:B0-----:R-:W-:-:S06]  /*2480*/  FMUL.FTZ R10, R26, 1 ;  /* 0x3f8000001a0a7820 */ /* 0x001fcc0000410000 */
[----:B------:R-:W0:Y:S02]  /*2490*/  F2F.F64.F32 R10, R10 ;  /* 0x0000000a000a7310 */ /* 0x000e240000201800 */
[----:B0-----:R-:W0:-:S06]  /*24a0*/  DADD R12, -R10, 1 ;  /* 0x3ff000000a0c7429 */ /* 0x001e0c0000000100 */
[----:B0-----:R-:W0:-:S10]  /*24b0*/  DFMA R8, -R8, R10, R12 ;  /* 0x0000000a0808722b */ /* 0x001e14000000010c */
[----:B0-----:R-:W-:Y:S02]  /*24c0*/  FSEL R9, R9, 1.875, !P1 ;  /* 0x3ff0000009097808 */ /* 0x001fe40004800000 */
[----:B------:R-:W-:Y:S02]  /*24d0*/  FSEL R4, R8, RZ, !P1 ;  /* 0x000000ff08047208 */ /* 0x000fe40004800000 */
[----:B------:R-:W-:Y:S02]  /*24e0*/  LOP3.LUT R5, R9, 0x80000000, R5, 0xb8, !PT ;  /* 0x8000000009057812 */ /* 0x000fe400078eb805 */
.L_x_2370:
[----:B------:R-:W-:Y:S05]  /*24f0*/  BSYNC B0 ;  /* 0x0000000000007941 */ /* 0x000fea0003800000 */
.L_x_2369:
[----:B------:R-:W-:Y:S01]  /*2500*/  IADD3 R27, R3, 0x80, RZ ;  /* 0x00000080031b7810 */ /* 0x000fe20007ffe0ff */
[----:B------:R-:W-:Y:S03]  /*2510*/  BSSY B0, `(.L_x_2371) ;  /* 0x000003e000007945 */ /* 0x000fe60003800000 */
[----:B------:R-:W-:-:S13]  /*2520*/  ISETP.GE.AND P1, PT, R27, R2, PT ;  /* 0x000000021b00720c */ /* 0x000fda0003f26270 */
[----:B------:R-:W-:Y:S05]  /*2530*/  @P1 BRA `(.L_x_2372) ;  /* 0x000003b000001947 */ /* 0x000fea0003800000 */
[----:B--2---:R-:W-:Y:S01]  /*2540*/  MOV R8, 0xfba6f279 ;  /* 0xfba6f27900087802 */ /* 0x004fe20000000f00 */
        /* <DEDUP_REMOVED lines=58> */
.L_x_2372:
[----:B------:R-:W-:Y:S05]  /*28f0*/  BSYNC B0 ;  /* 0x0000000000007941 */ /* 0x000fea0003800000 */
.L_x_2371:
[----:B--2---:R-:W-:Y:S01]  /*2900*/  IADD3 R11, R3, 0x100, RZ ;  /* 0x00000100030b7810 */ /* 0x004fe20007ffe0ff */
[----:B------:R-:W-:Y:S03]  /*2910*/  BSSY B0, `(.L_x_2373) ;  /* 0x000003e000007945 */ /* 0x000fe60003800000 */
[----:B------:R-:W-:-:S13]  /*2920*/  ISETP.GE.AND P1, PT, R11, R2, PT ;  /* 0x000000020b00720c */ /* 0x000fda0003f26270 */
[----:B------:R-:W-:Y:S05]  /*2930*/  @P1 BRA `(.L_x_2374) ;  /* 0x000003b000001947 */ /* 0x000fea0003800000 */
[----:B------:R-:W-:Y:S01]  /*2940*/  MOV R10, 0xfba6f279 ;  /* 0xfba6f279000a7802 */ /* 0x000fe20000000f00 */
        /* <DEDUP_REMOVED lines=58> */
.L_x_2374:
[----:B------:R-:W-:Y:S05]  /*2cf0*/  BSYNC B0 ;  /* 0x0000000000007941 */ /* 0x000fea0003800000 */
.L_x_2373:
[----:B------:R-:W-:Y:S01]  /*2d00*/  IADD3 R13, R3, 0x180, RZ ;  /* 0x00000180030d7810 */ /* 0x000fe20007ffe0ff */
[----:B------:R-:W-:Y:S03]  /*2d10*/  BSSY B0, `(.L_x_2375) ;  /* 0x000003e000007945 */ /* 0x000fe60003800000 */
[----:B------:R-:W-:-:S13]  /*2d20*/  ISETP.GE.AND P1, PT, R13, R2, PT ;  /* 0x000000020d00720c */ /* 0x000fda0003f26270 */
[----:B------:R-:W-:Y:S05]  /*2d30*/  @P1 BRA `(.L_x_2376) ;  /* 0x000003b000001947 */ /* 0x000fea0003800000 */
[----:B------:R-:W-:Y:S01]  /*2d40*/  MOV R12, 0xfba6f279 ;  /* 0xfba6f279000c7802 */ /* 0x000fe20000000f00 */
[----:B------:R-:W-:Y:S01]  /*2d50*/  IMAD.MOV.U32 R13, RZ, RZ, 0x3cf0679a ;  /* 0x3cf0679aff0d7424 */ /* 0x000fe200078e00ff */
[----:B-----5:R-:W-:Y:S01]  /*2d60*/  MOV R14, 0xa4741b81 ;  /* 0xa4741b81000e7802 */ /* 0x020fe20000000f00 */
[----:B------:R-:W-:-:S04]  /*2d70*/  IMAD.MOV.U32 R15, RZ, RZ, 0x3e5ae904 ;  /* 0x3e5ae904ff0f7424 */ /* 0x000fc800078e00ff */
[----:B------:R-:W0:-:S06]  /*2d80*/  DFMA R12, |R18|, -R12, c[0x2][0x0] ;  /* 0x00800000120c762b */ /* 0x000e0c0000000a0c */
        /* <DEDUP_REMOVED lines=54> */
.L_x_2376:
[----:B------:R-:W-:Y:S05]  /*30f0*/  BSYNC B0 ;  /* 0x0000000000007941 */ /* 0x000fea0003800000 */
.L_x_2375:
[----:B-----5:R-:W-:Y:S01]  /*3100*/  IADD3 R15, R3, 0x200, RZ ;  /* 0x00000200030f7810 */ /* 0x020fe20007ffe0ff */
[----:B------:R-:W-:Y:S03]  /*3110*/  BSSY B0, `(.L_x_2377) ;  /* 0x000003e000007945 */ /* 0x000fe60003800000 */
[----:B------:R-:W-:-:S13]  /*3120*/  ISETP.GE.AND P1, PT, R15, R2, PT ;  /* 0x000000020f00720c */ /* 0x000fda0003f26270 */
[----:B------:R-:W-:Y:S05]  /*3130*/  @P1 BRA `(.L_x_2378) ;  /* 0x000003b000001947 */ /* 0x000fea0003800000 */
[----:B------:R-:W-:Y:S01]  /*3140*/  MOV R14, 0xfba6f279 ;  /* 0xfba6f279000e7802 */ /* 0x000fe20000000f00 */
[----:B------:R-:W-:Y:S01]  /*3150*/  IMAD.MOV.U32 R15, RZ, RZ, 0x3cf0679a ;  /* 0x3cf0679aff0f7424 */ /* 0x000fe200078e00ff */
[----:B------:R-:W-:Y:S01]  /*3160*/  MOV R16, 0xa4741b81 ;  /* 0xa4741b8100107802 */ /* 0x000fe20000000f00 */
        /* <DEDUP_REMOVED lines=56> */
.L_x_2378:
[----:B------:R-:W-:Y:S05]  /*34f0*/  BSYNC B0 ;  /* 0x0000000000007941 */ /* 0x000fea0003800000 */
.L_x_2377:
[----:B------:R-:W-:Y:S01]  /*3500*/  IADD3 R17, R3, 0x280, RZ ;  /* 0x0000028003117810 */ /* 0x000fe20007ffe0ff */
        /* <DEDUP_REMOVED lines=62> */
.L_x_2380:
[----:B------:R-:W-:Y:S05]  /*38f0*/  BSYNC B0 ;  /* 0x0000000000007941 */ /* 0x000fea0003800000 */
.L_x_2379:
        /* <DEDUP_REMOVED lines=63> */
.L_x_2382:
[----:B------:R-:W-:Y:S05]  /*3cf0*/  BSYNC B0 ;  /* 0x0000000000007941 */ /* 0x000fea0003800000 */
.L_x_2381:
[----:B------:R-:W-:Y:S01]  /*3d00*/  IADD3 R21, R3, 0x380, RZ ;  /* 0x0000038003157810 */ /* 0x000fe20007ffe0ff */
[----:B------:R-:W-:Y:S01]  /*3d10*/  BSSY B0, `(.L_x_2383) ;  /* 0x000003f000007945 */ /* 0x000fe20003800000 */
[----:B------:R-:W-:Y:S02]  /*3d20*/  @!P0 IADD3 R26, R0, R3, RZ ;  /* 0x00000003001a8210 */ /* 0x000fe40007ffe0ff */
[----:B------:R-:W-:-:S13]  /*3d30*/  ISETP.GE.AND P1, PT, R21, R2, PT ;  /* 0x000000021500720c */ /* 0x000fda0003f26270 */
[----:B------:R-:W-:Y:S05]  /*3d40*/  @P1 BRA `(.L_x_2384) ;  /* 0x000003b000001947 */ /* 0x000fea0003800000 */
[----:B------:R-:W-:Y:S01]  /*3d50*/  IMAD.MOV.U32 R20, RZ, RZ, -0x4590d87 ;  /* 0xfba6f279ff147424 */ /* 0x000fe200078e00ff */
[----:B------:R-:W-:-:S06]  /*3d60*/  MOV R21, 0x3cf0679a ;  /* 0x3cf0679a00157802 */ /* 0x000fcc0000000f00 */
        /* <DEDUP_REMOVED lines=35> */
[----:B-1----:R1:W2:-:S02]  /*3fa0*/  DFMA R22, -R22, c[0x2][0xc0], -R24 ;  /* 0x0080300016167a2b */ /* 0x0022840000000918 */
[----:B-1----:R-:W-:Y:S01]  /*3fb0*/  IMAD.MOV.U32 R24, RZ, RZ, -0x5b8be47f ;  /* 0xa4741b81ff187424 */ /* 0x002fe200078e00ff */
[----:B------:R-:W-:-:S06]  /*3fc0*/  MOV R25, 0x3e5ae904 ;  /* 0x3e5ae90400197802 */ /* 0x000fcc0000000f00 */
[----:B--2---:R-:W1:-:S06]  /*3fd0*/  DFMA R24, R22, R24, c[0x2][0xc8] ;  /* 0x008032001618762b */ /* 0x004e4c0000000018 */
        /* <DEDUP_REMOVED lines=18> */
.L_x_2384:
[----:B------:R-:W-:Y:S05]  /*4100*/  BSYNC B0 ;  /* 0x0000000000007941 */ /* 0x000fea0003800000 */
.L_x_2383:
[----:B------:R-:W-:Y:S01]  /*4110*/  @!P0 IMAD.MOV.U32 R21, RZ, RZ, 0x8 ;  /* 0x00000008ff158424 */ /* 0x000fe200078e00ff */
[----:B------:R-:W-:Y:S01]  /*4120*/  @!P0 MOV R3, R27 ;  /* 0x0000001b00038202 */ /* 0x000fe20000000f00 */
[----:B------:R-:W-:Y:S01]  /*4130*/  BSSY B0, `(.L_x_2385) ;  /* 0x000002f000007945 */ /* 0x000fe20003800000 */
[----:B------:R-:W-:Y:S01]  /*4140*/  BSSY B1, `(.L_x_2386) ;  /* 0x0000027000017945 */ /* 0x000fe20003800000 */
[----:B------:R-:W-:-:S05]  /*4150*/  @!P0 IMAD.WIDE.U32 R20, R26, R21, c[0x0][0x168] ;  /* 0x00005a001a148625 */ /* 0x000fca00078e0015 */
[----:B------:R0:W-:Y:S01]  /*4160*/  @!P0 STG.E.64 [R20.64], R4 ;  /* 0x0000000414008986 */ /* 0x0001e2000c101b04 */
[----:B------:R-:W-:-:S13]  /*4170*/  ISETP.GE.AND P0, PT, R3, R2, PT ;  /* 0x000000020300720c */ /* 0x000fda0003f06270 */
[----:B------:R-:W-:Y:S05]  /*4180*/  @P0 BRA `(.L_x_2387) ;  /* 0x000000c000000947 */ /* 0x000fea0003800000 */
[----:B0-----:R-:W-:Y:S01]  /*4190*/  HFMA2.MMA R5, -RZ, RZ, 0, 4.76837158203125e-07 ;  /* 0x00000008ff057435 */ /* 0x001fe200000001ff */
[----:B------:R-:W-:Y:S01]  /*41a0*/  IMAD.IADD R4, R0, 0x1, R3 ;  /* 0x0000000100047824 */ /* 0x000fe200078e0203 */
[----:B------:R-:W-:-:S04]  /*41b0*/  IADD3 R3, R3, 0x80, RZ ;  /* 0x0000008003037810 */ /* 0x000fc80007ffe0ff */
[----:B------:R-:W-:-:S04]  /*41c0*/  ISETP.GE.AND P0, PT, R3, R2, PT ;  /* 0x000000020300720c */ /* 0x000fc80003f06270 */
[----:B------:R-:W-:-:S05]  /*41d0*/  IMAD.WIDE.U32 R4, R4, R5, c[0x0][0x168] ;  /* 0x00005a0004047625 */ /* 0x000fca00078e0005 */
[----:B------:R0:W-:Y:S04]  /*41e0*/  STG.E.64 [R4.64], R8 ;  /* 0x0000000804007986 */ /* 0x0001e8000c101b04 */
[----:B------:R-:W-:Y:S05]  /*41f0*/  @P0 BRA `(.L_x_2388) ;  /* 0x000000c000000947 */ /* 0x000fea0003800000 */
[----:B0-----:R-:W-:Y:S01]  /*4200*/  MOV R5, 0x8 ;  /* 0x0000000800057802 */ /* 0x001fe20000000f00 */
[----:B------:R-:W-:Y:S01]  /*4210*/  IMAD.IADD R4, R0, 0x1, R3 ;  /* 0x0000000100047824 */ /* 0x000fe200078e0203 */
[----:B------:R-:W-:-:S03]  /*4220*/  IADD3 R3, R3, 0x80, RZ ;  /* 0x0000008003037810 */ /* 0x000fc60007ffe0ff */
[----:B------:R-:W-:-:S05]  /*4230*/  IMAD.WIDE.U32 R4, R4, R5, c[0x0][0x168] ;  /* 0x00005a0004047625 */ /* 0x000fca00078e0005 */
[----:B------:R0:W-:Y:S02]  /*4240*/  STG.E.64 [R4.64], R10 ;  /* 0x0000000a04007986 */ /* 0x0001e4000c101b04 */
.L_x_2387:
[----:B0-----:R-:W-:-:S13]  /*4250*/  ISETP.GE.AND P0, PT, R3, R2, PT ;  /* 0x000000020300720c */ /* 0x001fda0003f06270 */
[----:B------:R-:W-:Y:S05]  /*4260*/  @P0 BRA `(.L_x_2389) ;  /* 0x000000c000000947 */ /* 0x000fea0003800000 */
[----:B------:R-:W-:Y:S01]  /*4270*/  MOV R5, 0x8 ;  /* 0x0000000800057802 */ /* 0x000fe20000000f00 */
[----:B------:R-:W-:Y:S01]  /*4280*/  IMAD.IADD R4, R0, 0x1, R3 ;  /* 0x0000000100047824 */ /* 0x000fe200078e0203 */
[----:B------:R-:W-:-:S03]  /*4290*/  IADD3 R3, R3, 0x80, RZ ;  /* 0x0000008003037810 */ /* 0x000fc60007ffe0ff */
[----:B------:R-:W-:-:S05]  /*42a0*/  IMAD.WIDE.U32 R4, R4, R5, c[0x0][0x168] ;  /* 0x00005a0004047625 */ /* 0x000fca00078e0005 */
[----:B------:R0:W-:Y:S02]  /*42b0*/  STG.E.64 [R4.64], R12 ;  /* 0x0000000c04007986 */ /* 0x0001e4000c101b04 */
.L_x_2388:
[----:B------:R-:W-:-:S13]  /*42c0*/  ISETP.GE.AND P0, PT, R3, R2, PT ;  /* 0x000000020300720c */ /* 0x000fda0003f06270 */
[----:B------:R-:W-:Y:S05]  /*42d0*/  @P0 BRA `(.L_x_2390) ;  /* 0x000000d000000947 */ /* 0x000fea0003800000 */
[----:B0-----:R-:W-:Y:S01]  /*42e0*/  HFMA2.MMA R5, -RZ, RZ, 0, 4.76837158203125e-07 ;  /* 0x00000008ff057435 */ /* 0x001fe200000001ff */
[----:B------:R-:W-:Y:S01]  /*42f0*/  IMAD.IADD R4, R0, 0x1, R3 ;  /* 0x0000000100047824 */ /* 0x000fe200078e0203 */
[----:B------:R-:W-:-:S08]  /*4300*/  IADD3 R3, R3, 0x80, RZ ;  /* 0x0000008003037810 */ /* 0x000fd00007ffe0ff */
[----:B------:R-:W-:-:S05]  /*4310*/  IMAD.WIDE.U32 R4, R4, R5, c[0x0][0x168] ;  /* 0x00005a0004047625 */ /* 0x000fca00078e0005 */
[----:B------:R0:W-:Y:S02]  /*4320*/  STG.E.64 [R4.64], R14 ;  /* 0x0000000e04007986 */ /* 0x0001e4000c101b04 */
.L_x_2389:
[----:B------:R-:W-:-:S13]  /*4330*/  ISETP.GE.AND P0, PT, R3, R2, PT ;  /* 0x000000020300720c */ /* 0x000fda0003f06270 */
[----:B------:R-:W-:Y:S01]  /*4340*/  @P0 BREAK B1 ;  /* 0x0000000000010942 */ /* 0x000fe20003800000 */
[----:B------:R-:W-:Y:S05]  /*4350*/  @P0 BRA `(.L_x_2391) ;  /* 0x000000c000000947 */ /* 0x000fea0003800000 */
[----:B0-----:R-:W-:Y:S01]  /*4360*/  MOV R5, 0x8 ;  /* 0x0000000800057802 */ /* 0x001fe20000000f00 */
[----:B------:R-:W-:Y:S01]  /*4370*/  IMAD.IADD R4, R0, 0x1, R3 ;  /* 0x0000000100047824 */ /* 0x000fe200078e0203 */
[----:B------:R-:W-:-:S03]  /*4380*/  IADD3 R3, R3, 0x80, RZ ;  /* 0x0000008003037810 */ /* 0x000fc60007ffe0ff */
[----:B------:R-:W-:-:S05]  /*4390*/  IMAD.WIDE.U32 R4, R4, R5, c[0x0][0x168] ;  /* 0x00005a0004047625 */ /* 0x000fca00078e0005 */
[----:B------:R0:W-:Y:S02]  /*43a0*/  STG.E.64 [R4.64], R16 ;  /* 0x0000001004007986 */ /* 0x0001e4000c101b04 */
.L_x_2390:
[----:B------:R-:W-:Y:S05]  /*43b0*/  BSYNC B1 ;  /* 0x0000000000017941 */ /* 0x000fea0003800000 */
.L_x_2386:
[----:B------:R-:W-:-:S13]  /*43c0*/  ISETP.GE.AND P0, PT, R3, R2, PT ;  /* 0x000000020300720c */ /* 0x000fda0003f06270 */
[----:B0-----:R-:W-:Y:S01]  /*43d0*/  @!P0 MOV R5, 0x8 ;  /* 0x0000000800058802 */ /* 0x001fe20000000f00 */
[----:B------:R-:W-:Y:S01]  /*43e0*/  @!P0 IMAD.IADD R4, R0, 0x1, R3 ;  /* 0x0000000100048824 */ /* 0x000fe200078e0203 */
[----:B------:R-:W-:-:S03]  /*43f0*/  @!P0 IADD3 R3, R3, 0x80, RZ ;  /* 0x0000008003038810 */ /* 0x000fc60007ffe0ff */
[----:B------:R-:W-:-:S05]  /*4400*/  @!P0 IMAD.WIDE.U32 R4, R4, R5, c[0x0][0x168] ;  /* 0x00005a0004048625 */ /* 0x000fca00078e0005 */
[----:B------:R0:W-:Y:S02]  /*4410*/  @!P0 STG.E.64 [R4.64], R18 ;  /* 0x0000001204008986 */ /* 0x0001e4000c101b04 */
.L_x_2391:
[----:B------:R-:W-:Y:S05]  /*4420*/  BSYNC B0 ;  /* 0x0000000000007941 */ /* 0x000fea0003800000 */
.L_x_2385:
[----:B------:R-:W-:Y:S01]  /*4430*/  WARPSYNC 0xffffffff ;  /* 0xffffffff00007948 */ /* 0x000fe20003800000 */
[----:B------:R-:W-:-:S13]  /*4440*/  ISETP.GE.AND P0, PT, R3, R2, PT ;  /* 0x000000020300720c */ /* 0x000fda0003f06270 */
[----:B------:R-:W-:Y:S05]  /*4450*/  @P0 EXIT ;  /* 0x000000000000094d */ /* 0x000fea0003800000 */
[----:B------:R-:W-:Y:S01]  /*4460*/  HFMA2.MMA R2, -RZ, RZ, 0, 4.76837158203125e-07 ;  /* 0x00000008ff027435 */ /* 0x000fe200000001ff */
[----:B------:R-:W-:-:S09]  /*4470*/  IMAD.IADD R3, R0, 0x1, R3 ;  /* 0x0000000100037824 */ /* 0x000fd200078e0203 */
[----:B------:R-:W-:-:S05]  /*4480*/  IMAD.WIDE.U32 R2, R3, R2, c[0x0][0x168] ;  /* 0x00005a0003027625 */ /* 0x000fca00078e0002 */
[----:B------:R-:W-:Y:S01]  /*4490*/  STG.E.64 [R2.64], R6 ;  /* 0x0000000602007986 */ /* 0x000fe2000c101b04 */
[----:B------:R-:W-:Y:S05]  /*44a0*/  EXIT ;  /* 0x000000000000794d */ /* 0x000fea0003800000 */
.L_x_2392:
        /* <DEDUP_REMOVED lines=13> */
.L_x_10305:


//--------------------- .text._ZN2at6native29vectorized_elementwise_kernelILi4EZZZNS0_15erf_kernel_cudaERNS_18TensorIteratorBaseEENKUlvE_clEvENKUlvE_clEvEUldE_St5arrayIPcLm2EEEEviT0_T1_ --------------------------
	.section	.text._ZN2at6native29vectorized_elementwise_kernelILi4EZZZNS0_15erf_kernel_cudaERNS_18TensorIteratorBaseEENKUlvE_clEvENKUlvE_clEvEUldE_St5arrayIPcLm2EEEEviT0_T1_,"ax",@progbits
	.sectioninfo	@"SHI_REGISTERS=32"
	.align	128
        .global         _ZN2at6native29vectorized_elementwise_kernelILi4EZZZNS0_15erf_kernel_cudaERNS_18TensorIteratorBaseEENKUlvE_clEvENKUlvE_clEvEUldE_St5arrayIPcLm2EEEEviT0_T1_
        .type           _ZN2at6native29vectorized_elementwise_kernelILi4EZZZNS0_15erf_kernel_cudaERNS_18TensorIteratorBaseEENKUlvE_clEvENKUlvE_clEvEUldE_St5arrayIPcLm2EEEEviT0_T1_,@function
        .size           _ZN2at6native29vectorized_elementwise_kernelILi4EZZZNS0_15erf_kernel_cudaERNS_18TensorIteratorBaseEENKUlvE_clEvENKUlvE_clEvEUldE_St5arrayIPcLm2EEEEviT0_T1_,(.L_x_10306 - _ZN2at6native29vectorized_elementwise_kernelILi4EZZZNS0_15erf_kernel_cudaERNS_18TensorIteratorBaseEENKUlvE_clEvENKUlvE_clEvEUldE_St5arrayIPcLm2EEEEviT0_T1_)
        .other          _ZN2at6native29vectorized_elementwise_kernelILi4EZZZNS0_15erf_kernel_cudaERNS_18TensorIteratorBaseEENKUlvE_clEvENKUlvE_clEvEUldE_St5arrayIPcLm2EEEEviT0_T1_,@"STO_CUDA_ENTRY STV_DEFAULT"
_ZN2at6native29vectorized_elementwise_kernelILi4EZZZNS0_15erf_kernel_cudaERNS_18TensorIteratorBaseEENKUlvE_clEvENKUlvE_clEvEUldE_St5arrayIPcLm2EEEEviT0_T1_:
.text._ZN2at6native29vectorized_elementwise_kernelILi4EZZZNS0_15erf_kernel_cudaERNS_18TensorIteratorBaseEENKUlvE_clEvENKUlvE_clEvEUldE_St5arrayIPcLm2EEEEviT0_T1_:
        /* <DEDUP_REMOVED lines=473> */
.L_x_2393:
        /* <DEDUP_REMOVED lines=118> */
.L_x_2395:
[----:B------:R-:W-:Y:S05]  /*24f0*/  BSYNC B0 ;  /* 0x0000000000007941 */ /* 0x000fea0003800000 */
.L_x_2394:
        /* <DEDUP_REMOVED lines=63> */
.L_x_2397:
[----:B------:R-:W-:Y:S05]  /*28f0*/  BSYNC B0 ;  /* 0x0000000000007941 */ /* 0x000fea0003800000 */
.L_x_2396:
        /* <DEDUP_REMOVED lines=63> */
.L_x_2399:
[----:B------:R-:W-:Y:S05]  /*2cf0*/  BSYNC B0 ;  /* 0x0000000000007941 */ /* 0x000fea0003800000 */
.L_x_2398:
        /* <DEDUP_REMOVED lines=63> */
.L_x_2401:
[----:B------:R-:W-:Y:S05]  /*30f0*/  BSYNC B0 ;  /* 0x0000000000007941 */ /* 0x000fea0003800000 */
.L_x_2400:
        /* <DEDUP_REMOVED lines=63> */
.L_x_2403:
[----:B------:R-:W-:Y:S05]  /*34f0*/  BSYNC B0 ;  /* 0x0000000000007941 */ /* 0x000fea0003800000 */
.L_x_2402:
        /* <DEDUP_REMOVED lines=63> */
.L_x_2405:
[----:B------:R-:W-:Y:S05]  /*38f0*/  BSYNC B0 ;  /* 0x0000000000007941 */ /* 0x000fea0003800000 */
.L_x_2404:
        /* <DEDUP_REMOVED lines=63> */
.L_x_2407:
[----:B------:R-:W-:Y:S05]  /*3cf0*/  BSYNC B0 ;  /* 0x0000000000007941 */ /* 0x000fea0003800000 */
.L_x_2406:
        /* <DEDUP_REMOVED lines=64> */
.L_x_2409:
[----:B------:R-:W-:Y:S05]  /*4100*/  BSYNC B0 ;  /* 0x0000000000007941 */ /* 0x000fea0003800000 */
.L_x_2408:
        /* <DEDUP_REMOVED lines=20> */
.L_x_2412:
[----:B0-----:R-:W-:-:S13]  /*4250*/  ISETP.GE.AND P0, PT, R3, R2, PT ;  /* 0x000000020300720c */ /* 0x001fda0003f06270 */
[----:B------:R-:W-:Y:S05]  /*4260*/  @P0 BRA `(.L_x_2414) ;  /* 0x000000c000000947 */ /* 0x000fea0003800000 */
[----:B------:R-:W-:Y:S01]  /*4270*/  MOV R5, 0x8 ;  /* 0x0000000800057802 */ /* 0x000fe20000000f00 */
[----:B------:R-:W-:Y:S01]  /*4280*/  IMAD.IADD R4, R0, 0x1, R3 ;  /* 0x0000000100047824 */ /* 0x000fe200078e0203 */
[----:B------:R-:W-:-:S03]  /*4290*/  IADD3 R3, R3, 0x80, RZ ;  /* 0x0000008003037810 */ /* 0x000fc60007ffe0ff */
[----:B------:R-:W-:-:S05]  /*42a0*/  IMAD.WIDE.U32 R4, R4, R5, c[0x0][0x168] ;  /* 0x00005a0004047625 */ /* 0x000fca00078e0005 */
[----:B------:R0:W-:Y:S02]  /*42b0*/  STG.E.64 [R4.64], R12 ;  /* 0x0000000c04007986 */ /* 0x0001e4000c101b04 */
.L_x_2413:
[----:B------:R-:W-:-:S13]  /*42c0*/  ISETP.GE.AND P0, PT, R3, R2, PT ;  /* 0x000000020300720c */ /* 0x000fda0003f06270 */
[----:B------:R-:W-:Y:S05]  /*42d0*/  @P0 BRA `(.L_x_2415) ;  /* 0x000000d000000947 */ /* 0x000fea0003800000 */
[----:B0-----:R-:W-:Y:S01]  /*42e0*/  HFMA2.MMA R5, -RZ, RZ, 0, 4.76837158203125e-07 ;  /* 0x00000008ff057435 */ /* 0x001fe200000001ff */
[----:B------:R-:W-:Y:S01]  /*42f0*/  IMAD.IADD R4, R0, 0x1, R3 ;  /* 0x0000000100047824 */ /* 0x000fe200078e0203 */
[----:B------:R-:W-:-:S08]  /*4300*/  IADD3 R3, R3, 0x80, RZ ;  /* 0x0000008003037810 */ /* 0x000fd00007ffe0ff */
[----:B------:R-:W-:-:S05]  /*4310*/  IMAD.WIDE.U32 R4, R4, R5, c[0x0][0x168] ;  /* 0x00005a0004047625 */ /* 0x000fca00078e0005 */
[----:B------:R0:W-:Y:S02]  /*4320*/  STG.E.64 [R4.64], R14 ;  /* 0x0000000e04007986 */ /* 0x0001e4000c101b04 */
.L_x_2414:
        /* <DEDUP_REMOVED lines=8> */
.L_x_2415:
[----:B------:R-:W-:Y:S05]  /*43b0*/  BSYNC B1 ;  /* 0x0000000000017941 */ /* 0x000fea0003800000 */
.L_x_2411:
[----:B------:R-:W-:-:S13]  /*43c0*/  ISETP.GE.AND P0, PT, R3, R2, PT ;  /* 0x000000020300720c */ /* 0x000fda0003f06270 */
[----:B0-----:R-:W-:Y:S01]  /*43d0*/  @!P0 MOV R5, 0x8 ;  /* 0x0000000800058802 */ /* 0x001fe20000000f00 */
[----:B------:R-:W-:Y:S01]  /*43e0*/  @!P0 IMAD.IADD R4, R0, 0x1, R3 ;  /* 0x0000000100048824 */ /* 0x000fe200078e0203 */
[----:B------:R-:W-:-:S03]  /*43f0*/  @!P0 IADD3 R3, R3, 0x80, RZ ;  /* 0x0000008003038810 */ /* 0x000fc60007ffe0ff */
[----:B------:R-:W-:-:S05]  /*4400*/  @!P0 IMAD.WIDE.U32 R4, R4, R5, c[0x0][0x168] ;  /* 0x00005a0004048625 */ /* 0x000fca00078e0005 */
[----:B------:R0:W-:Y:S02]  /*4410*/  @!P0 STG.E.64 [R4.64], R18 ;  /* 0x0000001204008986 */ /* 0x0001e4000c101b04 */
.L_x_2416:
[----:B------:R-:W-:Y:S05]  /*4420*/  BSYNC B0 ;  /* 0x0000000000007941 */ /* 0x000fea0003800000 */
.L_x_2410:
        /* <DEDUP_REMOVED lines=8> */
.L_x_2417:
        /* <DEDUP_REMOVED lines=13> */
.L_x_10306:


//--------------------- .text._ZN2at6native29vectorized_elementwise_kernelILi8EZZZNS0_15erf_kernel_cudaERNS_18TensorIteratorBaseEENKUlvE_clEvENKUlvE_clEvEUldE_St5arrayIPcLm2EEEEviT0_T1_ --------------------------
	.section	.text._ZN2at6native29vectorized_elementwise_kernelILi8EZZZNS0_15erf_kernel_cudaERNS_18TensorIteratorBaseEENKUlvE_clEvENKUlvE_clEvEUldE_St5arrayIPcLm2EEEEviT0_T1_,"ax",@progbits
	.sectioninfo	@"SHI_REGISTERS=4"
	.align	128
        .global         _ZN2at6native29vectorized_elementwise_kernelILi8EZZZNS0_15erf_kernel_cudaERNS_18TensorIteratorBaseEENKUlvE_clEvENKUlvE_clEvEUldE_St5arrayIPcLm2EEEEviT0_T1_
        .type           _ZN2at6native29vectorized_elementwise_kernelILi8EZZZNS0_15erf_kernel_cudaERNS_18TensorIteratorBaseEENKUlvE_clEvENKUlvE_clEvEUldE_St5arrayIPcLm2EEEEviT0_T1_,@function
        .size           _ZN2at6native29vectorized_elementwise_kernelILi8EZZZNS0_15erf_kernel_cudaERNS_18TensorIteratorBaseEENKUlvE_clEvENKUlvE_clEvEUldE_St5arrayIPcLm2EEEEviT0_T1_,(.L_x_10307 - _ZN2at6native29vectorized_elementwise_kernelILi8EZZZNS0_15erf_kernel_cudaERNS_18TensorIteratorBaseEENKUlvE_clEvENKUlvE_clEvEUldE_St5arrayIPcLm2EEEEviT0_T1_)
        .other          _ZN2at6native29vectorized_elementwise_kernelILi8EZZZNS0_15erf_kernel_cudaERNS_18TensorIteratorBaseEENKUlvE_clEvENKUlvE_clEvEUldE_St5arrayIPcLm2EEEEviT0_T1_,@"STO_CUDA_ENTRY STV_DEFAULT"
_ZN2at6native29vectorized_elementwise_kernelILi8EZZZNS0_15erf_kernel_cudaERNS_18TensorIteratorBaseEENKUlvE_clEvENKUlvE_clEvEUldE_St5arrayIPcLm2EEEEviT0_T1_:
.text._ZN2at6native29vectorized_elementwise_kernelILi8EZZZNS0_15erf_kernel_cudaERNS_18TensorIteratorBaseEENKUlvE_clEvENKUlvE_clEvEUldE_St5arrayIPcLm2EEEEviT0_T1_:
[----:B------:R-:W-:Y:S02]  /*0000*/  MOV R1, c[0x0][0x28] ;  /* 0x00000a0000017a02 */ /* 0x000fe40000000f00 */
[----:B------:R-:W-:Y:S05]  /*0010*/  EXIT ;  /* 0x000000000000794d */ /* 0x000fea0003800000 */
.L_x_2418:
        /* <DEDUP_REMOVED lines=14> */
.L_x_10307:


//--------------------- .text._ZN2at6native18elementwise_kernelILi128ELi4EZNS0_15gpu_kernel_implIZZZNS0_17logit_kernel_cudaERNS_18TensorIteratorBaseERKN3c106ScalarEENKUlvE_clEvENKUlvE2_clEvEUlNS5_8BFloat16EE0_EEvS4_RKT_EUliE_EEviT1_ --------------------------
	.section	.text._ZN2at6native18elementwise_kernelILi128ELi4EZNS0_15gpu_kernel_implIZZZNS0_17logit_kernel_cudaERNS_18TensorIteratorBaseERKN3c106ScalarEENKUlvE_clEvENKUlvE2_clEvEUlNS5_8BFloat16EE0_EEvS4_RKT_EUliE_EEviT1_,"ax",@progbits
	.sectioninfo	@"SHI_REGISTERS=26"
	.align	128
        .global         _ZN2at6native18elementwise_kernelILi128ELi4EZNS0_15gpu_kernel_implIZZZNS0_17logit_kernel_cudaERNS_18TensorIteratorBaseERKN3c106ScalarEENKUlvE_clEvENKUlvE2_clEvEUlNS5_8BFloat16EE0_EEvS4_RKT_EUliE_EEviT1_
        .type           _ZN2at6native18elementwise_kernelILi128ELi4EZNS0_15gpu_kernel_implIZZZNS0_17logit_kernel_cudaERNS_18TensorIteratorBaseERKN3c106ScalarEENKUlvE_clEvENKUlvE2_clEvEUlNS5_8BFloat16EE0_EEvS4_RKT_EUliE_EEviT1_,@function
        .size           _ZN2at6native18elementwise_kernelILi128ELi4EZNS0_15gpu_kernel_implIZZZNS0_17logit_kernel_cudaERNS_18TensorIteratorBaseERKN3c106ScalarEENKUlvE_clEvENKUlvE2_clEvEUlNS5_8BFloat16EE0_EEvS4_RKT_EUliE_EEviT1_,(.L_x_10308 - _ZN2at6native18elementwise_kernelILi128ELi4EZNS0_15gpu_kernel_implIZZZNS0_17logit_kernel_cudaERNS_18TensorIteratorBaseERKN3c106ScalarEENKUlvE_clEvENKUlvE2_clEvEUlNS5_8BFloat16EE0_EEvS4_RKT_EUliE_EEviT1_)
        .other          _ZN2at6native18elementwise_kernelILi128ELi4EZNS0_15gpu_kernel_implIZZZNS0_17logit_kernel_cudaERNS_18TensorIteratorBaseERKN3c106ScalarEENKUlvE_clEvENKUlvE2_clEvEUlNS5_8BFloat16EE0_EEvS4_RKT_EUliE_EEviT1_,@"STO_CUDA_ENTRY STV_DEFAULT"
_ZN2at6native18elementwise_kernelILi128ELi4EZNS0_15gpu_kernel_implIZZZNS0_17logit_kernel_cudaERNS_18TensorIteratorBaseERKN3c106ScalarEENKUlvE_clEvENKUlvE2_clEvEUlNS5_8BFloat16EE0_EEvS4_RKT_EUliE_EEviT1_:
.text._ZN2at6native18elementwise_kernelILi128ELi4EZNS0_15gpu_kernel_implIZZZNS0_17logit_kernel_cudaERNS_18TensorIteratorBaseERKN3c106ScalarEENKUlvE_clEvENKUlvE2_clEvEUlNS5_8BFloat16EE0_EEvS4_RKT_EUliE_EEviT1_:
        /* <DEDUP_REMOVED lines=236> */
.L_x_2421:
        /* <DEDUP_REMOVED lines=20> */
.L_x_2425:
[----:B------:R-:W2:Y:S02]  /*1000*/  LDG.E.U8 R2, [R2.64] ;  /* 0x0000002402027981 */ /* 0x000ea4000c1e1100 */
[----:B--2---:R-:W0:Y:S02]  /*1010*/  I2F.U16 R0, R2 ;  /* 0x0000000200007306 */ /* 0x004e240000101000 */
[----:B0-----:R-:W-:Y:S01]  /*1020*/  F2FP.BF16.PACK_AB R0, RZ, R0 ;  /* 0x00000000ff00723e */ /* 0x001fe200000010ff */
[----:B------:R-:W-:Y:S05]  /*1030*/  BRA `(.L_x_2427) ;  /* 0x00000e3000007947 */ /* 0x000fea0003800000 */
.L_x_2424:
        /* <DEDUP_REMOVED lines=10> */
.L_x_2429:
[----:B------:R-:W2:Y:S02]  /*10e0*/  LDG.E R2, [R2.64] ;  /* 0x0000002402027981 */ /* 0x000ea4000c1e1900 */
[----:B--2---:R-:W0:Y:S02]  /*10f0*/  I2F R0, R2 ;  /* 0x0000000200007306 */ /* 0x004e240000201400 */
[----:B0-----:R-:W-:Y:S01]  /*1100*/  F2FP.BF16.PACK_AB R0, RZ, R0 ;  /* 0x00000000ff00723e */ /* 0x001fe200000010ff */
[----:B------:R-:W-:Y:S05]  /*1110*/  BRA `(.L_x_2427) ;  /* 0x00000d5000007947 */ /* 0x000fea0003800000 */
.L_x_2428:
[----:B------:R-:W2:Y:S02]  /*1120*/  LDG.E.U16 R2, [R2.64] ;  /* 0x0000002402027981 */ /* 0x000ea4000c1e1500 */
[----:B--2---:R-:W0:Y:S02]  /*1130*/  I2F.S16 R0, R2 ;  /* 0x0000000200007306 */ /* 0x004e240000101400 */
[----:B0-----:R-:W-:Y:S01]  /*1140*/  F2FP.BF16.PACK_AB R0, RZ, R0 ;  /* 0x00000000ff00723e */ /* 0x001fe200000010ff */
[----:B------:R-:W-:Y:S05]  /*1150*/  BRA `(.L_x_2427) ;  /* 0x00000d1000007947 */ /* 0x000fea0003800000 */
.L_x_2423:
        /* <DEDUP_REMOVED lines=9> */
.L_x_2431:
[----:B------:R-:W2:Y:S02]  /*11f0*/  LDG.E.U16 R0, [R2.64] ;  /* 0x0000002402007981 */ /* 0x000ea4000c1e1500 */
[----:B--2---:R-:W-:-:S05]  /*1200*/  HADD2.F32 R0, -RZ, R0.H0_H0 ;  /* 0x20000000ff007230 */ /* 0x004fca0000004100 */
[----:B------:R-:W-:Y:S01]  /*1210*/  F2FP.BF16.PACK_AB R0, RZ, R0 ;  /* 0x00000000ff00723e */ /* 0x000fe200000010ff */
[----:B------:R-:W-:Y:S05]  /*1220*/  BRA `(.L_x_2427) ;  /* 0x00000c4000007947 */ /* 0x000fea0003800000 */
.L_x_2430:
        /* <DEDUP_REMOVED lines=9> */
.L_x_2433:
[----:B------:R-:W2:Y:S02]  /*12c0*/  LDG.E.U16 R2, [R2.64] ;  /* 0x0000002402027981 */ /* 0x000ea4000c1e1500 */
[----:B--2---:R-:W-:-:S05]  /*12d0*/  HADD2.F32 R0, -RZ, R2.H0_H0 ;  /* 0x20000002ff007230 */ /* 0x004fca0000004100 */
[----:B------:R-:W-:Y:S01]  /*12e0*/  F2FP.BF16.PACK_AB R0, RZ, R0 ;  /* 0x00000000ff00723e */ /* 0x000fe200000010ff */
[----:B------:R-:W-:Y:S05]  /*12f0*/  BRA `(.L_x_2427) ;  /* 0x00000b7000007947 */ /* 0x000fea0003800000 */
.L_x_2432:
[----:B------:R-:W2:Y:S02]  /*1300*/  LDG.E.64 R2, [R2.64] ;  /* 0x0000002402027981 */ /* 0x000ea4000c1e1b00 */
[----:B--2---:R-:W0:Y:S01]  /*1310*/  F2F.F32.F64 R0, R2 ;  /* 0x0000000200007310 */ /* 0x004e220000301000 */
[----:B------:R-:W0:-:S14]  /*1320*/  DSETP.GEU.AND P0, PT, |R2|, c[0x2][0x0], PT ;  /* 0x008000000200762a */ /* 0x000e1c0003f0e200 */
[----:B0-----:R-:W-:-:S05]  /*1330*/  @!P0 FMUL R0, R0, 1.175494350822287508e-38 ;  /* 0x0080000000008820 */ /* 0x001fca0000400000 */
[----:B------:R-:W-:Y:S01]  /*1340*/  F2FP.BF16.PACK_AB R0, RZ, R0 ;  /* 0x00000000ff00723e */ /* 0x000fe200000010ff */
[----:B------:R-:W-:Y:S05]  /*1350*/  BRA `(.L_x_2427) ;  /* 0x00000b1000007947 */ /* 0x000fea0003800000 */
.L_x_2422:
        /* <DEDUP_REMOVED lines=13> */
.L_x_2436:
[----:B------:R-:W2:Y:S02]  /*1430*/  LDG.E.64 R2, [R2.64] ;  /* 0x0000002402027981 */ /* 0x000ea4000c1e1b00 */
[----:B--2---:R-:W0:Y:S01]  /*1440*/  F2F.F32.F64 R0, R2 ;  /* 0x0000000200007310 */ /* 0x004e220000301000 */
[----:B------:R-:W0:-:S14]  /*1450*/  DSETP.GEU.AND P0, PT, |R2|, c[0x2][0x0], PT ;  /* 0x008000000200762a */ /* 0x000e1c0003f0e200 */
[----:B0-----:R-:W-:-:S05]  /*1460*/  @!P0 FMUL R0, R0, 1.175494350822287508e-38 ;  /* 0x0080000000008820 */ /* 0x001fca0000400000 */
[----:B------:R-:W-:Y:S01]  /*1470*/  F2FP.BF16.PACK_AB R0, RZ, R0 ;  /* 0x00000000ff00723e */ /* 0x000fe200000010ff */
[----:B------:R-:W-:Y:S05]  /*1480*/  BRA `(.L_x_2427) ;  /* 0x000009e000007947 */ /* 0x000fea0003800000 */
.L_x_2435:
        /* <DEDUP_REMOVED lines=28> */
.L_x_2438:
        /* <DEDUP_REMOVED lines=15> */
.L_x_2437:
[----:B------:R0:W5:Y:S01]  /*1740*/  LDG.E.U16 R0, [R2.64] ;  /* 0x0000002402007981 */ /* 0x000162000c1e1500 */
[----:B------:R-:W-:Y:S05]  /*1750*/  BRA `(.L_x_2427) ;  /* 0x0000071000007947 */ /* 0x000fea0003800000 */
.L_x_2434:
        /* <DEDUP_REMOVED lines=12> */
.L_x_2441:
        /* <DEDUP_REMOVED lines=21> */
.L_x_2445:
[----:B------:R-:W-:Y:S05]  /*1970*/  BSYNC B1 ;  /* 0x0000000000017941 */ /* 0x000fea0003800000 */
.L_x_2444:
[----:B------:R-:W-:Y:S01]  /*1980*/  LEA R3, R0, 0x3b800000, 0x17 ;  /* 0x3b80000000037811 */ /* 0x000fe200078eb8ff */
[----:B------:R-:W-:-:S05]  /*1990*/  IMAD.SHL.U32 R0, R2, 0x100000, RZ ;  /* 0x0010000002007824 */ /* 0x000fca00078e00ff */
[----:B------:R-:W-:Y:S02]  /*19a0*/  LOP3.LUT R0, R3, R0, R4, 0xfe, !PT ;  /* 0x0000000003007212 */ /* 0x000fe400078efe04 */
.L_x_2443:
[----:B------:R-:W-:Y:S05]  /*19b0*/  BSYNC B0 ;  /* 0x0000000000007941 */ /* 0x000fea0003800000 */
.L_x_2442:
[----:B------:R-:W-:Y:S01]  /*19c0*/  F2FP.BF16.PACK_AB R0, RZ, R0 ;  /* 0x00000000ff00723e */ /* 0x000fe200000010ff */
[----:B------:R-:W-:Y:S05]  /*19d0*/  BRA `(.L_x_2427) ;  /* 0x0000049000007947 */ /* 0x000fea0003800000 */
.L_x_2440:
        /* <DEDUP_REMOVED lines=21> */
.L_x_2449:
[----:B------:R-:W-:Y:S05]  /*1b30*/  BSYNC B1 ;  /* 0x0000000000017941 */ /* 0x000fea0003800000 */
.L_x_2448:
[----:B------:R-:W-:Y:S01]  /*1b40*/  LEA R3, R0, 0x37800000, 0x17 ;  /* 0x3780000000037811 */ /* 0x000fe200078eb8ff */
[----:B------:R-:W-:-:S05]  /*1b50*/  IMAD.SHL.U32 R0, R2, 0x200000, RZ ;  /* 0x0020000002007824 */ /* 0x000fca00078e00ff */
[----:B------:R-:W-:Y:S02]  /*1b60*/  LOP3.LUT R0, R3, R0, R4, 0xfe, !PT ;  /* 0x0000000003007212 */ /* 0x000fe400078efe04 */
.L_x_2447:
[----:B------:R-:W-:Y:S05]  /*1b70*/  BSYNC B0 ;  /* 0x0000000000007941 */ /* 0x000fea0003800000 */
.L_x_2446:
[----:B------:R-:W-:Y:S01]  /*1b80*/  F2FP.BF16.PACK_AB R0, RZ, R0 ;  /* 0x00000000ff00723e */ /* 0x000fe200000010ff */
[----:B------:R-:W-:Y:S05]  /*1b90*/  BRA `(.L_x_2427) ;  /* 0x000002d000007947 */ /* 0x000fea0003800000 */
.L_x_2439:
        /* <DEDUP_REMOVED lines=14> */
.L_x_2453:
[----:B------:R-:W-:Y:S05]  /*1c80*/  BSYNC B0 ;  /* 0x0000000000007941 */ /* 0x000fea0003800000 */
.L_x_2452:
[----:B------:R-:W-:Y:S01]  /*1c90*/  F2FP.BF16.PACK_AB R0, RZ, R0 ;  /* 0x00000000ff00723e */ /* 0x000fe200000010ff */
[----:B------:R-:W-:Y:S05]  /*1ca0*/  BRA `(.L_x_2427) ;  /* 0x000001c000007947 */ /* 0x000fea0003800000 */
.L_x_2426:
        /* <DEDUP_REMOVED lines=21> */
.L_x_2451:
[----:B------:R-:W2:Y:S02]  /*1e00*/  LDG.E.64 R2, [R2.64] ;  /* 0x0000002402027981 */ /* 0x000ea4000c1e1b00 */
[----:B--2---:R-:W0:Y:S02]  /*1e10*/  I2F.U64 R0, R2 ;  /* 0x0000000200007312 */ /* 0x004e240000301000 */
[----:B0-----:R-:W-:Y:S01]  /*1e20*/  F2FP.BF16.PACK_AB R0, RZ, R0 ;  /* 0x00000000ff00723e */ /* 0x001fe200000010ff */
[----:B------:R-:W-:Y:S05]  /*1e30*/  BRA `(.L_x_2427) ;  /* 0x0000003000007947 */ /* 0x000fea0003800000 */
.L_x_2450:
[----:B------:R-:W2:Y:S02]  /*1e40*/  LDG.E R2, [R2.64] ;  /* 0x0000002402027981 */ /* 0x000ea4000c1e1900 */
[----:B--2---:R-:W0:Y:S02]  /*1e50*/  I2F.U32 R0, R2 ;  /* 0x0000000200007306 */ /* 0x004e240000201000 */
[----:B0-----:R-:W-:-:S06]  /*1e60*/  F2FP.BF16.PACK_AB R0, RZ, R0 ;  /* 0x00000000ff00723e */ /* 0x001fcc00000010ff */
.L_x_2427:
[----:B0----5:R-:W-:Y:S01]  /*1e70*/  PRMT R2, RZ, 0x5410, R0 ;  /* 0x00005410ff027816 */ /* 0x021fe20000000000 */
[----:B------:R-:W-:Y:S01]  /*1e80*/  BSSY B0, `(.L_x_2454) ;  /* 0x0000007000007945 */ /* 0x000fe20003800000 */
[----:B------:R-:W-:-:S02]  /*1e90*/  IMAD.MOV.U32 R0, RZ, RZ, c[0x0][0x370] ;  /* 0x0000dc00ff007624 */ /* 0x000fc400078e00ff */
[----:B------:R-:W-:-:S13]  /*1ea0*/  FSETP.GEU.FTZ.AND P0, PT, R2, c[0x0][0x370], PT ;  /* 0x0000dc0002007a0b */ /* 0x000fda0003f1e000 */
[----:B------:R-:W-:Y:S05]  /*1eb0*/  @!P0 BRA `(.L_x_2455) ;  /* 0x0000003000008947 */ /* 0x000fea0003800000 */
[----:B------:R-:W-:Y:S01]  /*1ec0*/  FSETP.GT.FTZ.AND P0, PT, R2, c[0x0][0x374], PT ;  /* 0x0000dd0002007a0b */ /* 0x000fe20003f14000 */
[----:B------:R-:W-:-:S12]  /*1ed0*/  IMAD.MOV.U32 R0, RZ, RZ, R2 ;  /* 0x000000ffff007224 */ /* 0x000fd800078e0002 */
[----:B------:R-:W-:Y:S02]  /*1ee0*/  @P0 IMAD.MOV.U32 R0, RZ, RZ, c[0x0][0x374] ;  /* 0x0000dd00ff000624 */ /* 0x000fe400078e00ff */
.L_x_2455:
[----:B------:R-:W-:Y:S05]  /*1ef0*/  BSYNC B0 ;  /* 0x0000000000007941 */ /* 0x000fea0003800000 */
.L_x_2454:
[----:B------:R-:W-:Y:S01]  /*1f00*/  FADD.FTZ R2, -R0, 1 ;  /* 0x3f80000000027421 */ /* 0x000fe20000010100 */
[----:B------:R-:W0:Y:S03]  /*1f10*/  LDC.U8 R5, c[0x0][0x380] ;  /* 0x0000e000ff057b82 */ /* 0x000e260000000000 */
[----:B------:R-:W1:Y:S02]  /*1f20*/  MUFU.RCP R3, R2 ;  /* 0x0000000200037308 */ /* 0x000e640000001000 */
[----:B-1----:R-:W-:Y:S01]  /*1f30*/  FMUL.FTZ R0, R3, R0 ;  /* 0x0000000003007220 */ /* 0x002fe20000410000 */
[----:B0-----:R-:W-:-:S05]  /*1f40*/  PRMT R4, R5, 0x9910, RZ ;  /* 0x0000991005047816 */ /* 0x001fca00000000ff */
[----:B------:R-:W0:Y:S01]  /*1f50*/  MUFU.LG2 R0, R0 ;  /* 0x0000000000007308 */ /* 0x000e220000000c00 */
[----:B------:R-:W-:Y:S01]  /*1f60*/  ISETP.GT.AND P0, PT, R4, 0x9, PT ;  /* 0x000000090400780c */ /* 0x000fe20003f04270 */
[----:B0-----:R-:W-:-:S05]  /*1f70*/  FMUL.FTZ R3, R0, 0.69314718246459960938 ;  /* 0x3f31721800037820 */ /* 0x001fca0000410000 */
[----:B------:R-:W-:-:S07]  /*1f80*/  F2FP.BF16.PACK_AB R3, RZ, R3 ;  /* 0x00000003ff03723e */ /* 0x000fce00000010ff */
        /* <DEDUP_REMOVED lines=13> */
.L_x_2459:
[----:B------:R-:W-:-:S06]  /*2060*/  PRMT R3, RZ, 0x5410, R3 ;  /* 0x00005410ff037816 */ /* 0x000fcc0000000003 */
[----:B------:R-:W0:Y:S02]  /*2070*/  F2I.S64.TRUNC R2, R3 ;  /* 0x0000000300027311 */ /* 0x000e24000020d900 */
[----:B0-----:R0:W-:Y:S01]  /*2080*/  STG.E.U8 [R16.64], R2 ;  /* 0x0000000210007986 */ /* 0x0011e2000c101124 */
[----:B------:R-:W-:Y:S05]  /*2090*/  BRA `(.L_x_2461) ;  /* 0x00000e4000007947 */ /* 0x000fea0003800000 */
.L_x_2458:
        /* <DEDUP_REMOVED lines=10> */
.L_x_2463:
[----:B------:R-:W-:-:S06]  /*2140*/  PRMT R3, RZ, 0x5410, R3 ;  /* 0x00005410ff037816 */ /* 0x000fcc0000000003 */
[----:B------:R-:W0:Y:S02]  /*2150*/  F2I.FTZ.TRUNC.NTZ R3, R3 ;  /* 0x0000000300037305 */ /* 0x000e24000021f100 */
[----:B0-----:R0:W-:Y:S01]  /*2160*/  STG.E [R16.64], R3 ;  /* 0x0000000310007986 */ /* 0x0011e2000c101924 */
[----:B------:R-:W-:Y:S05]  /*2170*/  BRA `(.L_x_2461) ;  /* 0x00000d6000007947 */ /* 0x000fea0003800000 */
.L_x_2462:
[----:B------:R-:W-:-:S06]  /*2180*/  PRMT R3, RZ, 0x5410, R3 ;  /* 0x00005410ff037816 */ /* 0x000fcc0000000003 */
[----:B------:R-:W0:Y:S02]  /*2190*/  F2I.FTZ.TRUNC.NTZ R3, R3 ;  /* 0x0000000300037305 */ /* 0x000e24000021f100 */
[----:B0-----:R0:W-:Y:S01]  /*21a0*/  STG.E.U16 [R16.64], R3 ;  /* 0x0000000310007986 */ /* 0x0011e2000c101524 */
[----:B------:R-:W-:Y:S05]  /*21b0*/  BRA `(.L_x_2461) ;  /* 0x00000d2000007947 */ /* 0x000fea0003800000 */
.L_x_2457:
        /* <DEDUP_REMOVED lines=9> */
.L_x_2465:
[----:B------:R-:W-:-:S04]  /*2250*/  PRMT R0, RZ, 0x5410, R3 ;  /* 0x00005410ff007816 */ /* 0x000fc80000000003 */
[----:B------:R-:W-:-:S05]  /*2260*/  F2FP.PACK_AB R0, RZ, R0 ;  /* 0x00000000ff00723e */ /* 0x000fca00000000ff */
[----:B------:R0:W-:Y:S01]  /*2270*/  STG.E.U16 [R16.64], R0 ;  /* 0x0000000010007986 */ /* 0x0001e2000c101524 */
[----:B------:R-:W-:Y:S05]  /*2280*/  BRA `(.L_x_2461) ;  /* 0x00000c5000007947 */ /* 0x000fea0003800000 */
.L_x_2464:
        /* <DEDUP_REMOVED lines=10> */
.L_x_2467:
[----:B------:R-:W-:-:S04]  /*2330*/  PRMT R3, RZ, 0x5410, R3 ;  /* 0x00005410ff037816 */ /* 0x000fc80000000003 */
[----:B------:R-:W-:-:S04]  /*2340*/  F2FP.PACK_AB R3, RZ, R3 ;  /* 0x00000003ff03723e */ /* 0x000fc800000000ff */
[----:B------:R-:W-:-:S05]  /*2350*/  PRMT R3, R3, 0x5410, RZ ;  /* 0x0000541003037816 */ /* 0x000fca00000000ff */
[----:B------:R0:W-:Y:S01]  /*2360*/  STG.E [R16.64], R3 ;  /* 0x0000000310007986 */ /* 0x0001e2000c101924 */
[----:B------:R-:W-:Y:S05]  /*2370*/  BRA `(.L_x_2461) ;  /* 0x00000b6000007947 */ /* 0x000fea0003800000 */
.L_x_2466:
[----:B------:R-:W-:-:S05]  /*2380*/  PRMT R2, RZ, 0x5410, R3 ;  /* 0x00005410ff027816 */ /* 0x000fca0000000003 */
[----:B------:R-:W-:-:S06]  /*2390*/  FMUL.FTZ R2, R2, 1 ;  /* 0x3f80000002027820 */ /* 0x000fcc0000410000 */
[----:B------:R-:W0:Y:S02]  /*23a0*/  F2F.F64.F32 R2, R2 ;  /* 0x0000000200027310 */ /* 0x000e240000201800 */
[----:B0-----:R0:W-:Y:S01]  /*23b0*/  STG.E.64 [R16.64], R2 ;  /* 0x0000000210007986 */ /* 0x0011e2000c101b24 */
[----:B------:R-:W-:Y:S05]  /*23c0*/  BRA `(.L_x_2461) ;  /* 0x00000b1000007947 */ /* 0x000fea0003800000 */
.L_x_2456:
        /* <DEDUP_REMOVED lines=13> */
.L_x_2470:
[----:B------:R-:W-:Y:S01]  /*24a0*/  PRMT R3, RZ, 0x5410, R3 ;  /* 0x00005410ff037816 */ /* 0x000fe20000000003 */
[----:B------:R-:W-:-:S04]  /*24b0*/  CS2R R6, SRZ ;  /* 0x0000000000067805 */ /* 0x000fc8000001ff00 */
[----:B------:R-:W-:-:S04]  /*24c0*/  FMUL.FTZ R3, R3, 1 ;  /* 0x3f80000003037820 */ /* 0x000fc80000410000 */
[----:B------:R-:W0:Y:S02]  /*24d0*/  F2F.F64.F32 R4, R3 ;  /* 0x0000000300047310 */ /* 0x000e240000201800 */
[----:B0-----:R0:W-:Y:S01]  /*24e0*/  STG.E.128 [R16.64], R4 ;  /* 0x0000000410007986 */ /* 0x0011e2000c101d24 */
[----:B------:R-:W-:Y:S05]  /*24f0*/  BRA `(.L_x_2461) ;  /* 0x000009e000007947 */ /* 0x000fea0003800000 */
.L_x_2469:
        /* <DEDUP_REMOVED lines=21> */
.L_x_2474:
[----:B------:R-:W-:Y:S05]  /*2650*/  BSYNC B0 ;  /* 0x0000000000007941 */ /* 0x000fea0003800000 */
.L_x_2473:
[----:B------:R-:W-:-:S05]  /*2660*/  LOP3.LUT R3, R0, R3, RZ, 0xfc, !PT ;  /* 0x0000000300037212 */ /* 0x000fca00078efcff */
[----:B------:R0:W-:Y:S01]  /*2670*/  STG.E.U8 [R16.64], R3 ;  /* 0x0000000310007986 */ /* 0x0001e2000c101124 */
[----:B------:R-:W-:Y:S05]  /*2680*/  BRA `(.L_x_2461) ;  /* 0x0000085000007947 */ /* 0x000fea0003800000 */
.L_x_2472:
        /* <DEDUP_REMOVED lines=13> */
.L_x_2476:
[----:B------:R-:W-:Y:S01]  /*2760*/  IMAD.MOV.U32 R0, RZ, RZ, 0x7f ;  /* 0x0000007fff007424 */ /* 0x000fe200078e00ff */
[----:B------:R-:W-:-:S04]  /*2770*/  ISETP.GT.U32.AND P0, PT, R2, 0x7f800000, PT ;  /* 0x7f8000000200780c */ /* 0x000fc80003f04070 */
[----:B------:R-:W-:-:S04]  /*2780*/  SEL R0, R0, 0x7c, P0 ;  /* 0x0000007c00007807 */ /* 0x000fc80000000000 */
.L_x_2477:
[----:B------:R-:W-:Y:S05]  /*2790*/  BSYNC B0 ;  /* 0x0000000000007941 */ /* 0x000fea0003800000 */
.L_x_2475:
[----:B------:R-:W-:-:S04]  /*27a0*/  LOP3.LUT R2, R3, 0x80000000, RZ, 0xc0, !PT ;  /* 0x8000000003027812 */ /* 0x000fc800078ec0ff */
[----:B------:R-:W-:-:S04]  /*27b0*/  SHF.R.U32.HI R3, RZ, 0x18, R2 ;  /* 0x00000018ff037819 */ /* 0x000fc80000011602 */
[----:B------:R-:W-:-:S05]  /*27c0*/  LOP3.LUT R3, R0, R3, RZ, 0xfc, !PT ;  /* 0x0000000300037212 */ /* 0x000fca00078efcff */
[----:B------:R0:W-:Y:S01]  /*27d0*/  STG.E.U8 [R16.64], R3 ;  /* 0x0000000310007986 */ /* 0x0001e2000c101124 */
[----:B------:R-:W-:Y:S05]  /*27e0*/  BRA `(.L_x_2461) ;  /* 0x000006f000007947 */ /* 0x000fea0003800000 */
.L_x_2471:
[----:B------:R0:W-:Y:S01]  /*27f0*/  STG.E.U16 [R16.64], R3 ;  /* 0x0000000310007986 */ /* 0x0001e2000c101524 */
[----:B------:R-:W-:Y:S05]  /*2800*/  BRA `(.L_x_2461) ;  /* 0x000006d000007947 */ /* 0x000fea0003800000 */
.L_x_2468:
        /* <DEDUP_REMOVED lines=12> */
.L_x_2480:
        /* <DEDUP_REMOVED lines=17> */
.L_x_2483:
[----:B------:R-:W-:-:S04]  /*29e0*/  LOP3.LUT R2, R3, 0x80000000, RZ, 0xc0, !PT ;  /* 0x8000000003027812 */ /* 0x000fc800078ec0ff */
[----:B------:R-:W-:-:S04]  /*29f0*/  SHF.R.U32.HI R3, RZ, 0x18, R2 ;  /* 0x00000018ff037819 */ /* 0x000fc80000011602 */
[----:B------:R-:W-:-:S04]  /*2a00*/  LOP3.LUT R0, R0, R3, RZ, 0xfc, !PT ;  /* 0x0000000300007212 */ /* 0x000fc800078efcff */
[----:B------:R-:W-:Y:S02]  /*2a10*/  PRMT R8, R0, 0x7610, R8 ;  /* 0x0000761000087816 */ /* 0x000fe40000000008 */
.L_x_2482:
[----:B------:R-:W-:Y:S05]  /*2a20*/  BSYNC B0 ;  /* 0x0000000000007941 */ /* 0x000fea0003800000 */
.L_x_2481:
[----:B------:R0:W-:Y:S01]  /*2a30*/  STG.E.U8 [R16.64], R8 ;  /* 0x0000000810007986 */ /* 0x0001e2000c101124 */
[----:B------:R-:W-:Y:S05]  /*2a40*/  BRA `(.L_x_2461) ;  /* 0x0000049000007947 */ /* 0x000fea0003800000 */
.L_x_2479:
        /* <DEDUP_REMOVED lines=17> */
.L_x_2486:
[----:B------:R-:W-:-:S04]  /*2b60*/  LOP3.LUT R2, R3, 0x80000000, RZ, 0xc0, !PT ;  /* 0x8000000003027812 */ /* 0x000fc800078ec0ff */
[----:B------:R-:W-:-:S04]  /*2b70*/  SHF.R.U32.HI R3, RZ, 0x18, R2 ;  /* 0x00000018ff037819 */ /* 0x000fc80000011602 */
[----:B------:R-:W-:-:S04]  /*2b80*/  LOP3.LUT R0, R0, R3, RZ, 0xfc, !PT ;  /* 0x0000000300007212 */ /* 0x000fc800078efcff */
[----:B------:R-:W-:Y:S02]  /*2b90*/  PRMT R8, R0, 0x7610, R8 ;  /* 0x0000761000087816 */ /* 0x000fe40000000008 */
.L_x_2485:
[----:B------:R-:W-:Y:S05]  /*2ba0*/  BSYNC B0 ;  /* 0x0000000000007941 */ /* 0x000fea0003800000 */
.L_x_2484:
[----:B------:R0:W-:Y:S01]  /*2bb0*/  STG.E.U8 [R16.64], R8 ;  /* 0x0000000810007986 */ /* 0x0001e2000c101124 */
[----:B------:R-:W-:Y:S05]  /*2bc0*/  BRA `(.L_x_2461) ;  /* 0x0000031000007947 */ /* 0x000fea0003800000 */
.L_x_2478:
        /* <DEDUP_REMOVED lines=22> */
.L_x_2460:
        /* <DEDUP_REMOVED lines=20> */
.L_x_2488:
[----:B------:R-:W-:-:S06]  /*2e70*/  PRMT R3, RZ, 0x5410, R3 ;  /* 0x00005410ff037816 */ /* 0x000fcc0000000003 */
[----:B------:R-:W0:Y:S02]  /*2e80*/  F2I.U64.TRUNC R2, R3 ;  /* 0x0000000300027311 */ /* 0x000e24000020d800 */
[----:B0-----:R0:W-:Y:S01]  /*2e90*/  STG.E.64 [R16.64], R2 ;  /* 0x0000000210007986 */ /* 0x0011e2000c101b24 */
[----:B------:R-:W-:Y:S05]  /*2ea0*/  BRA `(.L_x_2461) ;  /* 0x0000003000007947 */ /* 0x000fea0003800000 */
.L_x_2487:
[----:B------:R-:W-:-:S06]  /*2eb0*/  PRMT R3, RZ, 0x5410, R3 ;  /* 0x00005410ff037816 */ /* 0x000fcc0000000003 */
[----:B------:R-:W0:Y:S02]  /*2ec0*/  F2I.FTZ.U32.TRUNC.NTZ R3, R3 ;  /* 0x0000000300037305 */ /* 0x000e24000021f000 */
[----:B0-----:R0:W-:Y:S02]  /*2ed0*/  STG.E [R16.64], R3 ;  /* 0x0000000310007986 */ /* 0x0011e4000c101924 */
.L_x_2461:
[----:B------:R-:W-:-:S05]  /*2ee0*/  IMAD R18, R18, 0x200, R23 ;  /* 0x0000020012127824 */ /* 0x000fca00078e0217 */
[----:B------:R-:W-:Y:S02]  /*2ef0*/  IADD3 R19, R18, 0x80, RZ ;  /* 0x0000008012137810 */ /* 0x000fe40007ffe0ff */
.L_x_2420:
[----:B------:R-:W-:Y:S05]  /*2f00*/  BSYNC B6 ;  /* 0x0000000000067941 */ /* 0x000fea0003800000 */
.L_x_2419:
        /* <DEDUP_REMOVED lines=231> */
.L_x_2491:
        /* <DEDUP_REMOVED lines=20> */
.L_x_2495:
[----:B------:R-:W2:Y:S02]  /*3ec0*/  LDG.E.U8 R2, [R2.64] ;  /* 0x0000002402027981 */ /* 0x000ea4000c1e1100 */
[----:B--2---:R-:W0:Y:S02]  /*3ed0*/  I2F.U16 R0, R2 ;  /* 0x0000000200007306 */ /* 0x004e240000101000 */
[----:B0-----:R-:W-:Y:S01]  /*3ee0*/  F2FP.BF16.PACK_AB R0, RZ, R0 ;  /* 0x00000000ff00723e */ /* 0x001fe200000010ff */
[----:B------:R-:W-:Y:S05]  /*3ef0*/  BRA `(.L_x_2497) ;  /* 0x00000e3000007947 */ /* 0x000fea0003800000 */
.L_x_2494:
        /* <DEDUP_REMOVED lines=10> */
.L_x_2499:
[----:B------:R-:W2:Y:S02]  /*3fa0*/  LDG.E R2, [R2.64] ;  /* 0x0000002402027981 */ /* 0x000ea4000c1e1900 */
[----:B--2---:R-:W0:Y:S02]  /*3fb0*/  I2F R0, R2 ;  /* 0x0000000200007306 */ /* 0x004e240000201400 */
[----:B0-----:R-:W-:Y:S01]  /*3fc0*/  F2FP.BF16.PACK_AB R0, RZ, R0 ;  /* 0x00000000ff00723e */ /* 0x001fe200000010ff */
[----:B------:R-:W-:Y:S05]  /*3fd0*/  BRA `(.L_x_2497) ;  /* 0x00000d5000007947 */ /* 0x000fea0003800000 */
.L_x_2498:
[----:B------:R-:W2:Y:S02]  /*3fe0*/  LDG.E.U16 R2, [R2.64] ;  /* 0x0000002402027981 */ /* 0x000ea4000c1e1500 */
[----:B--2---:R-:W0:Y:S02]  /*3ff0*/  I2F.S16 R0, R2 ;  /* 0x0000000200007306 */ /* 0x004e240000101400 */
[----:B0-----:R-:W-:Y:S01]  /*4000*/  F2FP.BF16.PACK_AB R0, RZ, R0 ;  /* 0x00000000ff00723e */ /* 0x001fe200000010ff */
[----:B------:R-:W-:Y:S05]  /*4010*/  BRA `(.L_x_2497) ;  /* 0x00000d1000007947 */ /* 0x000fea0003800000 */
.L_x_2493:
        /* <DEDUP_REMOVED lines=9> */
.L_x_2501:
[----:B------:R-:W2:Y:S02]  /*40b0*/  LDG.E.U16 R0, [R2.64] ;  /* 0x0000002402007981 */ /* 0x000ea4000c1e1500 */
[----:B--2---:R-:W-:-:S05]  /*40c0*/  HADD2.F32 R0, -RZ, R0.H0_H0 ;  /* 0x20000000ff007230 */ /* 0x004fca0000004100 */
[----:B------:R-:W-:Y:S01]  /*40d0*/  F2FP.BF16.PACK_AB R0, RZ, R0 ;  /* 0x00000000ff00723e */ /* 0x000fe200000010ff */
[----:B------:R-:W-:Y:S05]  /*40e0*/  BRA `(.L_x_2497) ;  /* 0x00000c4000007947 */ /* 0x000fea0003800000 */
.L_x_2500:
        /* <DEDUP_REMOVED lines=9> */
.L_x_2503:
[----:B------:R-:W2:Y:S02]  /*4180*/  LDG.E.U16 R2, [R2.64] ;  /* 0x0000002402027981 */ /* 0x000ea4000c1e1500 */
[----:B--2---:R-:W-:-:S05]  /*4190*/  HADD2.F32 R0, -RZ, R2.H0_H0 ;  /* 0x20000002ff007230 */ /* 0x004fca0000004100 */
[----:B------:R-:W-:Y:S01]  /*41a0*/  F2FP.BF16.PACK_AB R0, RZ, R0 ;  /* 0x00000000ff00723e */ /* 0x000fe200000010ff */
[----:B------:R-:W-:Y:S05]  /*41b0*/  BRA `(.L_x_2497) ;  /* 0x00000b7000007947 */ /* 0x000fea0003800000 */
.L_x_2502:
[----:B------:R-:W2:Y:S02]  /*41c0*/  LDG.E.64 R2, [R2.64] ;  /* 0x0000002402027981 */ /* 0x000ea4000c1e1b00 */
[----:B--2---:R-:W0:Y:S01]  /*41d0*/  F2F.F32.F64 R0, R2 ;  /* 0x0000000200007310 */ /* 0x004e220000301000 */
[----:B------:R-:W0:-:S14]  /*41e0*/  DSETP.GEU.AND P0, PT, |R2|, c[0x2][0x0], PT ;  /* 0x008000000200762a */ /* 0x000e1c0003f0e200 */
[----:B0-----:R-:W-:-:S05]  /*41f0*/  @!P0 FMUL R0, R0, 1.175494350822287508e-38 ;  /* 0x0080000000008820 */ /* 0x001fca0000400000 */
[----:B------:R-:W-:Y:S01]  /*4200*/  F2FP.BF16.PACK_AB R0, RZ, R0 ;  /* 0x00000000ff00723e */ /* 0x000fe200000010ff */
[----:B------:R-:W-:Y:S05]  /*4210*/  BRA `(.L_x_2497) ;  /* 0x00000b1000007947 */ /* 0x000fea0003800000 */
.L_x_2492:
        /* <DEDUP_REMOVED lines=13> */
.L_x_2506:
[----:B------:R-:W2:Y:S02]  /*42f0*/  LDG.E.64 R2, [R2.64] ;  /* 0x0000002402027981 */ /* 0x000ea4000c1e1b00 */
[----:B--2---:R-:W0:Y:S01]  /*4300*/  F2F.F32.F64 R0, R2 ;  /* 0x0000000200007310 */ /* 0x004e220000301000 */
[----:B------:R-:W0:-:S14]  /*4310*/  DSETP.GEU.AND P0, PT, |R2|, c[0x2][0x0], PT ;  /* 0x008000000200762a */ /* 0x000e1c0003f0e200 */
[----:B0-----:R-:W-:-:S05]  /*4320*/  @!P0 FMUL R0, R0, 1.175494350822287508e-38 ;  /* 0x0080000000008820 */ /* 0x001fca0000400000 */
[----:B------:R-:W-:Y:S01]  /*4330*/  F2FP.BF16.PACK_AB R0, RZ, R0 ;  /* 0x00000000ff00723e */ /* 0x000fe200000010ff */
[----:B------:R-:W-:Y:S05]  /*4340*/  BRA `(.L_x_2497) ;  /* 0x000009e000007947 */ /* 0x000fea0003800000 */
.L_x_2505:
        /* <DEDUP_REMOVED lines=28> */
.L_x_2508:
        /* <DEDUP_REMOVED lines=15> */
.L_x_2507:
[----:B------:R0:W5:Y:S01]  /*4600*/  LDG.E.U16 R0, [R2.64] ;  /* 0x0000002402007981 */ /* 0x000162000c1e1500 */
[----:B------:R-:W-:Y:S05]  /*4610*/  BRA `(.L_x_2497) ;  /* 0x0000071000007947 */ /* 0x000fea0003800000 */
.L_x_2504:
        /* <DEDUP_REMOVED lines=12> */
.L_x_2511:
        /* <DEDUP_REMOVED lines=21> */
.L_x_2515:
[----:B------:R-:W-:Y:S05]  /*4830*/  BSYNC B1 ;  /* 0x0000000000017941 */ /* 0x000fea0003800000 */
.L_x_2514:
[----:B------:R-:W-:Y:S01]  /*4840*/  LEA R3, R0, 0x3b800000, 0x17 ;  /* 0x3b80000000037811 */ /* 0x000fe200078eb8ff */
[----:B------:R-:W-:-:S05]  /*4850*/  IMAD.SHL.U32 R0, R2, 0x100000, RZ ;  /* 0x0010000002007824 */ /* 0x000fca00078e00ff */
[----:B------:R-:W-:Y:S02]  /*4860*/  LOP3.LUT R0, R3, R0, R4, 0xfe, !PT ;  /* 0x0000000003007212 */ /* 0x000fe400078efe04 */
.L_x_2513:
[----:B------:R-:W-:Y:S05]  /*4870*/  BSYNC B0 ;  /* 0x0000000000007941 */ /* 0x000fea0003800000 */
.L_x_2512:
[----:B------:R-:W-:Y:S01]  /*4880*/  F2FP.BF16.PACK_AB R0, RZ, R0 ;  /* 0x00000000ff00723e */ /* 0x000fe200000010ff */
[----:B------:R-:W-:Y:S05]  /*4890*/  BRA `(.L_x_2497) ;  /* 0x0000049000007947 */ /* 0x000fea0003800000 */
.L_x_2510:
        /* <DEDUP_REMOVED lines=21> */
.L_x_2519:
[----:B------:R-:W-:Y:S05]  /*49f0*/  BSYNC B1 ;  /* 0x0000000000017941 */ /* 0x000fea0003800000 */
.L_x_2518:
[----:B------:R-:W-:Y:S01]  /*4a00*/  LEA R3, R0, 0x37800000, 0x17 ;  /* 0x3780000000037811 */ /* 0x000fe200078eb8ff */
[----:B------:R-:W-:-:S05]  /*4a10*/  IMAD.SHL.U32 R0, R2, 0x200000, RZ ;  /* 0x0020000002007824 */ /* 0x000fca00078e00ff */
[----:B------:R-:W-:Y:S02]  /*4a20*/  LOP3.LUT R0, R3, R0, R4, 0xfe, !PT ;  /* 0x0000000003007212 */ /* 0x000fe400078efe04 */
.L_x_2517:
[----:B------:R-:W-:Y:S05]  /*4a30*/  BSYNC B0 ;  /* 0x0000000000007941 */ /* 0x000fea0003800000 */
.L_x_2516:
[----:B------:R-:W-:Y:S01]  /*4a40*/  F2FP.BF16.PACK_AB R0, RZ, R0 ;  /* 0x00000000ff00723e */ /* 0x000fe200000010ff */
[----:B------:R-:W-:Y:S05]  /*4a50*/  BRA `(.L_x_2497) ;  /* 0x000002d000007947 */ /* 0x000fea0003800000 */
.L_x_2509:
        /* <DEDUP_REMOVED lines=14> */
.L_x_2523:
[----:B------:R-:W-:Y:S05]  /*4b40*/  BSYNC B0 ;  /* 0x0000000000007941 */ /* 0x000fea0003800000 */
.L_x_2522:
[----:B------:R-:W-:Y:S01]  /*4b50*/  F2FP.BF16.PACK_AB R0, RZ, R0 ;  /* 0x00000000ff00723e */ /* 0x000fe200000010ff */
[----:B------:R-:W-:Y:S05]  /*4b60*/  BRA `(.L_x_2497) ;  /* 0x000001c000007947 */ /* 0x000fea0003800000 */
.L_x_2496:
        /* <DEDUP_REMOVED lines=21> */
.L_x_2521:
[----:B------:R-:W2:Y:S02]  /*4cc0*/  LDG.E.64 R2, [R2.64] ;  /* 0x0000002402027981 */ /* 0x000ea4000c1e1b00 */
[----:B--2---:R-:W0:Y:S02]  /*4cd0*/  I2F.U64 R0, R2 ;  /* 0x0000000200007312 */ /* 0x004e240000301000 */
[----:B0-----:R-:W-:Y:S01]  /*4ce0*/  F2FP.BF16.PACK_AB R0, RZ, R0 ;  /* 0x00000000ff00723e */ /* 0x001fe200000010ff */
[----:B------:R-:W-:Y:S05]  /*4cf0*/  BRA `(.L_x_2497) ;  /* 0x0000003000007947 */ /* 0x000fea0003800000 */
.L_x_2520:
[----:B------:R-:W2:Y:S02]  /*4d00*/  LDG.E R2, [R2.64] ;  /* 0x0000002402027981 */ /* 0x000ea4000c1e1900 */
[----:B--2---:R-:W0:Y:S02]  /*4d10*/  I2F.U32 R0, R2 ;  /* 0x0000000200007306 */ /* 0x004e240000201000 */
[----:B0-----:R-:W-:-:S06]  /*4d20*/  F2FP.BF16.PACK_AB R0, RZ, R0 ;  /* 0x00000000ff00723e */ /* 0x001fcc00000010ff */
.L_x_2497:
        /* <DEDUP_REMOVED lines=8> */
.L_x_2525:
[----:B------:R-:W-:Y:S05]  /*4db0*/  BSYNC B0 ;  /* 0x0000000000007941 */ /* 0x000fea0003800000 */
.L_x_2524:
        /* <DEDUP_REMOVED lines=22> */
.L_x_2529:
[----:B------:R-:W-:-:S06]  /*4f20*/  PRMT R3, RZ, 0x5410, R3 ;  /* 0x00005410ff037816 */ /* 0x000fcc0000000003 */
[----:B------:R-:W0:Y:S02]  /*4f30*/  F2I.S64.TRUNC R2, R3 ;  /* 0x0000000300027311 */ /* 0x000e24000020d900 */
[----:B0-----:R0:W-:Y:S01]  /*4f40*/  STG.E.U8 [R16.64], R2 ;  /* 0x0000000210007986 */ /* 0x0011e2000c101124 */
[----:B------:R-:W-:Y:S05]  /*4f50*/  BRA `(.L_x_2531) ;  /* 0x00000e4000007947 */ /* 0x000fea0003800000 */
.L_x_2528:
        /* <DEDUP_REMOVED lines=10> */
.L_x_2533:
[----:B------:R-:W-:-:S06]  /*5000*/  PRMT R3, RZ, 0x5410, R3 ;  /* 0x00005410ff037816 */ /* 0x000fcc0000000003 */
[----:B------:R-:W0:Y:S02]  /*5010*/  F2I.FTZ.TRUNC.NTZ R3, R3 ;  /* 0x0000000300037305 */ /* 0x000e24000021f100 */
[----:B0-----:R0:W-:Y:S01]  /*5020*/  STG.E [R16.64], R3 ;  /* 0x0000000310007986 */ /* 0x0011e2000c101924 */
[----:B------:R-:W-:Y:S05]  /*5030*/  BRA `(.L_x_2531) ;  /* 0x00000d6000007947 */ /* 0x000fea0003800000 */
.L_x_2532:
[----:B------:R-:W-:-:S06]  /*5040*/  PRMT R3, RZ, 0x5410, R3 ;  /* 0x00005410ff037816 */ /* 0x000fcc0000000003 */
[----:B------:R-:W0:Y:S02]  /*5050*/  F2I.FTZ.TRUNC.NTZ R3, R3 ;  /* 0x0000000300037305 */ /* 0x000e24000021f100 */
[----:B0-----:R0:W-:Y:S01]  /*5060*/  STG.E.U16 [R16.64], R3 ;  /* 0x0000000310007986 */ /* 0x0011e2000c101524 */
[----:B------:R-:W-:Y:S05]  /*5070*/  BRA `(.L_x_2531) ;  /* 0x00000d2000007947 */ /* 0x000fea0003800000 */
.L_x_2527:
        /* <DEDUP_REMOVED lines=9> */
.L_x_2535:
[----:B------:R-:W-:-:S04]  /*5110*/  PRMT R0, RZ, 0x5410, R3 ;  /* 0x00005410ff007816 */ /* 0x000fc80000000003 */
[----:B------:R-:W-:-:S05]  /*5120*/  F2FP.PACK_AB R0, RZ, R0 ;  /* 0x00000000ff00723e */ /* 0x000fca00000000ff */
[----:B------:R0:W-:Y:S01]  /*5130*/  STG.E.U16 [R16.64], R0 ;  /* 0x0000000010007986 */ /* 0x0001e2000c101524 */
[----:B------:R-:W-:Y:S05]  /*5140*/  BRA `(.L_x_2531) ;  /* 0x00000c5000007947 */ /* 0x000fea0003800000 */
.L_x_2534:
        /* <DEDUP_REMOVED lines=10> */
.L_x_2537:
[----:B------:R-:W-:-:S04]  /*51f0*/  PRMT R3, RZ, 0x5410, R3 ;  /* 0x00005410ff037816 */ /* 0x000fc80000000003 */
[----:B------:R-:W-:-:S04]  /*5200*/  F2FP.PACK_AB R3, RZ, R3 ;  /* 0x00000003ff03723e */ /* 0x000fc800000000ff */
[----:B------:R-:W-:-:S05]  /*5210*/  PRMT R3, R3, 0x5410, RZ ;  /* 0x0000541003037816 */ /* 0x000fca00000000ff */
[----:B------:R0:W-:Y:S01]  /*5220*/  STG.E [R16.64], R3 ;  /* 0x0000000310007986 */ /* 0x0001e2000c101924 */
[----:B------:R-:W-:Y:S05]  /*5230*/  BRA `(.L_x_2531) ;  /* 0x00000b6000007947 */ /* 0x000fea0003800000 */
.L_x_2536:
[----:B------:R-:W-:-:S05]  /*5240*/  PRMT R2, RZ, 0x5410, R3 ;  /* 0x00005410ff027816 */ /* 0x000fca0000000003 */
[----:B------:R-:W-:-:S06]  /*5250*/  FMUL.FTZ R2, R2, 1 ;  /* 0x3f80000002027820 */ /* 0x000fcc0000410000 */
[----:B------:R-:W0:Y:S02]  /*5260*/  F2F.F64.F32 R2, R2 ;  /* 0x0000000200027310 */ /* 0x000e240000201800 */
[----:B0-----:R0:W-:Y:S01]  /*5270*/  STG.E.64 [R16.64], R2 ;  /* 0x0000000210007986 */ /* 0x0011e2000c101b24 */
[----:B------:R-:W-:Y:S05]  /*5280*/  BRA `(.L_x_2531) ;  /* 0x00000b1000007947 */ /* 0x000fea0003800000 */
.L_x_2526:
        /* <DEDUP_REMOVED lines=13> */
.L_x_2540:
[----:B------:R-:W-:Y:S01]  /*5360*/  PRMT R3, RZ, 0x5410, R3 ;  /* 0x00005410ff037816 */ /* 0x000fe20000000003 */
[----:B------:R-:W-:-:S04]  /*5370*/  CS2R R6, SRZ ;  /* 0x0000000000067805 */ /* 0x000fc8000001ff00 */
[----:B------:R-:W-:-:S04]  /*5380*/  FMUL.FTZ R3, R3, 1 ;  /* 0x3f80000003037820 */ /* 0x000fc80000410000 */
[----:B------:R-:W0:Y:S02]  /*5390*/  F2F.F64.F32 R4, R3 ;  /* 0x0000000300047310 */ /* 0x000e240000201800 */
[----:B0-----:R0:W-:Y:S01]  /*53a0*/  STG.E.128 [R16.64], R4 ;  /* 0x0000000410007986 */ /* 0x0011e2000c101d24 */
[----:B------:R-:W-:Y:S05]  /*53b0*/  BRA `(.L_x_2531) ;  /* 0x000009e000007947 */ /* 0x000fea0003800000 */
.L_x_2539:
        /* <DEDUP_REMOVED lines=21> */
.L_x_2544:
[----:B------:R-:W-:Y:S05]  /*5510*/  BSYNC B0 ;  /* 0x0000000000007941 */ /* 0x000fea0003800000 */
.L_x_2543:
[----:B------:R-:W-:-:S05]  /*5520*/  LOP3.LUT R3, R0, R3, RZ, 0xfc, !PT ;  /* 0x0000000300037212 */ /* 0x000fca00078efcff */
[----:B------:R0:W-:Y:S01]  /*5530*/  STG.E.U8 [R16.64], R3 ;  /* 0x0000000310007986 */ /* 0x0001e2000c101124 */
[----:B------:R-:W-:Y:S05]  /*5540*/  BRA `(.L_x_2531) ;  /* 0x0000085000007947 */ /* 0x000fea0003800000 */
.L_x_2542:
        /* <DEDUP_REMOVED lines=13> */
.L_x_2546:
[----:B------:R-:W-:Y:S01]  /*5620*/  IMAD.MOV.U32 R0, RZ, RZ, 0x7f ;  /* 0x0000007fff007424 */ /* 0x000fe200078e00ff */
[----:B------:R-:W-:-:S04]  /*5630*/  ISETP.GT.U32.AND P0, PT, R2, 0x7f800000, PT ;  /* 0x7f8000000200780c */ /* 0x000fc80003f04070 */
[----:B------:R-:W-:-:S04]  /*5640*/  SEL R0, R0, 0x7c, P0 ;  /* 0x0000007c00007807 */ /* 0x000fc80000000000 */
.L_x_2547:
[----:B------:R-:W-:Y:S05]  /*5650*/  BSYNC B0 ;  /* 0x0000000000007941 */ /* 0x000fea0003800000 */
.L_x_2545:
[----:B------:R-:W-:-:S04]  /*5660*/  LOP3.LUT R2, R3, 0x80000000, RZ, 0xc0, !PT ;  /* 0x8000000003027812 */ /* 0x000fc800078ec0ff */
[----:B------:R-:W-:-:S04]  /*5670*/  SHF.R.U32.HI R3, RZ, 0x18, R2 ;  /* 0x00000018ff037819 */ /* 0x000fc80000011602 */
[----:B------:R-:W-:-:S05]  /*5680*/  LOP3.LUT R3, R0, R3, RZ, 0xfc, !PT ;  /* 0x0000000300037212 */ /* 0x000fca00078efcff */
[----:B------:R0:W-:Y:S01]  /*5690*/  STG.E.U8 [R16.64], R3 ;  /* 0x0000000310007986 */ /* 0x0001e2000c101124 */
[----:B------:R-:W-:Y:S05]  /*56a0*/  BRA `(.L_x_2531) ;  /* 0x000006f000007947 */ /* 0x000fea0003800000 */
.L_x_2541:
[----:B------:R0:W-:Y:S01]  /*56b0*/  STG.E.U16 [R16.64], R3 ;  /* 0x0000000310007986 */ /* 0x0001e2000c101524 */
[----:B------:R-:W-:Y:S05]  /*56c0*/  BRA `(.L_x_2531) ;  /* 0x000006d000007947 */ /* 0x000fea0003800000 */
.L_x_2538:
        /* <DEDUP_REMOVED lines=12> */
.L_x_2550:
        /* <DEDUP_REMOVED lines=17> */
.L_x_2553:
[----:B------:R-:W-:-:S04]  /*58a0*/  LOP3.LUT R2, R3, 0x80000000, RZ, 0xc0, !PT ;  /* 0x8000000003027812 */ /* 0x000fc800078ec0ff */
[----:B------:R-:W-:-:S04]  /*58b0*/  SHF.R.U32.HI R3, RZ, 0x18, R2 ;  /* 0x00000018ff037819 */ /* 0x000fc80000011602 */
[----:B------:R-:W-:-:S04]  /*58c0*/  LOP3.LUT R0, R0, R3, RZ, 0xfc, !PT ;  /* 0x0000000300007212 */ /* 0x000fc800078efcff */
[----:B------:R-:W-:Y:S02]  /*58d0*/  PRMT R8, R0, 0x7610, R8 ;  /* 0x0000761000087816 */ /* 0x000fe40000000008 */
.L_x_2552:
[----:B------:R-:W-:Y:S05]  /*58e0*/  BSYNC B0 ;  /* 0x0000000000007941 */ /* 0x000fea0003800000 */
.L_x_2551:
[----:B------:R0:W-:Y:S01]  /*58f0*/  STG.E.U8 [R16.64], R8 ;  /* 0x0000000810007986 */ /* 0x0001e2000c101124 */
[----:B------:R-:W-:Y:S05]  /*5900*/  BRA `(.L_x_2531) ;  /* 0x0000049000007947 */ /* 0x000fea0003800000 */
.L_x_2549:
        /* <DEDUP_REMOVED lines=17> */
.L_x_2556:
[----:B------:R-:W-:-:S04]  /*5a20*/  LOP3.LUT R2, R3, 0x80000000, RZ, 0xc0, !PT ;  /* 0x8000000003027812 */ /* 0x000fc800078ec0ff */
[----:B------:R-:W-:-:S04]  /*5a30*/  SHF.R.U32.HI R3, RZ, 0x18, R2 ;  /* 0x00000018ff037819 */ /* 0x000fc80000011602 */
[----:B------:R-:W-:-:S04]  /*5a40*/  LOP3.LUT R0, R0, R3, RZ, 0xfc, !PT ;  /* 0x0000000300007212 */ /* 0x000fc800078efcff */
[----:B------:R-:W-:Y:S02]  /*5a50*/  PRMT R8, R0, 0x7610, R8 ;  /* 0x0000761000087816 */ /* 0x000fe40000000008 */
.L_x_2555:
[----:B------:R-:W-:Y:S05]  /*5a60*/  BSYNC B0 ;  /* 0x0000000000007941 */ /* 0x000fea0003800000 */
.L_x_2554:
[----:B------:R0:W-:Y:S01]  /*5a70*/  STG.E.U8 [R16.64], R8 ;  /* 0x0000000810007986 */ /* 0x0001e2000c101124 */
[----:B------:R-:W-:Y:S05]  /*5a80*/  BRA `(.L_x_2531) ;  /* 0x0000031000007947 */ /* 0x000fea0003800000 */
.L_x_2548:
        /* <DEDUP_REMOVED lines=22> */
.L_x_2530:
        /* <DEDUP_REMOVED lines=20> */
.L_x_2558:
[----:B------:R-:W-:-:S06]  /*5d30*/  PRMT R3, RZ, 0x5410, R3 ;  /* 0x00005410ff037816 */ /* 0x000fcc0000000003 */
[----:B------:R-:W0:Y:S02]  /*5d40*/  F2I.U64.TRUNC R2, R3 ;  /* 0x0000000300027311 */ /* 0x000e24000020d800 */
[----:B0-----:R0:W-:Y:S01]  /*5d50*/  STG.E.64 [R16.64], R2 ;  /* 0x0000000210007986 */ /* 0x0011e2000c101b24 */
[----:B------:R-:W-:Y:S05]  /*5d60*/  BRA `(.L_x_2531) ;  /* 0x0000003000007947 */ /* 0x000fea0003800000 */
.L_x_2557:
[----:B------:R-:W-:-:S06]  /*5d70*/  PRMT R3, RZ, 0x5410, R3 ;  /* 0x00005410ff037816 */ /* 0x000fcc0000000003 */
[----:B------:R-:W0:Y:S02]  /*5d80*/  F2I.FTZ.U32.TRUNC.NTZ R3, R3 ;  /* 0x0000000300037305 */ /* 0x000e24000021f000 */
[----:B0-----:R0:W-:Y:S02]  /*5d90*/  STG.E [R16.64], R3 ;  /* 0x0000000310007986 */ /* 0x0011e4000c101924 */
.L_x_2531:
        /* <DEDUP_REMOVED lines=231> */
.L_x_2559:
        /* <DEDUP_REMOVED lines=20> */
.L_x_2563:
[----:B------:R-:W2:Y:S02]  /*6d50*/  LDG.E.U8 R2, [R2.64] ;  /* 0x0000002402027981 */ /* 0x000ea4000c1e1100 */
[----:B--2---:R-:W0:Y:S02]  /*6d60*/  I2F.U16 R0, R2 ;  /* 0x0000000200007306 */ /* 0x004e240000101000 */
[----:B0-----:R-:W-:Y:S01]  /*6d70*/  F2FP.BF16.PACK_AB R0, RZ, R0 ;  /* 0x00000000ff00723e */ /* 0x001fe200000010ff */
[----:B------:R-:W-:Y:S05]  /*6d80*/  BRA `(.L_x_2565) ;  /* 0x00000e3000007947 */ /* 0x000fea0003800000 */
.L_x_2562:
        /* <DEDUP_REMOVED lines=10> */
.L_x_2567:
[----:B------:R-:W2:Y:S02]  /*6e30*/  LDG.E R2, [R2.64] ;  /* 0x0000002402027981 */ /* 0x000ea4000c1e1900 */
[----:B--2---:R-:W0:Y:S02]  /*6e40*/  I2F R0, R2 ;  /* 0x0000000200007306 */ /* 0x004e240000201400 */
[----:B0-----:R-:W-:Y:S01]  /*6e50*/  F2FP.BF16.PACK_AB R0, RZ, R0 ;  /* 0x00000000ff00723e */ /* 0x001fe200000010ff */
[----:B------:R-:W-:Y:S05]  /*6e60*/  BRA `(.L_x_2565) ;  /* 0x00000d5000007947 */ /* 0x000fea0003800000 */
.L_x_2566:
[----:B------:R-:W2:Y:S02]  /*6e70*/  LDG.E.U16 R2, [R2.64] ;  /* 0x0000002402027981 */ /* 0x000ea4000c1e1500 */
[----:B--2---:R-:W0:Y:S02]  /*6e80*/  I2F.S16 R0, R2 ;  /* 0x0000000200007306 */ /* 0x004e240000101400 */
[----:B0-----:R-:W-:Y:S01]  /*6e90*/  F2FP.BF16.PACK_AB R0, RZ, R0 ;  /* 0x00000000ff00723e */ /* 0x001fe200000010ff */
[----:B------:R-:W-:Y:S05]  /*6ea0*/  BRA `(.L_x_2565) ;  /* 0x00000d1000007947 */ /* 0x000fea0003800000 */
.L_x_2561:
        /* <DEDUP_REMOVED lines=9> */
.L_x_2569:
[----:B------:R-:W2:Y:S02]  /*6f40*/  LDG.E.U16 R0, [R2.64] ;  /* 0x0000002402007981 */ /* 0x000ea4000c1e1500 */
[----:B--2---:R-:W-:-:S05]  /*6f50*/  HADD2.F32 R0, -RZ, R0.H0_H0 ;  /* 0x20000000ff007230 */ /* 0x004fca0000004100 */
[----:B------:R-:W-:Y:S01]  /*6f60*/  F2FP.BF16.PACK_AB R0, RZ, R0 ;  /* 0x00000000ff00723e */ /* 0x000fe200000010ff */
[----:B------:R-:W-:Y:S05]  /*6f70*/  BRA `(.L_x_2565) ;  /* 0x00000c4000007947 */ /* 0x000fea0003800000 */
.L_x_2568:
        /* <DEDUP_REMOVED lines=9> */
.L_x_2571:
[----:B------:R-:W2:Y:S02]  /*7010*/  LDG.E.U16 R2, [R2.64] ;  /* 0x0000002402027981 */ /* 0x000ea4000c1e1500 */
[----:B--2---:R-:W-:-:S05]  /*7020*/  HADD2.F32 R0, -RZ, R2.H0_H0 ;  /* 0x20000002ff007230 */ /* 0x004fca0000004100 */
[----:B------:R-:W-:Y:S01]  /*7030*/  F2FP.BF16.PACK_AB R0, RZ, R0 ;  /* 0x00000000ff00723e */ /* 0x000fe200000010ff */
[----:B------:R-:W-:Y:S05]  /*7040*/  BRA `(.L_x_2565) ;  /* 0x00000b7000007947 */ /* 0x000fea0003800000 */
.L_x_2570:
[----:B------:R-:W2:Y:S02]  /*7050*/  LDG.E.64 R2, [R2.64] ;  /* 0x0000002402027981 */ /* 0x000ea4000c1e1b00 */
[----:B--2---:R-:W0:Y:S01]  /*7060*/  F2F.F32.F64 R0, R2 ;  /* 0x0000000200007310 */ /* 0x004e220000301000 */
[----:B------:R-:W0:-:S14]  /*7070*/  DSETP.GEU.AND P0, PT, |R2|, c[0x2][0x0], PT ;  /* 0x008000000200762a */ /* 0x000e1c0003f0e200 */
[----:B0-----:R-:W-:-:S05]  /*7080*/  @!P0 FMUL R0, R0, 1.175494350822287508e-38 ;  /* 0x0080000000008820 */ /* 0x001fca0000400000 */
[----:B------:R-:W-:Y:S01]  /*7090*/  F2FP.BF16.PACK_AB R0, RZ, R0 ;  /* 0x00000000ff00723e */ /* 0x000fe200000010ff */
[----:B------:R-:W-:Y:S05]  /*70a0*/  BRA `(.L_x_2565) ;  /* 0x00000b1000007947 */ /* 0x000fea0003800000 */
.L_x_2560:
        /* <DEDUP_REMOVED lines=13> */
.L_x_2574:
[----:B------:R-:W2:Y:S02]  /*7180*/  LDG.E.64 R2, [R2.64] ;  /* 0x0000002402027981 */ /* 0x000ea4000c1e1b00 */
[----:B--2---:R-:W0:Y:S01]  /*7190*/  F2F.F32.F64 R0, R2 ;  /* 0x0000000200007310 */ /* 0x004e220000301000 */
[----:B------:R-:W0:-:S14]  /*71a0*/  DSETP.GEU.AND P0, PT, |R2|, c[0x2][0x0], PT ;  /* 0x008000000200762a */ /* 0x000e1c0003f0e200 */
[----:B0-----:R-:W-:-:S05]  /*71b0*/  @!P0 FMUL R0, R0, 1.175494350822287508e-38 ;  /* 0x0080000000008820 */ /* 0x001fca0000400000 */
[----:B------:R-:W-:Y:S01]  /*71c0*/  F2FP.BF16.PACK_AB R0, RZ, R0 ;  /* 0x00000000ff00723e */ /* 0x000fe200000010ff */
[----:B------:R-:W-:Y:S05]  /*71d0*/  BRA `(.L_x_2565) ;  /* 0x000009e000007947 */ /* 0x000fea0003800000 */
.L_x_2573:
        /* <DEDUP_REMOVED lines=28> */
.L_x_2576:
        /* <DEDUP_REMOVED lines=15> */
.L_x_2575:
[----:B------:R0:W5:Y:S01]  /*7490*/  LDG.E.U16 R0, [R2.64] ;  /* 0x0000002402007981 */ /* 0x000162000c1e1500 */
[----:B------:R-:W-:Y:S05]  /*74a0*/  BRA `(.L_x_2565) ;  /* 0x0000071000007947 */ /* 0x000fea0003800000 */
.L_x_2572:
        /* <DEDUP_REMOVED lines=12> */
.L_x_2579:
        /* <DEDUP_REMOVED lines=21> */
.L_x_2583:
[----:B------:R-:W-:Y:S05]  /*76c0*/  BSYNC B1 ;  /* 0x0000000000017941 */ /* 0x000fea0003800000 */
.L_x_2582:
[----:B------:R-:W-:Y:S01]  /*76d0*/  LEA R3, R0, 0x3b800000, 0x17 ;  /* 0x3b80000000037811 */ /* 0x000fe200078eb8ff */
[----:B------:R-:W-:-:S05]  /*76e0*/  IMAD.SHL.U32 R0, R2, 0x100000, RZ ;  /* 0x0010000002007824 */ /* 0x000fca00078e00ff */
[----:B------:R-:W-:Y:S02]  /*76f0*/  LOP3.LUT R0, R3, R0, R4, 0xfe, !PT ;  /* 0x0000000003007212 */ /* 0x000fe400078efe04 */
.L_x_2581:
[----:B------:R-:W-:Y:S05]  /*7700*/  BSYNC B0 ;  /* 0x0000000000007941 */ /* 0x000fea0003800000 */
.L_x_2580:
[----:B------:R-:W-:Y:S01]  /*7710*/  F2FP.BF16.PACK_AB R0, RZ, R0 ;  /* 0x00000000ff00723e */ /* 0x000fe200000010ff */
[----:B------:R-:W-:Y:S05]  /*7720*/  BRA `(.L_x_2565) ;  /* 0x0000049000007947 */ /* 0x000fea0003800000 */
.L_x_2578:
        /* <DEDUP_REMOVED lines=21> */
.L_x_2587:
[----:B------:R-:W-:Y:S05]  /*7880*/  BSYNC B1 ;  /* 0x0000000000017941 */ /* 0x000fea0003800000 */
.L_x_2586:
[----:B------:R-:W-:Y:S01]  /*7890*/  LEA R3, R0, 0x37800000, 0x17 ;  /* 0x3780000000037811 */ /* 0x000fe200078eb8ff */
[----:B------:R-:W-:-:S05]  /*78a0*/  IMAD.SHL.U32 R0, R2, 0x200000, RZ ;  /* 0x0020000002007824 */ /* 0x000fca00078e00ff */
[----:B------:R-:W-:Y:S02]  /*78b0*/  LOP3.LUT R0, R3, R0, R4, 0xfe, !PT ;  /* 0x0000000003007212 */ /* 0x000fe400078efe04 */
.L_x_2585:
[----:B------:R-:W-:Y:S05]  /*78c0*/  BSYNC B0 ;  /* 0x0000000000007941 */ /* 0x000fea0003800000 */
.L_x_2584:
[----:B------:R-:W-:Y:S01]  /*78d0*/  F2FP.BF16.PACK_AB R0, RZ, R0 ;  /* 0x00000000ff00723e */ /* 0x000fe200000010ff */
[----:B------:R-:W-:Y:S05]  /*78e0*/  BRA `(.L_x_2565) ;  /* 0x000002d000007947 */ /* 0x000fea0003800000 */
.L_x_2577:
        /* <DEDUP_REMOVED lines=14> */
.L_x_2591:
[----:B------:R-:W-:Y:S05]  /*79d0*/  BSYNC B0 ;  /* 0x0000000000007941 */ /* 0x000fea0003800000 */
.L_x_2590:
[----:B------:R-:W-:Y:S01]  /*79e0*/  F2FP.BF16.PACK_AB R0, RZ, R0 ;  /* 0x00000000ff00723e */ /* 0x000fe200000010ff */
[----:B------:R-:W-:Y:S05]  /*79f0*/  BRA `(.L_x_2565) ;  /* 0x000001c000007947 */ /* 0x000fea0003800000 */
.L_x_2564:
        /* <DEDUP_REMOVED lines=21> */
.L_x_2589:
[----:B------:R-:W2:Y:S02]  /*7b50*/  LDG.E.64 R2, [R2.64] ;  /* 0x0000002402027981 */ /* 0x000ea4000c1e1b00 */
[----:B--2---:R-:W0:Y:S02]  /*7b60*/  I2F.U64 R0, R2 ;  /* 0x0000000200007312 */ /* 0x004e240000301000 */
[----:B0-----:R-:W-:Y:S01]  /*7b70*/  F2FP.BF16.PACK_AB R0, RZ, R0 ;  /* 0x00000000ff00723e */ /* 0x001fe200000010ff */
[----:B------:R-:W-:Y:S05]  /*7b80*/  BRA `(.L_x_2565) ;  /* 0x0000003000007947 */ /* 0x000fea0003800000 */
.L_x_2588:
[----:B------:R-:W2:Y:S02]  /*7b90*/  LDG.E R2, [R2.64] ;  /* 0x0000002402027981 */ /* 0x000ea4000c1e1900 */
[----:B--2---:R-:W0:Y:S02]  /*7ba0*/  I2F.U32 R0, R2 ;  /* 0x0000000200007306 */ /* 0x004e240000201000 */
[----:B0-----:R-:W-:-:S06]  /*7bb0*/  F2FP.BF16.PACK_AB R0, RZ, R0 ;  /* 0x00000000ff00723e */ /* 0x001fcc00000010ff */
.L_x_2565:
        /* <DEDUP_REMOVED lines=8> */
.L_x_2593:
[----:B------:R-:W-:Y:S05]  /*7c40*/  BSYNC B0 ;  /* 0x0000000000007941 */ /* 0x000fea0003800000 */
.L_x_2592:
        /* <DEDUP_REMOVED lines=22> */
.L_x_2597:
[----:B------:R-:W-:-:S06]  /*7db0*/  PRMT R3, RZ, 0x5410, R3 ;  /* 0x00005410ff037816 */ /* 0x000fcc0000000003 */
[----:B------:R-:W0:Y:S02]  /*7dc0*/  F2I.S64.TRUNC R2, R3 ;  /* 0x0000000300027311 */ /* 0x000e24000020d900 */
[----:B0-----:R0:W-:Y:S01]  /*7dd0*/  STG.E.U8 [R16.64], R2 ;  /* 0x0000000210007986 */ /* 0x0011e2000c101124 */
[----:B------:R-:W-:Y:S05]  /*7de0*/  BRA `(.L_x_2599) ;  /* 0x00000e4000007947 */ /* 0x000fea0003800000 */
.L_x_2596:
        /* <DEDUP_REMOVED lines=10> */
.L_x_2601:
[----:B------:R-:W-:-:S06]  /*7e90*/  PRMT R3, RZ, 0x5410, R3 ;  /* 0x00005410ff037816 */ /* 0x000fcc0000000003 */
[----:B------:R-:W0:Y:S02]  /*7ea0*/  F2I.FTZ.TRUNC.NTZ R3, R3 ;  /* 0x0000000300037305 */ /* 0x000e24000021f100 */
[----:B0-----:R0:W-:Y:S01]  /*7eb0*/  STG.E [R16.64], R3 ;  /* 0x0000000310007986 */ /* 0x0011e2000c101924 */
[----:B------:R-:W-:Y:S05]  /*7ec0*/  BRA `(.L_x_2599) ;  /* 0x00000d6000007947 */ /* 0x000fea0003800000 */
.L_x_2600:
[----:B------:R-:W-:-:S06]  /*7ed0*/  PRMT R3, RZ, 0x5410, R3 ;  /* 0x00005410ff037816 */ /* 0x000fcc0000000003 */
[----:B------:R-:W0:Y:S02]  /*7ee0*/  F2I.FTZ.TRUNC.NTZ R3, R3 ;  /* 0x0000000300037305 */ /* 0x000e24000021f100 */
[----:B0-----:R0:W-:Y:S01]  /*7ef0*/  STG.E.U16 [R16.64], R3 ;  /* 0x0000000310007986 */ /* 0x0011e2000c101524 */
[----:B------:R-:W-:Y:S05]  /*7f00*/  BRA `(.L_x_2599) ;  /* 0x00000d2000007947 */ /* 0x000fea0003800000 */
.L_x_2595:
        /* <DEDUP_REMOVED lines=9> */
.L_x_2603:
[----:B------:R-:W-:-:S04]  /*7fa0*/  PRMT R0, RZ, 0x5410, R3 ;  /* 0x00005410ff007816 */ /* 0x000fc80000000003 */
[----:B------:R-:W-:-:S05]  /*7fb0*/  F2FP.PACK_AB R0, RZ, R0 ;  /* 0x00000000ff00723e */ /* 0x000fca00000000ff */
[----:B------:R0:W-:Y:S01]  /*7fc0*/  STG.E.U16 [R16.64], R0 ;  /* 0x0000000010007986 */ /* 0x0001e2000c101524 */
[----:B------:R-:W-:Y:S05]  /*7fd0*/  BRA `(.L_x_2599) ;  /* 0x00000c5000007947 */ /* 0x000fea0003800000 */
.L_x_2602:
        /* <DEDUP_REMOVED lines=10> */
.L_x_2605:
[----:B------:R-:W-:-:S04]  /*8080*/  PRMT R3, RZ, 0x5410, R3 ;  /* 0x00005410ff037816 */ /* 0x000fc80000000003 */
[----:B------:R-:W-:-:S04]  /*8090*/  F2FP.PACK_AB R3, RZ, R3 ;  /* 0x00000003ff03723e */ /* 0x000fc800000000ff */
[----:B------:R-:W-:-:S05]  /*80a0*/  PRMT R3, R3, 0x5410, RZ ;  /* 0x0000541003037816 */ /* 0x000fca00000000ff */
[----:B------:R0:W-:Y:S01]  /*80b0*/  STG.E [R16.64], R3 ;  /* 0x0000000310007986 */ /* 0x0001e2000c101924 */
[----:B------:R-:W-:Y:S05]  /*80c0*/  BRA `(.L_x_2599) ;  /* 0x00000b6000007947 */ /* 0x000fea0003800000 */
.L_x_2604:
[----:B------:R-:W-:-:S05]  /*80d0*/  PRMT R2, RZ, 0x5410, R3 ;  /* 0x00005410ff027816 */ /* 0x000fca0000000003 */
[----:B------:R-:W-:-:S06]  /*80e0*/  FMUL.FTZ R2, R2, 1 ;  /* 0x3f80000002027820 */ /* 0x000fcc0000410000 */
[----:B------:R-:W0:Y:S02]  /*80f0*/  F2F.F64.F32 R2, R2 ;  /* 0x0000000200027310 */ /* 0x000e240000201800 */
[----:B0-----:R0:W-:Y:S01]  /*8100*/  STG.E.64 [R16.64], R2 ;  /* 0x0000000210007986 */ /* 0x0011e2000c101b24 */
[----:B------:R-:W-:Y:S05]  /*8110*/  BRA `(.L_x_2599) ;  /* 0x00000b1000007947 */ /* 0x000fea0003800000 */
.L_x_2594:
        /* <DEDUP_REMOVED lines=13> */
.L_x_2608:
[----:B------:R-:W-:Y:S01]  /*81f0*/  PRMT R3, RZ, 0x5410, R3 ;  /* 0x00005410ff037816 */ /* 0x000fe20000000003 */
[----:B------:R-:W-:-:S04]  /*8200*/  CS2R R6, SRZ ;  /* 0x0000000000067805 */ /* 0x000fc8000001ff00 */
[----:B------:R-:W-:-:S04]  /*8210*/  FMUL.FTZ R3, R3, 1 ;  /* 0x3f80000003037820 */ /* 0x000fc80000410000 */
[----:B------:R-:W0:Y:S02]  /*8220*/  F2F.F64.F32 R4, R3 ;  /* 0x0000000300047310 */ /* 0x000e240000201800 */
[----:B0-----:R0:W-:Y:S01]  /*8230*/  STG.E.128 [R16.64], R4 ;  /* 0x0000000410007986 */ /* 0x0011e2000c101d24 */
[----:B------:R-:W-:Y:S05]  /*8240*/  BRA `(.L_x_2599) ;  /* 0x000009e000007947 */ /* 0x000fea0003800000 */
.L_x_2607:
        /* <DEDUP_REMOVED lines=21> */
.L_x_2612:
[----:B------:R-:W-:Y:S05]  /*83a0*/  BSYNC B0 ;  /* 0x0000000000007941 */ /* 0x000fea0003800000 */
.L_x_2611:
[----:B------:R-:W-:-:S05]  /*83b0*/  LOP3.LUT R3, R0, R3, RZ, 0xfc, !PT ;  /* 0x0000000300037212 */ /* 0x000fca00078efcff */
[----:B------:R0:W-:Y:S01]  /*83c0*/  STG.E.U8 [R16.64], R3 ;  /* 0x0000000310007986 */ /* 0x0001e2000c101124 */
[----:B------:R-:W-:Y:S05]  /*83d0*/  BRA `(.L_x_2599) ;  /* 0x0000085000007947 */ /* 0x000fea0003800000 */
.L_x_2610:
        /* <DEDUP_REMOVED lines=13> */
.L_x_2614:
[----:B------:R-:W-:Y:S01]  /*84b0*/  IMAD.MOV.U32 R0, RZ, RZ, 0x7f ;  /* 0x0000007fff007424 */ /* 0x000fe200078e00ff */
[----:B------:R-:W-:-:S04]  /*84c0*/  ISETP.GT.U32.AND P0, PT, R2, 0x7f800000, PT ;  /* 0x7f8000000200780c */ /* 0x000fc80003f04070 */
[----:B------:R-:W-:-:S04]  /*84d0*/  SEL R0, R0, 0x7c, P0 ;  /* 0x0000007c00007807 */ /* 0x000fc80000000000 */
.L_x_2615:
[----:B------:R-:W-:Y:S05]  /*84e0*/  BSYNC B0 ;  /* 0x0000000000007941 */ /* 0x000fea0003800000 */
.L_x_2613:
[----:B------:R-:W-:-:S04]  /*84f0*/  LOP3.LUT R2, R3, 0x80000000, RZ, 0xc0, !PT ;  /* 0x8000000003027812 */ /* 0x000fc800078ec0ff */
[----:B------:R-:W-:-:S04]  /*8500*/  SHF.R.U32.HI R3, RZ, 0x18, R2 ;  /* 0x00000018ff037819 */ /* 0x000fc80000011602 */
[----:B------:R-:W-:-:S05]  /*8510*/  LOP3.LUT R3, R0, R3, RZ, 0xfc, !PT ;  /* 0x0000000300037212 */ /* 0x000fca00078efcff */
[----:B------:R0:W-:Y:S01]  /*8520*/  STG.E.U8 [R16.64], R3 ;  /* 0x0000000310007986 */ /* 0x0001e2000c101124 */
[----:B------:R-:W-:Y:S05]  /*8530*/  BRA `(.L_x_2599) ;  /* 0x000006f000007947 */ /* 0x000fea0003800000 */
.L_x_2609:
[----:B------:R0:W-:Y:S01]  /*8540*/  STG.E.U16 [R16.64], R3 ;  /* 0x0000000310007986 */ /* 0x0001e2000c101524 */
[----:B------:R-:W-:Y:S05]  /*8550*/  BRA `(.L_x_2599) ;  /* 0x000006d000007947 */ /* 0x000fea0003800000 */
.L_x_2606:
        /* <DEDUP_REMOVED lines=12> */
.L_x_2618:
        /* <DEDUP_REMOVED lines=17> */
.L_x_2621:
[----:B------:R-:W-:-:S04]  /*8730*/  LOP3.LUT R2, R3, 0x80000000, RZ, 0xc0, !PT ;  /* 0x8000000003027812 */ /* 0x000fc800078ec0ff */
[----:B------:R-:W-:-:S04]  /*8740*/  SHF.R.U32.HI R3, RZ, 0x18, R2 ;  /* 0x00000018ff037819 */ /* 0x000fc80000011602 */
[----:B------:R-:W-:-:S04]  /*8750*/  LOP3.LUT R0, R0, R3, RZ, 0xfc, !PT ;  /* 0x0000000300007212 */ /* 0x000fc800078efcff */
[----:B------:R-:W-:Y:S02]  /*8760*/  PRMT R8, R0, 0x7610, R8 ;  /* 0x0000761000087816 */ /* 0x000fe40000000008 */
.L_x_2620:
[----:B------:R-:W-:Y:S05]  /*8770*/  BSYNC B0 ;  /* 0x0000000000007941 */ /* 0x000fea0003800000 */
.L_x_2619:
[----:B------:R0:W-:Y:S01]  /*8780*/  STG.E.U8 [R16.64], R8 ;  /* 0x0000000810007986 */ /* 0x0001e2000c101124 */
[----:B------:R-:W-:Y:S05]  /*8790*/  BRA `(.L_x_2599) ;  /* 0x0000049000007947 */ /* 0x000fea0003800000 */
.L_x_2617:
        /* <DEDUP_REMOVED lines=17> */
.L_x_2624:
[----:B------:R-:W-:-:S04]  /*88b0*/  LOP3.LUT R2, R3, 0x80000000, RZ, 0xc0, !PT ;  /* 0x8000000003027812 */ /* 0x000fc800078ec0ff */
[----:B------:R-:W-:-:S04]  /*88c0*/  SHF.R.U32.HI R3, RZ, 0x18, R2 ;  /* 0x00000018ff037819 */ /* 0x000fc80000011602 */
[----:B------:R-:W-:-:S04]  /*88d0*/  LOP3.LUT R0, R0, R3, RZ, 0xfc, !PT ;  /* 0x0000000300007212 */ /* 0x000fc800078efcff */
[----:B------:R-:W-:Y:S02]  /*88e0*/  PRMT R8, R0, 0x7610, R8 ;  /* 0x0000761000087816 */ /* 0x000fe40000000008 */
.L_x_2623:
[----:B------:R-:W-:Y:S05]  /*88f0*/  BSYNC B0 ;  /* 0x0000000000007941 */ /* 0x000fea0003800000 */
.L_x_2622:
[----:B------:R0:W-:Y:S01]  /*8900*/  STG.E.U8 [R16.64], R8 ;  /* 0x0000000810007986 */ /* 0x0001e2000c101124 */
[----:B------:R-:W-:Y:S05]  /*8910*/  BRA `(.L_x_2599) ;  /* 0x0000031000007947 */ /* 0x000fea0003800000 */
.L_x_2616:
        /* <DEDUP_REMOVED lines=22> */
.L_x_2598:
        /* <DEDUP_REMOVED lines=20> */
.L_x_2626:
[----:B------:R-:W-:-:S06]  /*8bc0*/  PRMT R3, RZ, 0x5410, R3 ;  /* 0x00005410ff037816 */ /* 0x000fcc0000000003 */
[----:B------:R-:W0:Y:S02]  /*8bd0*/  F2I.U64.TRUNC R2, R3 ;  /* 0x0000000300027311 */ /* 0x000e24000020d800 */
[----:B0-----:R0:W-:Y:S01]  /*8be0*/  STG.E.64 [R16.64], R2 ;  /* 0x0000000210007986 */ /* 0x0011e2000c101b24 */
[----:B------:R-:W-:Y:S05]  /*8bf0*/  BRA `(.L_x_2599) ;  /* 0x0000003000007947 */ /* 0x000fea0003800000 */
.L_x_2625:
[----:B------:R-:W-:-:S06]  /*8c00*/  PRMT R3, RZ, 0x5410, R3 ;  /* 0x00005410ff037816 */ /* 0x000fcc0000000003 */
[----:B------:R-:W0:Y:S02]  /*8c10*/  F2I.FTZ.U32.TRUNC.NTZ R3, R3 ;  /* 0x0000000300037305 */ /* 0x000e24000021f000 */
[----:B0-----:R0:W-:Y:S02]  /*8c20*/  STG.E [R16.64], R3 ;  /* 0x0000000310007986 */ /* 0x0011e4000c101924 */
.L_x_2599:
[----:B------:R-:W-:Y:S02]  /*8c30*/  IADD3 R19, R19, 0x80, RZ ;  /* 0x0000008013137810 */ /* 0x000fe40007ffe0ff */
.L_x_2490:
[----:B------:R-:W-:Y:S05]  /*8c40*/  BSYNC B6 ;  /* 0x0000000000067941 */ /* 0x000fea0003800000 */
.L_x_2489:
        /* <DEDUP_REMOVED lines=230> */
.L_x_2627:
        /* <DEDUP_REMOVED lines=20> */
.L_x_2631:
[----:B------:R-:W2:Y:S02]  /*9bf0*/  LDG.E.U8 R2, [R2.64] ;  /* 0x0000002402027981 */ /* 0x000ea4000c1e1100 */
[----:B--2---:R-:W0:Y:S02]  /*9c00*/  I2F.U16 R0, R2 ;  /* 0x0000000200007306 */ /* 0x004e240000101000 */
[----:B0-----:R-:W-:Y:S01]  /*9c10*/  F2FP.BF16.PACK_AB R0, RZ, R0 ;  /* 0x00000000ff00723e */ /* 0x001fe200000010ff */
[----:B------:R-:W-:Y:S05]  /*9c20*/  BRA `(.L_x_2633) ;  /* 0x00000e3000007947 */ /* 0x000fea0003800000 */
.L_x_2630:
        /* <DEDUP_REMOVED lines=10> */
.L_x_2635:
[----:B------:R-:W2:Y:S02]  /*9cd0*/  LDG.E R2, [R2.64] ;  /* 0x0000002402027981 */ /* 0x000ea4000c1e1900 */
[----:B--2---:R-:W0:Y:S02]  /*9ce0*/  I2F R0, R2 ;  /* 0x0000000200007306 */ /* 0x004e240000201400 */
[----:B0-----:R-:W-:Y:S01]  /*9cf0*/  F2FP.BF16.PACK_AB R0, RZ, R0 ;  /* 0x00000000ff00723e */ /* 0x001fe200000010ff */
[----:B------:R-:W-:Y:S05]  /*9d00*/  BRA `(.L_x_2633) ;  /* 0x00000d5000007947 */ /* 0x000fea0003800000 */
.L_x_2634:
[----:B------:R-:W2:Y:S02]  /*9d10*/  LDG.E.U16 R2, [R2.64] ;  /* 0x0000002402027981 */ /* 0x000ea4000c1e1500 */
[----:B--2---:R-:W0:Y:S02]  /*9d20*/  I2F.S16 R0, R2 ;  /* 0x0000000200007306 */ /* 0x004e240000101400 */
[----:B0-----:R-:W-:Y:S01]  /*9d30*/  F2FP.BF16.PACK_AB R0, RZ, R0 ;  /* 0x00000000ff00723e */ /* 0x001fe200000010ff */
[----:B------:R-:W-:Y:S05]  /*9d40*/  BRA `(.L_x_2633) ;  /* 0x00000d1000007947 */ /* 0x000fea0003800000 */
.L_x_2629:
        /* <DEDUP_REMOVED lines=9> */
.L_x_2637:
[----:B------:R-:W2:Y:S02]  /*9de0*/  LDG.E.U16 R0, [R2.64] ;  /* 0x0000002402007981 */ /* 0x000ea4000c1e1500 */
[----:B--2---:R-:W-:-:S05]  /*9df0*/  HADD2.F32 R0, -RZ, R0.H0_H0 ;  /* 0x20000000ff007230 */ /* 0x004fca0000004100 */
[----:B------:R-:W-:Y:S01]  /*9e00*/  F2FP.BF16.PACK_AB R0, RZ, R0 ;  /* 0x00000000ff00723e */ /* 0x000fe200000010ff */
[----:B------:R-:W-:Y:S05]  /*9e10*/  BRA `(.L_x_2633) ;  /* 0x00000c4000007947 */ /* 0x000fea0003800000 */
.L_x_2636:
        /* <DEDUP_REMOVED lines=9> */
.L_x_2639:
[----:B------:R-:W2:Y:S02]  /*9eb0*/  LDG.E.U16 R2, [R2.64] ;  /* 0x0000002402027981 */ /* 0x000ea4000c1e1500 */
[----:B--2---:R-:W-:-:S05]  /*9ec0*/  HADD2.F32 R0, -RZ, R2.H0_H0 ;  /* 0x20000002ff007230 */ /* 0x004fca0000004100 */
[----:B------:R-:W-:Y:S01]  /*9ed0*/  F2FP.BF16.PACK_AB R0, RZ, R0 ;  /* 0x00000000ff00723e */ /* 0x000fe200000010ff */
[----:B------:R-:W-:Y:S05]  /*9ee0*/  BRA `(.L_x_2633) ;  /* 0x00000b7000007947 */ /* 0x000fea0003800000 */
.L_x_2638:
[----:B------:R-:W2:Y:S02]  /*9ef0*/  LDG.E.64 R2, [R2.64] ;  /* 0x0000002402027981 */ /* 0x000ea4000c1e1b00 */
[----:B--2---:R-:W0:Y:S01]  /*9f00*/  F2F.F32.F64 R0, R2 ;  /* 0x0000000200007310 */ /* 0x004e220000301000 */
[----:B------:R-:W0:-:S14]  /*9f10*/  DSETP.GEU.AND P0, PT, |R2|, c[0x2][0x0], PT ;  /* 0x008000000200762a */ /* 0x000e1c0003f0e200 */
[----:B0-----:R-:W-:-:S05]  /*9f20*/  @!P0 FMUL R0, R0, 1.175494350822287508e-38 ;  /* 0x0080000000008820 */ /* 0x001fca0000400000 */
[----:B------:R-:W-:Y:S01]  /*9f30*/  F2FP.BF16.PACK_AB R0, RZ, R0 ;  /* 0x00000000ff00723e */ /* 0x000fe200000010ff */
[----:B------:R-:W-:Y:S05]  /*9f40*/  BRA `(.L_x_2633) ;  /* 0x00000b1000007947 */ /* 0x000fea0003800000 */
.L_x_2628:
        /* <DEDUP_REMOVED lines=13> */
.L_x_2642:
[----:B------:R-:W2:Y:S02]  /*a020*/  LDG.E.64 R2, [R2.64] ;  /* 0x0000002402027981 */ /* 0x000ea4000c1e1b00 */
[----:B--2---:R-:W0:Y:S01]  /*a030*/  F2F.F32.F64 R0, R2 ;  /* 0x0000000200007310 */ /* 0x004e220000301000 */
[----:B------:R-:W0:-:S14]  /*a040*/  DSETP.GEU.AND P0, PT, |R2|, c[0x2][0x0], PT ;  /* 0x008000000200762a */ /* 0x000e1c0003f0e200 */
[----:B0-----:R-:W-:-:S05]  /*a050*/  @!P0 FMUL R0, R0, 1.175494350822287508e-38 ;  /* 0x0080000000008820 */ /* 0x001fca0000400000 */
[----:B------:R-:W-:Y:S01]  /*a060*/  F2FP.BF16.PACK_AB R0, RZ, R0 ;  /* 0x00000000ff00723e */ /* 0x000fe200000010ff */
[----:B------:R-:W-:Y:S05]  /*a070*/  BRA `(.L_x_2633) ;  /* 0x000009e000007947 */ /* 0x000fea0003800000 */
.L_x_2641:
        /* <DEDUP_REMOVED lines=28> */
.L_x_2644:
        /* <DEDUP_REMOVED lines=15> */
.L_x_2643:
[----:B------:R0:W5:Y:S01]  /*a330*/  LDG.E.U16 R0, [R2.64] ;  /* 0x0000002402007981 */ /* 0x000162000c1e1500 */
[----:B------:R-:W-:Y:S05]  /*a340*/  BRA `(.L_x_2633) ;  /* 0x0000071000007947 */ /* 0x000fea0003800000 */
.L_x_2640:
        /* <DEDUP_REMOVED lines=12> */
.L_x_2647:
        /* <DEDUP_REMOVED lines=21> */
.L_x_2651:
[----:B------:R-:W-:Y:S05]  /*a560*/  BSYNC B1 ;  /* 0x0000000000017941 */ /* 0x000fea0003800000 */
.L_x_2650:
[----:B------:R-:W-:Y:S01]  /*a570*/  LEA R3, R0, 0x3b800000, 0x17 ;  /* 0x3b80000000037811 */ /* 0x000fe200078eb8ff */
[----:B------:R-:W-:-:S05]  /*a580*/  IMAD.SHL.U32 R0, R2, 0x100000, RZ ;  /* 0x0010000002007824 */ /* 0x000fca00078e00ff */
[----:B------:R-:W-:Y:S02]  /*a590*/  LOP3.LUT R0, R3, R0, R4, 0xfe, !PT ;  /* 0x0000000003007212 */ /* 0x000fe400078efe04 */
.L_x_2649:
[----:B------:R-:W-:Y:S05]  /*a5a0*/  BSYNC B0 ;  /* 0x0000000000007941 */ /* 0x000fea0003800000 */
.L_x_2648:
[----:B------:R-:W-:Y:S01]  /*a5b0*/  F2FP.BF16.PACK_AB R0, RZ, R0 ;  /* 0x00000000ff00723e */ /* 0x000fe200000010ff */
[----:B------:R-:W-:Y:S05]  /*a5c0*/  BRA `(.L_x_2633) ;  /* 0x0000049000007947 */ /* 0x000fea0003800000 */
.L_x_2646:
        /* <DEDUP_REMOVED lines=21> */
.L_x_2655:
[----:B------:R-:W-:Y:S05]  /*a720*/  BSYNC B1 ;  /* 0x0000000000017941 */ /* 0x000fea0003800000 */
.L_x_2654:
[----:B------:R-:W-:Y:S01]  /*a730*/  LEA R3, R0, 0x37800000, 0x17 ;  /* 0x3780000000037811 */ /* 0x000fe200078eb8ff */
[----:B------:R-:W-:-:S05]  /*a740*/  IMAD.SHL.U32 R0, R2, 0x200000, RZ ;  /* 0x0020000002007824 */ /* 0x000fca00078e00ff */
[----:B------:R-:W-:Y:S02]  /*a750*/  LOP3.LUT R0, R3, R0, R4, 0xfe, !PT ;  /* 0x0000000003007212 */ /* 0x000fe400078efe04 */
.L_x_2653:
[----:B------:R-:W-:Y:S05]  /*a760*/  BSYNC B0 ;  /* 0x0000000000007941 */ /* 0x000fea0003800000 */
.L_x_2652:
[----:B------:R-:W-:Y:S01]  /*a770*/  F2FP.BF16.PACK_AB R0, RZ, R0 ;  /* 0x00000000ff00723e */ /* 0x000fe200000010ff */
[----:B------:R-:W-:Y:S05]  /*a780*/  BRA `(.L_x_2633) ;  /* 0x000002d000007947 */ /* 0x000fea0003800000 */
.L_x_2645:
        /* <DEDUP_REMOVED lines=14> */
.L_x_2659:
[----:B------:R-:W-:Y:S05]  /*a870*/  BSYNC B0 ;  /* 0x0000000000007941 */ /* 0x000fea0003800000 */
.L_x_2658:
[----:B------:R-:W-:Y:S01]  /*a880*/  F2FP.BF16.PACK_AB R0, RZ, R0 ;  /* 0x00000000ff00723e */ /* 0x000fe200000010ff */
[----:B------:R-:W-:Y:S05]  /*a890*/  BRA `(.L_x_2633) ;  /* 0x000001c000007947 */ /* 0x000fea0003800000 */
.L_x_2632:
        /* <DEDUP_REMOVED lines=21> */
.L_x_2657:
[----:B------:R-:W2:Y:S02]  /*a9f0*/  LDG.E.64 R2, [R2.64] ;  /* 0x0000002402027981 */ /* 0x000ea4000c1e1b00 */
[----:B--2---:R-:W0:Y:S02]  /*aa00*/  I2F.U64 R0, R2 ;  /* 0x0000000200007312 */ /* 0x004e240000301000 */
[----:B0-----:R-:W-:Y:S01]  /*aa10*/  F2FP.BF16.PACK_AB R0, RZ, R0 ;  /* 0x00000000ff00723e */ /* 0x001fe200000010ff */
[----:B------:R-:W-:Y:S05]  /*aa20*/  BRA `(.L_x_2633) ;  /* 0x0000003000007947 */ /* 0x000fea0003800000 */
.L_x_2656:
[----:B------:R-:W2:Y:S02]  /*aa30*/  LDG.E R2, [R2.64] ;  /* 0x0000002402027981 */ /* 0x000ea4000c1e1900 */
[----:B--2---:R-:W0:Y:S02]  /*aa40*/  I2F.U32 R0, R2 ;  /* 0x0000000200007306 */ /* 0x004e240000201000 */
[----:B0-----:R-:W-:-:S06]  /*aa50*/  F2FP.BF16.PACK_AB R0, RZ, R0 ;  /* 0x00000000ff00723e */ /* 0x001fcc00000010ff */
.L_x_2633:
        /* <DEDUP_REMOVED lines=8> */
.L_x_2661:
[----:B------:R-:W-:Y:S05]  /*aae0*/  BSYNC B0 ;  /* 0x0000000000007941 */ /* 0x000fea0003800000 */
.L_x_2660:
        /* <DEDUP_REMOVED lines=22> */
.L_x_2665:
[----:B------:R-:W-:-:S06]  /*ac50*/  PRMT R3, RZ, 0x5410, R3 ;  /* 0x00005410ff037816 */ /* 0x000fcc0000000003 */
[----:B------:R-:W0:Y:S02]  /*ac60*/  F2I.S64.TRUNC R2, R3 ;  /* 0x0000000300027311 */ /* 0x000e24000020d900 */
[----:B0-----:R-:W-:Y:S01]  /*ac70*/  STG.E.U8 [R16.64], R2 ;  /* 0x0000000210007986 */ /* 0x001fe2000c101124 */
[----:B------:R-:W-:Y:S05]  /*ac80*/  EXIT ;  /* 0x000000000000794d */ /* 0x000fea0003800000 */
.L_x_2664:
        /* <DEDUP_REMOVED lines=10> */
.L_x_2668:
[----:B------:R-:W-:-:S06]  /*ad30*/  PRMT R3, RZ, 0x5410, R3 ;  /* 0x00005410ff037816 */ /* 0x000fcc0000000003 */
[----:B------:R-:W0:Y:S02]  /*ad40*/  F2I.FTZ.TRUNC.NTZ R3, R3 ;  /* 0x0000000300037305 */ /* 0x000e24000021f100 */
[----:B0-----:R-:W-:Y:S01]  /*ad50*/  STG.E [R16.64], R3 ;  /* 0x0000000310007986 */ /* 0x001fe2000c101924 */
[----:B------:R-:W-:Y:S05]  /*ad60*/  EXIT ;  /* 0x000000000000794d */ /* 0x000fea0003800000 */
.L_x_2667:
[----:B------:R-:W-:-:S06]  /*ad70*/  PRMT R3, RZ, 0x5410, R3 ;  /* 0x00005410ff037816 */ /* 0x000fcc0000000003 */
[----:B------:R-:W0:Y:S02]  /*ad80*/  F2I.FTZ.TRUNC.NTZ R3, R3 ;  /* 0x0000000300037305 */ /* 0x000e24000021f100 */
[----:B0-----:R-:W-:Y:S01]  /*ad90*/  STG.E.U16 [R16.64], R3 ;  /* 0x0000000310007986 */ /* 0x001fe2000c101524 */
[----:B------:R-:W-:Y:S05]  /*ada0*/  EXIT ;  /* 0x000000000000794d */ /* 0x000fea0003800000 */
.L_x_2663:
        /* <DEDUP_REMOVED lines=9> */
.L_x_2670:
[----:B------:R-:W-:-:S04]  /*ae40*/  PRMT R0, RZ, 0x5410, R3 ;  /* 0x00005410ff007816 */ /* 0x000fc80000000003 */
[----:B------:R-:W-:-:S05]  /*ae50*/  F2FP.PACK_AB R0, RZ, R0 ;  /* 0x00000000ff00723e */ /* 0x000fca00000000ff */
[----:B------:R-:W-:Y:S01]  /*ae60*/  STG.E.U16 [R16.64], R0 ;  /* 0x0000000010007986 */ /* 0x000fe2000c101524 */
[----:B------:R-:W-:Y:S05]  /*ae70*/  EXIT ;  /* 0x000000000000794d */ /* 0x000fea0003800000 */
.L_x_2669:
        /* <DEDUP_REMOVED lines=10> */
.L_x_2672:
[----:B------:R-:W-:-:S04]  /*af20*/  PRMT R3, RZ, 0x5410, R3 ;  /* 0x00005410ff037816 */ /* 0x000fc80000000003 */
[----:B------:R-:W-:-:S04]  /*af30*/  F2FP.PACK_AB R3, RZ, R3 ;  /* 0x00000003ff03723e */ /* 0x000fc800000000ff */
[----:B------:R-:W-:-:S05]  /*af40*/  PRMT R3, R3, 0x5410, RZ ;  /* 0x0000541003037816 */ /* 0x000fca00000000ff */
[----:B------:R-:W-:Y:S01]  /*af50*/  STG.E [R16.64], R3 ;  /* 0x0000000310007986 */ /* 0x000fe2000c101924 */
[----:B------:R-:W-:Y:S05]  /*af60*/  EXIT ;  /* 0x000000000000794d */ /* 0x000fea0003800000 */
.L_x_2671:
[----:B------:R-:W-:-:S05]  /*af70*/  PRMT R2, RZ, 0x5410, R3 ;  /* 0x00005410ff027816 */ /* 0x000fca0000000003 */
[----:B------:R-:W-:-:S06]  /*af80*/  FMUL.FTZ R2, R2, 1 ;  /* 0x3f80000002027820 */ /* 0x000fcc0000410000 */
[----:B------:R-:W0:Y:S02]  /*af90*/  F2F.F64.F32 R2, R2 ;  /* 0x0000000200027310 */ /* 0x000e240000201800 */
[----:B0-----:R-:W-:Y:S01]  /*afa0*/  STG.E.64 [R16.64], R2 ;  /* 0x0000000210007986 */ /* 0x001fe2000c101b24 */
[----:B------:R-:W-:Y:S05]  /*afb0*/  EXIT ;  /* 0x000000000000794d */ /* 0x000fea0003800000 */
.L_x_2662:
        /* <DEDUP_REMOVED lines=13> */
.L_x_2675:
[----:B------:R-:W-:Y:S01]  /*b090*/  PRMT R3, RZ, 0x5410, R3 ;  /* 0x00005410ff037816 */ /* 0x000fe20000000003 */
[----:B------:R-:W-:-:S04]  /*b0a0*/  CS2R R6, SRZ ;  /* 0x0000000000067805 */ /* 0x000fc8000001ff00 */
[----:B------:R-:W-:-:S04]  /*b0b0*/  FMUL.FTZ R3, R3, 1 ;  /* 0x3f80000003037820 */ /* 0x000fc80000410000 */
[----:B------:R-:W0:Y:S02]  /*b0c0*/  F2F.F64.F32 R4, R3 ;  /* 0x0000000300047310 */ /* 0x000e240000201800 */
[----:B0-----:R-:W-:Y:S01]  /*b0d0*/  STG.E.128 [R16.64], R4 ;  /* 0x0000000410007986 */ /* 0x001fe2000c101d24 */
[----:B------:R-:W-:Y:S05]  /*b0e0*/  EXIT ;  /* 0x000000000000794d */ /* 0x000fea0003800000 */
.L_x_2674:
        /* <DEDUP_REMOVED lines=21> */
.L_x_2679:
[----:B------:R-:W-:Y:S05]  /*b240*/  BSYNC B0 ;  /* 0x0000000000007941 */ /* 0x000fea0003800000 */
.L_x_2678:
[----:B------:R-:W-:-:S05]  /*b250*/  LOP3.LUT R3, R0, R3, RZ, 0xfc, !PT ;  /* 0x0000000300037212 */ /* 0x000fca00078efcff */
[----:B------:R-:W-:Y:S01]  /*b260*/  STG.E.U8 [R16.64], R3 ;  /* 0x0000000310007986 */ /* 0x000fe2000c101124 */
[----:B------:R-:W-:Y:S05]  /*b270*/  EXIT ;  /* 0x000000000000794d */ /* 0x000fea0003800000 */
.L_x_2677:
        /* <DEDUP_REMOVED lines=13> */
.L_x_2681:
[----:B------:R-:W-:Y:S01]  /*b350*/  IMAD.MOV.U32 R0, RZ, RZ, 0x7f ;  /* 0x0000007fff007424 */ /* 0x000fe200078e00ff */
[----:B------:R-:W-:-:S04]  /*b360*/  ISETP.GT.U32.AND P0, PT, R2, 0x7f800000, PT ;  /* 0x7f8000000200780c */ /* 0x000fc80003f04070 */
[----:B------:R-:W-:-:S04]  /*b370*/  SEL R0, R0, 0x7c, P0 ;  /* 0x0000007c00007807 */ /* 0x000fc80000000000 */
.L_x_2682:
[----:B------:R-:W-:Y:S05]  /*b380*/  BSYNC B0 ;  /* 0x0000000000007941 */ /* 0x000fea0003800000 */
.L_x_2680:
[----:B------:R-:W-:-:S04]  /*b390*/  LOP3.LUT R2, R3, 0x80000000, RZ, 0xc0, !PT ;  /* 0x8000000003027812 */ /* 0x000fc800078ec0ff */
[----:B------:R-:W-:-:S04]  /*b3a0*/  SHF.R.U32.HI R3, RZ, 0x18, R2 ;  /* 0x00000018ff037819 */ /* 0x000fc80000011602 */
[----:B------:R-:W-:-:S05]  /*b3b0*/  LOP3.LUT R3, R0, R3, RZ, 0xfc, !PT ;  /* 0x0000000300037212 */ /* 0x000fca00078efcff */
[----:B------:R-:W-:Y:S01]  /*b3c0*/  STG.E.U8 [R16.64], R3 ;  /* 0x0000000310007986 */ /* 0x000fe2000c101124 */
[----:B------:R-:W-:Y:S05]  /*b3d0*/  EXIT ;  /* 0x000000000000794d */ /* 0x000fea0003800000 */
.L_x_2676:
[----:B------:R-:W-:Y:S01]  /*b3e0*/  STG.E.U16 [R16.64], R3 ;  /* 0x0000000310007986 */ /* 0x000fe2000c101524 */
[----:B------:R-:W-:Y:S05]  /*b3f0*/  EXIT ;  /* 0x000000000000794d */ /* 0x000fea0003800000 */
.L_x_2673:
        /* <DEDUP_REMOVED lines=12> */
.L_x_2685:
        /* <DEDUP_REMOVED lines=17> */
.L_x_2688:
[----:B------:R-:W-:-:S04]  /*b5d0*/  LOP3.LUT R2, R3, 0x80000000, RZ, 0xc0, !PT ;  /* 0x8000000003027812 */ /* 0x000fc800078ec0ff */
[----:B------:R-:W-:-:S04]  /*b5e0*/  SHF.R.U32.HI R3, RZ, 0x18, R2 ;  /* 0x00000018ff037819 */ /* 0x000fc80000011602 */
[----:B------:R-:W-:-:S04]  /*b5f0*/  LOP3.LUT R0, R0, R3, RZ, 0xfc, !PT ;  /* 0x0000000300007212 */ /* 0x000fc800078efcff */
[----:B------:R-:W-:Y:S02]  /*b600*/  PRMT R8, R0, 0x7610, R8 ;  /* 0x0000761000087816 */ /* 0x000fe40000000008 */
.L_x_2687:
[----:B------:R-:W-:Y:S05]  /*b610*/  BSYNC B0 ;  /* 0x0000000000007941 */ /* 0x000fea0003800000 */
.L_x_2686:
[----:B------:R-:W-:Y:S01]  /*b620*/  STG.E.U8 [R16.64], R8 ;  /* 0x0000000810007986 */ /* 0x000fe2000c101124 */
[----:B------:R-:W-:Y:S05]  /*b630*/  EXIT ;  /* 0x000000000000794d */ /* 0x000fea0003800000 */
.L_x_2684:
        /* <DEDUP_REMOVED lines=17> */
.L_x_2691:
[----:B------:R-:W-:-:S04]  /*b750*/  LOP3.LUT R2, R3, 0x80000000, RZ, 0xc0, !PT ;  /* 0x8000000003027812 */ /* 0x000fc800078ec0ff */
[----:B------:R-:W-:-:S04]  /*b760*/  SHF.R.U32.HI R3, RZ, 0x18, R2 ;  /* 0x00000018ff037819 */ /* 0x000fc80000011602 */
[----:B------:R-:W-:-:S04]  /*b770*/  LOP3.LUT R0, R0, R3, RZ, 0xfc, !PT ;  /* 0x0000000300007212 */ /* 0x000fc800078efcff */
[----:B------:R-:W-:Y:S02]  /*b780*/  PRMT R8, R0, 0x7610, R8 ;  /* 0x0000761000087816 */ /* 0x000fe40000000008 */
.L_x_2690:
[----:B------:R-:W-:Y:S05]  /*b790*/  BSYNC B0 ;  /* 0x0000000000007941 */ /* 0x000fea0003800000 */
.L_x_2689:
[----:B------:R-:W-:Y:S01]  /*b7a0*/  STG.E.U8 [R16.64], R8 ;  /* 0x0000000810007986 */ /* 0x000fe2000c101124 */
[----:B------:R-:W-:Y:S05]  /*b7b0*/  EXIT ;  /* 0x000000000000794d */ /* 0x000fea0003800000 */
.L_x_2683:
        /* <DEDUP_REMOVED lines=22> */
.L_x_2666:
        /* <DEDUP_REMOVED lines=20> */
.L_x_2693:
[----:B------:R-:W-:-:S06]  /*ba60*/  PRMT R3, RZ, 0x5410, R3 ;  /* 0x00005410ff037816 */ /* 0x000fcc0000000003 */
[----:B------:R-:W0:Y:S02]  /*ba70*/  F2I.U64.TRUNC R2, R3 ;  /* 0x0000000300027311 */ /* 0x000e24000020d800 */
[----:B0-----:R-:W-:Y:S01]  /*ba80*/  STG.E.64 [R16.64], R2 ;  /* 0x0000000210007986 */ /* 0x001fe2000c101b24 */
[----:B------:R-:W-:Y:S05]  /*ba90*/  EXIT ;  /* 0x000000000000794d */ /* 0x000fea0003800000 */
.L_x_2692:
[----:B------:R-:W-:-:S06]  /*baa0*/  PRMT R3, RZ, 0x5410, R3 ;  /* 0x00005410ff037816 */ /* 0x000fcc0000000003 */
[----:B------:R-:W0:Y:S02]  /*bab0*/  F2I.FTZ.U32.TRUNC.NTZ R3, R3 ;  /* 0x0000000300037305 */ /* 0x000e24000021f000 */
[----:B0-----:R-:W-:Y:S01]  /*bac0*/  STG.E [R16.64], R3 ;  /* 0x0000000310007986 */ /* 0x001fe2000c101924 */
[----:B------:R-:W-:Y:S05]  /*bad0*/  EXIT ;  /* 0x000000000000794d */ /* 0x000fea0003800000 */
.L_x_2694:
        /* <DEDUP_REMOVED lines=10> */
.L_x_10308:


//--------------------- .text._ZN2at6native27unrolled_elementwise_kernelIZZZNS0_17logit_kernel_cudaERNS_18TensorIteratorBaseERKN3c106ScalarEENKUlvE_clEvENKUlvE2_clEvEUlNS4_8BFloat16EE0_St5arrayIPcLm2EELi4E23TrivialOffsetCalculatorILi1EjESG_NS0_6memory12LoadWithCastILi1EEENSH_13StoreWithCastILi1EEEEEviT_T0_T2_T3_T4_T5_ --------------------------
	.section	.text._ZN2at6native27unrolled_elementwise_kernelIZZZNS0_17logit_kernel_cudaERNS_18TensorIteratorBaseERKN3c106ScalarEENKUlvE_clEvENKUlvE2_clEvEUlNS4_8BFloat16EE0_St5arrayIPcLm2EELi4E23TrivialOffsetCalculatorILi1EjESG_NS0_6memory12LoadWithCastILi1EEENSH_13StoreWithCastILi1EEEEEviT_T0_T2_T3_T4_T5_,"ax",@progbits
	.sectioninfo	@"SHI_REGISTERS=30"
	.align	128
        .global         _ZN2at6native27unrolled_elementwise_kernelIZZZNS0_17logit_kernel_cudaERNS_18TensorIteratorBaseERKN3c106ScalarEENKUlvE_clEvENKUlvE2_clEvEUlNS4_8BFloat16EE0_St5arrayIPcLm2EELi4E23TrivialOffsetCalculatorILi1EjESG_NS0_6memory12LoadWithCastILi1EEENSH_13StoreWithCastILi1EEEEEviT_T0_T2_T3_T4_T5_
        .type           _ZN2at6native27unrolled_elementwise_kernelIZZZNS0_17logit_kernel_cudaERNS_18TensorIteratorBaseERKN3c106ScalarEENKUlvE_clEvENKUlvE2_clEvEUlNS4_8BFloat16EE0_St5arrayIPcLm2EELi4E23TrivialOffsetCalculatorILi1EjESG_NS0_6memory12LoadWithCastILi1EEENSH_13StoreWithCastILi1EEEEEviT_T0_T2_T3_T4_T5_,@function
        .size           _ZN2at6native27unrolled_elementwise_kernelIZZZNS0_17logit_kernel_cudaERNS_18TensorIteratorBaseERKN3c106ScalarEENKUlvE_clEvENKUlvE2_clEvEUlNS4_8BFloat16EE0_St5arrayIPcLm2EELi4E23TrivialOffsetCalculatorILi1EjESG_NS0_6memory12LoadWithCastILi1EEENSH_13StoreWithCastILi1EEEEEviT_T0_T2_T3_T4_T5_,(.L_x_10309 - _ZN2at6native27unrolled_elementwise_kernelIZZZNS0_17logit_kernel_cudaERNS_18TensorIteratorBaseERKN3c106ScalarEENKUlvE_clEvENKUlvE2_clEvEUlNS4_8BFloat16EE0_St5arrayIPcLm2EELi4E23TrivialOffsetCalculatorILi1EjESG_NS0_6memory12LoadWithCastILi1EEENSH_13StoreWithCastILi1EEEEEviT_T0_T2_T3_T4_T5_)
        .other          _ZN2at6native27unrolled_elementwise_kernelIZZZNS0_17logit_kernel_cudaERNS_18TensorIteratorBaseERKN3c106ScalarEENKUlvE_clEvENKUlvE2_clEvEUlNS4_8BFloat16EE0_St5arrayIPcLm2EELi4E23TrivialOffsetCalculatorILi1EjESG_NS0_6memory12LoadWithCastILi1EEENSH_13StoreWithCastILi1EEEEEviT_T0_T2_T3_T4_T5_,@"STO_CUDA_ENTRY STV_DEFAULT"
_ZN2at6native27unrolled_elementwise_kernelIZZZNS0_17logit_kernel_cudaERNS_18TensorIteratorBaseERKN3c106ScalarEENKUlvE_clEvENKUlvE2_clEvEUlNS4_8BFloat16EE0_St5arrayIPcLm2EELi4E23TrivialOffsetCalculatorILi1EjESG_NS0_6memory12LoadWithCastILi1EEENSH_13StoreWithCastILi1EEEEEviT_T0_T2_T3_T4_T5_:
.text._ZN2at6native27unrolled_elementwise_kernelIZZZNS0_17logit_kernel_cudaERNS_18TensorIteratorBaseERKN3c106ScalarEENKUlvE_clEvENKUlvE2_clEvEUlNS4_8BFloat16EE0_St5arrayIPcLm2EELi4E23TrivialOffsetCalculatorILi1EjESG_NS0_6memory12LoadWithCastILi1EEENSH_13StoreWithCastILi1EEEEEviT_T0_T2_T3_T4_T5_:
[----:B------:R-:W-:Y:S02]  /*0000*/  IMAD.MOV.U32 R1, RZ, RZ, c[0x0][0x28] ;  /* 0x00000a00ff017624 */ /* 0x000fe400078e00ff */
[----:B------:R-:W0:Y:S01]  /*0010*/  S2R R16, SR_CTAID.X ;  /* 0x0000000000107919 */ /* 0x000e220000002500 */
[----:B------:R-:W-:Y:S01]  /*0020*/  IMAD.MOV.U32 R3, RZ, RZ, -0x200 ;  /* 0xfffffe00ff037424 */ /* 0x000fe200078e00ff */
[----:B------:R-:W1:Y:S01]  /*0030*/  LDC.U8 R18, c[0x0][0x18c] ;  /* 0x00006300ff127b82 */ /* 0x000e620000000000 */
[----:B------:R-:W-:Y:S01]  /*0040*/  ULDC.64 UR36, c[0x0][0x118] ;  /* 0x0000460000247ab9 */ /* 0x000fe20000000a00 */
[----:B------:R-:W2:Y:S01]  /*0050*/  S2R R17, SR_TID.X ;  /* 0x0000000000117919 */ /* 0x000ea20000002100 */
[----:B------:R-:W-:Y:S01]  /*0060*/  BSSY B6, `(.L_x_2695) ;  /* 0x0000113000067945 */ /* 0x000fe20003800000 */
[----:B------:R-:W-:Y:S01]  /*0070*/  IMAD.MOV.U32 R19, RZ, RZ, c[0x0][0x168] ;  /* 0x00005a00ff137624 */ /* 0x000fe200078e00ff */
        /* <DEDUP_REMOVED lines=25> */
.L_x_2700:
[----:B------:R-:W2:Y:S02]  /*0210*/  LDG.E.U8 R2, [R2.64] ;  /* 0x0000002402027981 */ /* 0x000ea4000c1e1100 */
[----:B--2---:R-:W0:Y:S02]  /*0220*/  I2F.U16 R0, R2 ;  /* 0x0000000200007306 */ /* 0x004e240000101000 */
[----:B0-----:R-:W-:-:S04]  /*0230*/  F2FP.BF16.PACK_AB R0, RZ, R0 ;  /* 0x00000000ff00723e */ /* 0x001fc800000010ff */
[----:B------:R-:W-:Y:S01]  /*0240*/  PRMT R24, R0, 0x7610, R24 ;  /* 0x0000761000187816 */ /* 0x000fe20000000018 */
[----:B------:R-:W-:Y:S05]  /*0250*/  BRA `(.L_x_2702) ;  /* 0x00000f1000007947 */ /* 0x000fea0003800000 */
.L_x_2699:
        /* <DEDUP_REMOVED lines=11> */
.L_x_2704:
[----:B------:R-:W2:Y:S02]  /*0310*/  LDG.E R2, [R2.64] ;  /* 0x0000002402027981 */ /* 0x000ea4000c1e1900 */
[----:B--2---:R-:W0:Y:S02]  /*0320*/  I2F R0, R2 ;  /* 0x0000000200007306 */ /* 0x004e240000201400 */
[----:B0-----:R-:W-:-:S04]  /*0330*/  F2FP.BF16.PACK_AB R0, RZ, R0 ;  /* 0x00000000ff00723e */ /* 0x001fc800000010ff */
[----:B------:R-:W-:Y:S01]  /*0340*/  PRMT R24, R0, 0x7610, R24 ;  /* 0x0000761000187816 */ /* 0x000fe20000000018 */
[----:B------:R-:W-:Y:S05]  /*0350*/  BRA `(.L_x_2702) ;  /* 0x00000e1000007947 */ /* 0x000fea0003800000 */
.L_x_2703:
[----:B------:R-:W2:Y:S02]  /*0360*/  LDG.E.U16 R2, [R2.64] ;  /* 0x0000002402027981 */ /* 0x000ea4000c1e1500 */
[----:B--2---:R-:W0:Y:S02]  /*0370*/  I2F.S16 R0, R2 ;  /* 0x0000000200007306 */ /* 0x004e240000101400 */
[----:B0-----:R-:W-:-:S04]  /*0380*/  F2FP.BF16.PACK_AB R0, RZ, R0 ;  /* 0x00000000ff00723e */ /* 0x001fc800000010ff */
[----:B------:R-:W-:Y:S01]  /*0390*/  PRMT R24, R0, 0x7610, R24 ;  /* 0x0000761000187816 */ /* 0x000fe20000000018 */
[----:B------:R-:W-:Y:S05]  /*03a0*/  BRA `(.L_x_2702) ;  /* 0x00000dc000007947 */ /* 0x000fea0003800000 */
.L_x_2698:
        /* <DEDUP_REMOVED lines=9> */
.L_x_2706:
[----:B------:R-:W2:Y:S02]  /*0440*/  LDG.E.U16 R0, [R2.64] ;  /* 0x0000002402007981 */ /* 0x000ea4000c1e1500 */
[----:B--2---:R-:W-:-:S05]  /*0450*/  HADD2.F32 R0, -RZ, R0.H0_H0 ;  /* 0x20000000ff007230 */ /* 0x004fca0000004100 */
[----:B------:R-:W-:-:S04]  /*0460*/  F2FP.BF16.PACK_AB R0, RZ, R0 ;  /* 0x00000000ff00723e */ /* 0x000fc800000010ff */
[----:B------:R-:W-:Y:S01]  /*0470*/  PRMT R24, R0, 0x7610, R24 ;  /* 0x0000761000187816 */ /* 0x000fe20000000018 */
[----:B------:R-:W-:Y:S05]  /*0480*/  BRA `(.L_x_2702) ;  /* 0x00000ce000007947 */ /* 0x000fea0003800000 */
.L_x_2705:
        /* <DEDUP_REMOVED lines=9> */
.L_x_2708:
[----:B------:R-:W2:Y:S02]  /*0520*/  LDG.E.U16 R2, [R2.64] ;  /* 0x0000002402027981 */ /* 0x000ea4000c1e1500 */
[----:B--2---:R-:W-:-:S05]  /*0530*/  HADD2.F32 R0, -RZ, R2.H0_H0 ;  /* 0x20000002ff007230 */ /* 0x004fca0000004100 */
[----:B------:R-:W-:-:S04]  /*0540*/  F2FP.BF16.PACK_AB R0, RZ, R0 ;  /* 0x00000000ff00723e */ /* 0x000fc800000010ff */
[----:B------:R-:W-:Y:S01]  /*0550*/  PRMT R24, R0, 0x7610, R24 ;  /* 0x0000761000187816 */ /* 0x000fe20000000018 */
[----:B------:R-:W-:Y:S05]  /*0560*/  BRA `(.L_x_2702) ;  /* 0x00000c0000007947 */ /* 0x000fea0003800000 */
.L_x_2707:
[----:B------:R-:W2:Y:S02]  /*0570*/  LDG.E.64 R2, [R2.64] ;  /* 0x0000002402027981 */ /* 0x000ea4000c1e1b00 */
[----:B--2---:R-:W0:Y:S01]  /*0580*/  F2F.F32.F64 R0, R2 ;  /* 0x0000000200007310 */ /* 0x004e220000301000 */
[----:B------:R-:W0:-:S14]  /*0590*/  DSETP.GEU.AND P0, PT, |R2|, c[0x2][0x0], PT ;  /* 0x008000000200762a */ /* 0x000e1c0003f0e200 */
[----:B0-----:R-:W-:-:S05]  /*05a0*/  @!P0 FMUL R0, R0, 1.175494350822287508e-38 ;  /* 0x0080000000008820 */ /* 0x001fca0000400000 */
[----:B------:R-:W-:-:S04]  /*05b0*/  F2FP.BF16.PACK_AB R0, RZ, R0 ;  /* 0x00000000ff00723e */ /* 0x000fc800000010ff */
[----:B------:R-:W-:Y:S01]  /*05c0*/  PRMT R24, R0, 0x7610, R24 ;  /* 0x0000761000187816 */ /* 0x000fe20000000018 */
[----:B------:R-:W-:Y:S05]  /*05d0*/  BRA `(.L_x_2702) ;  /* 0x00000b9000007947 */ /* 0x000fea0003800000 */
.L_x_2697:
        /* <DEDUP_REMOVED lines=14> */
.L_x_2711:
[----:B------:R-:W2:Y:S02]  /*06c0*/  LDG.E.64 R2, [R2.64] ;  /* 0x0000002402027981 */ /* 0x000ea4000c1e1b00 */
[----:B--2---:R-:W0:Y:S01]  /*06d0*/  F2F.F32.F64 R0, R2 ;  /* 0x0000000200007310 */ /* 0x004e220000301000 */
[----:B------:R-:W0:-:S14]  /*06e0*/  DSETP.GEU.AND P0, PT, |R2|, c[0x2][0x0], PT ;  /* 0x008000000200762a */ /* 0x000e1c0003f0e200 */
[----:B0-----:R-:W-:-:S05]  /*06f0*/  @!P0 FMUL R0, R0, 1.175494350822287508e-38 ;  /* 0x0080000000008820 */ /* 0x001fca0000400000 */
[----:B------:R-:W-:-:S04]  /*0700*/  F2FP.BF16.PACK_AB R0, RZ, R0 ;  /* 0x00000000ff00723e */ /* 0x000fc800000010ff */
[----:B------:R-:W-:Y:S01]  /*0710*/  PRMT R24, R0, 0x7610, R24 ;  /* 0x0000761000187816 */ /* 0x000fe20000000018 */
[----:B------:R-:W-:Y:S05]  /*0720*/  BRA `(.L_x_2702) ;  /* 0x00000a4000007947 */ /* 0x000fea0003800000 */
.L_x_2710:
        /* <DEDUP_REMOVED lines=28> */
.L_x_2713:
        /* <DEDUP_REMOVED lines=16> */
.L_x_2712:
[----:B------:R0:W5:Y:S01]  /*09f0*/  LDG.E.U16 R24, [R2.64] ;  /* 0x0000002402187981 */ /* 0x000162000c1e1500 */
[----:B------:R-:W-:Y:S05]  /*0a00*/  BRA `(.L_x_2702) ;  /* 0x0000076000007947 */ /* 0x000fea0003800000 */
.L_x_2709:
        /* <DEDUP_REMOVED lines=12> */
.L_x_2716:
        /* <DEDUP_REMOVED lines=21> */
.L_x_2720:
[----:B------:R-:W-:Y:S05]  /*0c20*/  BSYNC B1 ;  /* 0x0000000000017941 */ /* 0x000fea0003800000 */
.L_x_2719:
[----:B------:R-:W-:Y:S01]  /*0c30*/  LEA R3, R0, 0x3b800000, 0x17 ;  /* 0x3b80000000037811 */ /* 0x000fe200078eb8ff */
[----:B------:R-:W-:-:S05]  /*0c40*/  IMAD.SHL.U32 R0, R2, 0x100000, RZ ;  /* 0x0010000002007824 */ /* 0x000fca00078e00ff */
[----:B------:R-:W-:Y:S02]  /*0c50*/  LOP3.LUT R0, R3, R0, R4, 0xfe, !PT ;  /* 0x0000000003007212 */ /* 0x000fe400078efe04 */
.L_x_2718:
[----:B------:R-:W-:Y:S05]  /*0c60*/  BSYNC B0 ;  /* 0x0000000000007941 */ /* 0x000fea0003800000 */
.L_x_2717:
[----:B------:R-:W-:-:S04]  /*0c70*/  F2FP.BF16.PACK_AB R0, RZ, R0 ;  /* 0x00000000ff00723e */ /* 0x000fc800000010ff */
[----:B------:R-:W-:Y:S01]  /*0c80*/  PRMT R24, R0, 0x7610, R24 ;  /* 0x0000761000187816 */ /* 0x000fe20000000018 */
[----:B------:R-:W-:Y:S05]  /*0c90*/  BRA `(.L_x_2702) ;  /* 0x000004d000007947 */ /* 0x000fea0003800000 */
.L_x_2715:
        /* <DEDUP_REMOVED lines=21> */
.L_x_2724:
[----:B------:R-:W-:Y:S05]  /*0df0*/  BSYNC B1 ;  /* 0x0000000000017941 */ /* 0x000fea0003800000 */
.L_x_2723:
[----:B------:R-:W-:Y:S01]  /*0e00*/  LEA R3, R0, 0x37800000, 0x17 ;  /* 0x3780000000037811 */ /* 0x000fe200078eb8ff */
[----:B------:R-:W-:-:S05]  /*0e10*/  IMAD.SHL.U32 R0, R2, 0x200000, RZ ;  /* 0x0020000002007824 */ /* 0x000fca00078e00ff */
[----:B------:R-:W-:Y:S02]  /*0e20*/  LOP3.LUT R0, R3, R0, R4, 0xfe, !PT ;  /* 0x0000000003007212 */ /* 0x000fe400078efe04 */
.L_x_2722:
[----:B------:R-:W-:Y:S05]  /*0e30*/  BSYNC B0 ;  /* 0x0000000000007941 */ /* 0x000fea0003800000 */
.L_x_2721:
[----:B------:R-:W-:-:S04]  /*0e40*/  F2FP.BF16.PACK_AB R0, RZ, R0 ;  /* 0x00000000ff00723e */ /* 0x000fc800000010ff */
[----:B------:R-:W-:Y:S01]  /*0e50*/  PRMT R24, R0, 0x7610, R24 ;  /* 0x0000761000187816 */ /* 0x000fe20000000018 */
[----:B------:R-:W-:Y:S05]  /*0e60*/  BRA `(.L_x_2702) ;  /* 0x0000030000007947 */ /* 0x000fea0003800000 */
.L_x_2714:
        /* <DEDUP_REMOVED lines=14> */
.L_x_2728:
[----:B------:R-:W-:Y:S05]  /*0f50*/  BSYNC B0 ;  /* 0x0000000000007941 */ /* 0x000fea0003800000 */
.L_x_2727:
[----:B------:R-:W-:-:S04]  /*0f60*/  F2FP.BF16.PACK_AB R0, RZ, R0 ;  /* 0x00000000ff00723e */ /* 0x000fc800000010ff */
[----:B------:R-:W-:Y:S01]  /*0f70*/  PRMT R24, R0, 0x7610, R24 ;  /* 0x0000761000187816 */ /* 0x000fe20000000018 */
[----:B------:R-:W-:Y:S05]  /*0f80*/  BRA `(.L_x_2702) ;  /* 0x000001e000007947 */ /* 0x000fea0003800000 */
.L_x_2701:
        /* <DEDUP_REMOVED lines=21> */
.L_x_2726:
[----:B------:R-:W2:Y:S02]  /*10e0*/  LDG.E.64 R2, [R2.64] ;  /* 0x0000002402027981 */ /* 0x000ea4000c1e1b00 */
[----:B--2---:R-:W0:Y:S02]  /*10f0*/  I2F.U64 R0, R2 ;  /* 0x0000000200007312 */ /* 0x004e240000301000 */
[----:B0-----:R-:W-:-:S04]  /*1100*/  F2FP.BF16.PACK_AB R0, RZ, R0 ;  /* 0x00000000ff00723e */ /* 0x001fc800000010ff */
[----:B------:R-:W-:Y:S01]  /*1110*/  PRMT R24, R0, 0x7610, R24 ;  /* 0x0000761000187816 */ /* 0x000fe20000000018 */
[----:B------:R-:W-:Y:S05]  /*1120*/  BRA `(.L_x_2702) ;  /* 0x0000004000007947 */ /* 0x000fea0003800000 */
.L_x_2725:
[----:B------:R-:W2:Y:S02]  /*1130*/  LDG.E R2, [R2.64] ;  /* 0x0000002402027981 */ /* 0x000ea4000c1e1900 */
[----:B--2---:R-:W0:Y:S02]  /*1140*/  I2F.U32 R0, R2 ;  /* 0x0000000200007306 */ /* 0x004e240000201000 */
[----:B0-----:R-:W-:-:S04]  /*1150*/  F2FP.BF16.PACK_AB R0, RZ, R0 ;  /* 0x00000000ff00723e */ /* 0x001fc800000010ff */
[----:B------:R-:W-:Y:S02]  /*1160*/  PRMT R24, R0, 0x7610, R24 ;  /* 0x0000761000187816 */ /* 0x000fe40000000018 */
.L_x_2702:
[----:B------:R-:W1:Y:S02]  /*1170*/  S2R R17, SR_TID.X ;  /* 0x0000000000117919 */ /* 0x000e640000002100 */
[----:B-1----:R-:W-:-:S03]  /*1180*/  IADD3 R17, R17, 0x80, RZ ;  /* 0x0000008011117810 */ /* 0x002fc60007ffe0ff */
.L_x_2696:
[----:B-1----:R-:W-:Y:S05]  /*1190*/  BSYNC B6 ;  /* 0x0000000000067941 */ /* 0x002fea0003800000 */
.L_x_2695:
        /* <DEDUP_REMOVED lines=24> */
.L_x_2734:
[----:B------:R-:W2:Y:S02]  /*1320*/  LDG.E.U8 R2, [R2.64] ;  /* 0x0000002402027981 */ /* 0x000ea4000c1e1100 */
[----:B--2---:R-:W0:Y:S02]  /*1330*/  I2F.U16 R0, R2 ;  /* 0x0000000200007306 */ /* 0x004e240000101000 */
[----:B0-----:R-:W-:-:S04]  /*1340*/  F2FP.BF16.PACK_AB R0, RZ, R0 ;  /* 0x00000000ff00723e */ /* 0x001fc800000010ff */
[----:B------:R-:W-:Y:S01]  /*1350*/  PRMT R23, R0, 0x7610, R23 ;  /* 0x0000761000177816 */ /* 0x000fe20000000017 */
[----:B------:R-:W-:Y:S05]  /*1360*/  BRA `(.L_x_2736) ;  /* 0x00000f0000007947 */ /* 0x000fea0003800000 */
.L_x_2733:
        /* <DEDUP_REMOVED lines=11> */
.L_x_2738:
[----:B------:R-:W2:Y:S02]  /*1420*/  LDG.E R2, [R2.64] ;  /* 0x0000002402027981 */ /* 0x000ea4000c1e1900 */
[----:B--2---:R-:W0:Y:S02]  /*1430*/  I2F R0, R2 ;  /* 0x0000000200007306 */ /* 0x004e240000201400 */
[----:B0-----:R-:W-:-:S04]  /*1440*/  F2FP.BF16.PACK_AB R0, RZ, R0 ;  /* 0x00000000ff00723e */ /* 0x001fc800000010ff */
[----:B------:R-:W-:Y:S01]  /*1450*/  PRMT R23, R0, 0x7610, R23 ;  /* 0x0000761000177816 */ /* 0x000fe20000000017 */
[----:B------:R-:W-:Y:S05]  /*1460*/  BRA `(.L_x_2736) ;  /* 0x00000e0000007947 */ /* 0x000fea0003800000 */
.L_x_2737:
[----:B------:R-:W2:Y:S02]  /*1470*/  LDG.E.U16 R2, [R2.64] ;  /* 0x0000002402027981 */ /* 0x000ea4000c1e1500 */
[----:B--2---:R-:W0:Y:S02]  /*1480*/  I2F.S16 R0, R2 ;  /* 0x0000000200007306 */ /* 0x004e240000101400 */
[----:B0-----:R-:W-:-:S04]  /*1490*/  F2FP.BF16.PACK_AB R0, RZ, R0 ;  /* 0x00000000ff00723e */ /* 0x001fc800000010ff */
[----:B------:R-:W-:Y:S01]  /*14a0*/  PRMT R23, R0, 0x7610, R23 ;  /* 0x0000761000177816 */ /* 0x000fe20000000017 */
[----:B------:R-:W-:Y:S05]  /*14b0*/  BRA `(.L_x_2736) ;  /* 0x00000db000007947 */ /* 0x000fea0003800000 */
.L_x_2732:
        /* <DEDUP_REMOVED lines=9> */
.L_x_2740:
[----:B------:R-:W2:Y:S02]  /*1550*/  LDG.E.U16 R0, [R2.64] ;  /* 0x0000002402007981 */ /* 0x000ea4000c1e1500 */
[----:B--2---:R-:W-:-:S05]  /*1560*/  HADD2.F32 R0, -RZ, R0.H0_H0 ;  /* 0x20000000ff007230 */ /* 0x004fca0000004100 */
[----:B------:R-:W-:-:S04]  /*1570*/  F2FP.BF16.PACK_AB R0, RZ, R0 ;  /* 0x00000000ff00723e */ /* 0x000fc800000010ff */
[----:B------:R-:W-:Y:S01]  /*1580*/  PRMT R23, R0, 0x7610, R23 ;  /* 0x0000761000177816 */ /* 0x000fe20000000017 */
[----:B------:R-:W-:Y:S05]  /*1590*/  BRA `(.L_x_2736) ;  /* 0x00000cd000007947 */ /* 0x000fea0003800000 */
.L_x_2739:
        /* <DEDUP_REMOVED lines=9> */
.L_x_2742:
[----:B------:R-:W2:Y:S02]  /*1630*/  LDG.E.U16 R2, [R2.64] ;  /* 0x0000002402027981 */ /* 0x000ea4000c1e1500 */
[----:B--2---:R-:W-:-:S05]  /*1640*/  HADD2.F32 R0, -RZ, R2.H0_H0 ;  /* 0x20000002ff007230 */ /* 0x004fca0000004100 */
[----:B------:R-:W-:-:S04]  /*1650*/  F2FP.BF16.PACK_AB R0, RZ, R0 ;  /* 0x00000000ff00723e */ /* 0x000fc800000010ff */
[----:B------:R-:W-:Y:S01]  /*1660*/  PRMT R23, R0, 0x7610, R23 ;  /* 0x0000761000177816 */ /* 0x000fe20000000017 */
[----:B------:R-:W-:Y:S05]  /*1670*/  BRA `(.L_x_2736) ;  /* 0x00000bf000007947 */ /* 0x000fea0003800000 */
.L_x_2741:
[----:B------:R-:W2:Y:S02]  /*1680*/  LDG.E.64 R2, [R2.64] ;  /* 0x0000002402027981 */ /* 0x000ea4000c1e1b00 */
[----:B--2---:R-:W0:Y:S01]  /*1690*/  F2F.F32.F64 R0, R2 ;  /* 0x0000000200007310 */ /* 0x004e220000301000 */
[----:B------:R-:W0:-:S14]  /*16a0*/  DSETP.GEU.AND P0, PT, |R2|, c[0x2][0x0], PT ;  /* 0x008000000200762a */ /* 0x000e1c0003f0e200 */
[----:B0-----:R-:W-:-:S05]  /*16b0*/  @!P0 FMUL R0, R0, 1.175494350822287508e-38 ;  /* 0x0080000000008820 */ /* 0x001fca0000400000 */
[----:B------:R-:W-:-:S04]  /*16c0*/  F2FP.BF16.PACK_AB R0, RZ, R0 ;  /* 0x00000000ff00723e */ /* 0x000fc800000010ff */
[----:B------:R-:W-:Y:S01]  /*16d0*/  PRMT R23, R0, 0x7610, R23 ;  /* 0x0000761000177816 */ /* 0x000fe20000000017 */
[----:B------:R-:W-:Y:S05]  /*16e0*/  BRA `(.L_x_2736) ;  /* 0x00000b8000007947 */ /* 0x000fea0003800000 */
.L_x_2731:
        /* <DEDUP_REMOVED lines=14> */
.L_x_2745:
[----:B------:R-:W2:Y:S02]  /*17d0*/  LDG.E.64 R2, [R2.64] ;  /* 0x0000002402027981 */ /* 0x000ea4000c1e1b00 */
[----:B--2---:R-:W0:Y:S01]  /*17e0*/  F2F.F32.F64 R0, R2 ;  /* 0x0000000200007310 */ /* 0x004e220000301000 */
[----:B------:R-:W0:-:S14]  /*17f0*/  DSETP.GEU.AND P0, PT, |R2|, c[0x2][0x0], PT ;  /* 0x008000000200762a */ /* 0x000e1c0003f0e200 */
[----:B0-----:R-:W-:-:S05]  /*1800*/  @!P0 FMUL R0, R0, 1.175494350822287508e-38 ;  /* 0x0080000000008820 */ /* 0x001fca0000400000 */
[----:B------:R-:W-:-:S04]  /*1810*/  F2FP.BF16.PACK_AB R0, RZ, R0 ;  /* 0x00000000ff00723e */ /* 0x000fc800000010ff */
[----:B------:R-:W-:Y:S01]  /*1820*/  PRMT R23, R0, 0x7610, R23 ;  /* 0x0000761000177816 */ /* 0x000fe20000000017 */
[----:B------:R-:W-:Y:S05]  /*1830*/  BRA `(.L_x_2736) ;  /* 0x00000a3000007947 */ /* 0x000fea0003800000 */
.L_x_2744:
        /* <DEDUP_REMOVED lines=28> */
.L_x_2747:
        /* <DEDUP_REMOVED lines=15> */
.L_x_2746:
[----:B------:R0:W5:Y:S01]  /*1af0*/  LDG.E.U16 R23, [R2.64] ;  /* 0x0000002402177981 */ /* 0x000162000c1e1500 */
[----:B------:R-:W-:Y:S05]  /*1b00*/  BRA `(.L_x_2736) ;  /* 0x0000076000007947 */ /* 0x000fea0003800000 */
.L_x_2743:
        /* <DEDUP_REMOVED lines=12> */
.L_x_2750:
        /* <DEDUP_REMOVED lines=21> */
.L_x_2754:
[----:B------:R-:W-:Y:S05]  /*1d20*/  BSYNC B1 ;  /* 0x0000000000017941 */ /* 0x000fea0003800000 */
.L_x_2753:
[----:B------:R-:W-:Y:S01]  /*1d30*/  LEA R3, R0, 0x3b800000, 0x17 ;  /* 0x3b80000000037811 */ /* 0x000fe200078eb8ff */
[----:B------:R-:W-:-:S05]  /*1d40*/  IMAD.SHL.U32 R0, R2, 0x100000, RZ ;  /* 0x0010000002007824 */ /* 0x000fca00078e00ff */
[----:B------:R-:W-:Y:S02]  /*1d50*/  LOP3.LUT R0, R3, R0, R4, 0xfe, !PT ;  /* 0x0000000003007212 */ /* 0x000fe400078efe04 */
.L_x_2752:
[----:B------:R-:W-:Y:S05]  /*1d60*/  BSYNC B0 ;  /* 0x0000000000007941 */ /* 0x000fea0003800000 */
.L_x_2751:
[----:B------:R-:W-:-:S04]  /*1d70*/  F2FP.BF16.PACK_AB R0, RZ, R0 ;  /* 0x00000000ff00723e */ /* 0x000fc800000010ff */
[----:B------:R-:W-:Y:S01]  /*1d80*/  PRMT R23, R0, 0x7610, R23 ;  /* 0x0000761000177816 */ /* 0x000fe20000000017 */
[----:B------:R-:W-:Y:S05]  /*1d90*/  BRA `(.L_x_2736) ;  /* 0x000004d000007947 */ /* 0x000fea0003800000 */
.L_x_2749:
        /* <DEDUP_REMOVED lines=21> */
.L_x_2758:
[----:B------:R-:W-:Y:S05]  /*1ef0*/  BSYNC B1 ;  /* 0x0000000000017941 */ /* 0x000fea0003800000 */
.L_x_2757:
[----:B------:R-:W-:Y:S01]  /*1f00*/  LEA R3, R0, 0x37800000, 0x17 ;  /* 0x3780000000037811 */ /* 0x000fe200078eb8ff */
[----:B------:R-:W-:-:S05]  /*1f10*/  IMAD.SHL.U32 R0, R2, 0x200000, RZ ;  /* 0x0020000002007824 */ /* 0x000fca00078e00ff */
[----:B------:R-:W-:Y:S02]  /*1f20*/  LOP3.LUT R0, R3, R0, R4, 0xfe, !PT ;  /* 0x0000000003007212 */ /* 0x000fe400078efe04 */
.L_x_2756:
[----:B------:R-:W-:Y:S05]  /*1f30*/  BSYNC B0 ;  /* 0x0000000000007941 */ /* 0x000fea0003800000 */
.L_x_2755:
[----:B------:R-:W-:-:S04]  /*1f40*/  F2FP.BF16.PACK_AB R0, RZ, R0 ;  /* 0x00000000ff00723e */ /* 0x000fc800000010ff */
[----:B------:R-:W-:Y:S01]  /*1f50*/  PRMT R23, R0, 0x7610, R23 ;  /* 0x0000761000177816 */ /* 0x000fe20000000017 */
[----:B------:R-:W-:Y:S05]  /*1f60*/  BRA `(.L_x_2736) ;  /* 0x0000030000007947 */ /* 0x000fea0003800000 */
.L_x_2748:
        /* <DEDUP_REMOVED lines=14> */
.L_x_2762:
[----:B------:R-:W-:Y:S05]  /*2050*/  BSYNC B0 ;  /* 0x0000000000007941 */ /* 0x000fea0003800000 */
.L_x_2761:
[----:B------:R-:W-:-:S04]  /*2060*/  F2FP.BF16.PACK_AB R0, RZ, R0 ;  /* 0x00000000ff00723e */ /* 0x000fc800000010ff */
[----:B------:R-:W-:Y:S01]  /*2070*/  PRMT R23, R0, 0x7610, R23 ;  /* 0x0000761000177816 */ /* 0x000fe20000000017 */
[----:B------:R-:W-:Y:S05]  /*2080*/  BRA `(.L_x_2736) ;  /* 0x000001e000007947 */ /* 0x000fea0003800000 */
.L_x_2735:
        /* <DEDUP_REMOVED lines=21> */
.L_x_2760:
[----:B------:R-:W2:Y:S02]  /*21e0*/  LDG.E.64 R2, [R2.64] ;  /* 0x0000002402027981 */ /* 0x000ea4000c1e1b00 */
[----:B--2---:R-:W0:Y:S02]  /*21f0*/  I2F.U64 R0, R2 ;  /* 0x0000000200007312 */ /* 0x004e240000301000 */
[----:B0-----:R-:W-:-:S04]  /*2200*/  F2FP.BF16.PACK_AB R0, RZ, R0 ;  /* 0x00000000ff00723e */ /* 0x001fc800000010ff */
[----:B------:R-:W-:Y:S01]  /*2210*/  PRMT R23, R0, 0x7610, R23 ;  /* 0x0000761000177816 */ /* 0x000fe20000000017 */
[----:B------:R-:W-:Y:S05]  /*2220*/  BRA `(.L_x_2736) ;  /* 0x0000004000007947 */ /* 0x000fea0003800000 */
.L_x_2759:
[----:B------:R-:W2:Y:S02]  /*2230*/  LDG.E R2, [R2.64] ;  /* 0x0000002402027981 */ /* 0x000ea4000c1e1900 */
[----:B--2---:R-:W0:Y:S02]  /*2240*/  I2F.U32 R0, R2 ;  /* 0x0000000200007306 */ /* 0x004e240000201000 */
[----:B0-----:R-:W-:-:S04]  /*2250*/  F2FP.BF16.PACK_AB R0, RZ, R0 ;  /* 0x00000000ff00723e */ /* 0x001fc800000010ff */
[----:B------:R-:W-:Y:S02]  /*2260*/  PRMT R23, R0, 0x7610, R23 ;  /* 0x0000761000177816 */ /* 0x000fe40000000017 */
.L_x_2736:
[----:B------:R-:W-:-:S05]  /*2270*/  IADD3 R17, R17, 0x80, RZ ;  /* 0x0000008011117810 */ /* 0x000fca0007ffe0ff */
.L_x_2730:
[----:B------:R-:W-:Y:S05]  /*2280*/  BSYNC B6 ;  /* 0x0000000000067941 */ /* 0x000fea0003800000 */
.L_x_2729:
[----:B------:R-:W-:Y:S01]  /*2290*/  ISETP.GE.AND P0, PT, R17, R22, PT ;  /* 0x000000161100720c */ /* 0x000fe20003f06270 */
[----:B------:R-:W-:Y:S01]  /*22a0*/  BSSY B6, `(.L_x_2763) ;  /* 0x000010e000067945 */ /* 0x000fe20003800000 */
[----:B------:R-:W-:Y:S02]  /*22b0*/  PRMT R25, RZ, 0x7610, R25 ;  /* 0x00007610ff197816 */ /* 0x000fe40000000019 */
[----:B0-----:R-:W-:-:S09]  /*22c0*/  PRMT R2, RZ, 0x7610, R2 ;  /* 0x00007610ff027816 */ /* 0x001fd20000000002 */
        /* <DEDUP_REMOVED lines=22> */
.L_x_2768:
[----:B------:R-:W2:Y:S02]  /*2430*/  LDG.E.U8 R4, [R4.64] ;  /* 0x0000002404047981 */ /* 0x000ea4000c1e1100 */
[----:B--2---:R-:W0:Y:S02]  /*2440*/  I2F.U16 R0, R4 ;  /* 0x0000000400007306 */ /* 0x004e240000101000 */
[----:B0-----:R-:W-:-:S04]  /*2450*/  F2FP.BF16.PACK_AB R0, RZ, R0 ;  /* 0x00000000ff00723e */ /* 0x001fc800000010ff */
[----:B------:R-:W-:Y:S01]  /*2460*/  PRMT R2, R0, 0x7610, R2 ;  /* 0x0000761000027816 */ /* 0x000fe20000000002 */
[----:B------:R-:W-:Y:S05]  /*2470*/  BRA `(.L_x_2770) ;  /* 0x00000ef000007947 */ /* 0x000fea0003800000 */
.L_x_2767:
        /* <DEDUP_REMOVED lines=11> */
.L_x_2772:
[----:B------:R-:W2:Y:S02]  /*2530*/  LDG.E R4, [R4.64] ;  /* 0x0000002404047981 */ /* 0x000ea4000c1e1900 */
[----:B--2---:R-:W0:Y:S02]  /*2540*/  I2F R0, R4 ;  /* 0x0000000400007306 */ /* 0x004e240000201400 */
[----:B0-----:R-:W-:-:S04]  /*2550*/  F2FP.BF16.PACK_AB R0, RZ, R0 ;  /* 0x00000000ff00723e */ /* 0x001fc800000010ff */
[----:B------:R-:W-:Y:S01]  /*2560*/  PRMT R2, R0, 0x7610, R2 ;  /* 0x0000761000027816 */ /* 0x000fe20000000002 */
[----:B------:R-:W-:Y:S05]  /*2570*/  BRA `(.L_x_2770) ;  /* 0x00000df000007947 */ /* 0x000fea0003800000 */
.L_x_2771:
[----:B------:R-:W2:Y:S02]  /*2580*/  LDG.E.U16 R4, [R4.64] ;  /* 0x0000002404047981 */ /* 0x000ea4000c1e1500 */
[----:B--2---:R-:W0:Y:S02]  /*2590*/  I2F.S16 R0, R4 ;  /* 0x0000000400007306 */ /* 0x004e240000101400 */
[----:B0-----:R-:W-:-:S04]  /*25a0*/  F2FP.BF16.PACK_AB R0, RZ, R0 ;  /* 0x00000000ff00723e */ /* 0x001fc800000010ff */
[----:B------:R-:W-:Y:S01]  /*25b0*/  PRMT R2, R0, 0x7610, R2 ;  /* 0x0000761000027816 */ /* 0x000fe20000000002 */
[----:B------:R-:W-:Y:S05]  /*25c0*/  BRA `(.L_x_2770) ;  /* 0x00000da000007947 */ /* 0x000fea0003800000 */
.L_x_2766:
        /* <DEDUP_REMOVED lines=9> */
.L_x_2774:
[----:B------:R-:W2:Y:S02]  /*2660*/  LDG.E.U16 R0, [R4.64] ;  /* 0x0000002404007981 */ /* 0x000ea4000c1e1500 */
[----:B--2---:R-:W-:-:S05]  /*2670*/  HADD2.F32 R0, -RZ, R0.H0_H0 ;  /* 0x20000000ff007230 */ /* 0x004fca0000004100 */
[----:B------:R-:W-:-:S04]  /*2680*/  F2FP.BF16.PACK_AB R0, RZ, R0 ;  /* 0x00000000ff00723e */ /* 0x000fc800000010ff */
[----:B------:R-:W-:Y:S01]  /*2690*/  PRMT R2, R0, 0x7610, R2 ;  /* 0x0000761000027816 */ /* 0x000fe20000000002 */
[----:B------:R-:W-:Y:S05]  /*26a0*/  BRA `(.L_x_2770) ;  /* 0x00000cc000007947 */ /* 0x000fea0003800000 */
.L_x_2773:
        /* <DEDUP_REMOVED lines=9> */
.L_x_2776:
[----:B------:R-:W2:Y:S02]  /*2740*/  LDG.E.U16 R4, [R4.64] ;  /* 0x0000002404047981 */ /* 0x000ea4000c1e1500 */
[----:B--2---:R-:W-:-:S05]  /*2750*/  HADD2.F32 R0, -RZ, R4.H0_H0 ;  /* 0x20000004ff007230 */ /* 0x004fca0000004100 */
[----:B------:R-:W-:-:S04]  /*2760*/  F2FP.BF16.PACK_AB R0, RZ, R0 ;  /* 0x00000000ff00723e */ /* 0x000fc800000010ff */
[----:B------:R-:W-:Y:S01]  /*2770*/  PRMT R2, R0, 0x7610, R2 ;  /* 0x0000761000027816 */ /* 0x000fe20000000002 */
[----:B------:R-:W-:Y:S05]  /*2780*/  BRA `(.L_x_2770) ;  /* 0x00000be000007947 */ /* 0x000fea0003800000 */
.L_x_2775:
[----:B------:R-:W2:Y:S02]  /*2790*/  LDG.E.64 R4, [R4.64] ;  /* 0x0000002404047981 */ /* 0x000ea4000c1e1b00 */
[----:B--2---:R-:W0:Y:S01]  /*27a0*/  F2F.F32.F64 R0, R4 ;  /* 0x0000000400007310 */ /* 0x004e220000301000 */
[----:B------:R-:W0:-:S14]  /*27b0*/  DSETP.GEU.AND P0, PT, |R4|, c[0x2][0x0], PT ;  /* 0x008000000400762a */ /* 0x000e1c0003f0e200 */
[----:B0-----:R-:W-:-:S05]  /*27c0*/  @!P0 FMUL R0, R0, 1.175494350822287508e-38 ;  /* 0x0080000000008820 */ /* 0x001fca0000400000 */
[----:B------:R-:W-:-:S04]  /*27d0*/  F2FP.BF16.PACK_AB R0, RZ, R0 ;  /* 0x00000000ff00723e */ /* 0x000fc800000010ff */
[----:B------:R-:W-:Y:S01]  /*27e0*/  PRMT R2, R0, 0x7610, R2 ;  /* 0x0000761000027816 */ /* 0x000fe20000000002 */
[----:B------:R-:W-:Y:S05]  /*27f0*/  BRA `(.L_x_2770) ;  /* 0x00000b7000007947 */ /* 0x000fea0003800000 */
.L_x_2765:
        /* <DEDUP_REMOVED lines=14> */
.L_x_2779:
[----:B------:R-:W2:Y:S02]  /*28e0*/  LDG.E.64 R4, [R4.64] ;  /* 0x0000002404047981 */ /* 0x000ea4000c1e1b00 */
[----:B--2---:R-:W0:Y:S01]  /*28f0*/  F2F.F32.F64 R0, R4 ;  /* 0x0000000400007310 */ /* 0x004e220000301000 */
[----:B------:R-:W0:-:S14]  /*2900*/  DSETP.GEU.AND P0, PT, |R4|, c[0x2][0x0], PT ;  /* 0x008000000400762a */ /* 0x000e1c0003f0e200 */
[----:B0-----:R-:W-:-:S05]  /*2910*/  @!P0 FMUL R0, R0, 1.175494350822287508e-38 ;  /* 0x0080000000008820 */ /* 0x001fca0000400000 */
[----:B------:R-:W-:-:S04]  /*2920*/  F2FP.BF16.PACK_AB R0, RZ, R0 ;  /* 0x00000000ff00723e */ /* 0x000fc800000010ff */
[----:B------:R-:W-:Y:S01]  /*2930*/  PRMT R2, R0, 0x7610, R2 ;  /* 0x0000761000027816 */ /* 0x000fe20000000002 */
[----:B------:R-:W-:Y:S05]  /*2940*/  BRA `(.L_x_2770) ;  /* 0x00000a2000007947 */ /* 0x000fea0003800000 */
.L_x_2778:
        /* <DEDUP_REMOVED lines=24> */
[----:B------:R-:W-:-:S04]  /*2ad0*/  LOP3.LUT R3, R3, 0x80000000, R0, 0xf8, !PT ;  /* 0x8000000003037812 */ /* 0x000fc800078ef800 */
[----:B------:R-:W-:-:S04]  /*2ae0*/  F2FP.BF16.PACK_AB R3, RZ, R3 ;  /* 0x00000003ff03723e */ /* 0x000fc800000010ff */
[----:B------:R-:W-:Y:S01]  /*2af0*/  PRMT R2, R3, 0x7610, R2 ;  /* 0x0000761003027816 */ /* 0x000fe20000000002 */
[----:B------:R-:W-:Y:S05]  /*2b00*/  BRA `(.L_x_2770) ;  /* 0x0000086000007947 */ /* 0x000fea0003800000 */
.L_x_2781:
        /* <DEDUP_REMOVED lines=11> */
[----:B------:R-:W-:-:S04]  /*2bc0*/  LOP3.LUT R2, R2, 0x80000000, R3, 0xf8, !PT ;  /* 0x8000000002027812 */ /* 0x000fc800078ef803 */
[----:B------:R-:W-:Y:S01]  /*2bd0*/  F2FP.BF16.PACK_AB R2, RZ, R2 ;  /* 0x00000002ff02723e */ /* 0x000fe200000010ff */
[----:B------:R-:W-:Y:S05]  /*2be0*/  BRA `(.L_x_2770) ;  /* 0x0000078000007947 */ /* 0x000fea0003800000 */
.L_x_2780:
[----:B------:R0:W5:Y:S01]  /*2bf0*/  LDG.E.U16 R2, [R4.64] ;  /* 0x0000002404027981 */ /* 0x000162000c1e1500 */
[----:B------:R-:W-:Y:S05]  /*2c00*/  BRA `(.L_x_2770) ;  /* 0x0000076000007947 */ /* 0x000fea0003800000 */
.L_x_2777:
        /* <DEDUP_REMOVED lines=12> */
.L_x_2784:
        /* <DEDUP_REMOVED lines=21> */
.L_x_2788:
[----:B------:R-:W-:Y:S05]  /*2e20*/  BSYNC B1 ;  /* 0x0000000000017941 */ /* 0x000fea0003800000 */
.L_x_2787:
[----:B------:R-:W-:Y:S01]  /*2e30*/  LEA R3, R0, 0x3b800000, 0x17 ;  /* 0x3b80000000037811 */ /* 0x000fe200078eb8ff */
[----:B------:R-:W-:-:S05]  /*2e40*/  IMAD.SHL.U32 R0, R2, 0x100000, RZ ;  /* 0x0010000002007824 */ /* 0x000fca00078e00ff */
[----:B------:R-:W-:Y:S02]  /*2e50*/  LOP3.LUT R0, R3, R0, R4, 0xfe, !PT ;  /* 0x0000000003007212 */ /* 0x000fe400078efe04 */
.L_x_2786:
[----:B------:R-:W-:Y:S05]  /*2e60*/  BSYNC B0 ;  /* 0x0000000000007941 */ /* 0x000fea0003800000 */
.L_x_2785:
[----:B------:R-:W-:-:S04]  /*2e70*/  F2FP.BF16.PACK_AB R0, RZ, R0 ;  /* 0x00000000ff00723e */ /* 0x000fc800000010ff */
[----:B------:R-:W-:Y:S01]  /*2e80*/  PRMT R2, R0, 0x7610, R2 ;  /* 0x0000761000027816 */ /* 0x000fe20000000002 */
[----:B------:R-:W-:Y:S05]  /*2e90*/  BRA `(.L_x_2770) ;  /* 0x000004d000007947 */ /* 0x000fea0003800000 */
.L_x_2783:
        /* <DEDUP_REMOVED lines=21> */
.L_x_2792:
[----:B------:R-:W-:Y:S05]  /*2ff0*/  BSYNC B1 ;  /* 0x0000000000017941 */ /* 0x000fea0003800000 */
.L_x_2791:
[----:B------:R-:W-:Y:S01]  /*3000*/  LEA R3, R0, 0x37800000, 0x17 ;  /* 0x3780000000037811 */ /* 0x000fe200078eb8ff */
[----:B------:R-:W-:-:S05]  /*3010*/  IMAD.SHL.U32 R0, R2, 0x200000, RZ ;  /* 0x0020000002007824 */ /* 0x000fca00078e00ff */
[----:B------:R-:W-:Y:S02]  /*3020*/  LOP3.LUT R0, R3, R0, R4, 0xfe, !PT ;  /* 0x0000000003007212 */ /* 0x000fe400078efe04 */
.L_x_2790:
[----:B------:R-:W-:Y:S05]  /*3030*/  BSYNC B0 ;  /* 0x0000000000007941 */ /* 0x000fea0003800000 */
.L_x_2789:
[----:B------:R-:W-:-:S04]  /*3040*/  F2FP.BF16.PACK_AB R0, RZ, R0 ;  /* 0x00000000ff00723e */ /* 0x000fc800000010ff */
[----:B------:R-:W-:Y:S01]  /*3050*/  PRMT R2, R0, 0x7610, R2 ;  /* 0x0000761000027816 */ /* 0x000fe20000000002 */
[----:B------:R-:W-:Y:S05]  /*3060*/  BRA `(.L_x_2770) ;  /* 0x0000030000007947 */ /* 0x000fea0003800000 */
.L_x_2782:
        /* <DEDUP_REMOVED lines=14> */
.L_x_2796:
[----:B------:R-:W-:Y:S05]  /*3150*/  BSYNC B0 ;  /* 0x0000000000007941 */ /* 0x000fea0003800000 */
.L_x_2795:
[----:B------:R-:W-:-:S04]  /*3160*/  F2FP.BF16.PACK_AB R0, RZ, R0 ;  /* 0x00000000ff00723e */ /* 0x000fc800000010ff */
[----:B------:R-:W-:Y:S01]  /*3170*/  PRMT R2, R0, 0x7610, R2 ;  /* 0x0000761000027816 */ /* 0x000fe20000000002 */
[----:B------:R-:W-:Y:S05]  /*3180*/  BRA `(.L_x_2770) ;  /* 0x000001e000007947 */ /* 0x000fea0003800000 */
.L_x_2769:
        /* <DEDUP_REMOVED lines=21> */
.L_x_2794:
[----:B------:R-:W2:Y:S02]  /*32e0*/  LDG.E.64 R4, [R4.64] ;  /* 0x0000002404047981 */ /* 0x000ea4000c1e1b00 */
[----:B--2---:R-:W0:Y:S02]  /*32f0*/  I2F.U64 R0, R4 ;  /* 0x0000000400007312 */ /* 0x004e240000301000 */
[----:B0-----:R-:W-:-:S04]  /*3300*/  F2FP.BF16.PACK_AB R0, RZ, R0 ;  /* 0x00000000ff00723e */ /* 0x001fc800000010ff */
[----:B------:R-:W-:Y:S01]  /*3310*/  PRMT R2, R0, 0x7610, R2 ;  /* 0x0000761000027816 */ /* 0x000fe20000000002 */
[----:B------:R-:W-:Y:S05]  /*3320*/  BRA `(.L_x_2770) ;  /* 0x0000004000007947 */ /* 0x000fea0003800000 */
.L_x_2793:
[----:B------:R-:W2:Y:S02]  /*3330*/  LDG.E R4, [R4.64] ;  /* 0x0000002404047981 */ /* 0x000ea4000c1e1900 */
[----:B--2---:R-:W0:Y:S02]  /*3340*/  I2F.U32 R0, R4 ;  /* 0x0000000400007306 */ /* 0x004e240000201000 */
[----:B0-----:R-:W-:-:S04]  /*3350*/  F2FP.BF16.PACK_AB R0, RZ, R0 ;  /* 0x00000000ff00723e */ /* 0x001fc800000010ff */
[----:B------:R-:W-:Y:S02]  /*3360*/  PRMT R2, R0, 0x7610, R2 ;  /* 0x0000761000027816 */ /* 0x000fe40000000002 */
.L_x_2770:
[----:B------:R-:W-:-:S05]  /*3370*/  IADD3 R17, R17, 0x80, RZ ;  /* 0x0000008011117810 */ /* 0x000fca0007ffe0ff */
.L_x_2764:
[----:B------:R-:W-:Y:S05]  /*3380*/  BSYNC B6 ;  /* 0x0000000000067941 */ /* 0x000fea0003800000 */
.L_x_2763:
        /* <DEDUP_REMOVED lines=23> */
.L_x_2802:
[----:B------:R-:W2:Y:S02]  /*3500*/  LDG.E.U8 R4, [R4.64] ;  /* 0x0000002404047981 */ /* 0x000ea4000c1e1100 */
[----:B--2---:R-:W0:Y:S02]  /*3510*/  I2F.U16 R0, R4 ;  /* 0x0000000400007306 */ /* 0x004e240000101000 */
[----:B0-----:R-:W-:-:S04]  /*3520*/  F2FP.BF16.PACK_AB R0, RZ, R0 ;  /* 0x00000000ff00723e */ /* 0x001fc800000010ff */
[----:B------:R-:W-:Y:S01]  /*3530*/  PRMT R25, R0, 0x7610, R25 ;  /* 0x0000761000197816 */ /* 0x000fe20000000019 */
[----:B------:R-:W-:Y:S05]  /*3540*/  BRA `(.L_x_2798) ;  /* 0x00000f0000007947 */ /* 0x000fea0003800000 */
.L_x_2801:
        /* <DEDUP_REMOVED lines=11> */
.L_x_2805:
[----:B------:R-:W2:Y:S02]  /*3600*/  LDG.E R4, [R4.64] ;  /* 0x0000002404047981 */ /* 0x000ea4000c1e1900 */
[----:B--2---:R-:W0:Y:S02]  /*3610*/  I2F R0, R4 ;  /* 0x0000000400007306 */ /* 0x004e240000201400 */
[----:B0-----:R-:W-:-:S04]  /*3620*/  F2FP.BF16.PACK_AB R0, RZ, R0 ;  /* 0x00000000ff00723e */ /* 0x001fc800000010ff */
[----:B------:R-:W-:Y:S01]  /*3630*/  PRMT R25, R0, 0x7610, R25 ;  /* 0x0000761000197816 */ /* 0x000fe20000000019 */
[----:B------:R-:W-:Y:S05]  /*3640*/  BRA `(.L_x_2798) ;  /* 0x00000e0000007947 */ /* 0x000fea0003800000 */
.L_x_2804:
[----:B------:R-:W2:Y:S02]  /*3650*/  LDG.E.U16 R4, [R4.64] ;  /* 0x0000002404047981 */ /* 0x000ea4000c1e1500 */
[----:B--2---:R-:W0:Y:S02]  /*3660*/  I2F.S16 R0, R4 ;  /* 0x0000000400007306 */ /* 0x004e240000101400 */
[----:B0-----:R-:W-:-:S04]  /*3670*/  F2FP.BF16.PACK_AB R0, RZ, R0 ;  /* 0x00000000ff00723e */ /* 0x001fc800000010ff */
[----:B------:R-:W-:Y:S01]  /*3680*/  PRMT R25, R0, 0x7610, R25 ;  /* 0x0000761000197816 */ /* 0x000fe20000000019 */
[----:B------:R-:W-:Y:S05]  /*3690*/  BRA `(.L_x_2798) ;  /* 0x00000db000007947 */ /* 0x000fea0003800000 */
.L_x_2800:
        /* <DEDUP_REMOVED lines=9> */
.L_x_2807:
[----:B------:R-:W2:Y:S02]  /*3730*/  LDG.E.U16 R0, [R4.64] ;  /* 0x0000002404007981 */ /* 0x000ea4000c1e1500 */
[----:B--2---:R-:W-:-:S05]  /*3740*/  HADD2.F32 R0, -RZ, R0.H0_H0 ;  /* 0x20000000ff007230 */ /* 0x004fca0000004100 */
[----:B------:R-:W-:-:S04]  /*3750*/  F2FP.BF16.PACK_AB R0, RZ, R0 ;  /* 0x00000000ff00723e */ /* 0x000fc800000010ff */
[----:B------:R-:W-:Y:S01]  /*3760*/  PRMT R25, R0, 0x7610, R25 ;  /* 0x0000761000197816 */ /* 0x000fe20000000019 */
[----:B------:R-:W-:Y:S05]  /*3770*/  BRA `(.L_x_2798) ;  /* 0x00000cd000007947 */ /* 0x000fea0003800000 */
.L_x_2806:
        /* <DEDUP_REMOVED lines=9> */
.L_x_2809:
[----:B------:R-:W2:Y:S02]  /*3810*/  LDG.E.U16 R4, [R4.64] ;  /* 0x0000002404047981 */ /* 0x000ea4000c1e1500 */
[----:B--2---:R-:W-:-:S05]  /*3820*/  HADD2.F32 R0, -RZ, R4.H0_H0 ;  /* 0x20000004ff007230 */ /* 0x004fca0000004100 */
[----:B------:R-:W-:-:S04]  /*3830*/  F2FP.BF16.PACK_AB R0, RZ, R0 ;  /* 0x00000000ff00723e */ /* 0x000fc800000010ff */
[----:B------:R-:W-:Y:S01]  /*3840*/  PRMT R25, R0, 0x7610, R25 ;  /* 0x0000761000197816 */ /* 0x000fe20000000019 */
[----:B------:R-:W-:Y:S05]  /*3850*/  BRA `(.L_x_2798) ;  /* 0x00000bf000007947 */ /* 0x000fea0003800000 */
.L_x_2808:
[----:B------:R-:W2:Y:S02]  /*3860*/  LDG.E.64 R4, [R4.64] ;  /* 0x0000002404047981 */ /* 0x000ea4000c1e1b00 */
[----:B--2---:R-:W0:Y:S01]  /*3870*/  F2F.F32.F64 R0, R4 ;  /* 0x0000000400007310 */ /* 0x004e220000301000 */
[----:B------:R-:W0:-:S14]  /*3880*/  DSETP.GEU.AND P0, PT, |R4|, c[0x2][0x0], PT ;  /* 0x008000000400762a */ /* 0x000e1c0003f0e200 */
[----:B0-----:R-:W-:-:S05]  /*3890*/  @!P0 FMUL R0, R0, 1.175494350822287508e-38 ;  /* 0x0080000000008820 */ /* 0x001fca0000400000 */
[----:B------:R-:W-:-:S04]  /*38a0*/  F2FP.BF16.PACK_AB R0, RZ, R0 ;  /* 0x00000000ff00723e */ /* 0x000fc800000010ff */
[----:B------:R-:W-:Y:S01]  /*38b0*/  PRMT R25, R0, 0x7610, R25 ;  /* 0x0000761000197816 */ /* 0x000fe20000000019 */
[----:B------:R-:W-:Y:S05]  /*38c0*/  BRA `(.L_x_2798) ;  /* 0x00000b8000007947 */ /* 0x000fea0003800000 */
.L_x_2799:
        /* <DEDUP_REMOVED lines=14> */
.L_x_2812:
[----:B------:R-:W2:Y:S02]  /*39b0*/  LDG.E.64 R4, [R4.64] ;  /* 0x0000002404047981 */ /* 0x000ea4000c1e1b00 */
[----:B--2---:R-:W0:Y:S01]  /*39c0*/  F2F.F32.F64 R0, R4 ;  /* 0x0000000400007310 */ /* 0x004e220000301000 */
[----:B------:R-:W0:-:S14]  /*39d0*/  DSETP.GEU.AND P0, PT, |R4|, c[0x2][0x0], PT ;  /* 0x008000000400762a */ /* 0x000e1c0003f0e200 */
[----:B0-----:R-:W-:-:S05]  /*39e0*/  @!P0 FMUL R0, R0, 1.175494350822287508e-38 ;  /* 0x0080000000008820 */ /* 0x001fca0000400000 */
[----:B------:R-:W-:-:S04]  /*39f0*/  F2FP.BF16.PACK_AB R0, RZ, R0 ;  /* 0x00000000ff00723e */ /* 0x000fc800000010ff */
[----:B------:R-:W-:Y:S01]  /*3a00*/  PRMT R25, R0, 0x7610, R25 ;  /* 0x0000761000197816 */ /* 0x000fe20000000019 */
[----:B------:R-:W-:Y:S05]  /*3a10*/  BRA `(.L_x_2798) ;  /* 0x00000a3000007947 */ /* 0x000fea0003800000 */
.L_x_2811:
        /* <DEDUP_REMOVED lines=28> */
.L_x_2814:
        /* <DEDUP_REMOVED lines=11> */
[----:B------:R-:W-:-:S04]  /*3c90*/  LOP3.LUT R0, R3, 0x80000000, R0, 0xf8, !PT ;  /* 0x8000000003007812 */ /* 0x000fc800078ef800 */
[----:B------:R-:W-:-:S04]  /*3ca0*/  F2FP.BF16.PACK_AB R0, RZ, R0 ;  /* 0x00000000ff00723e */ /* 0x000fc800000010ff */
[----:B------:R-:W-:Y:S01]  /*3cb0*/  PRMT R25, R0, 0x7610, R25 ;  /* 0x0000761000197816 */ /* 0x000fe20000000019 */
[----:B------:R-:W-:Y:S05]  /*3cc0*/  BRA `(.L_x_2798) ;  /* 0x0000078000007947 */ /* 0x000fea0003800000 */
.L_x_2813:
[----:B------:R0:W5:Y:S01]  /*3cd0*/  LDG.E.U16 R25, [R4.64] ;  /* 0x0000002404197981 */ /* 0x000162000c1e1500 */
[----:B------:R-:W-:Y:S05]  /*3ce0*/  BRA `(.L_x_2798) ;  /* 0x0000076000007947 */ /* 0x000fea0003800000 */
.L_x_2810:
        /* <DEDUP_REMOVED lines=12> */
.L_x_2817:
        /* <DEDUP_REMOVED lines=21> */
.L_x_2821:
[----:B------:R-:W-:Y:S05]  /*3f00*/  BSYNC B1 ;  /* 0x0000000000017941 */ /* 0x000fea0003800000 */
.L_x_2820:
[----:B------:R-:W-:Y:S01]  /*3f10*/  LEA R5, R0, 0x3b800000, 0x17 ;  /* 0x3b80000000057811 */ /* 0x000fe200078eb8ff */
[----:B------:R-:W-:-:S05]  /*3f20*/  IMAD.SHL.U32 R0, R3, 0x100000, RZ ;  /* 0x0010000003007824 */ /* 0x000fca00078e00ff */
[----:B------:R-:W-:Y:S02]  /*3f30*/  LOP3.LUT R0, R5, R0, R6, 0xfe, !PT ;  /* 0x0000000005007212 */ /* 0x000fe400078efe06 */
.L_x_2819:
[----:B------:R-:W-:Y:S05]  /*3f40*/  BSYNC B0 ;  /* 0x0000000000007941 */ /* 0x000fea0003800000 */
.L_x_2818:
[----:B------:R-:W-:-:S04]  /*3f50*/  F2FP.BF16.PACK_AB R0, RZ, R0 ;  /* 0x00000000ff00723e */ /* 0x000fc800000010ff */
[----:B------:R-:W-:Y:S01]  /*3f60*/  PRMT R25, R0, 0x7610, R25 ;  /* 0x0000761000197816 */ /* 0x000fe20000000019 */
[----:B------:R-:W-:Y:S05]  /*3f70*/  BRA `(.L_x_2798) ;  /* 0x000004d000007947 */ /* 0x000fea0003800000 */
.L_x_2816:
        /* <DEDUP_REMOVED lines=21> */
.L_x_2825:
[----:B------:R-:W-:Y:S05]  /*40d0*/  BSYNC B1 ;  /* 0x0000000000017941 */ /* 0x000fea0003800000 */
.L_x_2824:
[----:B------:R-:W-:Y:S01]  /*40e0*/  LEA R5, R0, 0x37800000, 0x17 ;  /* 0x3780000000057811 */ /* 0x000fe200078eb8ff */
[----:B------:R-:W-:-:S05]  /*40f0*/  IMAD.SHL.U32 R0, R3, 0x200000, RZ ;  /* 0x0020000003007824 */ /* 0x000fca00078e00ff */
[----:B------:R-:W-:Y:S02]  /*4100*/  LOP3.LUT R0, R5, R0, R6, 0xfe, !PT ;  /* 0x0000000005007212 */ /* 0x000fe400078efe06 */
.L_x_2823:
[----:B------:R-:W-:Y:S05]  /*4110*/  BSYNC B0 ;  /* 0x0000000000007941 */ /* 0x000fea0003800000 */
.L_x_2822:
[----:B------:R-:W-:-:S04]  /*4120*/  F2FP.BF16.PACK_AB R0, RZ, R0 ;  /* 0x00000000ff00723e */ /* 0x000fc800000010ff */
[----:B------:R-:W-:Y:S01]  /*4130*/  PRMT R25, R0, 0x7610, R25 ;  /* 0x0000761000197816 */ /* 0x000fe20000000019 */
[----:B------:R-:W-:Y:S05]  /*4140*/  BRA `(.L_x_2798) ;  /* 0x0000030000007947 */ /* 0x000fea0003800000 */
.L_x_2815:
        /* <DEDUP_REMOVED lines=14> */
.L_x_2829:
[----:B------:R-:W-:Y:S05]  /*4230*/  BSYNC B0 ;  /* 0x0000000000007941 */ /* 0x000fea0003800000 */
.L_x_2828:
[----:B------:R-:W-:-:S04]  /*4240*/  F2FP.BF16.PACK_AB R0, RZ, R0 ;  /* 0x00000000ff00723e */ /* 0x000fc800000010ff */
[----:B------:R-:W-:Y:S01]  /*4250*/  PRMT R25, R0, 0x7610, R25 ;  /* 0x0000761000197816 */ /* 0x000fe20000000019 */
[----:B------:R-:W-:Y:S05]  /*4260*/  BRA `(.L_x_2798) ;  /* 0x000001e000007947 */ /* 0x000fea0003800000 */
.L_x_2803:
        /* <DEDUP_REMOVED lines=21> */
.L_x_2827:
[----:B------:R-:W2:Y:S02]  /*43c0*/  LDG.E.64 R4, [R4.64] ;  /* 0x0000002404047981 */ /* 0x000ea4000c1e1b00 */
[----:B--2---:R-:W0:Y:S02]  /*43d0*/  I2F.U64 R0, R4 ;  /* 0x0000000400007312 */ /* 0x004e240000301000 */
[----:B0-----:R-:W-:-:S04]  /*43e0*/  F2FP.BF16.PACK_AB R0, RZ, R0 ;  /* 0x00000000ff00723e */ /* 0x001fc800000010ff */
[----:B------:R-:W-:Y:S01]  /*43f0*/  PRMT R25, R0, 0x7610, R25 ;  /* 0x0000761000197816 */ /* 0x000fe20000000019 */
[----:B------:R-:W-:Y:S05]  /*4400*/  BRA `(.L_x_2798) ;  /* 0x0000004000007947 */ /* 0x000fea0003800000 */
.L_x_2826:
[----:B------:R-:W2:Y:S02]  /*4410*/  LDG.E R4, [R4.64] ;  /* 0x0000002404047981 */ /* 0x000ea4000c1e1900 */
[----:B--2---:R-:W0:Y:S02]  /*4420*/  I2F.U32 R0, R4 ;  /* 0x0000000400007306 */ /* 0x004e240000201000 */
[----:B0-----:R-:W-:-:S04]  /*4430*/  F2FP.BF16.PACK_AB R0, RZ, R0 ;  /* 0x00000000ff00723e */ /* 0x001fc800000010ff */
[----:B------:R-:W-:Y:S02]  /*4440*/  PRMT R25, R0, 0x7610, R25 ;  /* 0x0000761000197816 */ /* 0x000fe40000000019 */
.L_x_2798:
[----:B------:R-:W-:Y:S05]  /*4450*/  BSYNC B6 ;  /* 0x0000000000067941 */ /* 0x000fea0003800000 */
.L_x_2797:
[----:B------:R-:W1:Y:S01]  /*4460*/  S2R R17, SR_TID.X ;  /* 0x0000000000117919 */ /* 0x000e620000002100 */
[----:B------:R-:W-:Y:S01]  /*4470*/  BSSY B0, `(.L_x_2830) ;  /* 0x0000012000007945 */ /* 0x000fe20003800000 */
[----:B-1----:R-:W-:-:S13]  /*4480*/  ISETP.GE.AND P0, PT, R17, R22, PT ;  /* 0x000000161100720c */ /* 0x002fda0003f06270 */
[----:B------:R-:W-:Y:S05]  /*4490*/  @P0 BRA `(.L_x_2831) ;  /* 0x000000f000000947 */ /* 0x000fea0003800000 */
[----:B-----5:R-:W-:Y:S01]  /*44a0*/  PRMT R24, RZ, 0x5410, R24 ;  /* 0x00005410ff187816 */ /* 0x020fe20000000018 */
[----:B------:R-:W-:Y:S01]  /*44b0*/  BSSY B1, `(.L_x_2832) ;  /* 0x0000007000017945 */ /* 0x000fe20003800000 */
[----:B------:R-:W-:Y:S02]  /*44c0*/  IMAD.MOV.U32 R0, RZ, RZ, c[0x0][0x168] ;  /* 0x00005a00ff007624 */ /* 0x000fe400078e00ff */
[----:B------:R-:W-:-:S13]  /*44d0*/  FSETP.GEU.FTZ.AND P1, PT, R24, c[0x0][0x168], PT ;  /* 0x00005a0018007a0b */ /* 0x000fda0003f3e000 */
[----:B------:R-:W-:Y:S05]  /*44e0*/  @!P1 BRA `(.L_x_2833) ;  /* 0x0000003000009947 */ /* 0x000fea0003800000 */
[----:B------:R-:W-:Y:S01]  /*44f0*/  FSETP.GT.FTZ.AND P1, PT, R24, c[0x0][0x16c], PT ;  /* 0x00005b0018007a0b */ /* 0x000fe20003f34000 */
[----:B------:R-:W-:-:S12]  /*4500*/  IMAD.MOV.U32 R0, RZ, RZ, R24 ;  /* 0x000000ffff007224 */ /* 0x000fd800078e0018 */
[----:B------:R-:W-:Y:S02]  /*4510*/  @P1 IMAD.MOV.U32 R0, RZ, RZ, c[0x0][0x16c] ;  /* 0x00005b00ff001624 */ /* 0x000fe400078e00ff */
.L_x_2833:
[----:B------:R-:W-:Y:S05]  /*4520*/  BSYNC B1 ;  /* 0x0000000000017941 */ /* 0x000fea0003800000 */
.L_x_2832:
[----:B------:R-:W-:-:S06]  /*4530*/  FADD.FTZ R3, -R0, 1 ;  /* 0x3f80000000037421 */ /* 0x000fcc0000010100 */
[----:B------:R-:W1:Y:S02]  /*4540*/  MUFU.RCP R3, R3 ;  /* 0x0000000300037308 */ /* 0x000e640000001000 */
[----:B01----:R-:W-:-:S06]  /*4550*/  FMUL.FTZ R4, R3, R0 ;  /* 0x0000000003047220 */ /* 0x003fcc0000410000 */
[----:B------:R-:W0:Y:S02]  /*4560*/  MUFU.LG2 R4, R4 ;  /* 0x0000000400047308 */ /* 0x000e240000000c00 */
[----:B0-----:R-:W-:-:S05]  /*4570*/  FMUL.FTZ R0, R4, 0.69314718246459960938 ;  /* 0x3f31721804007820 */ /* 0x001fca0000410000 */
[----:B------:R-:W-:Y:S02]  /*4580*/  F2FP.BF16.PACK_AB R0, RZ, R0 ;  /* 0x00000000ff00723e */ /* 0x000fe400000010ff */
.L_x_2831:
[----:B------:R-:W-:Y:S05]  /*4590*/  BSYNC B0 ;  /* 0x0000000000007941 */ /* 0x000fea0003800000 */
.L_x_2830:
[----:B------:R-:W-:Y:S01]  /*45a0*/  IADD3 R27, R17, 0x80, RZ ;  /* 0x00000080111b7810 */ /* 0x000fe20007ffe0ff */
[----:B------:R-:W-:Y:S03]  /*45b0*/  BSSY B0, `(.L_x_2834) ;  /* 0x0000012000007945 */ /* 0x000fe60003800000 */
[----:B------:R-:W-:-:S13]  /*45c0*/  ISETP.GE.AND P1, PT, R27, R22, PT ;  /* 0x000000161b00720c */ /* 0x000fda0003f26270 */
        /* <DEDUP_REMOVED lines=9> */
.L_x_2837:
[----:B------:R-:W-:Y:S05]  /*4660*/  BSYNC B1 ;  /* 0x0000000000017941 */ /* 0x000fea0003800000 */
.L_x_2836:
[----:B0-----:R-:W-:-:S06]  /*4670*/  FADD.FTZ R4, -R3, 1 ;  /* 0x3f80000003047421 */ /* 0x001fcc0000010100 */
[----:B------:R-:W0:Y:S02]  /*4680*/  MUFU.RCP R4, R4 ;  /* 0x0000000400047308 */ /* 0x000e240000001000 */
[----:B0-----:R-:W-:-:S06]  /*4690*/  FMUL.FTZ R3, R4, R3 ;  /* 0x0000000304037220 */ /* 0x001fcc0000410000 */
[----:B------:R-:W0:Y:S02]  /*46a0*/  MUFU.LG2 R3, R3 ;  /* 0x0000000300037308 */ /* 0x000e240000000c00 */
[----:B0-----:R-:W-:-:S05]  /*46b0*/  FMUL.FTZ R24, R3, 0.69314718246459960938 ;  /* 0x3f31721803187820 */ /* 0x001fca0000410000 */
[----:B------:R-:W-:Y:S02]  /*46c0*/  F2FP.BF16.PACK_AB R24, RZ, R24 ;  /* 0x00000018ff18723e */ /* 0x000fe400000010ff */
.L_x_2835:
[----:B------:R-:W-:Y:S05]  /*46d0*/  BSYNC B0 ;  /* 0x0000000000007941 */ /* 0x000fea0003800000 */
.L_x_2834:
        /* <DEDUP_REMOVED lines=12> */
.L_x_2841:
[----:B------:R-:W-:Y:S05]  /*47a0*/  BSYNC B1 ;  /* 0x0000000000017941 */ /* 0x000fea0003800000 */
.L_x_2840:
[----:B------:R-:W-:-:S06]  /*47b0*/  FADD.FTZ R3, -R2, 1 ;  /* 0x3f80000002037421 */ /* 0x000fcc0000010100 */
[----:B------:R-:W1:Y:S02]  /*47c0*/  MUFU.RCP R3, R3 ;  /* 0x0000000300037308 */ /* 0x000e640000001000 */
[----:B-1----:R-:W-:-:S06]  /*47d0*/  FMUL.FTZ R2, R3, R2 ;  /* 0x0000000203027220 */ /* 0x002fcc0000410000 */
[----:B------:R-:W1:Y:S02]  /*47e0*/  MUFU.LG2 R2, R2 ;  /* 0x0000000200027308 */ /* 0x000e640000000c00 */
[----:B-1----:R-:W-:-:S05]  /*47f0*/  FMUL.FTZ R23, R2, 0.69314718246459960938 ;  /* 0x3f31721802177820 */ /* 0x002fca0000410000 */
[----:B------:R-:W-:Y:S02]  /*4800*/  F2FP.BF16.PACK_AB R23, RZ, R23 ;  /* 0x00000017ff17723e */ /* 0x000fe400000010ff */
.L_x_2839:
[----:B------:R-:W-:Y:S05]  /*4810*/  BSYNC B0 ;  /* 0x0000000000007941 */ /* 0x000fea0003800000 */
.L_x_2838:
[----:B------:R-:W-:Y:S01]  /*4820*/  IADD3 R3, R17, 0x180, RZ ;  /* 0x0000018011037810 */ /* 0x000fe20007ffe0ff */
[----:B------:R-:W-:Y:S03]  /*4830*/  BSSY B0, `(.L_x_2842) ;  /* 0x0000011000007945 */ /* 0x000fe60003800000 */
[----:B------:R-:W-:-:S13]  /*4840*/  ISETP.GE.AND P1, PT, R3, R22, PT ;  /* 0x000000160300720c */ /* 0x000fda0003f26270 */
[----:B------:R-:W-:Y:S05]  /*4850*/  @P1 BRA `(.L_x_2843) ;  /* 0x000000e000001947 */ /* 0x000fea0003800000 */
[----:B-----5:R-:W-:Y:S01]  /*4860*/  PRMT R25, RZ, 0x5410, R25 ;  /* 0x00005410ff197816 */ /* 0x020fe20000000019 */
[----:B------:R-:W-:Y:S03]  /*4870*/  BSSY B1, `(.L_x_2844) ;  /* 0x0000006000017945 */ /* 0x000fe60003800000 */
[----:B------:R-:W-:-:S13]  /*4880*/  FSETP.GEU.FTZ.AND P1, PT, R25, c[0x0][0x168], PT ;  /* 0x00005a0019007a0b */ /* 0x000fda0003f3e000 */
[----:B------:R-:W-:Y:S05]  /*4890*/  @!P1 BRA `(.L_x_2845) ;  /* 0x0000003000009947 */ /* 0x000fea0003800000 */
[----:B------:R-:W-:Y:S01]  /*48a0*/  FSETP.GT.FTZ.AND P1, PT, R25, c[0x0][0x16c], PT ;  /* 0x00005b0019007a0b */ /* 0x000fe20003f34000 */
[----:B------:R-:W-:-:S12]  /*48b0*/  IMAD.MOV.U32 R19, RZ, RZ, R25 ;  /* 0x000000ffff137224 */ /* 0x000fd800078e0019 */
[----:B------:R-:W-:Y:S02]  /*48c0*/  @P1 IMAD.MOV.U32 R19, RZ, RZ, c[0x0][0x16c] ;  /* 0x00005b00ff131624 */ /* 0x000fe400078e00ff */
.L_x_2845:
[----:B------:R-:W-:Y:S05]  /*48d0*/  BSYNC B1 ;  /* 0x0000000000017941 */ /* 0x000fea0003800000 */
.L_x_2844:
[----:B------:R-:W-:-:S06]  /*48e0*/  FADD.FTZ R2, -R19, 1 ;  /* 0x3f80000013027421 */ /* 0x000fcc0000010100 */
[----:B------:R-:W1:Y:S02]  /*48f0*/  MUFU.RCP R2, R2 ;  /* 0x0000000200027308 */ /* 0x000e640000001000 */
[----:B-1----:R-:W-:-:S06]  /*4900*/  FMUL.FTZ R3, R2, R19 ;  /* 0x0000001302037220 */ /* 0x002fcc0000410000 */
[----:B------:R-:W1:Y:S02]  /*4910*/  MUFU.LG2 R3, R3 ;  /* 0x0000000300037308 */ /* 0x000e640000000c00 */
[----:B-1----:R-:W-:-:S05]  /*4920*/  FMUL.FTZ R19, R3, 0.69314718246459960938 ;  /* 0x3f31721803137820 */ /* 0x002fca0000410000 */
[----:B------:R-:W-:Y:S02]  /*4930*/  F2FP.BF16.PACK_AB R19, RZ, R19 ;  /* 0x00000013ff13723e */ /* 0x000fe400000010ff */
.L_x_2843:
[----:B------:R-:W-:Y:S05]  /*4940*/  BSYNC B0 ;  /* 0x0000000000007941 */ /* 0x000fea0003800000 */
.L_x_2842:
[----:B------:R-:W1:Y:S01]  /*4950*/  LDC.U8 R18, c[0x0][0x194] ;  /* 0x00006500ff127b82 */ /* 0x000e620000000000 */
[----:B------:R-:W-:Y:S01]  /*4960*/  BSSY B6, `(.L_x_2846) ;  /* 0x0000113000067945 */ /* 0x000fe20003800000 */
[----:B------:R-:W-:Y:S05]  /*4970*/  @P0 BRA `(.L_x_2847) ;  /* 0x0000111000000947 */ /* 0x000fea0003800000 */
[----:B01----:R-:W-:Y:S01]  /*4980*/  PRMT R4, R18, 0x9910, RZ ;  /* 0x0000991012047816 */ /* 0x003fe200000000ff */
[----:B------:R-:W-:-:S03]  /*4990*/  IMAD R17, R16, 0x200, R17 ;  /* 0x0000020010117824 */ /* 0x000fc600078e0211 */
[----:B------:R-:W-:Y:S01]  /*49a0*/  ISETP.GT.AND P0, PT, R4, 0x9, PT ;  /* 0x000000090400780c */ /* 0x000fe20003f04270 */
[----:B------:R-:W-:-:S05]  /*49b0*/  IMAD R17, R17, c[0x0][0x198], RZ ;  /* 0x0000660011117a24 */ /* 0x000fca00078e02ff */
[----:B-----5:R-:W-:-:S05]  /*49c0*/  IADD3 R2, P1, R17, c[0x0][0x178], RZ ;  /* 0x00005e0011027a10 */ /* 0x020fca0007f3e0ff */
        /* <DEDUP_REMOVED lines=15> */
.L_x_2851:
[----:B------:R-:W-:Y:S01]  /*4ac0*/  PRMT R5, RZ, 0x5410, R0 ;  /* 0x00005410ff057816 */ /* 0x000fe20000000000 */
[----:B------:R-:W-:-:S05]  /*4ad0*/  IMAD.MOV.U32 R17, RZ, RZ, R27 ;  /* 0x000000ffff117224 */ /* 0x000fca00078e001b */
[----:B------:R-:W0:Y:S02]  /*4ae0*/  F2I.S64.TRUNC R4, R5 ;  /* 0x0000000500047311 */ /* 0x000e24000020d900 */
[----:B0-----:R0:W-:Y:S01]  /*4af0*/  STG.E.U8 [R2.64], R4 ;  /* 0x0000000402007986 */ /* 0x0011e2000c101124 */
[----:B------:R-:W-:Y:S05]  /*4b00*/  BRA `(.L_x_2847) ;  /* 0x00000f8000007947 */ /* 0x000fea0003800000 */
.L_x_2850:
        /* <DEDUP_REMOVED lines=11> */
.L_x_2854:
[----:B------:R-:W-:Y:S01]  /*4bc0*/  PRMT R0, RZ, 0x5410, R0 ;  /* 0x00005410ff007816 */ /* 0x000fe20000000000 */
[----:B------:R-:W-:-:S03]  /*4bd0*/  IMAD.MOV.U32 R17, RZ, RZ, R27 ;  /* 0x000000ffff117224 */ /* 0x000fc600078e001b */
[----:B------:R-:W0:Y:S02]  /*4be0*/  F2I.FTZ.TRUNC.NTZ R5, R0 ;  /* 0x0000000000057305 */ /* 0x000e24000021f100 */
[----:B0-----:R0:W-:Y:S01]  /*4bf0*/  STG.E [R2.64], R5 ;  /* 0x0000000502007986 */ /* 0x0011e2000c101924 */
[----:B------:R-:W-:Y:S05]  /*4c00*/  BRA `(.L_x_2847) ;  /* 0x00000e8000007947 */ /* 0x000fea0003800000 */
.L_x_2853:
[----:B------:R-:W-:Y:S01]  /*4c10*/  PRMT R0, RZ, 0x5410, R0 ;  /* 0x00005410ff007816 */ /* 0x000fe20000000000 */
[----:B------:R-:W-:-:S03]  /*4c20*/  IMAD.MOV.U32 R17, RZ, RZ, R27 ;  /* 0x000000ffff117224 */ /* 0x000fc600078e001b */
[----:B------:R-:W0:Y:S02]  /*4c30*/  F2I.FTZ.TRUNC.NTZ R5, R0 ;  /* 0x0000000000057305 */ /* 0x000e24000021f100 */
[----:B0-----:R0:W-:Y:S01]  /*4c40*/  STG.E.U16 [R2.64], R5 ;  /* 0x0000000502007986 */ /* 0x0011e2000c101524 */
[----:B------:R-:W-:Y:S05]  /*4c50*/  BRA `(.L_x_2847) ;  /* 0x00000e3000007947 */ /* 0x000fea0003800000 */
.L_x_2849:
        /* <DEDUP_REMOVED lines=10> */
.L_x_2856:
[----:B------:R-:W-:Y:S01]  /*4d00*/  PRMT R0, RZ, 0x5410, R0 ;  /* 0x00005410ff007816 */ /* 0x000fe20000000000 */
[----:B------:R-:W-:-:S03]  /*4d10*/  IMAD.MOV.U32 R17, RZ, RZ, R27 ;  /* 0x000000ffff117224 */ /* 0x000fc600078e001b */
[----:B------:R-:W-:-:S05]  /*4d20*/  F2FP.PACK_AB R0, RZ, R0 ;  /* 0x00000000ff00723e */ /* 0x000fca00000000ff */
[----:B------:R0:W-:Y:S01]  /*4d30*/  STG.E.U16 [R2.64], R0 ;  /* 0x0000000002007986 */ /* 0x0001e2000c101524 */
[----:B------:R-:W-:Y:S05]  /*4d40*/  BRA `(.L_x_2847) ;  /* 0x00000d4000007947 */ /* 0x000fea0003800000 */
.L_x_2855:
        /* <DEDUP_REMOVED lines=11> */
.L_x_2858:
[----:B------:R-:W-:Y:S01]  /*4e00*/  PRMT R0, RZ, 0x5410, R0 ;  /* 0x00005410ff007816 */ /* 0x000fe20000000000 */
[----:B------:R-:W-:-:S03]  /*4e10*/  IMAD.MOV.U32 R17, RZ, RZ, R27 ;  /* 0x000000ffff117224 */ /* 0x000fc600078e001b */
[----:B------:R-:W-:-:S04]  /*4e20*/  F2FP.PACK_AB R5, RZ, R0 ;  /* 0x00000000ff05723e */ /* 0x000fc800000000ff */
[----:B------:R-:W-:-:S05]  /*4e30*/  PRMT R5, R5, 0x5410, RZ ;  /* 0x0000541005057816 */ /* 0x000fca00000000ff */
[----:B------:R0:W-:Y:S01]  /*4e40*/  STG.E [R2.64], R5 ;  /* 0x0000000502007986 */ /* 0x0001e2000c101924 */
[----:B------:R-:W-:Y:S05]  /*4e50*/  BRA `(.L_x_2847) ;  /* 0x00000c3000007947 */ /* 0x000fea0003800000 */
.L_x_2857:
[----:B------:R-:W-:Y:S01]  /*4e60*/  PRMT R4, RZ, 0x5410, R0 ;  /* 0x00005410ff047816 */ /* 0x000fe20000000000 */
[----:B------:R-:W-:-:S04]  /*4e70*/  IMAD.MOV.U32 R17, RZ, RZ, R27 ;  /* 0x000000ffff117224 */ /* 0x000fc800078e001b */
[----:B------:R-:W-:-:S06]  /*4e80*/  FMUL.FTZ R4, R4, 1 ;  /* 0x3f80000004047820 */ /* 0x000fcc0000410000 */
[----:B------:R-:W0:Y:S02]  /*4e90*/  F2F.F64.F32 R4, R4 ;  /* 0x0000000400047310 */ /* 0x000e240000201800 */
[----:B0-----:R0:W-:Y:S01]  /*4ea0*/  STG.E.64 [R2.64], R4 ;  /* 0x0000000402007986 */ /* 0x0011e2000c101b24 */
[----:B------:R-:W-:Y:S05]  /*4eb0*/  BRA `(.L_x_2847) ;  /* 0x00000bd000007947 */ /* 0x000fea0003800000 */
.L_x_2848:
        /* <DEDUP_REMOVED lines=14> */
.L_x_2861:
[----:B------:R-:W-:Y:S01]  /*4fa0*/  PRMT R0, RZ, 0x5410, R0 ;  /* 0x00005410ff007816 */ /* 0x000fe20000000000 */
[----:B------:R-:W-:Y:S01]  /*4fb0*/  CS2R R6, SRZ ;  /* 0x0000000000067805 */ /* 0x000fe2000001ff00 */
[----:B------:R-:W-:-:S03]  /*4fc0*/  IMAD.MOV.U32 R17, RZ, RZ, R27 ;  /* 0x000000ffff117224 */ /* 0x000fc600078e001b */
[----:B------:R-:W-:-:S04]  /*4fd0*/  FMUL.FTZ R0, R0, 1 ;  /* 0x3f80000000007820 */ /* 0x000fc80000410000 */
[----:B------:R-:W0:Y:S02]  /*4fe0*/  F2F.F64.F32 R4, R0 ;  /* 0x0000000000047310 */ /* 0x000e240000201800 */
[----:B0-----:R0:W-:Y:S01]  /*4ff0*/  STG.E.128 [R2.64], R4 ;  /* 0x0000000402007986 */ /* 0x0011e2000c101d24 */
[----:B------:R-:W-:Y:S05]  /*5000*/  BRA `(.L_x_2847) ;  /* 0x00000a8000007947 */ /* 0x000fea0003800000 */
.L_x_2860:
        /* <DEDUP_REMOVED lines=21> */
.L_x_2865:
[----:B------:R-:W-:Y:S05]  /*5160*/  BSYNC B0 ;  /* 0x0000000000007941 */ /* 0x000fea0003800000 */
.L_x_2864:
[----:B------:R-:W-:Y:S01]  /*5170*/  LOP3.LUT R5, R0, R5, RZ, 0xfc, !PT ;  /* 0x0000000500057212 */ /* 0x000fe200078efcff */
[----:B------:R-:W-:-:S04]  /*5180*/  IMAD.MOV.U32 R17, RZ, RZ, R27 ;  /* 0x000000ffff117224 */ /* 0x000fc800078e001b */
[----:B------:R0:W-:Y:S01]  /*5190*/  STG.E.U8 [R2.64], R5 ;  /* 0x0000000502007986 */ /* 0x0001e2000c101124 */
[----:B------:R-:W-:Y:S05]  /*51a0*/  BRA `(.L_x_2847) ;  /* 0x000008e000007947 */ /* 0x000fea0003800000 */
.L_x_2863:
        /* <DEDUP_REMOVED lines=13> */
.L_x_2867:
[----:B------:R-:W-:Y:S01]  /*5280*/  IMAD.MOV.U32 R0, RZ, RZ, 0x7f ;  /* 0x0000007fff007424 */ /* 0x000fe200078e00ff */
[----:B------:R-:W-:-:S04]  /*5290*/  ISETP.GT.U32.AND P0, PT, R4, 0x7f800000, PT ;  /* 0x7f8000000400780c */ /* 0x000fc80003f04070 */
[----:B------:R-:W-:-:S04]  /*52a0*/  SEL R0, R0, 0x7c, P0 ;  /* 0x0000007c00007807 */ /* 0x000fc80000000000 */
.L_x_2868:
[----:B------:R-:W-:Y:S05]  /*52b0*/  BSYNC B0 ;  /* 0x0000000000007941 */ /* 0x000fea0003800000 */
.L_x_2866:
[----:B------:R-:W-:Y:S01]  /*52c0*/  LOP3.LUT R4, R5, 0x80000000, RZ, 0xc0, !PT ;  /* 0x8000000005047812 */ /* 0x000fe200078ec0ff */
[----:B------:R-:W-:-:S03]  /*52d0*/  IMAD.MOV.U32 R17, RZ, RZ, R27 ;  /* 0x000000ffff117224 */ /* 0x000fc600078e001b */
[----:B------:R-:W-:-:S04]  /*52e0*/  SHF.R.U32.HI R5, RZ, 0x18, R4 ;  /* 0x00000018ff057819 */ /* 0x000fc80000011604 */
[----:B------:R-:W-:-:S05]  /*52f0*/  LOP3.LUT R5, R0, R5, RZ, 0xfc, !PT ;  /* 0x0000000500057212 */ /* 0x000fca00078efcff */
[----:B------:R0:W-:Y:S01]  /*5300*/  STG.E.U8 [R2.64], R5 ;  /* 0x0000000502007986 */ /* 0x0001e2000c101124 */
[----:B------:R-:W-:Y:S05]  /*5310*/  BRA `(.L_x_2847) ;  /* 0x0000077000007947 */ /* 0x000fea0003800000 */
.L_x_2862:
[----:B------:R0:W-:Y:S01]  /*5320*/  STG.E.U16 [R2.64], R0 ;  /* 0x0000000002007986 */ /* 0x0001e2000c101524 */
[----:B------:R-:W-:Y:S01]  /*5330*/  IMAD.MOV.U32 R17, RZ, RZ, R27 ;  /* 0x000000ffff117224 */ /* 0x000fe200078e001b */
[----:B------:R-:W-:Y:S05]  /*5340*/  BRA `(.L_x_2847) ;  /* 0x0000074000007947 */ /* 0x000fea0003800000 */
.L_x_2859:
        /* <DEDUP_REMOVED lines=13> */
.L_x_2871:
        /* <DEDUP_REMOVED lines=17> */
.L_x_2874:
[----:B------:R-:W-:-:S04]  /*5530*/  LOP3.LUT R0, R7, 0x80000000, RZ, 0xc0, !PT ;  /* 0x8000000007007812 */ /* 0x000fc800078ec0ff */
[----:B------:R-:W-:-:S04]  /*5540*/  SHF.R.U32.HI R5, RZ, 0x18, R0 ;  /* 0x00000018ff057819 */ /* 0x000fc80000011600 */
[----:B------:R-:W-:-:S04]  /*5550*/  LOP3.LUT R4, R4, R5, RZ, 0xfc, !PT ;  /* 0x0000000504047212 */ /* 0x000fc800078efcff */
[----:B------:R-:W-:Y:S02]  /*5560*/  PRMT R0, R4, 0x7610, R0 ;  /* 0x0000761004007816 */ /* 0x000fe40000000000 */
.L_x_2873:
[----:B------:R-:W-:Y:S05]  /*5570*/  BSYNC B0 ;  /* 0x0000000000007941 */ /* 0x000fea0003800000 */
.L_x_2872:
[----:B------:R0:W-:Y:S01]  /*5580*/  STG.E.U8 [R2.64], R0 ;  /* 0x0000000002007986 */ /* 0x0001e2000c101124 */
[----:B------:R-:W-:Y:S01]  /*5590*/  IMAD.MOV.U32 R17, RZ, RZ, R27 ;  /* 0x000000ffff117224 */ /* 0x000fe200078e001b */
[----:B------:R-:W-:Y:S05]  /*55a0*/  BRA `(.L_x_2847) ;  /* 0x000004e000007947 */ /* 0x000fea0003800000 */
.L_x_2870:
        /* <DEDUP_REMOVED lines=17> */
.L_x_2877:
[----:B------:R-:W-:-:S04]  /*56c0*/  LOP3.LUT R0, R7, 0x80000000, RZ, 0xc0, !PT ;  /* 0x8000000007007812 */ /* 0x000fc800078ec0ff */
[----:B------:R-:W-:-:S04]  /*56d0*/  SHF.R.U32.HI R5, RZ, 0x18, R0 ;  /* 0x00000018ff057819 */ /* 0x000fc80000011600 */
[----:B------:R-:W-:-:S04]  /*56e0*/  LOP3.LUT R4, R4, R5, RZ, 0xfc, !PT ;  /* 0x0000000504047212 */ /* 0x000fc800078efcff */
[----:B------:R-:W-:Y:S02]  /*56f0*/  PRMT R0, R4, 0x7610, R0 ;  /* 0x0000761004007816 */ /* 0x000fe40000000000 */
.L_x_2876:
[----:B------:R-:W-:Y:S05]  /*5700*/  BSYNC B0 ;  /* 0x0000000000007941 */ /* 0x000fea0003800000 */
.L_x_2875:
[----:B------:R0:W-:Y:S01]  /*5710*/  STG.E.U8 [R2.64], R0 ;  /* 0x0000000002007986 */ /* 0x0001e2000c101124 */
[----:B------:R-:W-:Y:S01]  /*5720*/  IMAD.MOV.U32 R17, RZ, RZ, R27 ;  /* 0x000000ffff117224 */ /* 0x000fe200078e001b */
[----:B------:R-:W-:Y:S05]  /*5730*/  BRA `(.L_x_2847) ;  /* 0x0000035000007947 */ /* 0x000fea0003800000 */
.L_x_2869:
        /* <DEDUP_REMOVED lines=23> */
.L_x_2852:
        /* <DEDUP_REMOVED lines=19> */
[----:B------:R-:W-:Y:S01]  /*59e0*/  IMAD.MOV.U32 R17, RZ, RZ, R27 ;  /* 0x000000ffff117224 */ /* 0x000fe200078e001b */
[----:B------:R-:W-:Y:S05]  /*59f0*/  BRA `(.L_x_2847) ;  /* 0x0000009000007947 */ /* 0x000fea0003800000 */
.L_x_2879:
[----:B------:R-:W-:Y:S01]  /*5a00*/  PRMT R4, RZ, 0x5410, R0 ;  /* 0x00005410ff047816 */ /* 0x000fe20000000000 */
[----:B------:R-:W-:-:S05]  /*5a10*/  IMAD.MOV.U32 R17, RZ, RZ, R27 ;  /* 0x000000ffff117224 */ /* 0x000fca00078e001b */
[----:B------:R-:W0:Y:S02]  /*5a20*/  F2I.U64.TRUNC R4, R4 ;  /* 0x0000000400047311 */ /* 0x000e24000020d800 */
[----:B0-----:R0:W-:Y:S01]  /*5a30*/  STG.E.64 [R2.64], R4 ;  /* 0x0000000402007986 */ /* 0x0011e2000c101b24 */
[----:B------:R-:W-:Y:S05]  /*5a40*/  BRA `(.L_x_2847) ;  /* 0x0000004000007947 */ /* 0x000fea0003800000 */
.L_x_2878:
[----:B------:R-:W-:Y:S01]  /*5a50*/  PRMT R0, RZ, 0x5410, R0 ;  /* 0x00005410ff007816 */ /* 0x000fe20000000000 */
[----:B------:R-:W-:-:S03]  /*5a60*/  IMAD.MOV.U32 R17, RZ, RZ, R27 ;  /* 0x000000ffff117224 */ /* 0x000fc600078e001b */
[----:B------:R-:W0:Y:S02]  /*5a70*/  F2I.FTZ.U32.TRUNC.NTZ R5, R0 ;  /* 0x0000000000057305 */ /* 0x000e24000021f000 */
[----:B0-----:R0:W-:Y:S02]  /*5a80*/  STG.E [R2.64], R5 ;  /* 0x0000000502007986 */ /* 0x0011e4000c101924 */
.L_x_2847:
[----:B------:R-:W-:Y:S05]  /*5a90*/  BSYNC B6 ;  /* 0x0000000000067941 */ /* 0x000fea0003800000 */
.L_x_2846:
[----:B------:R-:W-:Y:S01]  /*5aa0*/  ISETP.GE.AND P0, PT, R17, R22, PT ;  /* 0x000000161100720c */ /* 0x000fe20003f06270 */
[----:B------:R-:W-:-:S12]  /*5ab0*/  BSSY B6, `(.L_x_2880) ;  /* 0x00001fe000067945 */ /* 0x000fd80003800000 */
[----:B------:R-:W-:Y:S05]  /*5ac0*/  @P0 BRA `(.L_x_2881) ;  /* 0x00001fc000000947 */ /* 0x000fea0003800000 */
[----:B0-----:R-:W-:Y:S01]  /*5ad0*/  IMAD R0, R16, 0x200, R17 ;  /* 0x0000020010007824 */ /* 0x001fe200078e0211 */
[----:B-1----:R-:W-:-:S03]  /*5ae0*/  PRMT R3, R18, 0x9910, RZ ;  /* 0x0000991012037816 */ /* 0x002fc600000000ff */
[----:B-----5:R-:W-:Y:S02]  /*5af0*/  IMAD R2, R0, c[0x0][0x198], RZ ;  /* 0x0000660000027a24 */ /* 0x020fe400078e02ff */
        /* <DEDUP_REMOVED lines=17> */
.L_x_2885:
[----:B------:R-:W-:-:S06]  /*5c10*/  PRMT R5, RZ, 0x5410, R24 ;  /* 0x00005410ff057816 */ /* 0x000fcc0000000018 */
[----:B------:R-:W0:Y:S02]  /*5c20*/  F2I.S64.TRUNC R4, R5 ;  /* 0x0000000500047311 */ /* 0x000e24000020d900 */
[----:B0-----:R0:W-:Y:S01]  /*5c30*/  STG.E.U8 [R2.64], R4 ;  /* 0x0000000402007986 */ /* 0x0011e2000c101124 */
[----:B------:R-:W-:Y:S05]  /*5c40*/  BRA `(.L_x_2887) ;  /* 0x00000e4000007947 */ /* 0x000fea0003800000 */
.L_x_2884:
        /* <DEDUP_REMOVED lines=10> */
.L_x_2889:
[----:B------:R-:W-:-:S04]  /*5cf0*/  PRMT R24, RZ, 0x5410, R24 ;  /* 0x00005410ff187816 */ /* 0x000fc80000000018 */
[----:B------:R-:W0:Y:S02]  /*5d00*/  F2I.FTZ.TRUNC.NTZ R5, R24 ;  /* 0x0000001800057305 */ /* 0x000e24000021f100 */
[----:B0-----:R0:W-:Y:S01]  /*5d10*/  STG.E [R2.64], R5 ;  /* 0x0000000502007986 */ /* 0x0011e2000c101924 */
[----:B------:R-:W-:Y:S05]  /*5d20*/  BRA `(.L_x_2887) ;  /* 0x00000d6000007947 */ /* 0x000fea0003800000 */
.L_x_2888:
[----:B------:R-:W-:-:S04]  /*5d30*/  PRMT R24, RZ, 0x5410, R24 ;  /* 0x00005410ff187816 */ /* 0x000fc80000000018 */
[----:B------:R-:W0:Y:S02]  /*5d40*/  F2I.FTZ.TRUNC.NTZ R5, R24 ;  /* 0x0000001800057305 */ /* 0x000e24000021f100 */
[----:B0-----:R0:W-:Y:S01]  /*5d50*/  STG.E.U16 [R2.64], R5 ;  /* 0x0000000502007986 */ /* 0x0011e2000c101524 */
[----:B------:R-:W-:Y:S05]  /*5d60*/  BRA `(.L_x_2887) ;  /* 0x00000d2000007947 */ /* 0x000fea0003800000 */
.L_x_2883:
        /* <DEDUP_REMOVED lines=9> */
.L_x_2891:
[----:B------:R-:W-:-:S04]  /*5e00*/  PRMT R0, RZ, 0x5410, R24 ;  /* 0x00005410ff007816 */ /* 0x000fc80000000018 */
[----:B------:R-:W-:-:S05]  /*5e10*/  F2FP.PACK_AB R0, RZ, R0 ;  /* 0x00000000ff00723e */ /* 0x000fca00000000ff */
[----:B------:R0:W-:Y:S01]  /*5e20*/  STG.E.U16 [R2.64], R0 ;  /* 0x0000000002007986 */ /* 0x0001e2000c101524 */
[----:B------:R-:W-:Y:S05]  /*5e30*/  BRA `(.L_x_2887) ;  /* 0x00000c5000007947 */ /* 0x000fea0003800000 */
.L_x_2890:
        /* <DEDUP_REMOVED lines=10> */
.L_x_2893:
[----:B------:R-:W-:-:S04]  /*5ee0*/  PRMT R24, RZ, 0x5410, R24 ;  /* 0x00005410ff187816 */ /* 0x000fc80000000018 */
[----:B------:R-:W-:-:S04]  /*5ef0*/  F2FP.PACK_AB R5, RZ, R24 ;  /* 0x00000018ff05723e */ /* 0x000fc800000000ff */
[----:B------:R-:W-:-:S05]  /*5f00*/  PRMT R5, R5, 0x5410, RZ ;  /* 0x0000541005057816 */ /* 0x000fca00000000ff */
[----:B------:R0:W-:Y:S01]  /*5f10*/  STG.E [R2.64], R5 ;  /* 0x0000000502007986 */ /* 0x0001e2000c101924 */
[----:B------:R-:W-:Y:S05]  /*5f20*/  BRA `(.L_x_2887) ;  /* 0x00000b6000007947 */ /* 0x000fea0003800000 */
.L_x_2892:
[----:B------:R-:W-:-:S05]  /*5f30*/  PRMT R4, RZ, 0x5410, R24 ;  /* 0x00005410ff047816 */ /* 0x000fca0000000018 */
[----:B------:R-:W-:-:S06]  /*5f40*/  FMUL.FTZ R4, R4, 1 ;  /* 0x3f80000004047820 */ /* 0x000fcc0000410000 */
[----:B------:R-:W0:Y:S02]  /*5f50*/  F2F.F64.F32 R4, R4 ;  /* 0x0000000400047310 */ /* 0x000e240000201800 */
[----:B0-----:R0:W-:Y:S01]  /*5f60*/  STG.E.64 [R2.64], R4 ;  /* 0x0000000402007986 */ /* 0x0011e2000c101b24 */
[----:B------:R-:W-:Y:S05]  /*5f70*/  BRA `(.L_x_2887) ;  /* 0x00000b1000007947 */ /* 0x000fea0003800000 */
.L_x_2882:
        /* <DEDUP_REMOVED lines=13> */
.L_x_2896:
[----:B------:R-:W-:Y:S01]  /*6050*/  PRMT R24, RZ, 0x5410, R24 ;  /* 0x00005410ff187816 */ /* 0x000fe20000000018 */
[----:B------:R-:W-:-:S04]  /*6060*/  CS2R R6, SRZ ;  /* 0x0000000000067805 */ /* 0x000fc8000001ff00 */
[----:B------:R-:W-:-:S06]  /*6070*/  FMUL.FTZ R4, R24, 1 ;  /* 0x3f80000018047820 */ /* 0x000fcc0000410000 */
[----:B------:R-:W0:Y:S02]  /*6080*/  F2F.F64.F32 R4, R4 ;  /* 0x0000000400047310 */ /* 0x000e240000201800 */
[----:B0-----:R0:W-:Y:S01]  /*6090*/  STG.E.128 [R2.64], R4 ;  /* 0x0000000402007986 */ /* 0x0011e2000c101d24 */
[----:B------:R-:W-:Y:S05]  /*60a0*/  BRA `(.L_x_2887) ;  /* 0x000009e000007947 */ /* 0x000fea0003800000 */
.L_x_2895:
        /* <DEDUP_REMOVED lines=21> */
.L_x_2900:
[----:B------:R-:W-:Y:S05]  /*6200*/  BSYNC B0 ;  /* 0x0000000000007941 */ /* 0x000fea0003800000 */
.L_x_2899:
[----:B------:R-:W-:-:S05]  /*6210*/  LOP3.LUT R5, R0, R5, RZ, 0xfc, !PT ;  /* 0x0000000500057212 */ /* 0x000fca00078efcff */
[----:B------:R0:W-:Y:S01]  /*6220*/  STG.E.U8 [R2.64], R5 ;  /* 0x0000000502007986 */ /* 0x0001e2000c101124 */
[----:B------:R-:W-:Y:S05]  /*6230*/  BRA `(.L_x_2887) ;  /* 0x0000085000007947 */ /* 0x000fea0003800000 */
.L_x_2898:
        /* <DEDUP_REMOVED lines=13> */
.L_x_2902:
[----:B------:R-:W-:Y:S01]  /*6310*/  IMAD.MOV.U32 R0, RZ, RZ, 0x7f ;  /* 0x0000007fff007424 */ /* 0x000fe200078e00ff */
[----:B------:R-:W-:-:S04]  /*6320*/  ISETP.GT.U32.AND P0, PT, R4, 0x7f800000, PT ;  /* 0x7f8000000400780c */ /* 0x000fc80003f04070 */
[----:B------:R-:W-:-:S04]  /*6330*/  SEL R0, R0, 0x7c, P0 ;  /* 0x0000007c00007807 */ /* 0x000fc80000000000 */
.L_x_2903:
[----:B------:R-:W-:Y:S05]  /*6340*/  BSYNC B0 ;  /* 0x0000000000007941 */ /* 0x000fea0003800000 */
.L_x_2901:
[----:B------:R-:W-:-:S04]  /*6350*/  LOP3.LUT R4, R5, 0x80000000, RZ, 0xc0, !PT ;  /* 0x8000000005047812 */ /* 0x000fc800078ec0ff */
[----:B------:R-:W-:-:S04]  /*6360*/  SHF.R.U32.HI R5, RZ, 0x18, R4 ;  /* 0x00000018ff057819 */ /* 0x000fc80000011604 */
[----:B------:R-:W-:-:S05]  /*6370*/  LOP3.LUT R5, R0, R5, RZ, 0xfc, !PT ;  /* 0x0000000500057212 */ /* 0x000fca00078efcff */
[----:B------:R0:W-:Y:S01]  /*6380*/  STG.E.U8 [R2.64], R5 ;  /* 0x0000000502007986 */ /* 0x0001e2000c101124 */
[----:B------:R-:W-:Y:S05]  /*6390*/  BRA `(.L_x_2887) ;  /* 0x000006f000007947 */ /* 0x000fea0003800000 */
.L_x_2897:
[----:B------:R0:W-:Y:S01]  /*63a0*/  STG.E.U16 [R2.64], R24 ;  /* 0x0000001802007986 */ /* 0x0001e2000c101524 */
[----:B------:R-:W-:Y:S05]  /*63b0*/  BRA `(.L_x_2887) ;  /* 0x000006d000007947 */ /* 0x000fea0003800000 */
.L_x_2894:
        /* <DEDUP_REMOVED lines=12> */
.L_x_2906:
        /* <DEDUP_REMOVED lines=17> */
.L_x_2909:
[----:B------:R-:W-:-:S04]  /*6590*/  LOP3.LUT R0, R7, 0x80000000, RZ, 0xc0, !PT ;  /* 0x8000000007007812 */ /* 0x000fc800078ec0ff */
[----:B------:R-:W-:-:S04]  /*65a0*/  SHF.R.U32.HI R5, RZ, 0x18, R0 ;  /* 0x00000018ff057819 */ /* 0x000fc80000011600 */
[----:B------:R-:W-:-:S04]  /*65b0*/  LOP3.LUT R4, R4, R5, RZ, 0xfc, !PT ;  /* 0x0000000504047212 */ /* 0x000fc800078efcff */
[----:B------:R-:W-:Y:S02]  /*65c0*/  PRMT R0, R4, 0x7610, R0 ;  /* 0x0000761004007816 */ /* 0x000fe40000000000 */
.L_x_2908:
[----:B------:R-:W-:Y:S05]  /*65d0*/  BSYNC B0 ;  /* 0x0000000000007941 */ /* 0x000fea0003800000 */
.L_x_2907:
[----:B------:R0:W-:Y:S01]  /*65e0*/  STG.E.U8 [R2.64], R0 ;  /* 0x0000000002007986 */ /* 0x0001e2000c101124 */
[----:B------:R-:W-:Y:S05]  /*65f0*/  BRA `(.L_x_2887) ;  /* 0x0000049000007947 */ /* 0x000fea0003800000 */
.L_x_2905:
        /* <DEDUP_REMOVED lines=17> */
.L_x_2912:
[----:B------:R-:W-:-:S04]  /*6710*/  LOP3.LUT R0, R7, 0x80000000, RZ, 0xc0, !PT ;  /* 0x8000000007007812 */ /* 0x000fc800078ec0ff */
[----:B------:R-:W-:-:S04]  /*6720*/  SHF.R.U32.HI R5, RZ, 0x18, R0 ;  /* 0x00000018ff057819 */ /* 0x000fc80000011600 */
[----:B------:R-:W-:-:S04]  /*6730*/  LOP3.LUT R4, R4, R5, RZ, 0xfc, !PT ;  /* 0x0000000504047212 */ /* 0x000fc800078efcff */
[----:B------:R-:W-:Y:S02]  /*6740*/  PRMT R0, R4, 0x7610, R0 ;  /* 0x0000761004007816 */ /* 0x000fe40000000000 */
.L_x_2911:
[----:B------:R-:W-:Y:S05]  /*6750*/  BSYNC B0 ;  /* 0x0000000000007941 */ /* 0x000fea0003800000 */
.L_x_2910:
[----:B------:R0:W-:Y:S01]  /*6760*/  STG.E.U8 [R2.64], R0 ;  /* 0x0000000002007986 */ /* 0x0001e2000c101124 */
[----:B------:R-:W-:Y:S05]  /*6770*/  BRA `(.L_x_2887) ;  /* 0x0000031000007947 */ /* 0x000fea0003800000 */
.L_x_2904:
        /* <DEDUP_REMOVED lines=22> */
.L_x_2886:
        /* <DEDUP_REMOVED lines=20> */
.L_x_2914:
[----:B------:R-:W-:-:S06]  /*6a20*/  PRMT R4, RZ, 0x5410, R24 ;  /* 0x00005410ff047816 */ /* 0x000fcc0000000018 */
[----:B------:R-:W0:Y:S02]  /*6a30*/  F2I.U64.TRUNC R4, R4 ;  /* 0x0000000400047311 */ /* 0x000e24000020d800 */
[----:B0-----:R0:W-:Y:S01]  /*6a40*/  STG.E.64 [R2.64], R4 ;  /* 0x0000000402007986 */ /* 0x0011e2000c101b24 */
[----:B------:R-:W-:Y:S05]  /*6a50*/  BRA `(.L_x_2887) ;  /* 0x0000003000007947 */ /* 0x000fea0003800000 */
.L_x_2913:
[----:B------:R-:W-:-:S04]  /*6a60*/  PRMT R24, RZ, 0x5410, R24 ;  /* 0x00005410ff187816 */ /* 0x000fc80000000018 */
[----:B------:R-:W0:Y:S02]  /*6a70*/  F2I.FTZ.U32.TRUNC.NTZ R5, R24 ;  /* 0x0000001800057305 */ /* 0x000e24000021f000 */
[----:B0-----:R0:W-:Y:S02]  /*6a80*/  STG.E [R2.64], R5 ;  /* 0x0000000502007986 */ /* 0x0011e4000c101924 */
.L_x_2887:
        /* <DEDUP_REMOVED lines=19> */
[----:B------:R-:W-:-:S06]  /*6bc0*/  PRMT R23, RZ, 0x5410, R23 ;  /* 0x00005410ff177816 */ /* 0x000fcc0000000017 */
[----:B------:R-:W0:Y:S02]  /*6bd0*/  F2I.FTZ.TRUNC.NTZ R23, R23 ;  /* 0x0000001700177305 */ /* 0x000e24000021f100 */
[----:B0-----:R0:W-:Y:S01]  /*6be0*/  STG.E.U8 [R2.64], R23 ;  /* 0x0000001702007986 */ /* 0x0011e2000c101124 */
[----:B------:R-:W-:Y:S05]  /*6bf0*/  BRA `(.L_x_2920) ;  /* 0x00000e8000007947 */ /* 0x000fea0003800000 */
.L_x_2918:
[----:B------:R-:W-:-:S06]  /*6c00*/  PRMT R5, RZ, 0x5410, R23 ;  /* 0x00005410ff057816 */ /* 0x000fcc0000000017 */
[----:B------:R-:W0:Y:S02]  /*6c10*/  F2I.S64.TRUNC R4, R5 ;  /* 0x0000000500047311 */ /* 0x000e24000020d900 */
[----:B0-----:R0:W-:Y:S01]  /*6c20*/  STG.E.U8 [R2.64], R4 ;  /* 0x0000000402007986 */ /* 0x0011e2000c101124 */
[----:B------:R-:W-:Y:S05]  /*6c30*/  BRA `(.L_x_2920) ;  /* 0x00000e4000007947 */ /* 0x000fea0003800000 */
.L_x_2917:
        /* <DEDUP_REMOVED lines=10> */
.L_x_2922:
[----:B------:R-:W-:-:S06]  /*6ce0*/  PRMT R23, RZ, 0x5410, R23 ;  /* 0x00005410ff177816 */ /* 0x000fcc0000000017 */
[----:B------:R-:W0:Y:S02]  /*6cf0*/  F2I.FTZ.TRUNC.NTZ R23, R23 ;  /* 0x0000001700177305 */ /* 0x000e24000021f100 */
[----:B0-----:R0:W-:Y:S01]  /*6d00*/  STG.E [R2.64], R23 ;  /* 0x0000001702007986 */ /* 0x0011e2000c101924 */
[----:B------:R-:W-:Y:S05]  /*6d10*/  BRA `(.L_x_2920) ;  /* 0x00000d6000007947 */ /* 0x000fea0003800000 */
.L_x_2921:
[----:B------:R-:W-:-:S06]  /*6d20*/  PRMT R23, RZ, 0x5410, R23 ;  /* 0x00005410ff177816 */ /* 0x000fcc0000000017 */
[----:B------:R-:W0:Y:S02]  /*6d30*/  F2I.FTZ.TRUNC.NTZ R23, R23 ;  /* 0x0000001700177305 */ /* 0x000e24000021f100 */
[----:B0-----:R0:W-:Y:S01]  /*6d40*/  STG.E.U16 [R2.64], R23 ;  /* 0x0000001702007986 */ /* 0x0011e2000c101524 */
[----:B------:R-:W-:Y:S05]  /*6d50*/  BRA `(.L_x_2920) ;  /* 0x00000d2000007947 */ /* 0x000fea0003800000 */
.L_x_2916:
        /* <DEDUP_REMOVED lines=9> */
.L_x_2924:
[----:B------:R-:W-:-:S04]  /*6df0*/  PRMT R0, RZ, 0x5410, R23 ;  /* 0x00005410ff007816 */ /* 0x000fc80000000017 */
[----:B------:R-:W-:-:S05]  /*6e00*/  F2FP.PACK_AB R0, RZ, R0 ;  /* 0x00000000ff00723e */ /* 0x000fca00000000ff */
[----:B------:R0:W-:Y:S01]  /*6e10*/  STG.E.U16 [R2.64], R0 ;  /* 0x0000000002007986 */ /* 0x0001e2000c101524 */
[----:B------:R-:W-:Y:S05]  /*6e20*/  BRA `(.L_x_2920) ;  /* 0x00000c5000007947 */ /* 0x000fea0003800000 */
.L_x_2923:
        /* <DEDUP_REMOVED lines=10> */
.L_x_2926:
[----:B------:R-:W-:-:S04]  /*6ed0*/  PRMT R23, RZ, 0x5410, R23 ;  /* 0x00005410ff177816 */ /* 0x000fc80000000017 */
[----:B------:R-:W-:-:S04]  /*6ee0*/  F2FP.PACK_AB R5, RZ, R23 ;  /* 0x00000017ff05723e */ /* 0x000fc800000000ff */
[----:B------:R-:W-:-:S05]  /*6ef0*/  PRMT R5, R5, 0x5410, RZ ;  /* 0x0000541005057816 */ /* 0x000fca00000000ff */
[----:B------:R0:W-:Y:S01]  /*6f00*/  STG.E [R2.64], R5 ;  /* 0x0000000502007986 */ /* 0x0001e2000c101924 */
[----:B------:R-:W-:Y:S05]  /*6f10*/  BRA `(.L_x_2920) ;  /* 0x00000b6000007947 */ /* 0x000fea0003800000 */
.L_x_2925:
[----:B------:R-:W-:-:S05]  /*6f20*/  PRMT R4, RZ, 0x5410, R23 ;  /* 0x00005410ff047816 */ /* 0x000fca0000000017 */
[----:B------:R-:W-:-:S06]  /*6f30*/  FMUL.FTZ R4, R4, 1 ;  /* 0x3f80000004047820 */ /* 0x000fcc0000410000 */
[----:B------:R-:W0:Y:S02]  /*6f40*/  F2F.F64.F32 R4, R4 ;  /* 0x0000000400047310 */ /* 0x000e240000201800 */
[----:B0-----:R0:W-:Y:S01]  /*6f50*/  STG.E.64 [R2.64], R4 ;  /* 0x0000000402007986 */ /* 0x0011e2000c101b24 */
[----:B------:R-:W-:Y:S05]  /*6f60*/  BRA `(.L_x_2920) ;  /* 0x00000b1000007947 */ /* 0x000fea0003800000 */
.L_x_2915:
        /* <DEDUP_REMOVED lines=13> */
.L_x_2929:
[----:B------:R-:W-:Y:S01]  /*7040*/  PRMT R23, RZ, 0x5410, R23 ;  /* 0x00005410ff177816 */ /* 0x000fe20000000017 */
[----:B------:R-:W-:-:S04]  /*7050*/  CS2R R6, SRZ ;  /* 0x0000000000067805 */ /* 0x000fc8000001ff00 */
[----:B------:R-:W-:-:S06]  /*7060*/  FMUL.FTZ R4, R23, 1 ;  /* 0x3f80000017047820 */ /* 0x000fcc0000410000 */
[----:B------:R-:W0:Y:S02]  /*7070*/  F2F.F64.F32 R4, R4 ;  /* 0x0000000400047310 */ /* 0x000e240000201800 */
[----:B0-----:R0:W-:Y:S01]  /*7080*/  STG.E.128 [R2.64], R4 ;  /* 0x0000000402007986 */ /* 0x0011e2000c101d24 */
[----:B------:R-:W-:Y:S05]  /*7090*/  BRA `(.L_x_2920) ;  /* 0x000009e000007947 */ /* 0x000fea0003800000 */
.L_x_2928:
        /* <DEDUP_REMOVED lines=21> */
.L_x_2933:
[----:B------:R-:W-:Y:S05]  /*71f0*/  BSYNC B0 ;  /* 0x0000000000007941 */ /* 0x000fea0003800000 */
.L_x_2932:
[----:B------:R-:W-:-:S05]  /*7200*/  LOP3.LUT R5, R0, R5, RZ, 0xfc, !PT ;  /* 0x0000000500057212 */ /* 0x000fca00078efcff */
[----:B------:R0:W-:Y:S01]  /*7210*/  STG.E.U8 [R2.64], R5 ;  /* 0x0000000502007986 */ /* 0x0001e2000c101124 */
[----:B------:R-:W-:Y:S05]  /*7220*/  BRA `(.L_x_2920) ;  /* 0x0000085000007947 */ /* 0x000fea0003800000 */
.L_x_2931:
        /* <DEDUP_REMOVED lines=13> */
.L_x_2935:
[----:B------:R-:W-:Y:S01]  /*7300*/  IMAD.MOV.U32 R0, RZ, RZ, 0x7f ;  /* 0x0000007fff007424 */ /* 0x000fe200078e00ff */
[----:B------:R-:W-:-:S04]  /*7310*/  ISETP.GT.U32.AND P0, PT, R4, 0x7f800000, PT ;  /* 0x7f8000000400780c */ /* 0x000fc80003f04070 */
[----:B------:R-:W-:-:S04]  /*7320*/  SEL R0, R0, 0x7c, P0 ;  /* 0x0000007c00007807 */ /* 0x000fc80000000000 */
.L_x_2936:
[----:B------:R-:W-:Y:S05]  /*7330*/  BSYNC B0 ;  /* 0x0000000000007941 */ /* 0x000fea0003800000 */
.L_x_2934:
[----:B------:R-:W-:-:S04]  /*7340*/  LOP3.LUT R4, R23, 0x80000000, RZ, 0xc0, !PT ;  /* 0x8000000017047812 */ /* 0x000fc800078ec0ff */
[----:B------:R-:W-:-:S04]  /*7350*/  SHF.R.U32.HI R5, RZ, 0x18, R4 ;  /* 0x00000018ff057819 */ /* 0x000fc80000011604 */
[----:B------:R-:W-:-:S05]  /*7360*/  LOP3.LUT R5, R0, R5, RZ, 0xfc, !PT ;  /* 0x0000000500057212 */ /* 0x000fca00078efcff */
[----:B------:R0:W-:Y:S01]  /*7370*/  STG.E.U8 [R2.64], R5 ;  /* 0x0000000502007986 */ /* 0x0001e2000c101124 */
[----:B------:R-:W-:Y:S05]  /*7380*/  BRA `(.L_x_2920) ;  /* 0x000006f000007947 */ /* 0x000fea0003800000 */
.L_x_2930:
[----:B------:R0:W-:Y:S01]  /*7390*/  STG.E.U16 [R2.64], R23 ;  /* 0x0000001702007986 */ /* 0x0001e2000c101524 */
[----:B------:R-:W-:Y:S05]  /*73a0*/  BRA `(.L_x_2920) ;  /* 0x000006d000007947 */ /* 0x000fea0003800000 */
.L_x_2927:
        /* <DEDUP_REMOVED lines=12> */
.L_x_2939:
        /* <DEDUP_REMOVED lines=17> */
.L_x_2942:
[----:B------:R-:W-:-:S04]  /*7580*/  LOP3.LUT R0, R23, 0x80000000, RZ, 0xc0, !PT ;  /* 0x8000000017007812 */ /* 0x000fc800078ec0ff */
[----:B------:R-:W-:-:S04]  /*7590*/  SHF.R.U32.HI R5, RZ, 0x18, R0 ;  /* 0x00000018ff057819 */ /* 0x000fc80000011600 */
[----:B------:R-:W-:-:S04]  /*75a0*/  LOP3.LUT R4, R4, R5, RZ, 0xfc, !PT ;  /* 0x0000000504047212 */ /* 0x000fc800078efcff */
[----:B------:R-:W-:Y:S02]  /*75b0*/  PRMT R0, R4, 0x7610, R0 ;  /* 0x0000761004007816 */ /* 0x000fe40000000000 */
.L_x_2941:
[----:B------:R-:W-:Y:S05]  /*75c0*/  BSYNC B0 ;  /* 0x0000000000007941 */ /* 0x000fea0003800000 */
.L_x_2940:
[----:B------:R0:W-:Y:S01]  /*75d0*/  STG.E.U8 [R2.64], R0 ;  /* 0x0000000002007986 */ /* 0x0001e2000c101124 */
[----:B------:R-:W-:Y:S05]  /*75e0*/  BRA `(.L_x_2920) ;  /* 0x0000049000007947 */ /* 0x000fea0003800000 */
.L_x_2938:
        /* <DEDUP_REMOVED lines=17> */
.L_x_2945:
[----:B------:R-:W-:-:S04]  /*7700*/  LOP3.LUT R0, R23, 0x80000000, RZ, 0xc0, !PT ;  /* 0x8000000017007812 */ /* 0x000fc800078ec0ff */
[----:B------:R-:W-:-:S04]  /*7710*/  SHF.R.U32.HI R5, RZ, 0x18, R0 ;  /* 0x00000018ff057819 */ /* 0x000fc80000011600 */
[----:B------:R-:W-:-:S04]  /*7720*/  LOP3.LUT R4, R4, R5, RZ, 0xfc, !PT ;  /* 0x0000000504047212 */ /* 0x000fc800078efcff */
[----:B------:R-:W-:Y:S02]  /*7730*/  PRMT R0, R4, 0x7610, R0 ;  /* 0x0000761004007816 */ /* 0x000fe40000000000 */
.L_x_2944:
[----:B------:R-:W-:Y:S05]  /*7740*/  BSYNC B0 ;  /* 0x0000000000007941 */ /* 0x000fea0003800000 */
.L_x_2943:
[----:B------:R0:W-:Y:S01]  /*7750*/  STG.E.U8 [R2.64], R0 ;  /* 0x0000000002007986 */ /* 0x0001e2000c101124 */
[----:B------:R-:W-:Y:S05]  /*7760*/  BRA `(.L_x_2920) ;  /* 0x0000031000007947 */ /* 0x000fea0003800000 */
.L_x_2937:
[----:B------:R-:W-:-:S13]  /*7770*/  ISETP.NE.AND P0, PT, R0, 0x1c, PT ;  /* 0x0000001c0000780c */ /* 0x000fda0003f05270 */
[----:B------:R-:W-:Y:S05]  /*7780*/  @!P0 BRA `(.L_x_2946) ;  /* 0x000002c000008947 */ /* 0x000fea0003800000 */
[----:B------:R-:W-:-:S13]  /*7790*/  ISETP.NE.AND P0, PT, R0, 0x1d, PT ;  /* 0x0000001d0000780c */ /* 0x000fda0003f05270 */
[----:B------:R-:W-:Y:S05]  /*77a0*/  @!P0 BRA `(.L_x_2947) ;  /* 0x0000026000008947 */ /* 0x000fea0003800000 */
[----:B------:R-:W-:-:S13]  /*77b0*/  ISETP.NE.AND P0, PT, R0, 0x2c, PT ;  /* 0x0000002c0000780c */ /* 0x000fda0003f05270 */
[----:B------:R-:W-:Y:S05]  /*77c0*/  @P0 BRA `(.L_x_2919) ;  /* 0x0000010000000947 */ /* 0x000fea0003800000 */
[----:B------:R-:W-:Y:S01]  /*77d0*/  PRMT R23, RZ, 0x5410, R23 ;  /* 0x00005410ff177816 */ /* 0x000fe20000000017 */
        /* <DEDUP_REMOVED lines=15> */
.L_x_2919:
        /* <DEDUP_REMOVED lines=20> */
.L_x_2947:
[----:B------:R-:W-:-:S06]  /*7a10*/  PRMT R4, RZ, 0x5410, R23 ;  /* 0x00005410ff047816 */ /* 0x000fcc0000000017 */
[----:B------:R-:W0:Y:S02]  /*7a20*/  F2I.U64.TRUNC R4, R4 ;  /* 0x0000000400047311 */ /* 0x000e24000020d800 */
[----:B0-----:R0:W-:Y:S01]  /*7a30*/  STG.E.64 [R2.64], R4 ;  /* 0x0000000402007986 */ /* 0x0011e2000c101b24 */
[----:B------:R-:W-:Y:S05]  /*7a40*/  BRA `(.L_x_2920) ;  /* 0x0000003000007947 */ /* 0x000fea0003800000 */
.L_x_2946:
[----:B------:R-:W-:-:S06]  /*7a50*/  PRMT R23, RZ, 0x5410, R23 ;  /* 0x00005410ff177816 */ /* 0x000fcc0000000017 */
[----:B------:R-:W0:Y:S02]  /*7a60*/  F2I.FTZ.U32.TRUNC.NTZ R23, R23 ;  /* 0x0000001700177305 */ /* 0x000e24000021f000 */
[----:B0-----:R0:W-:Y:S02]  /*7a70*/  STG.E [R2.64], R23 ;  /* 0x0000001702007986 */ /* 0x0011e4000c101924 */
.L_x_2920:
[----:B------:R-:W-:Y:S02]  /*7a80*/  IADD3 R17, R17, 0x80, RZ ;  /* 0x0000008011117810 */ /* 0x000fe40007ffe0ff */
.L_x_2881:
[----:B------:R-:W-:Y:S05]  /*7a90*/  BSYNC B6 ;  /* 0x0000000000067941 */ /* 0x000fea0003800000 */
.L_x_2880:
[----:B------:R-:W-:-:S13]  /*7aa0*/  ISETP.GE.AND P0, PT, R17, R22, PT ;  /* 0x000000161100720c */ /* 0x000fda0003f06270 */
[----:B------:R-:W-:Y:S05]  /*7ab0*/  @P0 EXIT ;  /* 0x000000000000094d */ /* 0x000fea0003800000 */
        /* <DEDUP_REMOVED lines=17> */
[----:B0-----:R-:W-:Y:S01]  /*7bd0*/  STG.E.U8 [R2.64], R19 ;  /* 0x0000001302007986 */ /* 0x001fe2000c101124 */
[----:B------:R-:W-:Y:S05]  /*7be0*/  EXIT ;  /* 0x000000000000794d */ /* 0x000fea0003800000 */
.L_x_2951:
[----:B------:R-:W-:-:S06]  /*7bf0*/  PRMT R5, RZ, 0x5410, R19 ;  /* 0x00005410ff057816 */ /* 0x000fcc0000000013 */
[----:B------:R-:W0:Y:S02]  /*7c00*/  F2I.S64.TRUNC R4, R5 ;  /* 0x0000000500047311 */ /* 0x000e24000020d900 */
[----:B0-----:R-:W-:Y:S01]  /*7c10*/  STG.E.U8 [R2.64], R4 ;  /* 0x0000000402007986 */ /* 0x001fe2000c101124 */
[----:B------:R-:W-:Y:S05]  /*7c20*/  EXIT ;  /* 0x000000000000794d */ /* 0x000fea0003800000 */
.L_x_2950:
        /* <DEDUP_REMOVED lines=10> */
.L_x_2954:
[----:B------:R-:W-:-:S06]  /*7cd0*/  PRMT R19, RZ, 0x5410, R19 ;  /* 0x00005410ff137816 */ /* 0x000fcc0000000013 */
[----:B------:R-:W0:Y:S02]  /*7ce0*/  F2I.FTZ.TRUNC.NTZ R19, R19 ;  /* 0x0000001300137305 */ /* 0x000e24000021f100 */
[----:B0-----:R-:W-:Y:S01]  /*7cf0*/  STG.E [R2.64], R19 ;  /* 0x0000001302007986 */ /* 0x001fe2000c101924 */
[----:B------:R-:W-:Y:S05]  /*7d00*/  EXIT ;  /* 0x000000000000794d */ /* 0x000fea0003800000 */
.L_x_2953:
[----:B------:R-:W-:-:S06]  /*7d10*/  PRMT R19, RZ, 0x5410, R19 ;  /* 0x00005410ff137816 */ /* 0x000fcc0000000013 */
[----:B------:R-:W0:Y:S02]  /*7d20*/  F2I.FTZ.TRUNC.NTZ R19, R19 ;  /* 0x0000001300137305 */ /* 0x000e24000021f100 */
[----:B0-----:R-:W-:Y:S01]  /*7d30*/  STG.E.U16 [R2.64], R19 ;  /* 0x0000001302007986 */ /* 0x001fe2000c101524 */
[----:B------:R-:W-:Y:S05]  /*7d40*/  EXIT ;  /* 0x000000000000794d */ /* 0x000fea0003800000 */
.L_x_2949:
        /* <DEDUP_REMOVED lines=9> */
.L_x_2956:
[----:B------:R-:W-:-:S04]  /*7de0*/  PRMT R0, RZ, 0x5410, R19 ;  /* 0x00005410ff007816 */ /* 0x000fc80000000013 */
[----:B------:R-:W-:-:S05]  /*7df0*/  F2FP.PACK_AB R0, RZ, R0 ;  /* 0x00000000ff00723e */ /* 0x000fca00000000ff */
[----:B------:R-:W-:Y:S01]  /*7e00*/  STG.E.U16 [R2.64], R0 ;  /* 0x0000000002007986 */ /* 0x000fe2000c101524 */
[----:B------:R-:W-:Y:S05]  /*7e10*/  EXIT ;  /* 0x000000000000794d */ /* 0x000fea0003800000 */
.L_x_2955:
        /* <DEDUP_REMOVED lines=10> */
.L_x_2958:
[----:B------:R-:W-:-:S04]  /*7ec0*/  PRMT R19, RZ, 0x5410, R19 ;  /* 0x00005410ff137816 */ /* 0x000fc80000000013 */
[----:B------:R-:W-:-:S04]  /*7ed0*/  F2FP.PACK_AB R5, RZ, R19 ;  /* 0x00000013ff05723e */ /* 0x000fc800000000ff */
[----:B------:R-:W-:-:S05]  /*7ee0*/  PRMT R5, R5, 0x5410, RZ ;  /* 0x0000541005057816 */ /* 0x000fca00000000ff */
[----:B------:R-:W-:Y:S01]  /*7ef0*/  STG.E [R2.64], R5 ;  /* 0x0000000502007986 */ /* 0x000fe2000c101924 */
[----:B------:R-:W-:Y:S05]  /*7f00*/  EXIT ;  /* 0x000000000000794d */ /* 0x000fea0003800000 */
.L_x_2957:
[----:B------:R-:W-:-:S05]  /*7f10*/  PRMT R4, RZ, 0x5410, R19 ;  /* 0x00005410ff047816 */ /* 0x000fca0000000013 */
[----:B------:R-:W-:-:S06]  /*7f20*/  FMUL.FTZ R4, R4, 1 ;  /* 0x3f80000004047820 */ /* 0x000fcc0000410000 */
[----:B------:R-:W0:Y:S02]  /*7f30*/  F2F.F64.F32 R4, R4 ;  /* 0x0000000400047310 */ /* 0x000e240000201800 */
[----:B0-----:R-:W-:Y:S01]  /*7f40*/  STG.E.64 [R2.64], R4 ;  /* 0x0000000402007986 */ /* 0x001fe2000c101b24 */
[----:B------:R-:W-:Y:S05]  /*7f50*/  EXIT ;  /* 0x000000000000794d */ /* 0x000fea0003800000 */
.L_x_2948:
        /* <DEDUP_REMOVED lines=13> */
.L_x_2961:
[----:B------:R-:W-:Y:S01]  /*8030*/  PRMT R19, RZ, 0x5410, R19 ;  /* 0x00005410ff137816 */ /* 0x000fe20000000013 */
[----:B------:R-:W-:-:S04]  /*8040*/  CS2R R6, SRZ ;  /* 0x0000000000067805 */ /* 0x000fc8000001ff00 */
[----:B------:R-:W-:-:S06]  /*8050*/  FMUL.FTZ R4, R19, 1 ;  /* 0x3f80000013047820 */ /* 0x000fcc0000410000 */
[----:B------:R-:W0:Y:S02]  /*8060*/  F2F.F64.F32 R4, R4 ;  /* 0x0000000400047310 */ /* 0x000e240000201800 */
[----:B0-----:R-:W-:Y:S01]  /*8070*/  STG.E.128 [R2.64], R4 ;  /* 0x0000000402007986 */ /* 0x001fe2000c101d24 */
[----:B------:R-:W-:Y:S05]  /*8080*/  EXIT ;  /* 0x000000000000794d */ /* 0x000fea0003800000 */
.L_x_2960:
        /* <DEDUP_REMOVED lines=21> */
.L_x_2965:
[----:B------:R-:W-:Y:S05]  /*81e0*/  BSYNC B0 ;  /* 0x0000000000007941 */ /* 0x000fea0003800000 */
.L_x_2964:
[----:B------:R-:W-:-:S05]  /*81f0*/  LOP3.LUT R5, R0, R5, RZ, 0xfc, !PT ;  /* 0x0000000500057212 */ /* 0x000fca00078efcff */
[----:B------:R-:W-:Y:S01]  /*8200*/  STG.E.U8 [R2.64], R5 ;  /* 0x0000000502007986 */ /* 0x000fe2000c101124 */
[----:B------:R-:W-:Y:S05]  /*8210*/  EXIT ;  /* 0x000000000000794d */ /* 0x000fea0003800000 */
.L_x_2963:
        /* <DEDUP_REMOVED lines=13> */
.L_x_2967:
[----:B------:R-:W-:Y:S01]  /*82f0*/  IMAD.MOV.U32 R0, RZ, RZ, 0x7f ;  /* 0x0000007fff007424 */ /* 0x000fe200078e00ff */
[----:B------:R-:W-:-:S04]  /*8300*/  ISETP.GT.U32.AND P0, PT, R4, 0x7f800000, PT ;  /* 0x7f8000000400780c */ /* 0x000fc80003f04070 */
[----:B------:R-:W-:-:S04]  /*8310*/  SEL R0, R0, 0x7c, P0 ;  /* 0x0000007c00007807 */ /* 0x000fc80000000000 */
.L_x_2968:
[----:B------:R-:W-:Y:S05]  /*8320*/  BSYNC B0 ;  /* 0x0000000000007941 */ /* 0x000fea0003800000 */
.L_x_2966:
[----:B------:R-:W-:-:S04]  /*8330*/  LOP3.LUT R4, R19, 0x80000000, RZ, 0xc0, !PT ;  /* 0x8000000013047812 */ /* 0x000fc800078ec0ff */
[----:B------:R-:W-:-:S04]  /*8340*/  SHF.R.U32.HI R5, RZ, 0x18, R4 ;  /* 0x00000018ff057819 */ /* 0x000fc80000011604 */
[----:B------:R-:W-:-:S05]  /*8350*/  LOP3.LUT R5, R0, R5, RZ, 0xfc, !PT ;  /* 0x0000000500057212 */ /* 0x000fca00078efcff */
[----:B------:R-:W-:Y:S01]  /*8360*/  STG.E.U8 [R2.64], R5 ;  /* 0x0000000502007986 */ /* 0x000fe2000c101124 */
[----:B------:R-:W-:Y:S05]  /*8370*/  EXIT ;  /* 0x000000000000794d */ /* 0x000fea0003800000 */
.L_x_2962:
[----:B------:R-:W-:Y:S01]  /*8380*/  STG.E.U16 [R2.64], R19 ;  /* 0x0000001302007986 */ /* 0x000fe2000c101524 */
[----:B------:R-:W-:Y:S05]  /*8390*/  EXIT ;  /* 0x000000000000794d */ /* 0x000fea0003800000 */
.L_x_2959:
        /* <DEDUP_REMOVED lines=12> */
.L_x_2971:
        /* <DEDUP_REMOVED lines=17> */
.L_x_2974:
[----:B------:R-:W-:-:S04]  /*8570*/  LOP3.LUT R0, R19, 0x80000000, RZ, 0xc0, !PT ;  /* 0x8000000013007812 */ /* 0x000fc800078ec0ff */
[----:B------:R-:W-:-:S04]  /*8580*/  SHF.R.U32.HI R5, RZ, 0x18, R0 ;  /* 0x00000018ff057819 */ /* 0x000fc80000011600 */
[----:B------:R-:W-:-:S04]  /*8590*/  LOP3.LUT R4, R4, R5, RZ, 0xfc, !PT ;  /* 0x0000000504047212 */ /* 0x000fc800078efcff */
[----:B------:R-:W-:Y:S02]  /*85a0*/  PRMT R0, R4, 0x7610, R0 ;  /* 0x0000761004007816 */ /* 0x000fe40000000000 */
.L_x_2973:
[----:B------:R-:W-:Y:S05]  /*85b0*/  BSYNC B0 ;  /* 0x0000000000007941 */ /* 0x000fea0003800000 */
.L_x_2972:
[----:B------:R-:W-:Y:S01]  /*85c0*/  STG.E.U8 [R2.64], R0 ;  /* 0x0000000002007986 */ /* 0x000fe2000c101124 */
[----:B------:R-:W-:Y:S05]  /*85d0*/  EXIT ;  /* 0x000000000000794d */ /* 0x000fea0003800000 */
.L_x_2970:
        /* <DEDUP_REMOVED lines=17> */
.L_x_2977:
[----:B------:R-:W-:-:S04]  /*86f0*/  LOP3.LUT R0, R19, 0x80000000, RZ, 0xc0, !PT ;  /* 0x8000000013007812 */ /* 0x000fc800078ec0ff */
[----:B------:R-:W-:-:S04]  /*8700*/  SHF.R.U32.HI R5, RZ, 0x18, R0 ;  /* 0x00000018ff057819 */ /* 0x000fc80000011600 */
[----:B------:R-:W-:-:S04]  /*8710*/  LOP3.LUT R4, R4, R5, RZ, 0xfc, !PT ;  /* 0x0000000504047212 */ /* 0x000fc800078efcff */
[----:B------:R-:W-:Y:S02]  /*8720*/  PRMT R0, R4, 0x7610, R0 ;  /* 0x0000761004007816 */ /* 0x000fe40000000000 */
.L_x_2976:
[----:B------:R-:W-:Y:S05]  /*8730*/  BSYNC B0 ;  /* 0x0000000000007941 */ /* 0x000fea0003800000 */
.L_x_2975:
[----:B------:R-:W-:Y:S01]  /*8740*/  STG.E.U8 [R2.64], R0 ;  /* 0x0000000002007986 */ /* 0x000fe2000c101124 */
[----:B------:R-:W-:Y:S05]  /*8750*/  EXIT ;  /* 0x000000000000794d */ /* 0x000fea0003800000 */
.L_x_2969:
        /* <DEDUP_REMOVED lines=22> */
.L_x_2952:
        /* <DEDUP_REMOVED lines=20> */
.L_x_2979:
[----:B------:R-:W-:-:S06]  /*8a00*/  PRMT R4, RZ, 0x5410, R19 ;  /* 0x00005410ff047816 */ /* 0x000fcc0000000013 */
[----:B------:R-:W0:Y:S02]  /*8a10*/  F2I.U64.TRUNC R4, R4 ;  /* 0x0000000400047311 */ /* 0x000e24000020d800 */
[----:B0-----:R-:W-:Y:S01]  /*8a20*/  STG.E.64 [R2.64], R4 ;  /* 0x0000000402007986 */ /* 0x001fe2000c101b24 */
[----:B------:R-:W-:Y:S05]  /*8a30*/  EXIT ;  /* 0x000000000000794d */ /* 0x000fea0003800000 */
.L_x_2978:
[----:B------:R-:W-:-:S06]  /*8a40*/  PRMT R19, RZ, 0x5410, R19 ;  /* 0x00005410ff137816 */ /* 0x000fcc0000000013 */
[----:B------:R-:W0:Y:S02]  /*8a50*/  F2I.FTZ.U32.TRUNC.NTZ R19, R19 ;  /* 0x0000001300137305 */ /* 0x000e24000021f000 */
[----:B0-----:R-:W-:Y:S01]  /*8a60*/  STG.E [R2.64], R19 ;  /* 0x0000001302007986 */ /* 0x001fe2000c101924 */
[----:B------:R-:W-:Y:S05]  /*8a70*/  EXIT ;  /* 0x000000000000794d */ /* 0x000fea0003800000 */
.L_x_2980:
        /* <DEDUP_REMOVED lines=16> */
.L_x_10309:


//--------------------- .text._ZN2at6native18elementwise_kernelILi128ELi4EZNS0_22gpu_kernel_impl_nocastIZZZNS0_17logit_kernel_cudaERNS_18TensorIteratorBaseERKN3c106ScalarEENKUlvE_clEvENKUlvE2_clEvEUlNS5_8BFloat16EE0_EEvS4_RKT_EUliE_EEviT1_ --------------------------
	.section	.text._ZN2at6native18elementwise_kernelILi128ELi4EZNS0_22gpu_kernel_impl_nocastIZZZNS0_17logit_kernel_cudaERNS_18TensorIteratorBaseERKN3c106ScalarEENKUlvE_clEvENKUlvE2_clEvEUlNS5_8BFloat16EE0_EEvS4_RKT_EUliE_EEviT1_,"ax",@progbits
	.sectioninfo	@"SHI_REGISTERS=12"
	.align	128
        .global         _ZN2at6native18elementwise_kernelILi128ELi4EZNS0_22gpu_kernel_impl_nocastIZZZNS0_17logit_kernel_cudaERNS_18TensorIteratorBaseERKN3c106ScalarEENKUlvE_clEvENKUlvE2_clEvEUlNS5_8BFloat16EE0_EEvS4_RKT_EUliE_EEviT1_
        .type           _ZN2at6native18elementwise_kernelILi128ELi4EZNS0_22gpu_kernel_impl_nocastIZZZNS0_17logit_kernel_cudaERNS_18TensorIteratorBaseERKN3c106ScalarEENKUlvE_clEvENKUlvE2_clEvEUlNS5_8BFloat16EE0_EEvS4_RKT_EUliE_EEviT1_,@function
        .size           _ZN2at6native18elementwise_kernelILi128ELi4EZNS0_22gpu_kernel_impl_nocastIZZZNS0_17logit_kernel_cudaERNS_18TensorIteratorBaseERKN3c106ScalarEENKUlvE_clEvENKUlvE2_clEvEUlNS5_8BFloat16EE0_EEvS4_RKT_EUliE_EEviT1_,(.L_x_10310 - _ZN2at6native18elementwise_kernelILi128ELi4EZNS0_22gpu_kernel_impl_nocastIZZZNS0_17logit_kernel_cudaERNS_18TensorIteratorBaseERKN3c106ScalarEENKUlvE_clEvENKUlvE2_clEvEUlNS5_8BFloat16EE0_EEvS4_RKT_EUliE_EEviT1_)
        .other          _ZN2at6native18elementwise_kernelILi128ELi4EZNS0_22gpu_kernel_impl_nocastIZZZNS0_17logit_kernel_cudaERNS_18TensorIteratorBaseERKN3c106ScalarEENKUlvE_clEvENKUlvE2_clEvEUlNS5_8BFloat16EE0_EEvS4_RKT_EUliE_EEviT1_,@"STO_CUDA_ENTRY STV_DEFAULT"
_ZN2at6native18elementwise_kernelILi128ELi4EZNS0_22gpu_kernel_impl_nocastIZZZNS0_17logit_kernel_cudaERNS_18TensorIteratorBaseERKN3c106ScalarEENKUlvE_clEvENKUlvE2_clEvEUlNS5_8BFloat16EE0_EEvS4_RKT_EUliE_EEviT1_:
.text._ZN2at6native18elementwise_kernelILi128ELi4EZNS0_22gpu_kernel_impl_nocastIZZZNS0_17logit_kernel_cudaERNS_18TensorIteratorBaseERKN3c106ScalarEENKUlvE_clEvENKUlvE2_clEvEUlNS5_8BFloat16EE0_EEvS4_RKT_EUliE_EEviT1_:
[----:B------:R-:W-:Y:S02]  /*0000*/  MOV R1, c[0x0][0x28] ;  /* 0x00000a0000017a02 */ /* 0x000fe40000000f00 */
[----:B------:R-:W0:Y:S01]  /*0010*/  S2R R2, SR_CTAID.X ;  /* 0x0000000000027919 */ /* 0x000e220000002500 */
[----:B------:R-:W-:Y:S01]  /*0020*/  ULDC.64 UR4, c[0x0][0x118] ;  /* 0x0000460000047ab9 */ /* 0x000fe20000000a00 */
[----:B------:R-:W-:Y:S01]  /*0030*/  BSSY B0, `(.L_x_2981) ;  /* 0x0000100000007945 */ /* 0x000fe20003800000 */
[----:B------:R-:W-:Y:S01]  /*0040*/  MOV R0, c[0x0][0x370] ;  /* 0x0000dc0000007a02 */ /* 0x000fe20000000f00 */
        /* <DEDUP_REMOVED lines=9> */
[----:B------:R-:W-:-:S05]  /*00e0*/  MOV R5, R2 ;  /* 0x0000000200057202 */ /* 0x000fca0000000f00 */
[----:B------:R-:W-:-:S04]  /*00f0*/  IMAD.HI.U32 R6, R2, c[0x0][0x170], R4 ;  /* 0x00005c0002067a27 */ /* 0x000fc800078e0004 */
[----:B------:R-:W-:Y:S01]  /*0100*/  IMAD.MOV.U32 R5, RZ, RZ, c[0x0][0x168] ;  /* 0x00005a00ff057624 */ /* 0x000fe200078e00ff */
[----:B------:R-:W-:-:S04]  /*0110*/  SHF.R.U32.HI R7, RZ, c[0x0][0x174], R6 ;  /* 0x00005d00ff077a19 */ /* 0x000fc80000011606 */
[----:B------:R-:W-:Y:S02]  /*0120*/  ISETP.NE.AND P0, PT, R5, 0x1, PT ;  /* 0x000000010500780c */ /* 0x000fe40003f05270 */
        /* <DEDUP_REMOVED lines=209> */
[----:B------:R-:W-:-:S04]  /*0e40*/  @P0 IMAD.HI.U32 R5, R9, c[0x0][0x290], R8 ;  /* 0x0000a40009050a27 */ /* 0x000fc800078e0008 */
[----:B------:R-:W-:Y:S01]  /*0e50*/  IMAD R6, R6, c[0x0][0x280], R7 ;  /* 0x0000a00006067a24 */ /* 0x000fe200078e0207 */
[----:B------:R-:W-:-:S03]  /*0e60*/  @P0 SHF.R.U32.HI R5, RZ, c[0x0][0x294], R5 ;  /* 0x0000a500ff050a19 */ /* 0x000fc60000011605 */
[C---:B------:R-:W-:Y:S01]  /*0e70*/  IMAD R3, R6.reuse, c[0x0][0x350], R3 ;  /* 0x0000d40006037a24 */ /* 0x040fe200078e0203 */
[----:B------:R-:W-:Y:S01]  /*0e80*/  @P0 IADD3 R5, -R5, RZ, RZ ;  /* 0x000000ff05050210 */ /* 0x000fe20007ffe1ff */
[----:B------:R-:W-:-:S04]  /*0e90*/  IMAD R4, R6, c[0x0][0x354], R4 ;  /* 0x0000d50006047a24 */ /* 0x000fc800078e0204 */
[----:B------:R-:W-:-:S04]  /*0ea0*/  @P0 IMAD R8, R5, c[0x0][0x28c], R9 ;  /* 0x0000a30005080a24 */ /* 0x000fc800078e0209 */
[C---:B------:R-:W-:Y:S02]  /*0eb0*/  @P0 IMAD R3, R8.reuse, c[0x0][0x358], R3 ;  /* 0x0000d60008030a24 */ /* 0x040fe400078e0203 */
[----:B------:R-:W-:-:S05]  /*0ec0*/  @P0 IMAD R4, R8, c[0x0][0x35c], R4 ;  /* 0x0000d70008040a24 */ /* 0x000fca00078e0204 */
.L_x_2983:
[----:B------:R-:W-:-:S04]  /*0ed0*/  IADD3 R4, P0, R4, c[0x0][0x368], RZ ;  /* 0x0000da0004047a10 */ /* 0x000fc80007f1e0ff */
[----:B------:R-:W-:-:S05]  /*0ee0*/  IADD3.X R5, RZ, c[0x0][0x36c], RZ, P0, !PT ;  /* 0x0000db00ff057a10 */ /* 0x000fca00007fe4ff */
[----:B------:R-:W2:Y:S01]  /*0ef0*/  LDG.E.U16 R4, [R4.64] ;  /* 0x0000000404047981 */ /* 0x000ea2000c1e1500 */
[----:B------:R-:W-:Y:S01]  /*0f00*/  BSSY B1, `(.L_x_2984) ;  /* 0x0000008000017945 */ /* 0x000fe20003800000 */
[----:B------:R-:W-:Y:S02]  /*0f10*/  MOV R6, c[0x0][0x370] ;  /* 0x0000dc0000067a02 */ /* 0x000fe40000000f00 */
[----:B--2---:R-:W-:-:S04]  /*0f20*/  PRMT R4, RZ, 0x5410, R4 ;  /* 0x00005410ff047816 */ /* 0x004fc80000000004 */
[----:B------:R-:W-:-:S13]  /*0f30*/  FSETP.GEU.FTZ.AND P0, PT, R4, c[0x0][0x370], PT ;  /* 0x0000dc0004007a0b */ /* 0x000fda0003f1e000 */
[----:B------:R-:W-:Y:S05]  /*0f40*/  @!P0 BRA `(.L_x_2985) ;  /* 0x0000003000008947 */ /* 0x000fea0003800000 */
[----:B------:R-:W-:Y:S02]  /*0f50*/  FSETP.GT.FTZ.AND P0, PT, R4, c[0x0][0x374], PT ;  /* 0x0000dd0004007a0b */ /* 0x000fe40003f14000 */
[----:B------:R-:W-:-:S11]  /*0f60*/  MOV R6, R4 ;  /* 0x0000000400067202 */ /* 0x000fd60000000f00 */
[----:B------:R-:W-:Y:S02]  /*0f70*/  @P0 MOV R6, c[0x0][0x374] ;  /* 0x0000dd0000060a02 */ /* 0x000fe40000000f00 */
.L_x_2985:
[----:B------:R-:W-:Y:S05]  /*0f80*/  BSYNC B1 ;  /* 0x0000000000017941 */ /* 0x000fea0003800000 */
.L_x_2984:
[----:B------:R-:W-:Y:S01]  /*0f90*/  FADD.FTZ R7, -R6, 1 ;  /* 0x3f80000006077421 */ /* 0x000fe20000010100 */
[----:B------:R-:W-:Y:S02]  /*0fa0*/  IADD3 R4, P0, R3, c[0x0][0x360], RZ ;  /* 0x0000d80003047a10 */ /* 0x000fe40007f1e0ff */
[----:B------:R-:W-:-:S03]  /*0fb0*/  IADD3 R2, R2, 0x80, RZ ;  /* 0x0000008002027810 */ /* 0x000fc60007ffe0ff */
[----:B------:R-:W0:Y:S02]  /*0fc0*/  MUFU.RCP R7, R7 ;  /* 0x0000000700077308 */ /* 0x000e240000001000 */
[----:B0-----:R-:W-:-:S06]  /*0fd0*/  FMUL.FTZ R6, R7, R6 ;  /* 0x0000000607067220 */ /* 0x001fcc0000410000 */
[----:B------:R-:W0:Y:S02]  /*0fe0*/  MUFU.LG2 R6, R6 ;  /* 0x0000000600067308 */ /* 0x000e240000000c00 */
[----:B0-----:R-:W-:-:S05]  /*0ff0*/  FMUL.FTZ R5, R6, 0.69314718246459960938 ;  /* 0x3f31721806057820 */ /* 0x001fca0000410000 */
[----:B------:R-:W-:Y:S02]  /*1000*/  F2FP.BF16.PACK_AB R3, RZ, R5 ;  /* 0x00000005ff03723e */ /* 0x000fe400000010ff */
[----:B------:R-:W-:-:S05]  /*1010*/  IADD3.X R5, RZ, c[0x0][0x364], RZ, P0, !PT ;  /* 0x0000d900ff057a10 */ /* 0x000fca00007fe4ff */
[----:B------:R0:W-:Y:S02]  /*1020*/  STG.E.U16 [R4.64], R3 ;  /* 0x0000000304007986 */ /* 0x0001e4000c101504 */
.L_x_2982:
[----:B------:R-:W-:Y:S05]  /*1030*/  BSYNC B0 ;  /* 0x0000000000007941 */ /* 0x000fea0003800000 */
.L_x_2981:
[----:B------:R-:W-:Y:S01]  /*1040*/  ISETP.GE.AND P0, PT, R2, c[0x0][0x160], PT ;  /* 0x0000580002007a0c */ /* 0x000fe20003f06270 */
[----:B------:R-:W-:-:S12]  /*1050*/  BSSY B0, `(.L_x_2986) ;  /* 0x00001f8000007945 */ /* 0x000fd80003800000 */
[----:B------:R-:W-:Y:S05]  /*1060*/  @P0 BRA `(.L_x_2987) ;  /* 0x00001f6000000947 */ /* 0x000fea0003800000 */
[----:B------:R-:W-:Y:S01]  /*1070*/  ISETP.NE.AND P0, PT, RZ, c[0x0][0x168], PT ;  /* 0x00005a00ff007a0c */ /* 0x000fe20003f05270 */
[----:B0-----:R-:W-:Y:S01]  /*1080*/  HFMA2.MMA R4, -RZ, RZ, 0, 0 ;  /* 0x00000000ff047435 */ /* 0x001fe200000001ff */
[----:B------:R-:W-:-:S11]  /*1090*/  IMAD.MOV.U32 R3, RZ, RZ, RZ ;  /* 0x000000ffff037224 */ /* 0x000fd600078e00ff */
[----:B------:R-:W-:Y:S05]  /*10a0*/  @!P0 BRA `(.L_x_2988) ;  /* 0x00000e0000008947 */ /* 0x000fea0003800000 */
[----:B------:R-:W-:Y:S02]  /*10b0*/  MOV R4, RZ ;  /* 0x000000ff00047202 */ /* 0x000fe40000000f00 */
[----:B------:R-:W-:-:S05]  /*10c0*/  MOV R5, R2 ;  /* 0x0000000200057202 */ /* 0x000fca0000000f00 */
[----:B------:R-:W-:Y:S01]  /*10d0*/  IMAD.HI.U32 R6, R2, c[0x0][0x170], R4 ;  /* 0x00005c0002067a27 */ /* 0x000fe200078e0004 */
[----:B------:R-:W-:-:S04]  /*10e0*/  MOV R5, c[0x0][0x168] ;  /* 0x00005a0000057a02 */ /* 0x000fc80000000f00 */
[----:B------:R-:W-:Y:S02]  /*10f0*/  ISETP.NE.AND P0, PT, R5, 0x1, PT ;  /* 0x000000010500780c */ /* 0x000fe40003f05270 */
        /* <DEDUP_REMOVED lines=219> */
.L_x_2988:
        /* <DEDUP_REMOVED lines=10> */
[----:B------:R-:W-:Y:S02]  /*1f50*/  @P0 IMAD.MOV.U32 R6, RZ, RZ, c[0x0][0x374] ;  /* 0x0000dd00ff060624 */ /* 0x000fe400078e00ff */
.L_x_2990:
[----:B------:R-:W-:Y:S05]  /*1f60*/  BSYNC B1 ;  /* 0x0000000000017941 */ /* 0x000fea0003800000 */
.L_x_2989:
        /* <DEDUP_REMOVED lines=8> */
[----:B------:R-:W-:Y:S02]  /*1ff0*/  IADD3.X R5, RZ, c[0x0][0x364], RZ, P0, !PT ;  /* 0x0000d900ff057a10 */ /* 0x000fe400007fe4ff */
[----:B------:R-:W-:-:S03]  /*2000*/  ISETP.GE.AND P0, PT, R2, c[0x0][0x160], PT ;  /* 0x0000580002007a0c */ /* 0x000fc60003f06270 */
[----:B------:R0:W-:Y:S10]  /*2010*/  STG.E.U16 [R4.64], R3 ;  /* 0x0000000304007986 */ /* 0x0001f4000c101504 */
[----:B------:R-:W-:Y:S05]  /*2020*/  @P0 BRA `(.L_x_2987) ;  /* 0x00000fa000000947 */ /* 0x000fea0003800000 */
[----:B------:R-:W-:Y:S01]  /*2030*/  ISETP.NE.AND P0, PT, RZ, c[0x0][0x168], PT ;  /* 0x00005a00ff007a0c */ /* 0x000fe20003f05270 */
[----:B0-----:R-:W-:Y:S01]  /*2040*/  HFMA2.MMA R4, -RZ, RZ, 0, 0 ;  /* 0x00000000ff047435 */ /* 0x001fe200000001ff */
[----:B------:R-:W-:-:S11]  /*2050*/  MOV R3, RZ ;  /* 0x000000ff00037202 */ /* 0x000fd60000000f00 */
        /* <DEDUP_REMOVED lines=225> */
.L_x_2991:
[----:B------:R-:W-:-:S05]  /*2e70*/  IADD3 R4, P0, R4, c[0x0][0x368], RZ ;  /* 0x0000da0004047a10 */ /* 0x000fca0007f1e0ff */
[----:B------:R-:W-:-:S05]  /*2e80*/  IMAD.X R5, RZ, RZ, c[0x0][0x36c], P0 ;  /* 0x0000db00ff057624 */ /* 0x000fca00000e06ff */
        /* <DEDUP_REMOVED lines=9> */
.L_x_2993:
[----:B------:R-:W-:Y:S05]  /*2f20*/  BSYNC B1 ;  /* 0x0000000000017941 */ /* 0x000fea0003800000 */
.L_x_2992:
        /* <DEDUP_REMOVED lines=10> */
.L_x_2987:
[----:B------:R-:W-:Y:S05]  /*2fd0*/  BSYNC B0 ;  /* 0x0000000000007941 */ /* 0x000fea0003800000 */
.L_x_2986:
[----:B------:R-:W-:-:S13]  /*2fe0*/  ISETP.GE.AND P0, PT, R2, c[0x0][0x160], PT ;  /* 0x0000580002007a0c */ /* 0x000fda0003f06270 */
[----:B------:R-:W-:Y:S05]  /*2ff0*/  @P0 EXIT ;  /* 0x000000000000094d */ /* 0x000fea0003800000 */
[----:B------:R-:W-:Y:S01]  /*3000*/  ISETP.NE.AND P0, PT, RZ, c[0x0][0x168], PT ;  /* 0x00005a00ff007a0c */ /* 0x000fe20003f05270 */
[----:B0-----:R-:W-:Y:S01]  /*3010*/  HFMA2.MMA R4, -RZ, RZ, 0, 0 ;  /* 0x00000000ff047435 */ /* 0x001fe200000001ff */
        /* <DEDUP_REMOVED lines=226> */
.L_x_2994:
[----:B------:R-:W-:-:S04]  /*3e40*/  IADD3 R4, P0, R4, c[0x0][0x368], RZ ;  /* 0x0000da0004047a10 */ /* 0x000fc80007f1e0ff */
[----:B------:R-:W-:-:S05]  /*3e50*/  IADD3.X R5, RZ, c[0x0][0x36c], RZ, P0, !PT ;  /* 0x0000db00ff057a10 */ /* 0x000fca00007fe4ff */
[----:B------:R-:W2:Y:S01]  /*3e60*/  LDG.E.U16 R4, [R4.64] ;  /* 0x0000000404047981 */ /* 0x000ea2000c1e1500 */
[----:B------:R-:W-:Y:S01]  /*3e70*/  BSSY B0, `(.L_x_2995) ;  /* 0x0000007000007945 */ /* 0x000fe20003800000 */
[----:B--2---:R-:W-:-:S04]  /*3e80*/  PRMT R4, RZ, 0x5410, R4 ;  /* 0x00005410ff047816 */ /* 0x004fc80000000004 */
[----:B------:R-:W-:-:S13]  /*3e90*/  FSETP.GEU.FTZ.AND P0, PT, R4, c[0x0][0x370], PT ;  /* 0x0000dc0004007a0b */ /* 0x000fda0003f1e000 */
[----:B------:R-:W-:Y:S05]  /*3ea0*/  @!P0 BRA `(.L_x_2996) ;  /* 0x0000003000008947 */ /* 0x000fea0003800000 */
[----:B------:R-:W-:Y:S02]  /*3eb0*/  FSETP.GT.FTZ.AND P0, PT, R4, c[0x0][0x374], PT ;  /* 0x0000dd0004007a0b */ /* 0x000fe40003f14000 */
[----:B------:R-:W-:-:S11]  /*3ec0*/  MOV R0, R4 ;  /* 0x0000000400007202 */ /* 0x000fd60000000f00 */
[----:B------:R-:W-:Y:S02]  /*3ed0*/  @P0 MOV R0, c[0x0][0x374] ;  /* 0x0000dd0000000a02 */ /* 0x000fe40000000f00 */
.L_x_2996:
[----:B------:R-:W-:Y:S05]  /*3ee0*/  BSYNC B0 ;  /* 0x0000000000007941 */ /* 0x000fea0003800000 */
.L_x_2995:
[----:B------:R-:W-:Y:S01]  /*3ef0*/  FADD.FTZ R4, -R0, 1 ;  /* 0x3f80000000047421 */ /* 0x000fe20000010100 */
[----:B------:R-:W-:-:S03]  /*3f00*/  IADD3 R2, P0, R3, c[0x0][0x360], RZ ;  /* 0x0000d80003027a10 */ /* 0x000fc60007f1e0ff */
[----:B------:R-:W0:Y:S01]  /*3f10*/  MUFU.RCP R5, R4 ;  /* 0x0000000400057308 */ /* 0x000e220000001000 */
[----:B------:R-:W-:Y:S01]  /*3f20*/  IADD3.X R3, RZ, c[0x0][0x364], RZ, P0, !PT ;  /* 0x0000d900ff037a10 */ /* 0x000fe200007fe4ff */
[----:B0-----:R-:W-:-:S06]  /*3f30*/  FMUL.FTZ R0, R5, R0 ;  /* 0x0000000005007220 */ /* 0x001fcc0000410000 */
[----:B------:R-:W0:Y:S02]  /*3f40*/  MUFU.LG2 R0, R0 ;  /* 0x0000000000007308 */ /* 0x000e240000000c00 */
[----:B0-----:R-:W-:-:S05]  /*3f50*/  FMUL.FTZ R5, R0, 0.69314718246459960938 ;  /* 0x3f31721800057820 */ /* 0x001fca0000410000 */
[----:B------:R-:W-:-:S05]  /*3f60*/  F2FP.BF16.PACK_AB R5, RZ, R5 ;  /* 0x00000005ff05723e */ /* 0x000fca00000010ff */
[----:B------:R-:W-:Y:S01]  /*3f70*/  STG.E.U16 [R2.64], R5 ;  /* 0x0000000502007986 */ /* 0x000fe2000c101504 */
[----:B------:R-:W-:Y:S05]  /*3f80*/  EXIT ;  /* 0x000000000000794d */ /* 0x000fea0003800000 */
.L_x_2997:
        /* <DEDUP_REMOVED lines=15> */
.L_x_10310:


//--------------------- .text._ZN2at6native27unrolled_elementwise_kernelIZZZNS0_17logit_kernel_cudaERNS_18TensorIteratorBaseERKN3c106ScalarEENKUlvE_clEvENKUlvE2_clEvEUlNS4_8BFloat16EE0_St5arrayIPcLm2EELi4E23TrivialOffsetCalculatorILi1EjESG_NS0_6memory15LoadWithoutCastENSH_16StoreWithoutCastEEEviT_T0_T2_T3_T4_T5_ --------------------------
	.section	.text._ZN2at6native27unrolled_elementwise_kernelIZZZNS0_17logit_kernel_cudaERNS_18TensorIteratorBaseERKN3c106ScalarEENKUlvE_clEvENKUlvE2_clEvEUlNS4_8BFloat16EE0_St5arrayIPcLm2EELi4E23TrivialOffsetCalculatorILi1EjESG_NS0_6memory15LoadWithoutCastENSH_16StoreWithoutCastEEEviT_T0_T2_T3_T4_T5_,"ax",@progbits
	.sectioninfo	@"SHI_REGISTERS=20"
	.align	128
        .global         _ZN2at6native27unrolled_elementwise_kernelIZZZNS0_17logit_kernel_cudaERNS_18TensorIteratorBaseERKN3c106ScalarEENKUlvE_clEvENKUlvE2_clEvEUlNS4_8BFloat16EE0_St5arrayIPcLm2EELi4E23TrivialOffsetCalculatorILi1EjESG_NS0_6memory15LoadWithoutCastENSH_16StoreWithoutCastEEEviT_T0_T2_T3_T4_T5_
        .type           _ZN2at6native27unrolled_elementwise_kernelIZZZNS0_17logit_kernel_cudaERNS_18TensorIteratorBaseERKN3c106ScalarEENKUlvE_clEvENKUlvE2_clEvEUlNS4_8BFloat16EE0_St5arrayIPcLm2EELi4E23TrivialOffsetCalculatorILi1EjESG_NS0_6memory15LoadWithoutCastENSH_16StoreWithoutCastEEEviT_T0_T2_T3_T4_T5_,@function
        .size           _ZN2at6native27unrolled_elementwise_kernelIZZZNS0_17logit_kernel_cudaERNS_18TensorIteratorBaseERKN3c106ScalarEENKUlvE_clEvENKUlvE2_clEvEUlNS4_8BFloat16EE0_St5arrayIPcLm2EELi4E23TrivialOffsetCalculatorILi1EjESG_NS0_6memory15LoadWithoutCastENSH_16StoreWithoutCastEEEviT_T0_T2_T3_T4_T5_,(.L_x_10311 - _ZN2at6native27unrolled_elementwise_kernelIZZZNS0_17logit_kernel_cudaERNS_18TensorIteratorBaseERKN3c106ScalarEENKUlvE_clEvENKUlvE2_clEvEUlNS4_8BFloat16EE0_St5arrayIPcLm2EELi4E23TrivialOffsetCalculatorILi1EjESG_NS0_6memory15LoadWithoutCastENSH_16StoreWithoutCastEEEviT_T0_T2_T3_T4_T5_)
        .other          _ZN2at6native27unrolled_elementwise_kernelIZZZNS0_17logit_kernel_cudaERNS_18TensorIteratorBaseERKN3c106ScalarEENKUlvE_clEvENKUlvE2_clEvEUlNS4_8BFloat16EE0_St5arrayIPcLm2EELi4E23TrivialOffsetCalculatorILi1EjESG_NS0_6memory15LoadWithoutCastENSH_16StoreWithoutCastEEEviT_T0_T2_T3_T4_T5_,@"STO_CUDA_ENTRY STV_DEFAULT"
_ZN2at6native27unrolled_elementwise_kernelIZZZNS0_17logit_kernel_cudaERNS_18TensorIteratorBaseERKN3c106ScalarEENKUlvE_clEvENKUlvE2_clEvEUlNS4_8BFloat16EE0_St5arrayIPcLm2EELi4E23TrivialOffsetCalculatorILi1EjESG_NS0_6memory15LoadWithoutCastENSH_16StoreWithoutCastEEEviT_T0_T2_T3_T4_T5_:
.text._ZN2at6native27unrolled_elementwise_kernelIZZZNS0_17logit_kernel_cudaERNS_18TensorIteratorBaseERKN3c106ScalarEENKUlvE_clEvENKUlvE2_clEvEUlNS4_8BFloat16EE0_St5arrayIPcLm2EELi4E23TrivialOffsetCalculatorILi1EjESG_NS0_6memory15LoadWithoutCastENSH_16StoreWithoutCastEEEviT_T0_T2_T3_T4_T5_:
        /* <DEDUP_REMOVED lines=11> */
[----:B------:R-:W-:Y:S01]  /*00b0*/  @!P0 IMAD R10, R0, 0x200, R5 ;  /* 0x00000200000a8824 */ /* 0x000fe200078e0205 */
[----:B------:R-:W-:Y:S01]  /*00c0*/  @!P0 IADD3 R5, R5, 0x80, RZ ;  /* 0x0000008005058810 */ /* 0x000fe20007ffe0ff */
[----:B------:R-:W-:-:S03]  /*00d0*/  @!P0 IMAD.MOV.U32 R11, RZ, RZ, 0x2 ;  /* 0x00000002ff0b8424 */ /* 0x000fc600078e00ff */
[----:B------:R-:W-:Y:S01]  /*00e0*/  ISETP.GE.AND P1, PT, R5, R2, PT ;  /* 0x000000020500720c */ /* 0x000fe20003f26270 */
[----:B------:R-:W-:-:S05]  /*00f0*/  @!P0 IMAD.WIDE.U32 R10, R10, R11, c[0x0][0x180] ;  /* 0x000060000a0a8625 */ /* 0x000fca00078e000b */
[----:B------:R0:W5:Y:S07]  /*0100*/  @!P0 LDG.E.U16 R8, [R10.64] ;  /* 0x000000040a088981 */ /* 0x00016e000c1e1500 */
[----:B------:R-:W-:Y:S01]  /*0110*/  @!P1 LEA R12, R0, R5, 0x9 ;  /* 0x00000005000c9211 */ /* 0x000fe200078e48ff */
[----:B------:R-:W-:Y:S01]  /*0120*/  @!P1 IMAD.MOV.U32 R13, RZ, RZ, 0x2 ;  /* 0x00000002ff0d9424 */ /* 0x000fe200078e00ff */
[----:B------:R-:W-:-:S03]  /*0130*/  @!P1 IADD3 R5, R5, 0x80, RZ ;  /* 0x0000008005059810 */ /* 0x000fc60007ffe0ff */
[----:B------:R-:W-:Y:S01]  /*0140*/  @!P1 IMAD.WIDE.U32 R12, R12, R13, c[0x0][0x180] ;  /* 0x000060000c0c9625 */ /* 0x000fe200078e000d */
[----:B------:R-:W-:-:S04]  /*0150*/  ISETP.GE.AND P3, PT, R5, R2, PT ;  /* 0x000000020500720c */ /* 0x000fc80003f66270 */
[----:B------:R0:W5:Y:S09]  /*0160*/  @!P1 LDG.E.U16 R9, [R12.64] ;  /* 0x000000040c099981 */ /* 0x000172000c1e1500 */
[----:B------:R-:W-:Y:S01]  /*0170*/  @!P3 IMAD R16, R0, 0x200, R5 ;  /* 0x000002000010b824 */ /* 0x000fe200078e0205 */
[----:B------:R-:W-:-:S02]  /*0180*/  @!P3 IADD3 R5, R5, 0x80, RZ ;  /* 0x000000800505b810 */ /* 0x000fc40007ffe0ff */
[----:B------:R-:W-:Y:S02]  /*0190*/  @!P3 MOV R17, 0x2 ;  /* 0x000000020011b802 */ /* 0x000fe40000000f00 */
[----:B------:R-:W-:-:S03]  /*01a0*/  ISETP.GE.AND P2, PT, R5, R2, PT ;  /* 0x000000020500720c */ /* 0x000fc60003f46270 */
[----:B------:R-:W-:-:S05]  /*01b0*/  @!P3 IMAD.WIDE.U32 R16, R16, R17, c[0x0][0x180] ;  /* 0x000060001010b625 */ /* 0x000fca00078e0011 */
[----:B------:R0:W5:Y:S05]  /*01c0*/  @!P3 LDG.E.U16 R4, [R16.64] ;  /* 0x000000041004b981 */ /* 0x00016a000c1e1500 */
[--C-:B------:R-:W-:Y:S01]  /*01d0*/  @!P2 IMAD R14, R0, 0x200, R5.reuse ;  /* 0x00000200000ea824 */ /* 0x100fe200078e0205 */
[----:B------:R-:W-:Y:S01]  /*01e0*/  PRMT R5, RZ, 0x7610, R5 ;  /* 0x00007610ff057816 */ /* 0x000fe20000000005 */
[----:B------:R-:W-:-:S04]  /*01f0*/  @!P2 IMAD.MOV.U32 R15, RZ, RZ, 0x2 ;  /* 0x00000002ff0fa424 */ /* 0x000fc800078e00ff */
[----:B------:R-:W-:-:S05]  /*0200*/  @!P2 IMAD.WIDE.U32 R14, R14, R15, c[0x0][0x180] ;  /* 0x000060000e0ea625 */ /* 0x000fca00078e000f */
[----:B------:R0:W5:Y:S01]  /*0210*/  @!P2 LDG.E.U16 R5, [R14.64] ;  /* 0x000000040e05a981 */ /* 0x000162000c1e1500 */
[----:B------:R-:W-:Y:S01]  /*0220*/  BSSY B0, `(.L_x_2998) ;  /* 0x0000013000007945 */ /* 0x000fe20003800000 */
[----:B------:R-:W-:Y:S01]  /*0230*/  IMAD.MOV.U32 R6, RZ, RZ, c[0x0][0x168] ;  /* 0x00005a00ff067624 */ /* 0x000fe200078e00ff */
[----:B------:R-:W-:Y:S01]  /*0240*/  MOV R7, R3 ;  /* 0x0000000300077202 */ /* 0x000fe20000000f00 */
[----:B------:R-:W-:Y:S05]  /*0250*/  @P0 BRA `(.L_x_2999) ;  /* 0x000000f000000947 */ /* 0x000fea0003800000 */
[----:B0----5:R-:W-:Y:S01]  /*0260*/  PRMT R10, RZ, 0x5410, R8 ;  /* 0x00005410ff0a7816 */ /* 0x021fe20000000008 */
[----:B------:R-:W-:Y:S01]  /*0270*/  BSSY B1, `(.L_x_3000) ;  /* 0x0000007000017945 */ /* 0x000fe20003800000 */
[----:B------:R-:W-:Y:S02]  /*0280*/  IMAD.MOV.U32 R8, RZ, RZ, c[0x0][0x168] ;  /* 0x00005a00ff087624 */ /* 0x000fe400078e00ff */
[----:B------:R-:W-:-:S13]  /*0290*/  FSETP.GEU.FTZ.AND P1, PT, R10, c[0x0][0x168], PT ;  /* 0x00005a000a007a0b */ /* 0x000fda0003f3e000 */
[----:B------:R-:W-:Y:S05]  /*02a0*/  @!P1 BRA `(.L_x_3001) ;  /* 0x0000003000009947 */ /* 0x000fea0003800000 */
[----:B------:R-:W-:Y:S01]  /*02b0*/  FSETP.GT.FTZ.AND P1, PT, R10, c[0x0][0x16c], PT ;  /* 0x00005b000a007a0b */ /* 0x000fe20003f34000 */
[----:B------:R-:W-:-:S12]  /*02c0*/  IMAD.MOV.U32 R8, RZ, RZ, R10 ;  /* 0x000000ffff087224 */ /* 0x000fd800078e000a */
[----:B------:R-:W-:Y:S02]  /*02d0*/  @P1 IMAD.MOV.U32 R8, RZ, RZ, c[0x0][0x16c] ;  /* 0x00005b00ff081624 */ /* 0x000fe400078e00ff */
.L_x_3001:
[----:B------:R-:W-:Y:S05]  /*02e0*/  BSYNC B1 ;  /* 0x0000000000017941 */ /* 0x000fea0003800000 */
.L_x_3000:
[----:B------:R-:W-:-:S04]  /*02f0*/  FADD.FTZ R10, -R8, 1 ;  /* 0x3f800000080a7421 */ /* 0x000fc80000010100 */
[----:B------:R-:W0:Y:S02]  /*0300*/  MUFU.RCP R11, R10 ;  /* 0x0000000a000b7308 */ /* 0x000e240000001000 */
[----:B0-----:R-:W-:-:S06]  /*0310*/  FMUL.FTZ R11, R11, R8 ;  /* 0x000000080b0b7220 */ /* 0x001fcc0000410000 */
[----:B------:R-:W0:Y:S02]  /*0320*/  MUFU.LG2 R11, R11 ;  /* 0x0000000b000b7308 */ /* 0x000e240000000c00 */
[----:B0-----:R-:W-:-:S05]  /*0330*/  FMUL.FTZ R8, R11, 0.69314718246459960938 ;  /* 0x3f3172180b087820 */ /* 0x001fca0000410000 */
[----:B------:R-:W-:Y:S02]  /*0340*/  F2FP.BF16.PACK_AB R8, RZ, R8 ;  /* 0x00000008ff08723e */ /* 0x000fe400000010ff */
.L_x_2999:
[----:B------:R-:W-:Y:S05]  /*0350*/  BSYNC B0 ;  /* 0x0000000000007941 */ /* 0x000fea0003800000 */
.L_x_2998:
[----:B0-----:R-:W-:Y:S01]  /*0360*/  IADD3 R11, R7, 0x80, RZ ;  /* 0x00000080070b7810 */ /* 0x001fe20007ffe0ff */
[----:B------:R-:W-:Y:S03]  /*0370*/  BSSY B0, `(.L_x_3002) ;  /* 0x0000012000007945 */ /* 0x000fe60003800000 */
[----:B------:R-:W-:-:S13]  /*0380*/  ISETP.GE.AND P1, PT, R11, R2, PT ;  /* 0x000000020b00720c */ /* 0x000fda0003f26270 */
[----:B------:R-:W-:Y:S05]  /*0390*/  @P1 BRA `(.L_x_3003) ;  /* 0x000000f000001947 */ /* 0x000fea0003800000 */
[----:B-----5:R-:W-:Y:S01]  /*03a0*/  PRMT R10, RZ, 0x5410, R9 ;  /* 0x00005410ff0a7816 */ /* 0x020fe20000000009 */
[----:B------:R-:W-:Y:S01]  /*03b0*/  BSSY B1, `(.L_x_3004) ;  /* 0x0000007000017945 */ /* 0x000fe20003800000 */
[----:B------:R-:W-:Y:S02]  /*03c0*/  MOV R9, c[0x0][0x168] ;  /* 0x00005a0000097a02 */ /* 0x000fe40000000f00 */
[----:B------:R-:W-:-:S13]  /*03d0*/  FSETP.GEU.FTZ.AND P1, PT, R10, c[0x0][0x168], PT ;  /* 0x00005a000a007a0b */ /* 0x000fda0003f3e000 */
[----:B------:R-:W-:Y:S05]  /*03e0*/  @!P1 BRA `(.L_x_3005) ;  /* 0x0000003000009947 */ /* 0x000fea0003800000 */
[----:B------:R-:W-:Y:S01]  /*03f0*/  FSETP.GT.FTZ.AND P1, PT, R10, c[0x0][0x16c], PT ;  /* 0x00005b000a007a0b */ /* 0x000fe20003f34000 */
[----:B------:R-:W-:-:S12]  /*0400*/  IMAD.MOV.U32 R9, RZ, RZ, R10 ;  /* 0x000000ffff097224 */ /* 0x000fd800078e000a */
[----:B------:R-:W-:Y:S02]  /*0410*/  @P1 IMAD.MOV.U32 R9, RZ, RZ, c[0x0][0x16c] ;  /* 0x00005b00ff091624 */ /* 0x000fe400078e00ff */
.L_x_3005:
[----:B------:R-:W-:Y:S05]  /*0420*/  BSYNC B1 ;  /* 0x0000000000017941 */ /* 0x000fea0003800000 */
.L_x_3004:
[----:B------:R-:W-:-:S06]  /*0430*/  FADD.FTZ R10, -R9, 1 ;  /* 0x3f800000090a7421 */ /* 0x000fcc0000010100 */
[----:B------:R-:W0:Y:S02]  /*0440*/  MUFU.RCP R10, R10 ;  /* 0x0000000a000a7308 */ /* 0x000e240000001000 */
[----:B0-----:R-:W-:-:S06]  /*0450*/  FMUL.FTZ R11, R10, R9 ;  /* 0x000000090a0b7220 */ /* 0x001fcc0000410000 */
[----:B------:R-:W0:Y:S02]  /*0460*/  MUFU.LG2 R11, R11 ;  /* 0x0000000b000b7308 */ /* 0x000e240000000c00 */
[----:B0-----:R-:W-:-:S05]  /*0470*/  FMUL.FTZ R9, R11, 0.69314718246459960938 ;  /* 0x3f3172180b097820 */ /* 0x001fca0000410000 */
[----:B------:R-:W-:Y:S02]  /*0480*/  F2FP.BF16.PACK_AB R9, RZ, R9 ;  /* 0x00000009ff09723e */ /* 0x000fe400000010ff */
.L_x_3003:
[----:B------:R-:W-:Y:S05]  /*0490*/  BSYNC B0 ;  /* 0x0000000000007941 */ /* 0x000fea0003800000 */
.L_x_3002:
        /* <DEDUP_REMOVED lines=9> */
[----:B------:R-:W-:Y:S02]  /*0530*/  FSETP.GT.FTZ.AND P1, PT, R10, c[0x0][0x16c], PT ;  /* 0x00005b000a007a0b */ /* 0x000fe40003f34000 */
[----:B------:R-:W-:-:S11]  /*0540*/  MOV R4, R10 ;  /* 0x0000000a00047202 */ /* 0x000fd60000000f00 */
[----:B------:R-:W-:Y:S02]  /*0550*/  @P1 IMAD.MOV.U32 R4, RZ, RZ, c[0x0][0x16c] ;  /* 0x00005b00ff041624 */ /* 0x000fe400078e00ff */
.L_x_3009:
[----:B------:R-:W-:Y:S05]  /*0560*/  BSYNC B1 ;  /* 0x0000000000017941 */ /* 0x000fea0003800000 */
.L_x_3008:
[----:B------:R-:W-:-:S04]  /*0570*/  FADD.FTZ R10, -R4, 1 ;  /* 0x3f800000040a7421 */ /* 0x000fc80000010100 */
[----:B------:R-:W0:Y:S02]  /*0580*/  MUFU.RCP R11, R10 ;  /* 0x0000000a000b7308 */ /* 0x000e240000001000 */
[----:B0-----:R-:W-:-:S06]  /*0590*/  FMUL.FTZ R4, R11, R4 ;  /* 0x000000040b047220 */ /* 0x001fcc0000410000 */
[----:B------:R-:W0:Y:S02]  /*05a0*/  MUFU.LG2 R4, R4 ;  /* 0x0000000400047308 */ /* 0x000e240000000c00 */
[----:B0-----:R-:W-:-:S05]  /*05b0*/  FMUL.FTZ R11, R4, 0.69314718246459960938 ;  /* 0x3f317218040b7820 */ /* 0x001fca0000410000 */
[----:B------:R-:W-:Y:S02]  /*05c0*/  F2FP.BF16.PACK_AB R12, RZ, R11 ;  /* 0x0000000bff0c723e */ /* 0x000fe400000010ff */
.L_x_3007:
[----:B------:R-:W-:Y:S05]  /*05d0*/  BSYNC B0 ;  /* 0x0000000000007941 */ /* 0x000fea0003800000 */
.L_x_3006:
        /* <DEDUP_REMOVED lines=11> */
.L_x_3013:
[----:B------:R-:W-:Y:S05]  /*0690*/  BSYNC B1 ;  /* 0x0000000000017941 */ /* 0x000fea0003800000 */
.L_x_3012:
[----:B------:R-:W-:-:S04]  /*06a0*/  FADD.FTZ R4, -R6, 1 ;  /* 0x3f80000006047421 */ /* 0x000fc80000010100 */
[----:B------:R-:W0:Y:S02]  /*06b0*/  MUFU.RCP R5, R4 ;  /* 0x0000000400057308 */ /* 0x000e240000001000 */
[----:B0-----:R-:W-:-:S06]  /*06c0*/  FMUL.FTZ R6, R5, R6 ;  /* 0x0000000605067220 */ /* 0x001fcc0000410000 */
[----:B------:R-:W0:Y:S02]  /*06d0*/  MUFU.LG2 R6, R6 ;  /* 0x0000000600067308 */ /* 0x000e240000000c00 */
[----:B0-----:R-:W-:-:S05]  /*06e0*/  FMUL.FTZ R5, R6, 0.69314718246459960938 ;  /* 0x3f31721806057820 */ /* 0x001fca0000410000 */
[----:B------:R-:W-:Y:S02]  /*06f0*/  F2FP.BF16.PACK_AB R10, RZ, R5 ;  /* 0x00000005ff0a723e */ /* 0x000fe400000010ff */
.L_x_3011:
[----:B------:R-:W-:Y:S05]  /*0700*/  BSYNC B0 ;  /* 0x0000000000007941 */ /* 0x000fea0003800000 */
.L_x_3010:
[----:B-----5:R-:W-:Y:S01]  /*0710*/  @!P0 LEA R4, R0, R3, 0x9 ;  /* 0x0000000300048211 */ /* 0x020fe200078e48ff */
[----:B------:R-:W-:Y:S01]  /*0720*/  @!P0 IMAD.MOV.U32 R5, RZ, RZ, 0x2 ;  /* 0x00000002ff058424 */ /* 0x000fe200078e00ff */
[----:B------:R-:W-:Y:S01]  /*0730*/  @!P0 IADD3 R7, R3, 0x80, RZ ;  /* 0x0000008003078810 */ /* 0x000fe20007ffe0ff */
[----:B------:R-:W-:Y:S02]  /*0740*/  BSSY B0, `(.L_x_3014) ;  /* 0x0000010000007945 */ /* 0x000fe40003800000 */
[----:B------:R-:W-:Y:S01]  /*0750*/  @!P0 IMAD.WIDE.U32 R4, R4, R5, c[0x0][0x178] ;  /* 0x00005e0004048625 */ /* 0x000fe200078e0005 */
[----:B------:R-:W-:-:S04]  /*0760*/  ISETP.GE.AND P1, PT, R7, R2, PT ;  /* 0x000000020700720c */ /* 0x000fc80003f26270 */
[----:B------:R0:W-:Y:S09]  /*0770*/  @!P0 STG.E.U16 [R4.64], R8 ;  /* 0x0000000804008986 */ /* 0x0001f2000c101504 */
[----:B------:R-:W-:Y:S05]  /*0780*/  @P1 BRA `(.L_x_3015) ;  /* 0x000000b000001947 */ /* 0x000fea0003800000 */
[----:B0-----:R-:W-:Y:S01]  /*0790*/  IMAD R4, R0, 0x200, R7 ;  /* 0x0000020000047824 */ /* 0x001fe200078e0207 */
[----:B------:R-:W-:Y:S01]  /*07a0*/  IADD3 R7, R7, 0x80, RZ ;  /* 0x0000008007077810 */ /* 0x000fe20007ffe0ff */
[----:B------:R-:W-:Y:S01]  /*07b0*/  IMAD.MOV.U32 R3, RZ, RZ, 0x2 ;  /* 0x00000002ff037424 */ /* 0x000fe200078e00ff */
[----:B------:R-:W-:-:S02]  /*07c0*/  PRMT R6, R9, 0x7610, R6 ;  /* 0x0000761009067816 */ /* 0x000fc40000000006 */
[----:B------:R-:W-:Y:S01]  /*07d0*/  ISETP.GE.AND P0, PT, R7, R2, PT ;  /* 0x000000020700720c */ /* 0x000fe20003f06270 */
[----:B------:R-:W-:-:S05]  /*07e0*/  IMAD.WIDE.U32 R4, R4, R3, c[0x0][0x178] ;  /* 0x00005e0004047625 */ /* 0x000fca00078e0003 */
[----:B------:R0:W-:Y:S07]  /*07f0*/  STG.E.U16 [R4.64], R6 ;  /* 0x0000000604007986 */ /* 0x0001ee000c101504 */
[----:B------:R-:W-:Y:S02]  /*0800*/  @!P0 LEA R8, R0, R7, 0x9 ;  /* 0x0000000700088211 */ /* 0x000fe400078e48ff */
[----:B------:R-:W-:-:S03]  /*0810*/  @!P0 IADD3 R7, R7, 0x80, RZ ;  /* 0x0000008007078810 */ /* 0x000fc60007ffe0ff */
[----:B------:R-:W-:-:S05]  /*0820*/  @!P0 IMAD.WIDE.U32 R8, R8, R3, c[0x0][0x178] ;  /* 0x00005e0008088625 */ /* 0x000fca00078e0003 */
[----:B------:R0:W-:Y:S02]  /*0830*/  @!P0 STG.E.U16 [R8.64], R12 ;  /* 0x0000000c08008986 */ /* 0x0001e4000c101504 */
.L_x_3015:
[----:B------:R-:W-:Y:S05]  /*0840*/  BSYNC B0 ;  /* 0x0000000000007941 */ /* 0x000fea0003800000 */
.L_x_3014:
[----:B------:R-:W-:-:S13]  /*0850*/  ISETP.GE.AND P0, PT, R7, R2, PT ;  /* 0x000000020700720c */ /* 0x000fda0003f06270 */
[----:B------:R-:W-:Y:S05]  /*0860*/  @P0 EXIT ;  /* 0x000000000000094d */ /* 0x000fea0003800000 */
[----:B------:R-:W-:Y:S02]  /*0870*/  IMAD R2, R0, 0x200, R7 ;  /* 0x0000020000027824 */ /* 0x000fe400078e0207 */
[----:B------:R-:W-:-:S04]  /*0880*/  IMAD.MOV.U32 R3, RZ, RZ, 0x2 ;  /* 0x00000002ff037424 */ /* 0x000fc800078e00ff */
[----:B------:R-:W-:-:S05]  /*0890*/  IMAD.WIDE.U32 R2, R2, R3, c[0x0][0x178] ;  /* 0x00005e0002027625 */ /* 0x000fca00078e0003 */
[----:B------:R-:W-:Y:S01]  /*08a0*/  STG.E.U16 [R2.64], R10 ;  /* 0x0000000a02007986 */ /* 0x000fe2000c101504 */
[----:B------:R-:W-:Y:S05]  /*08b0*/  EXIT ;  /* 0x000000000000794d */ /* 0x000fea0003800000 */
.L_x_3016:
        /* <DEDUP_REMOVED lines=12> */
.L_x_10311:


//--------------------- .text._ZN2at6native29vectorized_elementwise_kernelILi2EZZZNS0_17logit_kernel_cudaERNS_18TensorIteratorBaseERKN3c106ScalarEENKUlvE_clEvENKUlvE2_clEvEUlNS4_8BFloat16EE0_St5arrayIPcLm2EEEEviT0_T1_ --------------------------
	.section	.text._ZN2at6native29vectorized_elementwise_kernelILi2EZZZNS0_17logit_kernel_cudaERNS_18TensorIteratorBaseERKN3c106ScalarEENKUlvE_clEvENKUlvE2_clEvEUlNS4_8BFloat16EE0_St5arrayIPcLm2EEEEviT0_T1_,"ax",@progbits
	.sectioninfo	@"SHI_REGISTERS=31"
	.align	128
        .global         _ZN2at6native29vectorized_elementwise_kernelILi2EZZZNS0_17logit_kernel_cudaERNS_18TensorIteratorBaseERKN3c106ScalarEENKUlvE_clEvENKUlvE2_clEvEUlNS4_8BFloat16EE0_St5arrayIPcLm2EEEEviT0_T1_
        .type           _ZN2at6native29vectorized_elementwise_kernelILi2EZZZNS0_17logit_kernel_cudaERNS_18TensorIteratorBaseERKN3c106ScalarEENKUlvE_clEvENKUlvE2_clEvEUlNS4_8BFloat16EE0_St5arrayIPcLm2EEEEviT0_T1_,@function
        .size           _ZN2at6native29vectorized_elementwise_kernelILi2EZZZNS0_17logit_kernel_cudaERNS_18TensorIteratorBaseERKN3c106ScalarEENKUlvE_clEvENKUlvE2_clEvEUlNS4_8BFloat16EE0_St5arrayIPcLm2EEEEviT0_T1_,(.L_x_10312 - _ZN2at6native29vectorized_elementwise_kernelILi2EZZZNS0_17logit_kernel_cudaERNS_18TensorIteratorBaseERKN3c106ScalarEENKUlvE_clEvENKUlvE2_clEvEUlNS4_8BFloat16EE0_St5arrayIPcLm2EEEEviT0_T1_)
        .other          _ZN2at6native29vectorized_elementwise_kernelILi2EZZZNS0_17logit_kernel_cudaERNS_18TensorIteratorBaseERKN3c106ScalarEENKUlvE_clEvENKUlvE2_clEvEUlNS4_8BFloat16EE0_St5arrayIPcLm2EEEEviT0_T1_,@"STO_CUDA_ENTRY STV_DEFAULT"
_ZN2at6native29vectorized_elementwise_kernelILi2EZZZNS0_17logit_kernel_cudaERNS_18TensorIteratorBaseERKN3c106ScalarEENKUlvE_clEvENKUlvE2_clEvEUlNS4_8BFloat16EE0_St5arrayIPcLm2EEEEviT0_T1_:
.text._ZN2at6native29vectorized_elementwise_kernelILi2EZZZNS0_17logit_kernel_cudaERNS_18TensorIteratorBaseERKN3c106ScalarEENKUlvE_clEvENKUlvE2_clEvEUlNS4_8BFloat16EE0_St5arrayIPcLm2EEEEviT0_T1_:
[----:B------:R-:W-:Y:S02]  /*0000*/  IMAD.MOV.U32 R1, RZ, RZ, c[0x0][0x28] ;  /* 0x00000a00ff017624 */ /* 0x000fe400078e00ff */
[----:B------:R-:W0:Y:S01]  /*0010*/  S2R R16, SR_CTAID.X ;  /* 0x0000000000107919 */ /* 0x000e220000002500 */
[----:B------:R-:W-:Y:S01]  /*0020*/  ULDC.64 UR4, c[0x0][0x118] ;  /* 0x0000460000047ab9 */ /* 0x000fe20000000a00 */
[----:B------:R-:W-:Y:S02]  /*0030*/  IMAD.MOV.U32 R14, RZ, RZ, c[0x0][0x168] ;  /* 0x00005a00ff0e7624 */ /* 0x000fe400078e00ff */
        /* <DEDUP_REMOVED lines=9> */
[----:B------:R0:W5:Y:S04]  /*00d0*/  LDG.E R10, [R6.64+0x200] ;  /* 0x00020004060a7981 */ /* 0x000168000c1e1900 */
[----:B------:R0:W5:Y:S04]  /*00e0*/  LDG.E R2, [R6.64+0x400] ;  /* 0x0004000406027981 */ /* 0x000168000c1e1900 */
[----:B------:R0:W5:Y:S01]  /*00f0*/  LDG.E R4, [R6.64+0x600] ;  /* 0x0006000406047981 */ /* 0x000162000c1e1900 */
[----:B------:R-:W-:Y:S01]  /*0100*/  BSSY B0, `(.L_x_3018) ;  /* 0x0000008000007945 */ /* 0x000fe20003800000 */
[----:B------:R-:W-:-:S02]  /*0110*/  MOV R8, c[0x0][0x168] ;  /* 0x00005a0000087a02 */ /* 0x000fc40000000f00 */
[----:B--2---:R-:W-:-:S04]  /*0120*/  PRMT R5, RZ, 0x5410, R9 ;  /* 0x00005410ff057816 */ /* 0x004fc80000000009 */
[----:B------:R-:W-:-:S13]  /*0130*/  FSETP.GEU.FTZ.AND P0, PT, R5, c[0x0][0x168], PT ;  /* 0x00005a0005007a0b */ /* 0x000fda0003f1e000 */
[----:B------:R-:W-:Y:S05]  /*0140*/  @!P0 BRA `(.L_x_3019) ;  /* 0x0000003000008947 */ /* 0x000fea0003800000 */
[----:B0-----:R-:W-:Y:S01]  /*0150*/  FSETP.GT.FTZ.AND P0, PT, R5, c[0x0][0x16c], PT ;  /* 0x00005b0005007a0b */ /* 0x001fe20003f14000 */
[----:B------:R-:W-:-:S12]  /*0160*/  IMAD.MOV.U32 R8, RZ, RZ, R5 ;  /* 0x000000ffff087224 */ /* 0x000fd800078e0005 */
[----:B------:R-:W-:Y:S02]  /*0170*/  @P0 IMAD.MOV.U32 R8, RZ, RZ, c[0x0][0x16c] ;  /* 0x00005b00ff080624 */ /* 0x000fe400078e00ff */
.L_x_3019:
[----:B0-----:R-:W-:Y:S05]  /*0180*/  BSYNC B0 ;  /* 0x0000000000007941 */ /* 0x001fea0003800000 */
.L_x_3018:
[----:B------:R-:W-:Y:S01]  /*0190*/  FADD.FTZ R5, -R8, 1 ;  /* 0x3f80000008057421 */ /* 0x000fe20000010100 */
[----:B------:R-:W-:Y:S01]  /*01a0*/  BSSY B0, `(.L_x_3020) ;  /* 0x0000009000007945 */ /* 0x000fe20003800000 */
[----:B------:R-:W-:Y:S02]  /*01b0*/  IMAD.MOV.U32 R6, RZ, RZ, c[0x0][0x168] ;  /* 0x00005a00ff067624 */ /* 0x000fe400078e00ff */
[----:B------:R0:W1:Y:S02]  /*01c0*/  MUFU.RCP R11, R5 ;  /* 0x00000005000b7308 */ /* 0x0000640000001000 */
[----:B0-----:R-:W-:-:S04]  /*01d0*/  PRMT R5, RZ, 0x7610, R9 ;  /* 0x00007610ff057816 */ /* 0x001fc80000000009 */
[----:B------:R-:W-:-:S13]  /*01e0*/  FSETP.GEU.FTZ.AND P0, PT, R5, c[0x0][0x168], PT ;  /* 0x00005a0005007a0b */ /* 0x000fda0003f1e000 */
[----:B------:R-:W-:Y:S05]  /*01f0*/  @!P0 BRA `(.L_x_3021) ;  /* 0x0000003000008947 */ /* 0x000fea0003800000 */
[----:B-1----:R-:W-:Y:S02]  /*0200*/  FSETP.GT.FTZ.AND P0, PT, R5, c[0x0][0x16c], PT ;  /* 0x00005b0005007a0b */ /* 0x002fe40003f14000 */
[----:B------:R-:W-:-:S11]  /*0210*/  MOV R6, R5 ;  /* 0x0000000500067202 */ /* 0x000fd60000000f00 */
[----:B------:R-:W-:Y:S02]  /*0220*/  @P0 IMAD.MOV.U32 R6, RZ, RZ, c[0x0][0x16c] ;  /* 0x00005b00ff060624 */ /* 0x000fe400078e00ff */
.L_x_3021:
[----:B-1----:R-:W-:Y:S05]  /*0230*/  BSYNC B0 ;  /* 0x0000000000007941 */ /* 0x002fea0003800000 */
.L_x_3020:
[----:B------:R-:W-:Y:S01]  /*0240*/  FADD.FTZ R5, -R6, 1 ;  /* 0x3f80000006057421 */ /* 0x000fe20000010100 */
[----:B------:R-:W-:Y:S01]  /*0250*/  BSSY B0, `(.L_x_3022) ;  /* 0x0000009000007945 */ /* 0x000fe20003800000 */
[----:B------:R-:W-:Y:S02]  /*0260*/  IMAD.MOV.U32 R7, RZ, RZ, c[0x0][0x168] ;  /* 0x00005a00ff077624 */ /* 0x000fe400078e00ff */
[----:B------:R0:W1:Y:S02]  /*0270*/  MUFU.RCP R13, R5 ;  /* 0x00000005000d7308 */ /* 0x0000640000001000 */
[----:B0----5:R-:W-:-:S04]  /*0280*/  PRMT R5, RZ, 0x5410, R10 ;  /* 0x00005410ff057816 */ /* 0x021fc8000000000a */
[----:B------:R-:W-:-:S13]  /*0290*/  FSETP.GEU.FTZ.AND P0, PT, R5, c[0x0][0x168], PT ;  /* 0x00005a0005007a0b */ /* 0x000fda0003f1e000 */
[----:B------:R-:W-:Y:S05]  /*02a0*/  @!P0 BRA `(.L_x_3023) ;  /* 0x0000003000008947 */ /* 0x000fea0003800000 */
[----:B-1----:R-:W-:Y:S01]  /*02b0*/  FSETP.GT.FTZ.AND P0, PT, R5, c[0x0][0x16c], PT ;  /* 0x00005b0005007a0b */ /* 0x002fe20003f14000 */
[----:B------:R-:W-:-:S12]  /*02c0*/  IMAD.MOV.U32 R7, RZ, RZ, R5 ;  /* 0x000000ffff077224 */ /* 0x000fd800078e0005 */
[----:B------:R-:W-:Y:S02]  /*02d0*/  @P0 MOV R7, c[0x0][0x16c] ;  /* 0x00005b0000070a02 */ /* 0x000fe40000000f00 */
.L_x_3023:
[----:B-1----:R-:W-:Y:S05]  /*02e0*/  BSYNC B0 ;  /* 0x0000000000007941 */ /* 0x002fea0003800000 */
.L_x_3022:
[----:B------:R-:W-:Y:S01]  /*02f0*/  FADD.FTZ R5, -R7, 1 ;  /* 0x3f80000007057421 */ /* 0x000fe20000010100 */
[----:B------:R-:W-:Y:S01]  /*0300*/  BSSY B0, `(.L_x_3024) ;  /* 0x0000009000007945 */ /* 0x000fe20003800000 */
[----:B------:R-:W-:Y:S02]  /*0310*/  IMAD.MOV.U32 R9, RZ, RZ, c[0x0][0x168] ;  /* 0x00005a00ff097624 */ /* 0x000fe400078e00ff */
[----:B------:R0:W1:Y:S02]  /*0320*/  MUFU.RCP R12, R5 ;  /* 0x00000005000c7308 */ /* 0x0000640000001000 */
[----:B0-----:R-:W-:-:S04]  /*0330*/  PRMT R5, RZ, 0x7610, R10 ;  /* 0x00007610ff057816 */ /* 0x001fc8000000000a */
[----:B------:R-:W-:-:S13]  /*0340*/  FSETP.GEU.FTZ.AND P0, PT, R5, c[0x0][0x168], PT ;  /* 0x00005a0005007a0b */ /* 0x000fda0003f1e000 */
[----:B------:R-:W-:Y:S05]  /*0350*/  @!P0 BRA `(.L_x_3025) ;  /* 0x0000003000008947 */ /* 0x000fea0003800000 */
[----:B-1----:R-:W-:Y:S01]  /*0360*/  FSETP.GT.FTZ.AND P0, PT, R5, c[0x0][0x16c], PT ;  /* 0x00005b0005007a0b */ /* 0x002fe20003f14000 */
[----:B------:R-:W-:-:S12]  /*0370*/  IMAD.MOV.U32 R9, RZ, RZ, R5 ;  /* 0x000000ffff097224 */ /* 0x000fd800078e0005 */
[----:B------:R-:W-:Y:S02]  /*0380*/  @P0 IMAD.MOV.U32 R9, RZ, RZ, c[0x0][0x16c] ;  /* 0x00005b00ff090624 */ /* 0x000fe400078e00ff */
.L_x_3025:
[----:B-1----:R-:W-:Y:S05]  /*0390*/  BSYNC B0 ;  /* 0x0000000000007941 */ /* 0x002fea0003800000 */
.L_x_3024:
[----:B------:R-:W-:Y:S01]  /*03a0*/  FADD.FTZ R10, -R9, 1 ;  /* 0x3f800000090a7421 */ /* 0x000fe20000010100 */
[----:B------:R-:W-:Y:S01]  /*03b0*/  BSSY B0, `(.L_x_3026) ;  /* 0x0000011000007945 */ /* 0x000fe20003800000 */
[----:B------:R-:W-:Y:S02]  /*03c0*/  FMUL.FTZ R5, R11, R8 ;  /* 0x000000080b057220 */ /* 0x000fe40000410000 */
[----:B------:R-:W-:Y:S02]  /*03d0*/  FMUL.FTZ R6, R13, R6 ;  /* 0x000000060d067220 */ /* 0x000fe40000410000 */
[----:B------:R-:W0:Y:S01]  /*03e0*/  MUFU.RCP R10, R10 ;  /* 0x0000000a000a7308 */ /* 0x000e220000001000 */
[----:B------:R-:W-:-:S07]  /*03f0*/  FMUL.FTZ R7, R12, R7 ;  /* 0x000000070c077220 */ /* 0x000fce0000410000 */
[----:B------:R-:W1:Y:S01]  /*0400*/  MUFU.LG2 R5, R5 ;  /* 0x0000000500057308 */ /* 0x000e620000000c00 */
[----:B0-----:R-:W-:Y:S01]  /*0410*/  FMUL.FTZ R8, R10, R9 ;  /* 0x000000090a087220 */ /* 0x001fe20000410000 */
[----:B------:R-:W-:-:S06]  /*0420*/  PRMT R9, RZ, 0x5410, R2 ;  /* 0x00005410ff097816 */ /* 0x000fcc0000000002 */
[----:B------:R-:W0:Y:S01]  /*0430*/  MUFU.LG2 R6, R6 ;  /* 0x0000000600067308 */ /* 0x000e220000000c00 */
[----:B------:R-:W-:Y:S02]  /*0440*/  MOV R10, c[0x0][0x168] ;  /* 0x00005a00000a7a02 */ /* 0x000fe40000000f00 */
[----:B------:R-:W-:-:S05]  /*0450*/  FSETP.GEU.FTZ.AND P0, PT, R9, c[0x0][0x168], PT ;  /* 0x00005a0009007a0b */ /* 0x000fca0003f1e000 */
[----:B------:R-:W2:Y:S08]  /*0460*/  MUFU.LG2 R7, R7 ;  /* 0x0000000700077308 */ /* 0x000eb00000000c00 */
[----:B------:R-:W3:Y:S01]  /*0470*/  MUFU.LG2 R8, R8 ;  /* 0x0000000800087308 */ /* 0x000ee20000000c00 */
[----:B------:R-:W-:Y:S05]  /*0480*/  @!P0 BRA `(.L_x_3027) ;  /* 0x0000003000008947 */ /* 0x000fea0003800000 */
[----:B01----:R-:W-:Y:S01]  /*0490*/  FSETP.GT.FTZ.AND P0, PT, R9, c[0x0][0x16c], PT ;  /* 0x00005b0009007a0b */ /* 0x003fe20003f14000 */
[----:B------:R-:W-:-:S12]  /*04a0*/  IMAD.MOV.U32 R10, RZ, RZ, R9 ;  /* 0x000000ffff0a7224 */ /* 0x000fd800078e0009 */
[----:B------:R-:W-:Y:S02]  /*04b0*/  @P0 IMAD.MOV.U32 R10, RZ, RZ, c[0x0][0x16c] ;  /* 0x00005b00ff0a0624 */ /* 0x000fe400078e00ff */
.L_x_3027:
[----:B01----:R-:W-:Y:S05]  /*04c0*/  BSYNC B0 ;  /* 0x0000000000007941 */ /* 0x003fea0003800000 */
.L_x_3026:
[----:B------:R-:W-:Y:S01]  /*04d0*/  PRMT R2, RZ, 0x7610, R2 ;  /* 0x00007610ff027816 */ /* 0x000fe20000000002 */
[----:B------:R-:W-:Y:S01]  /*04e0*/  FADD.FTZ R9, -R10, 1 ;  /* 0x3f8000000a097421 */ /* 0x000fe20000010100 */
[----:B------:R-:W-:Y:S01]  /*04f0*/  BSSY B0, `(.L_x_3028) ;  /* 0x0000008000007945 */ /* 0x000fe20003800000 */
[----:B------:R-:W-:Y:S01]  /*0500*/  IMAD.MOV.U32 R11, RZ, RZ, c[0x0][0x168] ;  /* 0x00005a00ff0b7624 */ /* 0x000fe200078e00ff */
[----:B------:R-:W-:Y:S01]  /*0510*/  FSETP.GEU.FTZ.AND P0, PT, R2, c[0x0][0x168], PT ;  /* 0x00005a0002007a0b */ /* 0x000fe20003f1e000 */
[----:B------:R0:W1:-:S12]  /*0520*/  MUFU.RCP R13, R9 ;  /* 0x00000009000d7308 */ /* 0x0000580000001000 */
[----:B------:R-:W-:Y:S05]  /*0530*/  @!P0 BRA `(.L_x_3029) ;  /* 0x0000003000008947 */ /* 0x000fea0003800000 */
[----:B0-----:R-:W-:Y:S02]  /*0540*/  FSETP.GT.FTZ.AND P0, PT, R2, c[0x0][0x16c], PT ;  /* 0x00005b0002007a0b */ /* 0x001fe40003f14000 */
[----:B------:R-:W-:-:S11]  /*0550*/  MOV R11, R2 ;  /* 0x00000002000b7202 */ /* 0x000fd60000000f00 */
[----:B------:R-:W-:Y:S02]  /*0560*/  @P0 IMAD.MOV.U32 R11, RZ, RZ, c[0x0][0x16c] ;  /* 0x00005b00ff0b0624 */ /* 0x000fe400078e00ff */
.L_x_3029:
[----:B0-----:R-:W-:Y:S05]  /*0570*/  BSYNC B0 ;  /* 0x0000000000007941 */ /* 0x001fea0003800000 */
.L_x_3028:
[----:B------:R-:W-:Y:S01]  /*0580*/  FADD.FTZ R2, -R11, 1 ;  /* 0x3f8000000b027421 */ /* 0x000fe20000010100 */
[----:B------:R-:W-:Y:S01]  /*0590*/  BSSY B0, `(.L_x_3030) ;  /* 0x0000009000007945 */ /* 0x000fe20003800000 */
[----:B------:R-:W-:Y:S02]  /*05a0*/  IMAD.MOV.U32 R9, RZ, RZ, c[0x0][0x168] ;  /* 0x00005a00ff097624 */ /* 0x000fe400078e00ff */
[----:B------:R0:W4:Y:S02]  /*05b0*/  MUFU.RCP R12, R2 ;  /* 0x00000002000c7308 */ /* 0x0001240000001000 */
[----:B0-----:R-:W-:-:S04]  /*05c0*/  PRMT R2, RZ, 0x5410, R4 ;  /* 0x00005410ff027816 */ /* 0x001fc80000000004 */
[----:B------:R-:W-:-:S13]  /*05d0*/  FSETP.GEU.FTZ.AND P0, PT, R2, c[0x0][0x168], PT ;  /* 0x00005a0002007a0b */ /* 0x000fda0003f1e000 */
[----:B------:R-:W-:Y:S05]  /*05e0*/  @!P0 BRA `(.L_x_3031) ;  /* 0x0000003000008947 */ /* 0x000fea0003800000 */
[----:B----4-:R-:W-:Y:S01]  /*05f0*/  FSETP.GT.FTZ.AND P0, PT, R2, c[0x0][0x16c], PT ;  /* 0x00005b0002007a0b */ /* 0x010fe20003f14000 */
[----:B------:R-:W-:-:S12]  /*0600*/  IMAD.MOV.U32 R9, RZ, RZ, R2 ;  /* 0x000000ffff097224 */ /* 0x000fd800078e0002 */
[----:B------:R-:W-:Y:S02]  /*0610*/  @P0 MOV R9, c[0x0][0x16c] ;  /* 0x00005b0000090a02 */ /* 0x000fe40000000f00 */
.L_x_3031:
[----:B----4-:R-:W-:Y:S05]  /*0620*/  BSYNC B0 ;  /* 0x0000000000007941 */ /* 0x010fea0003800000 */
.L_x_3030:
[----:B------:R-:W-:Y:S01]  /*0630*/  PRMT R4, RZ, 0x7610, R4 ;  /* 0x00007610ff047816 */ /* 0x000fe20000000004 */
[----:B------:R-:W-:Y:S01]  /*0640*/  FADD.FTZ R2, -R9, 1 ;  /* 0x3f80000009027421 */ /* 0x000fe20000010100 */
[----:B------:R-:W-:Y:S02]  /*0650*/  BSSY B0, `(.L_x_3032) ;  /* 0x0000007000007945 */ /* 0x000fe40003800000 */
[----:B------:R-:W-:Y:S01]  /*0660*/  FSETP.GEU.FTZ.AND P0, PT, R4, c[0x0][0x168], PT ;  /* 0x00005a0004007a0b */ /* 0x000fe20003f1e000 */
[----:B------:R0:W4:-:S12]  /*0670*/  MUFU.RCP R18, R2 ;  /* 0x0000000200127308 */ /* 0x0001180000001000 */
[----:B------:R-:W-:Y:S05]  /*0680*/  @!P0 BRA `(.L_x_3033) ;  /* 0x0000003000008947 */ /* 0x000fea0003800000 */
[----:B0-----:R-:W-:Y:S01]  /*0690*/  FSETP.GT.FTZ.AND P0, PT, R4, c[0x0][0x16c], PT ;  /* 0x00005b0004007a0b */ /* 0x001fe20003f14000 */
[----:B------:R-:W-:-:S12]  /*06a0*/  IMAD.MOV.U32 R14, RZ, RZ, R4 ;  /* 0x000000ffff0e7224 */ /* 0x000fd800078e0004 */
[----:B------:R-:W-:Y:S02]  /*06b0*/  @P0 IMAD.MOV.U32 R14, RZ, RZ, c[0x0][0x16c] ;  /* 0x00005b00ff0e0624 */ /* 0x000fe400078e00ff */
.L_x_3033:
[----:B0-----:R-:W-:Y:S05]  /*06c0*/  BSYNC B0 ;  /* 0x0000000000007941 */ /* 0x001fea0003800000 */
.L_x_3032:
[----:B------:R-:W-:Y:S02]  /*06d0*/  FADD.FTZ R2, -R14, 1 ;  /* 0x3f8000000e027421 */ /* 0x000fe40000010100 */
[----:B------:R-:W-:Y:S02]  /*06e0*/  FMUL.FTZ R11, R12, R11 ;  /* 0x0000000b0c0b7220 */ /* 0x000fe40000410000 */
[----:B------:R-:W0:Y:S01]  /*06f0*/  MUFU.RCP R15, R2 ;  /* 0x00000002000f7308 */ /* 0x000e220000001000 */
[----:B-1----:R-:W-:Y:S02]  /*0700*/  FMUL.FTZ R10, R13, R10 ;  /* 0x0000000a0d0a7220 */ /* 0x002fe40000410000 */
[----:B----4-:R-:W-:Y:S02]  /*0710*/  FMUL.FTZ R9, R18, R9 ;  /* 0x0000000912097220 */ /* 0x010fe40000410000 */
[----:B------:R-:W-:-:S03]  /*0720*/  IMAD.WIDE.U32 R16, R16, R3, c[0x0][0x178] ;  /* 0x00005e0010107625 */ /* 0x000fc600078e0003 */
[----:B------:R-:W1:Y:S01]  /*0730*/  MUFU.LG2 R11, R11 ;  /* 0x0000000b000b7308 */ /* 0x000e620000000c00 */
[----:B------:R-:W-:Y:S02]  /*0740*/  FMUL.FTZ R3, R5, 0.69314718246459960938 ;  /* 0x3f31721805037820 */ /* 0x000fe40000410000 */
[----:B--2---:R-:W-:Y:S02]  /*0750*/  FMUL.FTZ R5, R7, 0.69314718246459960938 ;  /* 0x3f31721807057820 */ /* 0x004fe40000410000 */
[----:B------:R-:W-:Y:S02]  /*0760*/  FMUL.FTZ R6, R6, 0.69314718246459960938 ;  /* 0x3f31721806067820 */ /* 0x000fe40000410000 */
[----:B---3--:R-:W-:Y:S01]  /*0770*/  FMUL.FTZ R8, R8, 0.69314718246459960938 ;  /* 0x3f31721808087820 */ /* 0x008fe20000410000 */
[----:B------:R-:W2:Y:S01]  /*0780*/  MUFU.LG2 R10, R10 ;  /* 0x0000000a000a7308 */ /* 0x000ea20000000c00 */
[----:B0-----:R-:W-:Y:S01]  /*0790*/  FMUL.FTZ R14, R15, R14 ;  /* 0x0000000e0f0e7220 */ /* 0x001fe20000410000 */
[----:B------:R-:W-:Y:S01]  /*07a0*/  F2FP.BF16.PACK_AB R3, R6, R3 ;  /* 0x000000030603723e */ /* 0x000fe200000010ff */
[----:B------:R-:W-:Y:S01]  /*07b0*/  IMAD.WIDE R16, R0, 0x4, R16 ;  /* 0x0000000400107825 */ /* 0x000fe200078e0210 */
[----:B------:R-:W-:-:S04]  /*07c0*/  F2FP.BF16.PACK_AB R5, R8, R5 ;  /* 0x000000050805723e */ /* 0x000fc800000010ff */
[----:B------:R-:W0:Y:S01]  /*07d0*/  MUFU.LG2 R9, R9 ;  /* 0x0000000900097308 */ /* 0x000e220000000c00 */
[----:B-1----:R-:W-:Y:S01]  /*07e0*/  FMUL.FTZ R4, R11, 0.69314718246459960938 ;  /* 0x3f3172180b047820 */ /* 0x002fe20000410000 */
[----:B------:R-:W-:Y:S04]  /*07f0*/  STG.E [R16.64], R3 ;  /* 0x0000000310007986 */ /* 0x000fe8000c101904 */
[----:B------:R-:W-:Y:S02]  /*0800*/  STG.E [R16.64+0x200], R5 ;  /* 0x0002000510007986 */ /* 0x000fe4000c101904 */
[----:B------:R-:W1:Y:S01]  /*0810*/  MUFU.LG2 R14, R14 ;  /* 0x0000000e000e7308 */ /* 0x000e620000000c00 */
[----:B--2---:R-:W-:-:S05]  /*0820*/  FMUL.FTZ R7, R10, 0.69314718246459960938 ;  /* 0x3f3172180a077820 */ /* 0x004fca0000410000 */
[----:B------:R-:W-:Y:S01]  /*0830*/  F2FP.BF16.PACK_AB R7, R4, R7 ;  /* 0x000000070407723e */ /* 0x000fe200000010ff */
[----:B0-----:R-:W-:-:S04]  /*0840*/  FMUL.FTZ R11, R9, 0.69314718246459960938 ;  /* 0x3f317218090b7820 */ /* 0x001fc80000410000 */
[----:B------:R-:W-:Y:S01]  /*0850*/  STG.E [R16.64+0x400], R7 ;  /* 0x0004000710007986 */ /* 0x000fe2000c101904 */
[----:B-1----:R-:W-:-:S05]  /*0860*/  FMUL.FTZ R2, R14, 0.69314718246459960938 ;  /* 0x3f3172180e027820 */ /* 0x002fca0000410000 */
[----:B------:R-:W-:-:S05]  /*0870*/  F2FP.BF16.PACK_AB R9, R2, R11 ;  /* 0x0000000b0209723e */ /* 0x000fca00000010ff */
[----:B------:R-:W-:Y:S01]  /*0880*/  STG.E [R16.64+0x600], R9 ;  /* 0x0006000910007986 */ /* 0x000fe2000c101904 */
[----:B------:R-:W-:Y:S05]  /*0890*/  EXIT ;  /* 0x000000000000794d */ /* 0x000fea0003800000 */
.L_x_3017:
[----:B------:R-:W0:Y:S01]  /*08a0*/  S2R R17, SR_TID.X ;  /* 0x0000000000117919 */ /* 0x000e220000002100 */
[----:B------:R-:W-:Y:S02]  /*08b0*/  PRMT R13, RZ, 0x7610, R13 ;  /* 0x00007610ff0d7816 */ /* 0x000fe4000000000d */
[----:B------:R-:W-:Y:S02]  /*08c0*/  PRMT R12, RZ, 0x7610, R12 ;  /* 0x00007610ff0c7816 */ /* 0x000fe4000000000c */
[----:B------:R-:W-:Y:S02]  /*08d0*/  PRMT R0, RZ, 0x7610, R0 ;  /* 0x00007610ff007816 */ /* 0x000fe40000000000 */
[----:B0-----:R-:W-:Y:S01]  /*08e0*/  ISETP.GE.AND P0, PT, R17, R15, PT ;  /* 0x0000000f1100720c */ /* 0x001fe20003f06270 */
[----:B------:R-:W-:-:S12]  /*08f0*/  IMAD.MOV.U32 R23, RZ, RZ, R17 ;  /* 0x000000ffff177224 */ /* 0x000fd800078e0011 */
[----:B------:R-:W-:Y:S01]  /*0900*/  @!P0 IADD3 R23, R17, 0x80, RZ ;  /* 0x0000008011178810 */ /* 0x000fe20007ffe0ff */
[----:B------:R-:W-:Y:S02]  /*0910*/  @!P0 IMAD.IADD R4, R16, 0x1, R17 ;  /* 0x0000000110048824 */ /* 0x000fe400078e0211 */
[----:B------:R-:W-:Y:S01]  /*0920*/  @!P0 IMAD.MOV.U32 R5, RZ, RZ, 0x2 ;  /* 0x00000002ff058424 */ /* 0x000fe200078e00ff */
[----:B------:R-:W-:-:S03]  /*0930*/  ISETP.GE.AND P6, PT, R23, R15, PT ;  /* 0x0000000f1700720c */ /* 0x000fc60003fc6270 */
[----:B------:R-:W-:Y:S01]  /*0940*/  @!P0 IMAD.WIDE.U32 R4, R4, R5, c[0x0][0x180] ;  /* 0x0000600004048625 */ /* 0x000fe200078e0005 */
[----:B------:R-:W-:Y:S02]  /*0950*/  PRMT R22, RZ, 0x7610, R22 ;  /* 0x00007610ff167816 */ /* 0x000fe40000000016 */
[----:B------:R-:W-:Y:S02]  /*0960*/  PRMT R21, RZ, 0x7610, R21 ;  /* 0x00007610ff157816 */ /* 0x000fe40000000015 */
[----:B------:R0:W5:Y:S05]  /*0970*/  @!P0 LDG.E.U16 R0, [R4.64] ;  /* 0x0000000404008981 */ /* 0x00016a000c1e1500 */
[----:B------:R-:W-:Y:S01]  /*0980*/  @!P6 IADD3 R2, R16, R23, RZ ;  /* 0x000000171002e210 */ /* 0x000fe20007ffe0ff */
[----:B------:R-:W-:Y:S01]  /*0990*/  @!P6 IMAD.MOV.U32 R3, RZ, RZ, 0x2 ;  /* 0x00000002ff03e424 */ /* 0x000fe200078e00ff */
[----:B------:R-:W-:-:S03]  /*09a0*/  @!P6 IADD3 R23, R23, 0x80, RZ ;  /* 0x000000801717e810 */ /* 0x000fc60007ffe0ff */
[----:B------:R-:W-:Y:S01]  /*09b0*/  @!P6 IMAD.WIDE.U32 R2, R2, R3, c[0x0][0x180] ;  /* 0x000060000202e625 */ /* 0x000fe200078e0003 */
[----:B------:R-:W-:-:S04]  /*09c0*/  ISETP.GE.AND P5, PT, R23, R15, PT ;  /* 0x0000000f1700720c */ /* 0x000fc80003fa6270 */
[----:B------:R1:W5:Y:S09]  /*09d0*/  @!P6 LDG.E.U16 R13, [R2.64] ;  /* 0x00000004020de981 */ /* 0x000372000c1e1500 */
[----:B------:R-:W-:Y:S01]  /*09e0*/  @!P5 IMAD.IADD R6, R16, 0x1, R23 ;  /* 0x000000011006d824 */ /* 0x000fe200078e0217 */
[----:B------:R-:W-:-:S02]  /*09f0*/  @!P5 IADD3 R23, R23, 0x80, RZ ;  /* 0x000000801717d810 */ /* 0x000fc40007ffe0ff */
[----:B------:R-:W-:Y:S02]  /*0a00*/  @!P5 MOV R7, 0x2 ;  /* 0x000000020007d802 */ /* 0x000fe40000000f00 */
[----:B------:R-:W-:-:S03]  /*0a10*/  ISETP.GE.AND P4, PT, R23, R15, PT ;  /* 0x0000000f1700720c */ /* 0x000fc60003f86270 */
[----:B------:R-:W-:Y:S01]  /*0a20*/  @!P5 IMAD.WIDE.U32 R6, R6, R7, c[0x0][0x180] ;  /* 0x000060000606d625 */ /* 0x000fe200078e0007 */
[----:B------:R-:W-:Y:S02]  /*0a30*/  PRMT R20, RZ, 0x7610, R20 ;  /* 0x00007610ff147816 */ /* 0x000fe40000000014 */
[----:B------:R-:W-:Y:S02]  /*0a40*/  PRMT R19, RZ, 0x7610, R19 ;  /* 0x00007610ff137816 */ /* 0x000fe40000000013 */
[----:B------:R2:W5:Y:S05]  /*0a50*/  @!P5 LDG.E.U16 R12, [R6.64] ;  /* 0x00000004060cd981 */ /* 0x00056a000c1e1500 */
[----:B------:R-:W-:Y:S01]  /*0a60*/  @!P4 IMAD.IADD R11, R16, 0x1, R23 ;  /* 0x00000001100bc824 */ /* 0x000fe200078e0217 */
[----:B------:R-:W-:-:S04]  /*0a70*/  @!P4 IADD3 R23, R23, 0x80, RZ ;  /* 0x000000801717c810 */ /* 0x000fc80007ffe0ff */
[----:B------:R-:W-:-:S13]  /*0a80*/  ISETP.GE.AND P3, PT, R23, R15, PT ;  /* 0x0000000f1700720c */ /* 0x000fda0003f66270 */
[----:B------:R-:W-:Y:S01]  /*0a90*/  @!P3 IMAD.IADD R10, R16, 0x1, R23 ;  /* 0x00000001100ab824 */ /* 0x000fe200078e0217 */
[----:B------:R-:W-:-:S04]  /*0aa0*/  @!P3 IADD3 R23, R23, 0x80, RZ ;  /* 0x000000801717b810 */ /* 0x000fc80007ffe0ff */
[----:B------:R-:W-:-:S13]  /*0ab0*/  ISETP.GE.AND P2, PT, R23, R15, PT ;  /* 0x0000000f1700720c */ /* 0x000fda0003f46270 */
[----:B------:R-:W-:Y:S02]  /*0ac0*/  @!P2 IADD3 R9, R16, R23, RZ ;  /* 0x000000171009a210 */ /* 0x000fe40007ffe0ff */
[----:B------:R-:W-:-:S04]  /*0ad0*/  @!P2 IADD3 R23, R23, 0x80, RZ ;  /* 0x000000801717a810 */ /* 0x000fc80007ffe0ff */
[----:B------:R-:W-:-:S13]  /*0ae0*/  ISETP.GE.AND P1, PT, R23, R15, PT ;  /* 0x0000000f1700720c */ /* 0x000fda0003f26270 */
[----:B------:R-:W-:Y:S01]  /*0af0*/  @!P1 IMAD.IADD R8, R16, 0x1, R23 ;  /* 0x0000000110089824 */ /* 0x000fe200078e0217 */
[----:B------:R-:W-:-:S04]  /*0b00*/  @!P1 IADD3 R23, R23, 0x80, RZ ;  /* 0x0000008017179810 */ /* 0x000fc80007ffe0ff */
[----:B------:R-:W-:Y:S01]  /*0b10*/  ISETP.GE.AND P6, PT, R23, R15, PT ;  /* 0x0000000f1700720c */ /* 0x000fe20003fc6270 */
[----:B------:R-:W-:Y:S01]  /*0b20*/  @!P4 IMAD.MOV.U32 R26, RZ, RZ, 0x2 ;  /* 0x00000002ff1ac424 */ /* 0x000fe200078e00ff */
[----:B------:R-:W-:Y:S01]  /*0b30*/  @!P2 MOV R28, 0x2 ;  /* 0x00000002001ca802 */ /* 0x000fe20000000f00 */
[----:B------:R-:W-:Y:S02]  /*0b40*/  @!P3 IMAD.MOV.U32 R25, RZ, RZ, 0x2 ;  /* 0x00000002ff19b424 */ /* 0x000fe400078e00ff */
[----:B------:R-:W-:Y:S01]  /*0b50*/  @!P1 IMAD.MOV.U32 R27, RZ, RZ, 0x2 ;  /* 0x00000002ff1b9424 */ /* 0x000fe200078e00ff */
[----:B------:R-:W-:Y:S01]  /*0b60*/  PRMT R18, RZ, 0x7610, R18 ;  /* 0x00007610ff127816 */ /* 0x000fe20000000012 */
[----:B-1----:R-:W-:-:S06]  /*0b70*/  @!P4 IMAD.WIDE.U32 R2, R11, R26, c[0x0][0x180] ;  /* 0x000060000b02c625 */ /* 0x002fcc00078e001a */
[----:B------:R-:W-:Y:S01]  /*0b80*/  @!P6 IMAD.IADD R23, R16, 0x1, R23 ;  /* 0x000000011017e824 */ /* 0x000fe200078e0217 */
[----:B------:R1:W5:Y:S01]  /*0b90*/  @!P4 LDG.E.U16 R22, [R2.64] ;  /* 0x000000040216c981 */ /* 0x000362000c1e1500 */
[----:B------:R-:W-:Y:S02]  /*0ba0*/  @!P6 IMAD.MOV.U32 R24, RZ, RZ, 0x2 ;  /* 0x00000002ff18e424 */ /* 0x000fe400078e00ff */
[----:B0-----:R-:W-:-:S04]  /*0bb0*/  @!P3 IMAD.WIDE.U32 R4, R10, R25, c[0x0][0x180] ;  /* 0x000060000a04b625 */ /* 0x001fc800078e0019 */
[----:B--2---:R-:W-:Y:S01]  /*0bc0*/  @!P2 IMAD.WIDE.U32 R6, R9, R28, c[0x0][0x180] ;  /* 0x000060000906a625 */ /* 0x004fe200078e001c */
[----:B------:R1:W5:Y:S03]  /*0bd0*/  @!P3 LDG.E.U16 R21, [R4.64] ;  /* 0x000000040415b981 */ /* 0x000366000c1e1500 */
[----:B------:R-:W-:Y:S01]  /*0be0*/  @!P1 IMAD.WIDE.U32 R8, R8, R27, c[0x0][0x180] ;  /* 0x0000600008089625 */ /* 0x000fe200078e001b */
[----:B------:R1:W5:Y:S03]  /*0bf0*/  @!P2 LDG.E.U16 R20, [R6.64] ;  /* 0x000000040614a981 */ /* 0x000366000c1e1500 */
[----:B------:R-:W-:Y:S01]  /*0c00*/  @!P6 IMAD.WIDE.U32 R10, R23, R24, c[0x0][0x180] ;  /* 0x00006000170ae625 */ /* 0x000fe200078e0018 */
[----:B------:R1:W5:Y:S04]  /*0c10*/  @!P1 LDG.E.U16 R19, [R8.64] ;  /* 0x0000000408139981 */ /* 0x000368000c1e1500 */
[----:B------:R1:W5:Y:S01]  /*0c20*/  @!P6 LDG.E.U16 R18, [R10.64] ;  /* 0x000000040a12e981 */ /* 0x000362000c1e1500 */
[----:B------:R-:W-:Y:S01]  /*0c30*/  BSSY B0, `(.L_x_3034) ;  /* 0x0000011000007945 */ /* 0x000fe20003800000 */
[----:B------:R-:W-:Y:S05]  /*0c40*/  @P0 BRA `(.L_x_3035) ;  /* 0x000000f000000947 */ /* 0x000fea0003800000 */
[----:B-1---5:R-:W-:Y:S01]  /*0c50*/  PRMT R2, RZ, 0x5410, R0 ;  /* 0x00005410ff027816 */ /* 0x022fe20000000000 */
[----:B------:R-:W-:Y:S01]  /*0c60*/  BSSY B1, `(.L_x_3036) ;  /* 0x0000007000017945 */ /* 0x000fe20003800000 */
[----:B------:R-:W-:-:S02]  /*0c70*/  MOV R0, c[0x0][0x168] ;  /* 0x00005a0000007a02 */ /* 0x000fc40000000f00 */
[----:B------:R-:W-:-:S13]  /*0c80*/  FSETP.GEU.FTZ.AND P1, PT, R2, c[0x0][0x168], PT ;  /* 0x00005a0002007a0b */ /* 0x000fda0003f3e000 */
[----:B------:R-:W-:Y:S05]  /*0c90*/  @!P1 BRA `(.L_x_3037) ;  /* 0x0000003000009947 */ /* 0x000fea0003800000 */
[----:B------:R-:W-:Y:S01]  /*0ca0*/  FSETP.GT.FTZ.AND P1, PT, R2, c[0x0][0x16c], PT ;  /* 0x00005b0002007a0b */ /* 0x000fe20003f34000 */
[----:B------:R-:W-:-:S12]  /*0cb0*/  IMAD.MOV.U32 R0, RZ, RZ, R2 ;  /* 0x000000ffff007224 */ /* 0x000fd800078e0002 */
[----:B------:R-:W-:Y:S02]  /*0cc0*/  @P1 IMAD.MOV.U32 R0, RZ, RZ, c[0x0][0x16c] ;  /* 0x00005b00ff001624 */ /* 0x000fe400078e00ff */
.L_x_3037:
[----:B------:R-:W-:Y:S05]  /*0cd0*/  BSYNC B1 ;  /* 0x0000000000017941 */ /* 0x000fea0003800000 */
.L_x_3036:
[----:B------:R-:W-:-:S04]  /*0ce0*/  FADD.FTZ R2, -R0, 1 ;  /* 0x3f80000000027421 */ /* 0x000fc80000010100 */
[----:B------:R-:W0:Y:S02]  /*0cf0*/  MUFU.RCP R3, R2 ;  /* 0x0000000200037308 */ /* 0x000e240000001000 */
[----:B0-----:R-:W-:-:S06]  /*0d00*/  FMUL.FTZ R3, R3, R0 ;  /* 0x0000000003037220 */ /* 0x001fcc0000410000 */
[----:B------:R-:W0:Y:S02]  /*0d10*/  MUFU.LG2 R3, R3 ;  /* 0x0000000300037308 */ /* 0x000e240000000c00 */
[----:B0-----:R-:W-:-:S05]  /*0d20*/  FMUL.FTZ R0, R3, 0.69314718246459960938 ;  /* 0x3f31721803007820 */ /* 0x001fca0000410000 */
[----:B------:R-:W-:Y:S02]  /*0d30*/  F2FP.BF16.PACK_AB R0, RZ, R0 ;  /* 0x00000000ff00723e */ /* 0x000fe400000010ff */
.L_x_3035:
[----:B------:R-:W-:Y:S05]  /*0d40*/  BSYNC B0 ;  /* 0x0000000000007941 */ /* 0x000fea0003800000 */
.L_x_3034:
[----:B-1----:R-:W-:Y:S01]  /*0d50*/  IADD3 R2, R17, 0x80, RZ ;  /* 0x0000008011027810 */ /* 0x002fe20007ffe0ff */
        /* <DEDUP_REMOVED lines=11> */
.L_x_3041:
[----:B------:R-:W-:Y:S05]  /*0e10*/  BSYNC B1 ;  /* 0x0000000000017941 */ /* 0x000fea0003800000 */
.L_x_3040:
[----:B------:R-:W-:-:S06]  /*0e20*/  FADD.FTZ R3, -R2, 1 ;  /* 0x3f80000002037421 */ /* 0x000fcc0000010100 */
[----:B------:R-:W0:Y:S02]  /*0e30*/  MUFU.RCP R3, R3 ;  /* 0x0000000300037308 */ /* 0x000e240000001000 */
[----:B0-----:R-:W-:-:S06]  /*0e40*/  FMUL.FTZ R4, R3, R2 ;  /* 0x0000000203047220 */ /* 0x001fcc0000410000 */
[----:B------:R-:W0:Y:S02]  /*0e50*/  MUFU.LG2 R4, R4 ;  /* 0x0000000400047308 */ /* 0x000e240000000c00 */
[----:B0-----:R-:W-:-:S05]  /*0e60*/  FMUL.FTZ R2, R4, 0.69314718246459960938 ;  /* 0x3f31721804027820 */ /* 0x001fca0000410000 */
[----:B------:R-:W-:Y:S02]  /*0e70*/  F2FP.BF16.PACK_AB R2, RZ, R2 ;  /* 0x00000002ff02723e */ /* 0x000fe400000010ff */
.L_x_3039:
[----:B------:R-:W-:Y:S05]  /*0e80*/  BSYNC B0 ;  /* 0x0000000000007941 */ /* 0x000fea0003800000 */
.L_x_3038:
        /* <DEDUP_REMOVED lines=11> */
[----:B------:R-:W-:Y:S02]  /*0f40*/  @P1 MOV R3, c[0x0][0x16c] ;  /* 0x00005b0000031a02 */ /* 0x000fe40000000f00 */
.L_x_3045:
[----:B------:R-:W-:Y:S05]  /*0f50*/  BSYNC B1 ;  /* 0x0000000000017941 */ /* 0x000fea0003800000 */
.L_x_3044:
[----:B------:R-:W-:-:S06]  /*0f60*/  FADD.FTZ R4, -R3, 1 ;  /* 0x3f80000003047421 */ /* 0x000fcc0000010100 */
[----:B------:R-:W0:Y:S02]  /*0f70*/  MUFU.RCP R4, R4 ;  /* 0x0000000400047308 */ /* 0x000e240000001000 */
[----:B0-----:R-:W-:-:S06]  /*0f80*/  FMUL.FTZ R5, R4, R3 ;  /* 0x0000000304057220 */ /* 0x001fcc0000410000 */
[----:B------:R-:W0:Y:S02]  /*0f90*/  MUFU.LG2 R5, R5 ;  /* 0x0000000500057308 */ /* 0x000e240000000c00 */
[----:B0-----:R-:W-:-:S05]  /*0fa0*/  FMUL.FTZ R3, R5, 0.69314718246459960938 ;  /* 0x3f31721805037820 */ /* 0x001fca0000410000 */
[----:B------:R-:W-:Y:S02]  /*0fb0*/  F2FP.BF16.PACK_AB R3, RZ, R3 ;  /* 0x00000003ff03723e */ /* 0x000fe400000010ff */
.L_x_3043:
[----:B------:R-:W-:Y:S05]  /*0fc0*/  BSYNC B0 ;  /* 0x0000000000007941 */ /* 0x000fea0003800000 */
.L_x_3042:
        /* <DEDUP_REMOVED lines=12> */
.L_x_3049:
[----:B------:R-:W-:Y:S05]  /*1090*/  BSYNC B1 ;  /* 0x0000000000017941 */ /* 0x000fea0003800000 */
.L_x_3048:
[----:B------:R-:W-:-:S06]  /*10a0*/  FADD.FTZ R5, -R4, 1 ;  /* 0x3f80000004057421 */ /* 0x000fcc0000010100 */
[----:B------:R-:W0:Y:S02]  /*10b0*/  MUFU.RCP R5, R5 ;  /* 0x0000000500057308 */ /* 0x000e240000001000 */
[----:B0-----:R-:W-:-:S06]  /*10c0*/  FMUL.FTZ R6, R5, R4 ;  /* 0x0000000405067220 */ /* 0x001fcc0000410000 */
[----:B------:R-:W0:Y:S02]  /*10d0*/  MUFU.LG2 R6, R6 ;  /* 0x0000000600067308 */ /* 0x000e240000000c00 */
[----:B0-----:R-:W-:-:S05]  /*10e0*/  FMUL.FTZ R4, R6, 0.69314718246459960938 ;  /* 0x3f31721806047820 */ /* 0x001fca0000410000 */
[----:B------:R-:W-:Y:S02]  /*10f0*/  F2FP.BF16.PACK_AB R4, RZ, R4 ;  /* 0x00000004ff04723e */ /* 0x000fe400000010ff */
.L_x_3047:
[----:B------:R-:W-:Y:S05]  /*1100*/  BSYNC B0 ;  /* 0x0000000000007941 */ /* 0x000fea0003800000 */
.L_x_3046:
[----:B------:R-:W-:Y:S01]  /*1110*/  IADD3 R6, R17, 0x200, RZ ;  /* 0x0000020011067810 */ /* 0x000fe20007ffe0ff */
        /* <DEDUP_REMOVED lines=11> */
.L_x_3053:
[----:B------:R-:W-:Y:S05]  /*11d0*/  BSYNC B1 ;  /* 0x0000000000017941 */ /* 0x000fea0003800000 */
.L_x_3052:
[----:B------:R-:W-:-:S06]  /*11e0*/  FADD.FTZ R6, -R5, 1 ;  /* 0x3f80000005067421 */ /* 0x000fcc0000010100 */
[----:B------:R-:W0:Y:S02]  /*11f0*/  MUFU.RCP R6, R6 ;  /* 0x0000000600067308 */ /* 0x000e240000001000 */
[----:B0-----:R-:W-:-:S06]  /*1200*/  FMUL.FTZ R7, R6, R5 ;  /* 0x0000000506077220 */ /* 0x001fcc0000410000 */
[----:B------:R-:W0:Y:S02]  /*1210*/  MUFU.LG2 R7, R7 ;  /* 0x0000000700077308 */ /* 0x000e240000000c00 */
[----:B0-----:R-:W-:-:S05]  /*1220*/  FMUL.FTZ R5, R7, 0.69314718246459960938 ;  /* 0x3f31721807057820 */ /* 0x001fca0000410000 */
[----:B------:R-:W-:Y:S02]  /*1230*/  F2FP.BF16.PACK_AB R5, RZ, R5 ;  /* 0x00000005ff05723e */ /* 0x000fe400000010ff */
.L_x_3051:
[----:B------:R-:W-:Y:S05]  /*1240*/  BSYNC B0 ;  /* 0x0000000000007941 */ /* 0x000fea0003800000 */
.L_x_3050:
        /* <DEDUP_REMOVED lines=12> */
.L_x_3057:
[----:B------:R-:W-:Y:S05]  /*1310*/  BSYNC B1 ;  /* 0x0000000000017941 */ /* 0x000fea0003800000 */
.L_x_3056:
[----:B------:R-:W-:-:S06]  /*1320*/  FADD.FTZ R7, -R6, 1 ;  /* 0x3f80000006077421 */ /* 0x000fcc0000010100 */
[----:B------:R-:W0:Y:S02]  /*1330*/  MUFU.RCP R7, R7 ;  /* 0x0000000700077308 */ /* 0x000e240000001000 */
[----:B0-----:R-:W-:-:S06]  /*1340*/  FMUL.FTZ R8, R7, R6 ;  /* 0x0000000607087220 */ /* 0x001fcc0000410000 */
[----:B------:R-:W0:Y:S02]  /*1350*/  MUFU.LG2 R8, R8 ;  /* 0x0000000800087308 */ /* 0x000e240000000c00 */
[----:B0-----:R-:W-:-:S05]  /*1360*/  FMUL.FTZ R6, R8, 0.69314718246459960938 ;  /* 0x3f31721808067820 */ /* 0x001fca0000410000 */
[----:B------:R-:W-:Y:S02]  /*1370*/  F2FP.BF16.PACK_AB R6, RZ, R6 ;  /* 0x00000006ff06723e */ /* 0x000fe400000010ff */
.L_x_3055:
[----:B------:R-:W-:Y:S05]  /*1380*/  BSYNC B0 ;  /* 0x0000000000007941 */ /* 0x000fea0003800000 */
.L_x_3054:
        /* <DEDUP_REMOVED lines=12> */
.L_x_3061:
[----:B------:R-:W-:Y:S05]  /*1450*/  BSYNC B1 ;  /* 0x0000000000017941 */ /* 0x000fea0003800000 */
.L_x_3060:
[----:B------:R-:W-:-:S06]  /*1460*/  FADD.FTZ R8, -R7, 1 ;  /* 0x3f80000007087421 */ /* 0x000fcc0000010100 */
[----:B------:R-:W0:Y:S02]  /*1470*/  MUFU.RCP R8, R8 ;  /* 0x0000000800087308 */ /* 0x000e240000001000 */
[----:B0-----:R-:W-:-:S06]  /*1480*/  FMUL.FTZ R9, R8, R7 ;  /* 0x0000000708097220 */ /* 0x001fcc0000410000 */
[----:B------:R-:W0:Y:S02]  /*1490*/  MUFU.LG2 R9, R9 ;  /* 0x0000000900097308 */ /* 0x000e240000000c00 */
[----:B0-----:R-:W-:-:S05]  /*14a0*/  FMUL.FTZ R7, R9, 0.69314718246459960938 ;  /* 0x3f31721809077820 */ /* 0x001fca0000410000 */
[----:B------:R-:W-:Y:S02]  /*14b0*/  F2FP.BF16.PACK_AB R7, RZ, R7 ;  /* 0x00000007ff07723e */ /* 0x000fe400000010ff */
.L_x_3059:
[----:B------:R-:W-:Y:S05]  /*14c0*/  BSYNC B0 ;  /* 0x0000000000007941 */ /* 0x000fea0003800000 */
.L_x_3058:
        /* <DEDUP_REMOVED lines=11> */
.L_x_3065:
[----:B------:R-:W-:Y:S05]  /*1580*/  BSYNC B1 ;  /* 0x0000000000017941 */ /* 0x000fea0003800000 */
.L_x_3064:
[----:B------:R-:W-:-:S06]  /*1590*/  FADD.FTZ R9, -R14, 1 ;  /* 0x3f8000000e097421 */ /* 0x000fcc0000010100 */
[----:B------:R-:W0:Y:S02]  /*15a0*/  MUFU.RCP R9, R9 ;  /* 0x0000000900097308 */ /* 0x000e240000001000 */
[----:B0-----:R-:W-:-:S06]  /*15b0*/  FMUL.FTZ R14, R9, R14 ;  /* 0x0000000e090e7220 */ /* 0x001fcc0000410000 */
[----:B------:R-:W0:Y:S02]  /*15c0*/  MUFU.LG2 R14, R14 ;  /* 0x0000000e000e7308 */ /* 0x000e240000000c00 */
[----:B0-----:R-:W-:-:S05]  /*15d0*/  FMUL.FTZ R8, R14, 0.69314718246459960938 ;  /* 0x3f3172180e087820 */ /* 0x001fca0000410000 */
[----:B------:R-:W-:Y:S02]  /*15e0*/  F2FP.BF16.PACK_AB R8, RZ, R8 ;  /* 0x00000008ff08723e */ /* 0x000fe400000010ff */
.L_x_3063:
[----:B------:R-:W-:Y:S05]  /*15f0*/  BSYNC B0 ;  /* 0x0000000000007941 */ /* 0x000fea0003800000 */
.L_x_3062:
[----:B------:R-:W-:Y:S01]  /*1600*/  @!P0 MOV R11, 0x2 ;  /* 0x00000002000b8802 */ /* 0x000fe20000000f00 */
[----:B------:R-:W-:Y:S01]  /*1610*/  @!P0 IMAD.IADD R10, R16, 0x1, R17 ;  /* 0x00000001100a8824 */ /* 0x000fe200078e0211 */
[----:B------:R-:W-:Y:S01]  /*1620*/  @!P0 IADD3 R17, R17, 0x80, RZ ;  /* 0x0000008011118810 */ /* 0x000fe20007ffe0ff */
[----:B------:R-:W-:Y:S01]  /*1630*/  BSSY B0, `(.L_x_3066) ;  /* 0x0000030000007945 */ /* 0x000fe20003800000 */
[----:B------:R-:W-:Y:S01]  /*1640*/  BSSY B1, `(.L_x_3067) ;  /* 0x0000028000017945 */ /* 0x000fe20003800000 */
[----:B------:R-:W-:-:S05]  /*1650*/  @!P0 IMAD.WIDE.U32 R10, R10, R11, c[0x0][0x178] ;  /* 0x00005e000a0a8625 */ /* 0x000fca00078e000b */
[----:B-----5:R0:W-:Y:S01]  /*1660*/  @!P0 STG.E.U16 [R10.64], R0 ;  /* 0x000000000a008986 */ /* 0x0201e2000c101504 */
        /* <DEDUP_REMOVED lines=9> */
[----:B------:R-:W-:Y:S01]  /*1700*/  HFMA2.MMA R9, -RZ, RZ, 0, 1.1920928955078125e-07 ;  /* 0x00000002ff097435 */ /* 0x000fe200000001ff */
[----:B0-----:R-:W-:Y:S01]  /*1710*/  IMAD.IADD R2, R16, 0x1, R17 ;  /* 0x0000000110027824 */ /* 0x001fe200078e0211 */
[----:B------:R-:W-:Y:S02]  /*1720*/  PRMT R0, R3, 0x7610, R0 ;  /* 0x0000761003007816 */ /* 0x000fe40000000000 */
[----:B------:R-:W-:-:S06]  /*1730*/  IADD3 R17, R17, 0x80, RZ ;  /* 0x0000008011117810 */ /* 0x000fcc0007ffe0ff */
[----:B------:R-:W-:-:S05]  /*1740*/  IMAD.WIDE.U32 R2, R2, R9, c[0x0][0x178] ;  /* 0x00005e0002027625 */ /* 0x000fca00078e0009 */
[----:B------:R0:W-:Y:S02]  /*1750*/  STG.E.U16 [R2.64], R0 ;  /* 0x0000000002007986 */ /* 0x0001e4000c101504 */
.L_x_3068:
[----:B0-----:R-:W-:-:S13]  /*1760*/  ISETP.GE.AND P0, PT, R17, R15, PT ;  /* 0x0000000f1100720c */ /* 0x001fda0003f06270 */
[----:B------:R-:W-:Y:S05]  /*1770*/  @P0 BRA `(.L_x_3070) ;  /* 0x000000c000000947 */ /* 0x000fea0003800000 */
[----:B------:R-:W-:Y:S01]  /*1780*/  IMAD.IADD R2, R16, 0x1, R17 ;  /* 0x0000000110027824 */ /* 0x000fe200078e0211 */
[----:B------:R-:W-:Y:S01]  /*1790*/  IADD3 R17, R17, 0x80, RZ ;  /* 0x0000008011117810 */ /* 0x000fe20007ffe0ff */
[----:B------:R-:W-:-:S04]  /*17a0*/  IMAD.MOV.U32 R3, RZ, RZ, 0x2 ;  /* 0x00000002ff037424 */ /* 0x000fc800078e00ff */
[----:B------:R-:W-:-:S05]  /*17b0*/  IMAD.WIDE.U32 R2, R2, R3, c[0x0][0x178] ;  /* 0x00005e0002027625 */ /* 0x000fca00078e0003 */
[----:B------:R0:W-:Y:S02]  /*17c0*/  STG.E.U16 [R2.64], R4 ;  /* 0x0000000402007986 */ /* 0x0001e4000c101504 */
.L_x_3069:
[----:B------:R-:W-:-:S13]  /*17d0*/  ISETP.GE.AND P0, PT, R17, R15, PT ;  /* 0x0000000f1100720c */ /* 0x000fda0003f06270 */
[----:B------:R-:W-:Y:S05]  /*17e0*/  @P0 BRA `(.L_x_3071) ;  /* 0x000000d000000947 */ /* 0x000fea0003800000 */
[----:B0-----:R-:W-:Y:S01]  /*17f0*/  MOV R3, 0x2 ;  /* 0x0000000200037802 */ /* 0x001fe20000000f00 */
[----:B------:R-:W-:Y:S01]  /*1800*/  IMAD.IADD R2, R16, 0x1, R17 ;  /* 0x0000000110027824 */ /* 0x000fe200078e0211 */
[----:B------:R-:W-:-:S03]  /*1810*/  IADD3 R17, R17, 0x80, RZ ;  /* 0x0000008011117810 */ /* 0x000fc60007ffe0ff */
[----:B------:R-:W-:-:S05]  /*1820*/  IMAD.WIDE.U32 R2, R2, R3, c[0x0][0x178] ;  /* 0x00005e0002027625 */ /* 0x000fca00078e0003 */
[----:B------:R0:W-:Y:S02]  /*1830*/  STG.E.U16 [R2.64], R5 ;  /* 0x0000000502007986 */ /* 0x0001e4000c101504 */
.L_x_3070:
        /* <DEDUP_REMOVED lines=8> */
.L_x_3071:
[----:B------:R-:W-:Y:S05]  /*18c0*/  BSYNC B1 ;  /* 0x0000000000017941 */ /* 0x000fea0003800000 */
.L_x_3067:
[----:B------:R-:W-:-:S13]  /*18d0*/  ISETP.GE.AND P0, PT, R17, R15, PT ;  /* 0x0000000f1100720c */ /* 0x000fda0003f06270 */
[----:B0-----:R-:W-:Y:S01]  /*18e0*/  @!P0 MOV R3, 0x2 ;  /* 0x0000000200038802 */ /* 0x001fe20000000f00 */
[----:B------:R-:W-:Y:S01]  /*18f0*/  @!P0 IMAD.IADD R2, R16, 0x1, R17 ;  /* 0x0000000110028824 */ /* 0x000fe200078e0211 */
[----:B------:R-:W-:-:S03]  /*1900*/  @!P0 IADD3 R17, R17, 0x80, RZ ;  /* 0x0000008011118810 */ /* 0x000fc60007ffe0ff */
[----:B------:R-:W-:-:S05]  /*1910*/  @!P0 IMAD.WIDE.U32 R2, R2, R3, c[0x0][0x178] ;  /* 0x00005e0002028625 */ /* 0x000fca00078e0003 */
[----:B------:R0:W-:Y:S02]  /*1920*/  @!P0 STG.E.U16 [R2.64], R7 ;  /* 0x0000000702008986 */ /* 0x0001e4000c101504 */
.L_x_3072:
[----:B------:R-:W-:Y:S05]  /*1930*/  BSYNC B0 ;  /* 0x0000000000007941 */ /* 0x000fea0003800000 */
.L_x_3066:
[----:B------:R-:W-:Y:S01]  /*1940*/  WARPSYNC 0xffffffff ;  /* 0xffffffff00007948 */ /* 0x000fe20003800000 */
[----:B------:R-:W-:-:S13]  /*1950*/  ISETP.GE.AND P0, PT, R17, R15, PT ;  /* 0x0000000f1100720c */ /* 0x000fda0003f06270 */
[----:B------:R-:W-:Y:S05]  /*1960*/  @P0 EXIT ;  /* 0x000000000000094d */ /* 0x000fea0003800000 */
[----:B0-----:R-:W-:Y:S02]  /*1970*/  IMAD.IADD R2, R16, 0x1, R17 ;  /* 0x0000000110027824 */ /* 0x001fe400078e0211 */
[----:B------:R-:W-:-:S04]  /*1980*/  IMAD.MOV.U32 R3, RZ, RZ, 0x2 ;  /* 0x00000002ff037424 */ /* 0x000fc800078e00ff */
[----:B------:R-:W-:-:S05]  /*1990*/  IMAD.WIDE.U32 R2, R2, R3, c[0x0][0x178] ;  /* 0x00005e0002027625 */ /* 0x000fca00078e0003 */
[----:B------:R-:W-:Y:S01]  /*19a0*/  STG.E.U16 [R2.64], R8 ;  /* 0x0000000802007986 */ /* 0x000fe2000c101504 */
[----:B------:R-:W-:Y:S05]  /*19b0*/  EXIT ;  /* 0x000000000000794d */ /* 0x000fea0003800000 */
.L_x_3073:
        /* <DEDUP_REMOVED lines=12> */
.L_x_10312:


//--------------------- .text._ZN2at6native29vectorized_elementwise_kernelILi4EZZZNS0_17logit_kernel_cudaERNS_18TensorIteratorBaseERKN3c106ScalarEENKUlvE_clEvENKUlvE2_clEvEUlNS4_8BFloat16EE0_St5arrayIPcLm2EEEEviT0_T1_ --------------------------
	.section	.text._ZN2at6native29vectorized_elementwise_kernelILi4EZZZNS0_17logit_kernel_cudaERNS_18TensorIteratorBaseERKN3c106ScalarEENKUlvE_clEvENKUlvE2_clEvEUlNS4_8BFloat16EE0_St5arrayIPcLm2EEEEviT0_T1_,"ax",@progbits
	.sectioninfo	@"SHI_REGISTERS=31"
	.align	128
        .global         _ZN2at6native29vectorized_elementwise_kernelILi4EZZZNS0_17logit_kernel_cudaERNS_18TensorIteratorBaseERKN3c106ScalarEENKUlvE_clEvENKUlvE2_clEvEUlNS4_8BFloat16EE0_St5arrayIPcLm2EEEEviT0_T1_
        .type           _ZN2at6native29vectorized_elementwise_kernelILi4EZZZNS0_17logit_kernel_cudaERNS_18TensorIteratorBaseERKN3c106ScalarEENKUlvE_clEvENKUlvE2_clEvEUlNS4_8BFloat16EE0_St5arrayIPcLm2EEEEviT0_T1_,@function
        .size           _ZN2at6native29vectorized_elementwise_kernelILi4EZZZNS0_17logit_kernel_cudaERNS_18TensorIteratorBaseERKN3c106ScalarEENKUlvE_clEvENKUlvE2_clEvEUlNS4_8BFloat16EE0_St5arrayIPcLm2EEEEviT0_T1_,(.L_x_10313 - _ZN2at6native29vectorized_elementwise_kernelILi4EZZZNS0_17logit_kernel_cudaERNS_18TensorIteratorBaseERKN3c106ScalarEENKUlvE_clEvENKUlvE2_clEvEUlNS4_8BFloat16EE0_St5arrayIPcLm2EEEEviT0_T1_)
        .other          _ZN2at6native29vectorized_elementwise_kernelILi4EZZZNS0_17logit_kernel_cudaERNS_18TensorIteratorBaseERKN3c106ScalarEENKUlvE_clEvENKUlvE2_clEvEUlNS4_8BFloat16EE0_St5arrayIPcLm2EEEEviT0_T1_,@"STO_CUDA_ENTRY STV_DEFAULT"
_ZN2at6native29vectorized_elementwise_kernelILi4EZZZNS0_17logit_kernel_cudaERNS_18TensorIteratorBaseERKN3c106ScalarEENKUlvE_clEvENKUlvE2_clEvEUlNS4_8BFloat16EE0_St5arrayIPcLm2EEEEviT0_T1_:
.text._ZN2at6native29vectorized_elementwise_kernelILi4EZZZNS0_17logit_kernel_cudaERNS_18TensorIteratorBaseERKN3c106ScalarEENKUlvE_clEvENKUlvE2_clEvEUlNS4_8BFloat16EE0_St5arrayIPcLm2EEEEviT0_T1_:
        /* <DEDUP_REMOVED lines=13> */
[----:B------:R0:W5:Y:S01]  /*00d0*/  LDG.E.64 R2, [R8.64+0x400] ;  /* 0x0004000408027981 */ /* 0x000162000c1e1b00 */
[----:B------:R-:W-:Y:S01]  /*00e0*/  BSSY B0, `(.L_x_3075) ;  /* 0x0000008000007945 */ /* 0x000fe20003800000 */
[----:B------:R-:W-:Y:S02]  /*00f0*/  MOV R10, c[0x0][0x168] ;  /* 0x00005a00000a7a02 */ /* 0x000fe40000000f00 */
[----:B--2---:R-:W-:-:S04]  /*0100*/  PRMT R6, RZ, 0x5410, R4 ;  /* 0x00005410ff067816 */ /* 0x004fc80000000004 */
[----:B------:R-:W-:-:S13]  /*0110*/  FSETP.GEU.FTZ.AND P0, PT, R6, c[0x0][0x168], PT ;  /* 0x00005a0006007a0b */ /* 0x000fda0003f1e000 */
[----:B------:R-:W-:Y:S05]  /*0120*/  @!P0 BRA `(.L_x_3076) ;  /* 0x0000003000008947 */ /* 0x000fea0003800000 */
[----:B0-----:R-:W-:Y:S01]  /*0130*/  FSETP.GT.FTZ.AND P0, PT, R6, c[0x0][0x16c], PT ;  /* 0x00005b0006007a0b */ /* 0x001fe20003f14000 */
[----:B------:R-:W-:-:S12]  /*0140*/  IMAD.MOV.U32 R10, RZ, RZ, R6 ;  /* 0x000000ffff0a7224 */ /* 0x000fd800078e0006 */
[----:B------:R-:W-:Y:S02]  /*0150*/  @P0 IMAD.MOV.U32 R10, RZ, RZ, c[0x0][0x16c] ;  /* 0x00005b00ff0a0624 */ /* 0x000fe400078e00ff */
.L_x_3076:
[----:B0-----:R-:W-:Y:S05]  /*0160*/  BSYNC B0 ;  /* 0x0000000000007941 */ /* 0x001fea0003800000 */
.L_x_3075:
        /* <DEDUP_REMOVED lines=10> */
.L_x_3078:
[----:B0-----:R-:W-:Y:S05]  /*0210*/  BSYNC B0 ;  /* 0x0000000000007941 */ /* 0x001fea0003800000 */
.L_x_3077:
[----:B------:R-:W-:Y:S01]  /*0220*/  FADD.FTZ R4, -R8, 1 ;  /* 0x3f80000008047421 */ /* 0x000fe20000010100 */
[----:B------:R-:W-:Y:S01]  /*0230*/  BSSY B0, `(.L_x_3079) ;  /* 0x0000009000007945 */ /* 0x000fe20003800000 */
[----:B------:R-:W-:Y:S02]  /*0240*/  IMAD.MOV.U32 R6, RZ, RZ, c[0x0][0x168] ;  /* 0x00005a00ff067624 */ /* 0x000fe400078e00ff */
[----:B------:R0:W2:Y:S02]  /*0250*/  MUFU.RCP R15, R4 ;  /* 0x00000004000f7308 */ /* 0x0000a40000001000 */
[----:B0-----:R-:W-:-:S04]  /*0260*/  PRMT R4, RZ, 0x5410, R5 ;  /* 0x00005410ff047816 */ /* 0x001fc80000000005 */
[----:B------:R-:W-:-:S13]  /*0270*/  FSETP.GEU.FTZ.AND P0, PT, R4, c[0x0][0x168], PT ;  /* 0x00005a0004007a0b */ /* 0x000fda0003f1e000 */
[----:B------:R-:W-:Y:S05]  /*0280*/  @!P0 BRA `(.L_x_3080) ;  /* 0x0000003000008947 */ /* 0x000fea0003800000 */
[----:B--2---:R-:W-:Y:S01]  /*0290*/  FSETP.GT.FTZ.AND P0, PT, R4, c[0x0][0x16c], PT ;  /* 0x00005b0004007a0b */ /* 0x004fe20003f14000 */
[----:B------:R-:W-:-:S12]  /*02a0*/  IMAD.MOV.U32 R6, RZ, RZ, R4 ;  /* 0x000000ffff067224 */ /* 0x000fd800078e0004 */
[----:B------:R-:W-:Y:S02]  /*02b0*/  @P0 MOV R6, c[0x0][0x16c] ;  /* 0x00005b0000060a02 */ /* 0x000fe40000000f00 */
.L_x_3080:
[----:B--2---:R-:W-:Y:S05]  /*02c0*/  BSYNC B0 ;  /* 0x0000000000007941 */ /* 0x004fea0003800000 */
.L_x_3079:
[----:B------:R-:W-:Y:S01]  /*02d0*/  PRMT R5, RZ, 0x7610, R5 ;  /* 0x00007610ff057816 */ /* 0x000fe20000000005 */
[----:B------:R-:W-:Y:S01]  /*02e0*/  FADD.FTZ R4, -R6, 1 ;  /* 0x3f80000006047421 */ /* 0x000fe20000010100 */
[----:B------:R-:W-:Y:S01]  /*02f0*/  BSSY B0, `(.L_x_3081) ;  /* 0x0000008000007945 */ /* 0x000fe20003800000 */
[----:B------:R-:W-:Y:S01]  /*0300*/  IMAD.MOV.U32 R9, RZ, RZ, c[0x0][0x168] ;  /* 0x00005a00ff097624 */ /* 0x000fe200078e00ff */
[----:B------:R-:W-:Y:S01]  /*0310*/  FSETP.GEU.FTZ.AND P0, PT, R5, c[0x0][0x168], PT ;  /* 0x00005a0005007a0b */ /* 0x000fe20003f1e000 */
[----:B------:R0:W2:-:S12]  /*0320*/  MUFU.RCP R17, R4 ;  /* 0x0000000400117308 */ /* 0x0000980000001000 */
[----:B------:R-:W-:Y:S05]  /*0330*/  @!P0 BRA `(.L_x_3082) ;  /* 0x0000003000008947 */ /* 0x000fea0003800000 */
[----:B0-----:R-:W-:Y:S01]  /*0340*/  FSETP.GT.FTZ.AND P0, PT, R5, c[0x0][0x16c], PT ;  /* 0x00005b0005007a0b */ /* 0x001fe20003f14000 */
[----:B------:R-:W-:-:S12]  /*0350*/  IMAD.MOV.U32 R9, RZ, RZ, R5 ;  /* 0x000000ffff097224 */ /* 0x000fd800078e0005 */
[----:B------:R-:W-:Y:S02]  /*0360*/  @P0 IMAD.MOV.U32 R9, RZ, RZ, c[0x0][0x16c] ;  /* 0x00005b00ff090624 */ /* 0x000fe400078e00ff */
.L_x_3082:
[----:B0-----:R-:W-:Y:S05]  /*0370*/  BSYNC B0 ;  /* 0x0000000000007941 */ /* 0x001fea0003800000 */
.L_x_3081:
[----:B------:R-:W-:Y:S01]  /*0380*/  FADD.FTZ R11, -R9, 1 ;  /* 0x3f800000090b7421 */ /* 0x000fe20000010100 */
[----:B------:R-:W-:Y:S01]  /*0390*/  BSSY B0, `(.L_x_3083) ;  /* 0x0000011000007945 */ /* 0x000fe20003800000 */
[----:B------:R-:W-:Y:S02]  /*03a0*/  FMUL.FTZ R5, R15, R8 ;  /* 0x000000080f057220 */ /* 0x000fe40000410000 */
[----:B------:R-:W0:Y:S01]  /*03b0*/  MUFU.RCP R12, R11 ;  /* 0x0000000b000c7308 */ /* 0x000e220000001000 */
[----:B-1----:R-:W-:Y:S01]  /*03c0*/  FMUL.FTZ R4, R13, R10 ;  /* 0x0000000a0d047220 */ /* 0x002fe20000410000 */
[----:B------:R-:W-:Y:S01]  /*03d0*/  MOV R10, c[0x0][0x168] ;  /* 0x00005a00000a7a02 */ /* 0x000fe20000000f00 */
[----:B--2---:R-:W-:-:S05]  /*03e0*/  FMUL.FTZ R6, R17, R6 ;  /* 0x0000000611067220 */ /* 0x004fca0000410000 */
[----:B------:R-:W1:Y:S01]  /*03f0*/  MUFU.LG2 R4, R4 ;  /* 0x0000000400047308 */ /* 0x000e620000000c00 */
[----:B0-----:R-:W-:Y:S01]  /*0400*/  FMUL.FTZ R8, R12, R9 ;  /* 0x000000090c087220 */ /* 0x001fe20000410000 */
[----:B-----5:R-:W-:-:S06]  /*0410*/  PRMT R9, RZ, 0x5410, R2 ;  /* 0x00005410ff097816 */ /* 0x020fcc0000000002 */
[----:B------:R-:W0:Y:S01]  /*0420*/  MUFU.LG2 R5, R5 ;  /* 0x0000000500057308 */ /* 0x000e220000000c00 */
[----:B------:R-:W-:-:S07]  /*0430*/  FSETP.GEU.FTZ.AND P0, PT, R9, c[0x0][0x168], PT ;  /* 0x00005a0009007a0b */ /* 0x000fce0003f1e000 */
[----:B------:R-:W2:Y:S08]  /*0440*/  MUFU.LG2 R6, R6 ;  /* 0x0000000600067308 */ /* 0x000eb00000000c00 */
[----:B------:R-:W3:Y:S01]  /*0450*/  MUFU.LG2 R8, R8 ;  /* 0x0000000800087308 */ /* 0x000ee20000000c00 */
[----:B------:R-:W-:Y:S05]  /*0460*/  @!P0 BRA `(.L_x_3084) ;  /* 0x0000003000008947 */ /* 0x000fea0003800000 */
[----:B01----:R-:W-:Y:S01]  /*0470*/  FSETP.GT.FTZ.AND P0, PT, R9, c[0x0][0x16c], PT ;  /* 0x00005b0009007a0b */ /* 0x003fe20003f14000 */
[----:B------:R-:W-:-:S12]  /*0480*/  IMAD.MOV.U32 R10, RZ, RZ, R9 ;  /* 0x000000ffff0a7224 */ /* 0x000fd800078e0009 */
[----:B------:R-:W-:Y:S02]  /*0490*/  @P0 IMAD.MOV.U32 R10, RZ, RZ, c[0x0][0x16c] ;  /* 0x00005b00ff0a0624 */ /* 0x000fe400078e00ff */
.L_x_3084:
[----:B01----:R-:W-:Y:S05]  /*04a0*/  BSYNC B0 ;  /* 0x0000000000007941 */ /* 0x003fea0003800000 */
.L_x_3083:
        /* <DEDUP_REMOVED lines=10> */
.L_x_3086:
[----:B0-----:R-:W-:Y:S05]  /*0550*/  BSYNC B0 ;  /* 0x0000000000007941 */ /* 0x001fea0003800000 */
.L_x_3085:
        /* <DEDUP_REMOVED lines=10> */
.L_x_3088:
[----:B----4-:R-:W-:Y:S05]  /*0600*/  BSYNC B0 ;  /* 0x0000000000007941 */ /* 0x010fea0003800000 */
.L_x_3087:
        /* <DEDUP_REMOVED lines=9> */
.L_x_3090:
[----:B0-----:R-:W-:Y:S05]  /*06a0*/  BSYNC B0 ;  /* 0x0000000000007941 */ /* 0x001fea0003800000 */
.L_x_3089:
[----:B------:R-:W-:Y:S02]  /*06b0*/  FADD.FTZ R2, -R14, 1 ;  /* 0x3f8000000e027421 */ /* 0x000fe40000010100 */
[----:B-1----:R-:W-:Y:S02]  /*06c0*/  FMUL.FTZ R10, R13, R10 ;  /* 0x0000000a0d0a7220 */ /* 0x002fe40000410000 */
[----:B------:R-:W0:Y:S01]  /*06d0*/  MUFU.RCP R3, R2 ;  /* 0x0000000200037308 */ /* 0x000e220000001000 */
[----:B------:R-:W-:Y:S02]  /*06e0*/  FMUL.FTZ R11, R12, R11 ;  /* 0x0000000b0c0b7220 */ /* 0x000fe40000410000 */
[----:B----4-:R-:W-:Y:S02]  /*06f0*/  FMUL.FTZ R9, R18, R9 ;  /* 0x0000000912097220 */ /* 0x010fe40000410000 */
[----:B------:R-:W-:Y:S02]  /*0700*/  FMUL.FTZ R4, R4, 0.69314718246459960938 ;  /* 0x3f31721804047820 */ /* 0x000fe40000410000 */
[----:B------:R-:W-:Y:S01]  /*0710*/  FMUL.FTZ R5, R5, 0.69314718246459960938 ;  /* 0x3f31721805057820 */ /* 0x000fe20000410000 */
[----:B------:R-:W1:Y:S01]  /*0720*/  MUFU.LG2 R10, R10 ;  /* 0x0000000a000a7308 */ /* 0x000e620000000c00 */
[----:B------:R-:W-:-:S03]  /*0730*/  IMAD.WIDE.U32 R16, R16, R7, c[0x0][0x178] ;  /* 0x00005e0010107625 */ /* 0x000fc600078e0007 */
[----:B------:R-:W-:Y:S01]  /*0740*/  F2FP.BF16.PACK_AB R4, R5, R4 ;  /* 0x000000040504723e */ /* 0x000fe200000010ff */
[----:B--2---:R-:W-:Y:S02]  /*0750*/  FMUL.FTZ R6, R6, 0.69314718246459960938 ;  /* 0x3f31721806067820 */ /* 0x004fe40000410000 */
[----:B------:R-:W-:Y:S01]  /*0760*/  IMAD.WIDE R16, R0, 0x8, R16 ;  /* 0x0000000800107825 */ /* 0x000fe200078e0210 */
[----:B------:R-:W2:Y:S03]  /*0770*/  MUFU.LG2 R11, R11 ;  /* 0x0000000b000b7308 */ /* 0x000ea60000000c00 */
[----:B0-----:R-:W-:Y:S02]  /*0780*/  FMUL.FTZ R14, R3, R14 ;  /* 0x0000000e030e7220 */ /* 0x001fe40000410000 */
[----:B---3--:R-:W-:-:S03]  /*0790*/  FMUL.FTZ R3, R8, 0.69314718246459960938 ;  /* 0x3f31721808037820 */ /* 0x008fc60000410000 */
[----:B------:R-:W0:Y:S01]  /*07a0*/  MUFU.LG2 R9, R9 ;  /* 0x0000000900097308 */ /* 0x000e220000000c00 */
[----:B-1----:R-:W-:Y:S01]  /*07b0*/  FMUL.FTZ R10, R10, 0.69314718246459960938 ;  /* 0x3f3172180a0a7820 */ /* 0x002fe20000410000 */
[----:B------:R-:W-:-:S05]  /*07c0*/  F2FP.BF16.PACK_AB R5, R3, R6 ;  /* 0x000000060305723e */ /* 0x000fca00000010ff */
[----:B------:R-:W-:Y:S01]  /*07d0*/  STG.E.64 [R16.64], R4 ;  /* 0x0000000410007986 */ /* 0x000fe2000c101b04 */
[----:B------:R-:W1:Y:S01]  /*07e0*/  MUFU.LG2 R14, R14 ;  /* 0x0000000e000e7308 */ /* 0x000e620000000c00 */
[----:B--2---:R-:W-:-:S05]  /*07f0*/  FMUL.FTZ R11, R11, 0.69314718246459960938 ;  /* 0x3f3172180b0b7820 */ /* 0x004fca0000410000 */
[----:B------:R-:W-:Y:S01]  /*0800*/  F2FP.BF16.PACK_AB R6, R11, R10 ;  /* 0x0000000a0b06723e */ /* 0x000fe200000010ff */
[----:B0-----:R-:W-:Y:S02]  /*0810*/  FMUL.FTZ R7, R9, 0.69314718246459960938 ;  /* 0x3f31721809077820 */ /* 0x001fe40000410000 */
[----:B-1----:R-:W-:-:S05]  /*0820*/  FMUL.FTZ R2, R14, 0.69314718246459960938 ;  /* 0x3f3172180e027820 */ /* 0x002fca0000410000 */
[----:B------:R-:W-:-:S05]  /*0830*/  F2FP.BF16.PACK_AB R7, R2, R7 ;  /* 0x000000070207723e */ /* 0x000fca00000010ff */
[----:B------:R-:W-:Y:S01]  /*0840*/  STG.E.64 [R16.64+0x400], R6 ;  /* 0x0004000610007986 */ /* 0x000fe2000c101b04 */
[----:B------:R-:W-:Y:S05]  /*0850*/  EXIT ;  /* 0x000000000000794d */ /* 0x000fea0003800000 */
.L_x_3074:
        /* <DEDUP_REMOVED lines=67> */
.L_x_3094:
[----:B------:R-:W-:Y:S05]  /*0c90*/  BSYNC B1 ;  /* 0x0000000000017941 */ /* 0x000fea0003800000 */
.L_x_3093:
[----:B------:R-:W-:-:S04]  /*0ca0*/  FADD.FTZ R2, -R0, 1 ;  /* 0x3f80000000027421 */ /* 0x000fc80000010100 */
[----:B------:R-:W0:Y:S02]  /*0cb0*/  MUFU.RCP R3, R2 ;  /* 0x0000000200037308 */ /* 0x000e240000001000 */
[----:B0-----:R-:W-:-:S06]  /*0cc0*/  FMUL.FTZ R3, R3, R0 ;  /* 0x0000000003037220 */ /* 0x001fcc0000410000 */
[----:B------:R-:W0:Y:S02]  /*0cd0*/  MUFU.LG2 R3, R3 ;  /* 0x0000000300037308 */ /* 0x000e240000000c00 */
[----:B0-----:R-:W-:-:S05]  /*0ce0*/  FMUL.FTZ R0, R3, 0.69314718246459960938 ;  /* 0x3f31721803007820 */ /* 0x001fca0000410000 */
[----:B------:R-:W-:Y:S02]  /*0cf0*/  F2FP.BF16.PACK_AB R0, RZ, R0 ;  /* 0x00000000ff00723e */ /* 0x000fe400000010ff */
.L_x_3092:
[----:B------:R-:W-:Y:S05]  /*0d00*/  BSYNC B0 ;  /* 0x0000000000007941 */ /* 0x000fea0003800000 */
.L_x_3091:
        /* <DEDUP_REMOVED lines=12> */
.L_x_3098:
[----:B------:R-:W-:Y:S05]  /*0dd0*/  BSYNC B1 ;  /* 0x0000000000017941 */ /* 0x000fea0003800000 */
.L_x_3097:
[----:B------:R-:W-:-:S06]  /*0de0*/  FADD.FTZ R3, -R2, 1 ;  /* 0x3f80000002037421 */ /* 0x000fcc0000010100 */
[----:B------:R-:W0:Y:S02]  /*0df0*/  MUFU.RCP R3, R3 ;  /* 0x0000000300037308 */ /* 0x000e240000001000 */
[----:B0-----:R-:W-:-:S06]  /*0e00*/  FMUL.FTZ R4, R3, R2 ;  /* 0x0000000203047220 */ /* 0x001fcc0000410000 */
[----:B------:R-:W0:Y:S02]  /*0e10*/  MUFU.LG2 R4, R4 ;  /* 0x0000000400047308 */ /* 0x000e240000000c00 */
[----:B0-----:R-:W-:-:S05]  /*0e20*/  FMUL.FTZ R2, R4, 0.69314718246459960938 ;  /* 0x3f31721804027820 */ /* 0x001fca0000410000 */
[----:B------:R-:W-:Y:S02]  /*0e30*/  F2FP.BF16.PACK_AB R2, RZ, R2 ;  /* 0x00000002ff02723e */ /* 0x000fe400000010ff */
.L_x_3096:
[----:B------:R-:W-:Y:S05]  /*0e40*/  BSYNC B0 ;  /* 0x0000000000007941 */ /* 0x000fea0003800000 */
.L_x_3095:
        /* <DEDUP_REMOVED lines=12> */
.L_x_3102:
[----:B------:R-:W-:Y:S05]  /*0f10*/  BSYNC B1 ;  /* 0x0000000000017941 */ /* 0x000fea0003800000 */
.L_x_3101:
[----:B------:R-:W-:-:S06]  /*0f20*/  FADD.FTZ R4, -R3, 1 ;  /* 0x3f80000003047421 */ /* 0x000fcc0000010100 */
[----:B------:R-:W0:Y:S02]  /*0f30*/  MUFU.RCP R4, R4 ;  /* 0x0000000400047308 */ /* 0x000e240000001000 */
[----:B0-----:R-:W-:-:S06]  /*0f40*/  FMUL.FTZ R5, R4, R3 ;  /* 0x0000000304057220 */ /* 0x001fcc0000410000 */
[----:B------:R-:W0:Y:S02]  /*0f50*/  MUFU.LG2 R5, R5 ;  /* 0x0000000500057308 */ /* 0x000e240000000c00 */
[----:B0-----:R-:W-:-:S05]  /*0f60*/  FMUL.FTZ R3, R5, 0.69314718246459960938 ;  /* 0x3f31721805037820 */ /* 0x001fca0000410000 */
[----:B------:R-:W-:Y:S02]  /*0f70*/  F2FP.BF16.PACK_AB R3, RZ, R3 ;  /* 0x00000003ff03723e */ /* 0x000fe400000010ff */
.L_x_3100:
[----:B------:R-:W-:Y:S05]  /*0f80*/  BSYNC B0 ;  /* 0x0000000000007941 */ /* 0x000fea0003800000 */
.L_x_3099:
        /* <DEDUP_REMOVED lines=12> */
.L_x_3106:
[----:B------:R-:W-:Y:S05]  /*1050*/  BSYNC B1 ;  /* 0x0000000000017941 */ /* 0x000fea0003800000 */
.L_x_3105:
[----:B------:R-:W-:-:S06]  /*1060*/  FADD.FTZ R5, -R4, 1 ;  /* 0x3f80000004057421 */ /* 0x000fcc0000010100 */
[----:B------:R-:W0:Y:S02]  /*1070*/  MUFU.RCP R5, R5 ;  /* 0x0000000500057308 */ /* 0x000e240000001000 */
[----:B0-----:R-:W-:-:S06]  /*1080*/  FMUL.FTZ R6, R5, R4 ;  /* 0x0000000405067220 */ /* 0x001fcc0000410000 */
[----:B------:R-:W0:Y:S02]  /*1090*/  MUFU.LG2 R6, R6 ;  /* 0x0000000600067308 */ /* 0x000e240000000c00 */
[----:B0-----:R-:W-:-:S05]  /*10a0*/  FMUL.FTZ R4, R6, 0.69314718246459960938 ;  /* 0x3f31721806047820 */ /* 0x001fca0000410000 */
[----:B------:R-:W-:Y:S02]  /*10b0*/  F2FP.BF16.PACK_AB R4, RZ, R4 ;  /* 0x00000004ff04723e */ /* 0x000fe400000010ff */
.L_x_3104:
[----:B------:R-:W-:Y:S05]  /*10c0*/  BSYNC B0 ;  /* 0x0000000000007941 */ /* 0x000fea0003800000 */
.L_x_3103:
        /* <DEDUP_REMOVED lines=12> */
.L_x_3110:
[----:B------:R-:W-:Y:S05]  /*1190*/  BSYNC B1 ;  /* 0x0000000000017941 */ /* 0x000fea0003800000 */
.L_x_3109:
[----:B------:R-:W-:-:S06]  /*11a0*/  FADD.FTZ R6, -R5, 1 ;  /* 0x3f80000005067421 */ /* 0x000fcc0000010100 */
[----:B------:R-:W0:Y:S02]  /*11b0*/  MUFU.RCP R6, R6 ;  /* 0x0000000600067308 */ /* 0x000e240000001000 */
[----:B0-----:R-:W-:-:S06]  /*11c0*/  FMUL.FTZ R7, R6, R5 ;  /* 0x0000000506077220 */ /* 0x001fcc0000410000 */
[----:B------:R-:W0:Y:S02]  /*11d0*/  MUFU.LG2 R7, R7 ;  /* 0x0000000700077308 */ /* 0x000e240000000c00 */
[----:B0-----:R-:W-:-:S05]  /*11e0*/  FMUL.FTZ R5, R7, 0.69314718246459960938 ;  /* 0x3f31721807057820 */ /* 0x001fca0000410000 */
[----:B------:R-:W-:Y:S02]  /*11f0*/  F2FP.BF16.PACK_AB R5, RZ, R5 ;  /* 0x00000005ff05723e */ /* 0x000fe400000010ff */
.L_x_3108:
[----:B------:R-:W-:Y:S05]  /*1200*/  BSYNC B0 ;  /* 0x0000000000007941 */ /* 0x000fea0003800000 */
.L_x_3107:
        /* <DEDUP_REMOVED lines=12> */
.L_x_3114:
[----:B------:R-:W-:Y:S05]  /*12d0*/  BSYNC B1 ;  /* 0x0000000000017941 */ /* 0x000fea0003800000 */
.L_x_3113:
[----:B------:R-:W-:-:S06]  /*12e0*/  FADD.FTZ R7, -R6, 1 ;  /* 0x3f80000006077421 */ /* 0x000fcc0000010100 */
[----:B------:R-:W0:Y:S02]  /*12f0*/  MUFU.RCP R7, R7 ;  /* 0x0000000700077308 */ /* 0x000e240000001000 */
[----:B0-----:R-:W-:-:S06]  /*1300*/  FMUL.FTZ R8, R7, R6 ;  /* 0x0000000607087220 */ /* 0x001fcc0000410000 */
[----:B------:R-:W0:Y:S02]  /*1310*/  MUFU.LG2 R8, R8 ;  /* 0x0000000800087308 */ /* 0x000e240000000c00 */
[----:B0-----:R-:W-:-:S05]  /*1320*/  FMUL.FTZ R6, R8, 0.69314718246459960938 ;  /* 0x3f31721808067820 */ /* 0x001fca0000410000 */
[----:B------:R-:W-:Y:S02]  /*1330*/  F2FP.BF16.PACK_AB R6, RZ, R6 ;  /* 0x00000006ff06723e */ /* 0x000fe400000010ff */
.L_x_3112:
[----:B------:R-:W-:Y:S05]  /*1340*/  BSYNC B0 ;  /* 0x0000000000007941 */ /* 0x000fea0003800000 */
.L_x_3111:
        /* <DEDUP_REMOVED lines=12> */
.L_x_3118:
[----:B------:R-:W-:Y:S05]  /*1410*/  BSYNC B1 ;  /* 0x0000000000017941 */ /* 0x000fea0003800000 */
.L_x_3117:
[----:B------:R-:W-:-:S06]  /*1420*/  FADD.FTZ R8, -R7, 1 ;  /* 0x3f80000007087421 */ /* 0x000fcc0000010100 */
[----:B------:R-:W0:Y:S02]  /*1430*/  MUFU.RCP R8, R8 ;  /* 0x0000000800087308 */ /* 0x000e240000001000 */
[----:B0-----:R-:W-:-:S06]  /*1440*/  FMUL.FTZ R9, R8, R7 ;  /* 0x0000000708097220 */ /* 0x001fcc0000410000 */
[----:B------:R-:W0:Y:S02]  /*1450*/  MUFU.LG2 R9, R9 ;  /* 0x0000000900097308 */ /* 0x000e240000000c00 */
[----:B0-----:R-:W-:-:S05]  /*1460*/  FMUL.FTZ R7, R9, 0.69314718246459960938 ;  /* 0x3f31721809077820 */ /* 0x001fca0000410000 */
[----:B------:R-:W-:Y:S02]  /*1470*/  F2FP.BF16.PACK_AB R7, RZ, R7 ;  /* 0x00000007ff07723e */ /* 0x000fe400000010ff */
.L_x_3116:
[----:B------:R-:W-:Y:S05]  /*1480*/  BSYNC B0 ;  /* 0x0000000000007941 */ /* 0x000fea0003800000 */
.L_x_3115:
        /* <DEDUP_REMOVED lines=11> */
.L_x_3122:
[----:B------:R-:W-:Y:S05]  /*1540*/  BSYNC B1 ;  /* 0x0000000000017941 */ /* 0x000fea0003800000 */
.L_x_3121:
[----:B------:R-:W-:-:S06]  /*1550*/  FADD.FTZ R9, -R14, 1 ;  /* 0x3f8000000e097421 */ /* 0x000fcc0000010100 */
[----:B------:R-:W0:Y:S02]  /*1560*/  MUFU.RCP R9, R9 ;  /* 0x0000000900097308 */ /* 0x000e240000001000 */
[----:B0-----:R-:W-:-:S06]  /*1570*/  FMUL.FTZ R14, R9, R14 ;  /* 0x0000000e090e7220 */ /* 0x001fcc0000410000 */
[----:B------:R-:W0:Y:S02]  /*1580*/  MUFU.LG2 R14, R14 ;  /* 0x0000000e000e7308 */ /* 0x000e240000000c00 */
[----:B0-----:R-:W-:-:S05]  /*1590*/  FMUL.FTZ R8, R14, 0.69314718246459960938 ;  /* 0x3f3172180e087820 */ /* 0x001fca0000410000 */
[----:B------:R-:W-:Y:S02]  /*15a0*/  F2FP.BF16.PACK_AB R8, RZ, R8 ;  /* 0x00000008ff08723e */ /* 0x000fe400000010ff */
.L_x_3120:
[----:B------:R-:W-:Y:S05]  /*15b0*/  BSYNC B0 ;  /* 0x0000000000007941 */ /* 0x000fea0003800000 */
.L_x_3119:
        /* <DEDUP_REMOVED lines=22> */
.L_x_3125:
[----:B0-----:R-:W-:-:S13]  /*1720*/  ISETP.GE.AND P0, PT, R17, R15, PT ;  /* 0x0000000f1100720c */ /* 0x001fda0003f06270 */
[----:B------:R-:W-:Y:S05]  /*1730*/  @P0 BRA `(.L_x_3127) ;  /* 0x000000c000000947 */ /* 0x000fea0003800000 */
[----:B------:R-:W-:Y:S01]  /*1740*/  IMAD.IADD R2, R16, 0x1, R17 ;  /* 0x0000000110027824 */ /* 0x000fe200078e0211 */
[----:B------:R-:W-:Y:S01]  /*1750*/  IADD3 R17, R17, 0x80, RZ ;  /* 0x0000008011117810 */ /* 0x000fe20007ffe0ff */
[----:B------:R-:W-:-:S04]  /*1760*/  IMAD.MOV.U32 R3, RZ, RZ, 0x2 ;  /* 0x00000002ff037424 */ /* 0x000fc800078e00ff */
[----:B------:R-:W-:-:S05]  /*1770*/  IMAD.WIDE.U32 R2, R2, R3, c[0x0][0x178] ;  /* 0x00005e0002027625 */ /* 0x000fca00078e0003 */
[----:B------:R0:W-:Y:S02]  /*1780*/  STG.E.U16 [R2.64], R4 ;  /* 0x0000000402007986 */ /* 0x0001e4000c101504 */
.L_x_3126:
[----:B------:R-:W-:-:S13]  /*1790*/  ISETP.GE.AND P0, PT, R17, R15, PT ;  /* 0x0000000f1100720c */ /* 0x000fda0003f06270 */
[----:B------:R-:W-:Y:S05]  /*17a0*/  @P0 BRA `(.L_x_3128) ;  /* 0x000000d000000947 */ /* 0x000fea0003800000 */
[----:B0-----:R-:W-:Y:S01]  /*17b0*/  MOV R3, 0x2 ;  /* 0x0000000200037802 */ /* 0x001fe20000000f00 */
[----:B------:R-:W-:Y:S01]  /*17c0*/  IMAD.IADD R2, R16, 0x1, R17 ;  /* 0x0000000110027824 */ /* 0x000fe200078e0211 */
[----:B------:R-:W-:-:S03]  /*17d0*/  IADD3 R17, R17, 0x80, RZ ;  /* 0x0000008011117810 */ /* 0x000fc60007ffe0ff */
[----:B------:R-:W-:-:S05]  /*17e0*/  IMAD.WIDE.U32 R2, R2, R3, c[0x0][0x178] ;  /* 0x00005e0002027625 */ /* 0x000fca00078e0003 */
[----:B------:R0:W-:Y:S02]  /*17f0*/  STG.E.U16 [R2.64], R5 ;  /* 0x0000000502007986 */ /* 0x0001e4000c101504 */
.L_x_3127:
        /* <DEDUP_REMOVED lines=8> */
.L_x_3128:
[----:B------:R-:W-:Y:S05]  /*1880*/  BSYNC B1 ;  /* 0x0000000000017941 */ /* 0x000fea0003800000 */
.L_x_3124:
[----:B------:R-:W-:-:S13]  /*1890*/  ISETP.GE.AND P0, PT, R17, R15, PT ;  /* 0x0000000f1100720c */ /* 0x000fda0003f06270 */
[----:B0-----:R-:W-:Y:S01]  /*18a0*/  @!P0 MOV R3, 0x2 ;  /* 0x0000000200038802 */ /* 0x001fe20000000f00 */
[----:B------:R-:W-:Y:S01]  /*18b0*/  @!P0 IMAD.IADD R2, R16, 0x1, R17 ;  /* 0x0000000110028824 */ /* 0x000fe200078e0211 */
[----:B------:R-:W-:-:S03]  /*18c0*/  @!P0 IADD3 R17, R17, 0x80, RZ ;  /* 0x0000008011118810 */ /* 0x000fc60007ffe0ff */
[----:B------:R-:W-:-:S05]  /*18d0*/  @!P0 IMAD.WIDE.U32 R2, R2, R3, c[0x0][0x178] ;  /* 0x00005e0002028625 */ /* 0x000fca00078e0003 */
[----:B------:R0:W-:Y:S02]  /*18e0*/  @!P0 STG.E.U16 [R2.64], R7 ;  /* 0x0000000702008986 */ /* 0x0001e4000c101504 */
.L_x_3129:
[----:B------:R-:W-:Y:S05]  /*18f0*/  BSYNC B0 ;  /* 0x0000000000007941 */ /* 0x000fea0003800000 */
.L_x_3123:
        /* <DEDUP_REMOVED lines=8> */
.L_x_3130:
        /* <DEDUP_REMOVED lines=16> */
.L_x_10313:


//--------------------- .text._ZN2at6native29vectorized_elementwise_kernelILi8EZZZNS0_17logit_kernel_cudaERNS_18TensorIteratorBaseERKN3c106ScalarEENKUlvE_clEvENKUlvE2_clEvEUlNS4_8BFloat16EE0_St5arrayIPcLm2EEEEviT0_T1_ --------------------------
	.section	.text._ZN2at6native29vectorized_elementwise_kernelILi8EZZZNS0_17logit_kernel_cudaERNS_18TensorIteratorBaseERKN3c106ScalarEENKUlvE_clEvENKUlvE2_clEvEUlNS4_8BFloat16EE0_St5arrayIPcLm2EEEEviT0_T1_,"ax",@progbits
	.sectioninfo	@"SHI_REGISTERS=4"
	.align	128
        .global         _ZN2at6native29vectorized_elementwise_kernelILi8EZZZNS0_17logit_kernel_cudaERNS_18TensorIteratorBaseERKN3c106ScalarEENKUlvE_clEvENKUlvE2_clEvEUlNS4_8BFloat16EE0_St5arrayIPcLm2EEEEviT0_T1_
        .type           _ZN2at6native29vectorized_elementwise_kernelILi8EZZZNS0_17logit_kernel_cudaERNS_18TensorIteratorBaseERKN3c106ScalarEENKUlvE_clEvENKUlvE2_clEvEUlNS4_8BFloat16EE0_St5arrayIPcLm2EEEEviT0_T1_,@function
        .size           _ZN2at6native29vectorized_elementwise_kernelILi8EZZZNS0_17logit_kernel_cudaERNS_18TensorIteratorBaseERKN3c106ScalarEENKUlvE_clEvENKUlvE2_clEvEUlNS4_8BFloat16EE0_St5arrayIPcLm2EEEEviT0_T1_,(.L_x_10314 - _ZN2at6native29vectorized_elementwise_kernelILi8EZZZNS0_17logit_kernel_cudaERNS_18TensorIteratorBaseERKN3c106ScalarEENKUlvE_clEvENKUlvE2_clEvEUlNS4_8BFloat16EE0_St5arrayIPcLm2EEEEviT0_T1_)
        .other          _ZN2at6native29vectorized_elementwise_kernelILi8EZZZNS0_17logit_kernel_cudaERNS_18TensorIteratorBaseERKN3c106ScalarEENKUlvE_clEvENKUlvE2_clEvEUlNS4_8BFloat16EE0_St5arrayIPcLm2EEEEviT0_T1_,@"STO_CUDA_ENTRY STV_DEFAULT"
_ZN2at6native29vectorized_elementwise_kernelILi8EZZZNS0_17logit_kernel_cudaERNS_18TensorIteratorBaseERKN3c106ScalarEENKUlvE_clEvENKUlvE2_clEvEUlNS4_8BFloat16EE0_St5arrayIPcLm2EEEEviT0_T1_:
.text._ZN2at6native29vectorized_elementwise_kernelILi8EZZZNS0_17logit_kernel_cudaERNS_18TensorIteratorBaseERKN3c106ScalarEENKUlvE_clEvENKUlvE2_clEvEUlNS4_8BFloat16EE0_St5arrayIPcLm2EEEEviT0_T1_:
[----:B------:R-:W-:Y:S02]  /*0000*/  MOV R1, c[0x0][0x28] ;  /* 0x00000a0000017a02 */ /* 0x000fe40000000f00 */
[----:B------:R-:W-:Y:S05]  /*0010*/  EXIT ;  /* 0x000000000000794d */ /* 0x000fea0003800000 */
.L_x_3131:
        /* <DEDUP_REMOVED lines=14> */
.L_x_10314:


//--------------------- .text._ZN2at6native18elementwise_kernelILi128ELi4EZNS0_15gpu_kernel_implIZZZNS0_17logit_kernel_cudaERNS_18TensorIteratorBaseERKN3c106ScalarEENKUlvE_clEvENKUlvE2_clEvEUlNS5_8BFloat16EE_EEvS4_RKT_EUliE_EEviT1_ --------------------------
	.section	.text._ZN2at6native18elementwise_kernelILi128ELi4EZNS0_15gpu_kernel_implIZZZNS0_17logit_kernel_cudaERNS_18TensorIteratorBaseERKN3c106ScalarEENKUlvE_clEvENKUlvE2_clEvEUlNS5_8BFloat16EE_EEvS4_RKT_EUliE_EEviT1_,"ax",@progbits
	.sectioninfo	@"SHI_REGISTERS=26"
	.align	128
        .global         _ZN2at6native18elementwise_kernelILi128ELi4EZNS0_15gpu_kernel_implIZZZNS0_17logit_kernel_cudaERNS_18TensorIteratorBaseERKN3c106ScalarEENKUlvE_clEvENKUlvE2_clEvEUlNS5_8BFloat16EE_EEvS4_RKT_EUliE_EEviT1_
        .type           _ZN2at6native18elementwise_kernelILi128ELi4EZNS0_15gpu_kernel_implIZZZNS0_17logit_kernel_cudaERNS_18TensorIteratorBaseERKN3c106ScalarEENKUlvE_clEvENKUlvE2_clEvEUlNS5_8BFloat16EE_EEvS4_RKT_EUliE_EEviT1_,@function
        .size           _ZN2at6native18elementwise_kernelILi128ELi4EZNS0_15gpu_kernel_implIZZZNS0_17logit_kernel_cudaERNS_18TensorIteratorBaseERKN3c106ScalarEENKUlvE_clEvENKUlvE2_clEvEUlNS5_8BFloat16EE_EEvS4_RKT_EUliE_EEviT1_,(.L_x_10315 - _ZN2at6native18elementwise_kernelILi128ELi4EZNS0_15gpu_kernel_implIZZZNS0_17logit_kernel_cudaERNS_18TensorIteratorBaseERKN3c106ScalarEENKUlvE_clEvENKUlvE2_clEvEUlNS5_8BFloat16EE_EEvS4_RKT_EUliE_EEviT1_)
        .other          _ZN2at6native18elementwise_kernelILi128ELi4EZNS0_15gpu_kernel_implIZZZNS0_17logit_kernel_cudaERNS_18TensorIteratorBaseERKN3c106ScalarEENKUlvE_clEvENKUlvE2_clEvEUlNS5_8BFloat16EE_EEvS4_RKT_EUliE_EEviT1_,@"STO_CUDA_ENTRY STV_DEFAULT"
_ZN2at6native18elementwise_kernelILi128ELi4EZNS0_15gpu_kernel_implIZZZNS0_17logit_kernel_cudaERNS_18TensorIteratorBaseERKN3c106ScalarEENKUlvE_clEvENKUlvE2_clEvEUlNS5_8BFloat16EE_EEvS4_RKT_EUliE_EEviT1_:
.text._ZN2at6native18elementwise_kernelILi128ELi4EZNS0_15gpu_kernel_implIZZZNS0_17logit_kernel_cudaERNS_18TensorIteratorBaseERKN3c106ScalarEENKUlvE_clEvENKUlvE2_clEvEUlNS5_8BFloat16EE_EEvS4_RKT_EUliE_EEviT1_:
        /* <DEDUP_REMOVED lines=236> */
.L_x_3134:
        /* <DEDUP_REMOVED lines=20> */
.L_x_3138:
[----:B------:R-:W2:Y:S02]  /*1000*/  LDG.E.U8 R2, [R2.64] ;  /* 0x0000002402027981 */ /* 0x000ea4000c1e1100 */
[----:B--2---:R-:W0:Y:S02]  /*1010*/  I2F.U16 R0, R2 ;  /* 0x0000000200007306 */ /* 0x004e240000101000 */
[----:B0-----:R-:W-:Y:S01]  /*1020*/  F2FP.BF16.PACK_AB R0, RZ, R0 ;  /* 0x00000000ff00723e */ /* 0x001fe200000010ff */
[----:B------:R-:W-:Y:S05]  /*1030*/  BRA `(.L_x_3140) ;  /* 0x00000e3000007947 */ /* 0x000fea0003800000 */
.L_x_3137:
        /* <DEDUP_REMOVED lines=10> */
.L_x_3142:
[----:B------:R-:W2:Y:S02]  /*10e0*/  LDG.E R2, [R2.64] ;  /* 0x0000002402027981 */ /* 0x000ea4000c1e1900 */
[----:B--2---:R-:W0:Y:S02]  /*10f0*/  I2F R0, R2 ;  /* 0x0000000200007306 */ /* 0x004e240000201400 */
[----:B0-----:R-:W-:Y:S01]  /*1100*/  F2FP.BF16.PACK_AB R0, RZ, R0 ;  /* 0x00000000ff00723e */ /* 0x001fe200000010ff */
[----:B------:R-:W-:Y:S05]  /*1110*/  BRA `(.L_x_3140) ;  /* 0x00000d5000007947 */ /* 0x000fea0003800000 */
.L_x_3141:
[----:B------:R-:W2:Y:S02]  /*1120*/  LDG.E.U16 R2, [R2.64] ;  /* 0x0000002402027981 */ /* 0x000ea4000c1e1500 */
[----:B--2---:R-:W0:Y:S02]  /*1130*/  I2F.S16 R0, R2 ;  /* 0x0000000200007306 */ /* 0x004e240000101400 */
[----:B0-----:R-:W-:Y:S01]  /*1140*/  F2FP.BF16.PACK_AB R0, RZ, R0 ;  /* 0x00000000ff00723e */ /* 0x001fe200000010ff */
[----:B------:R-:W-:Y:S05]  /*1150*/  BRA `(.L_x_3140) ;  /* 0x00000d1000007947 */ /* 0x000fea0003800000 */
.L_x_3136:
        /* <DEDUP_REMOVED lines=9> */
.L_x_3144:
[----:B------:R-:W2:Y:S02]  /*11f0*/  LDG.E.U16 R0, [R2.64] ;  /* 0x0000002402007981 */ /* 0x000ea4000c1e1500 */
[----:B--2---:R-:W-:-:S05]  /*1200*/  HADD2.F32 R0, -RZ, R0.H0_H0 ;  /* 0x20000000ff007230 */ /* 0x004fca0000004100 */
[----:B------:R-:W-:Y:S01]  /*1210*/  F2FP.BF16.PACK_AB R0, RZ, R0 ;  /* 0x00000000ff00723e */ /* 0x000fe200000010ff */
[----:B------:R-:W-:Y:S05]  /*1220*/  BRA `(.L_x_3140) ;  /* 0x00000c4000007947 */ /* 0x000fea0003800000 */
.L_x_3143:
        /* <DEDUP_REMOVED lines=9> */
.L_x_3146:
[----:B------:R-:W2:Y:S02]  /*12c0*/  LDG.E.U16 R2, [R2.64] ;  /* 0x0000002402027981 */ /* 0x000ea4000c1e1500 */
[----:B--2---:R-:W-:-:S05]  /*12d0*/  HADD2.F32 R0, -RZ, R2.H0_H0 ;  /* 0x20000002ff007230 */ /* 0x004fca0000004100 */
[----:B------:R-:W-:Y:S01]  /*12e0*/  F2FP.BF16.PACK_AB R0, RZ, R0 ;  /* 0x00000000ff00723e */ /* 0x000fe200000010ff */
[----:B------:R-:W-:Y:S05]  /*12f0*/  BRA `(.L_x_3140) ;  /* 0x00000b7000007947 */ /* 0x000fea0003800000 */
.L_x_3145:
[----:B------:R-:W2:Y:S02]  /*1300*/  LDG.E.64 R2, [R2.64] ;  /* 0x0000002402027981 */ /* 0x000ea4000c1e1b00 */
[----:B--2---:R-:W0:Y:S01]  /*1310*/  F2F.F32.F64 R0, R2 ;  /* 0x0000000200007310 */ /* 0x004e220000301000 */
[----:B------:R-:W0:-:S14]  /*1320*/  DSETP.GEU.AND P0, PT, |R2|, c[0x2][0x0], PT ;  /* 0x008000000200762a */ /* 0x000e1c0003f0e200 */
[----:B0-----:R-:W-:-:S05]  /*1330*/  @!P0 FMUL R0, R0, 1.175494350822287508e-38 ;  /* 0x0080000000008820 */ /* 0x001fca0000400000 */
[----:B------:R-:W-:Y:S01]  /*1340*/  F2FP.BF16.PACK_AB R0, RZ, R0 ;  /* 0x00000000ff00723e */ /* 0x000fe200000010ff */
[----:B------:R-:W-:Y:S05]  /*1350*/  BRA `(.L_x_3140) ;  /* 0x00000b1000007947 */ /* 0x000fea0003800000 */
.L_x_3135:
        /* <DEDUP_REMOVED lines=13> */
.L_x_3149:
[----:B------:R-:W2:Y:S02]  /*1430*/  LDG.E.64 R2, [R2.64] ;  /* 0x0000002402027981 */ /* 0x000ea4000c1e1b00 */
[----:B--2---:R-:W0:Y:S01]  /*1440*/  F2F.F32.F64 R0, R2 ;  /* 0x0000000200007310 */ /* 0x004e220000301000 */
[----:B------:R-:W0:-:S14]  /*1450*/  DSETP.GEU.AND P0, PT, |R2|, c[0x2][0x0], PT ;  /* 0x008000000200762a */ /* 0x000e1c0003f0e200 */
[----:B0-----:R-:W-:-:S05]  /*1460*/  @!P0 FMUL R0, R0, 1.175494350822287508e-38 ;  /* 0x0080000000008820 */ /* 0x001fca0000400000 */
[----:B------:R-:W-:Y:S01]  /*1470*/  F2FP.BF16.PACK_AB R0, RZ, R0 ;  /* 0x00000000ff00723e */ /* 0x000fe200000010ff */
[----:B------:R-:W-:Y:S05]  /*1480*/  BRA `(.L_x_3140) ;  /* 0x000009e000007947 */ /* 0x000fea0003800000 */
.L_x_3148:
        /* <DEDUP_REMOVED lines=28> */
.L_x_3151:
        /* <DEDUP_REMOVED lines=15> */
.L_x_3150:
[----:B------:R0:W5:Y:S01]  /*1740*/  LDG.E.U16 R0, [R2.64] ;  /* 0x0000002402007981 */ /* 0x000162000c1e1500 */
[----:B------:R-:W-:Y:S05]  /*1750*/  BRA `(.L_x_3140) ;  /* 0x0000071000007947 */ /* 0x000fea0003800000 */
.L_x_3147:
        /* <DEDUP_REMOVED lines=12> */
.L_x_3154:
        /* <DEDUP_REMOVED lines=21> */
.L_x_3158:
[----:B------:R-:W-:Y:S05]  /*1970*/  BSYNC B1 ;  /* 0x0000000000017941 */ /* 0x000fea0003800000 */
.L_x_3157:
[----:B------:R-:W-:Y:S01]  /*1980*/  LEA R3, R0, 0x3b800000, 0x17 ;  /* 0x3b80000000037811 */ /* 0x000fe200078eb8ff */
[----:B------:R-:W-:-:S05]  /*1990*/  IMAD.SHL.U32 R0, R2, 0x100000, RZ ;  /* 0x0010000002007824 */ /* 0x000fca00078e00ff */
[----:B------:R-:W-:Y:S02]  /*19a0*/  LOP3.LUT R0, R3, R0, R4, 0xfe, !PT ;  /* 0x0000000003007212 */ /* 0x000fe400078efe04 */
.L_x_3156:
[----:B------:R-:W-:Y:S05]  /*19b0*/  BSYNC B0 ;  /* 0x0000000000007941 */ /* 0x000fea0003800000 */
.L_x_3155:
[----:B------:R-:W-:Y:S01]  /*19c0*/  F2FP.BF16.PACK_AB R0, RZ, R0 ;  /* 0x00000000ff00723e */ /* 0x000fe200000010ff */
[----:B------:R-:W-:Y:S05]  /*19d0*/  BRA `(.L_x_3140) ;  /* 0x0000049000007947 */ /* 0x000fea0003800000 */
.L_x_3153:
        /* <DEDUP_REMOVED lines=21> */
.L_x_3162:
[----:B------:R-:W-:Y:S05]  /*1b30*/  BSYNC B1 ;  /* 0x0000000000017941 */ /* 0x000fea0003800000 */
.L_x_3161:
[----:B------:R-:W-:Y:S01]  /*1b40*/  LEA R3, R0, 0x37800000, 0x17 ;  /* 0x3780000000037811 */ /* 0x000fe200078eb8ff */
[----:B------:R-:W-:-:S05]  /*1b50*/  IMAD.SHL.U32 R0, R2, 0x200000, RZ ;  /* 0x0020000002007824 */ /* 0x000fca00078e00ff */
[----:B------:R-:W-:Y:S02]  /*1b60*/  LOP3.LUT R0, R3, R0, R4, 0xfe, !PT ;  /* 0x0000000003007212 */ /* 0x000fe400078efe04 */
.L_x_3160:
[----:B------:R-:W-:Y:S05]  /*1b70*/  BSYNC B0 ;  /* 0x0000000000007941 */ /* 0x000fea0003800000 */
.L_x_3159:
[----:B------:R-:W-:Y:S01]  /*1b80*/  F2FP.BF16.PACK_AB R0, RZ, R0 ;  /* 0x00000000ff00723e */ /* 0x000fe200000010ff */
[----:B------:R-:W-:Y:S05]  /*1b90*/  BRA `(.L_x_3140) ;  /* 0x000002d000007947 */ /* 0x000fea0003800000 */
.L_x_3152:
        /* <DEDUP_REMOVED lines=14> */
.L_x_3166:
[----:B------:R-:W-:Y:S05]  /*1c80*/  BSYNC B0 ;  /* 0x0000000000007941 */ /* 0x000fea0003800000 */
.L_x_3165:
[----:B------:R-:W-:Y:S01]  /*1c90*/  F2FP.BF16.PACK_AB R0, RZ, R0 ;  /* 0x00000000ff00723e */ /* 0x000fe200000010ff */
[----:B------:R-:W-:Y:S05]  /*1ca0*/  BRA `(.L_x_3140) ;  /* 0x000001c000007947 */ /* 0x000fea0003800000 */
.L_x_3139:
        /* <DEDUP_REMOVED lines=21> */
.L_x_3164:
[----:B------:R-:W2:Y:S02]  /*1e00*/  LDG.E.64 R2, [R2.64] ;  /* 0x0000002402027981 */ /* 0x000ea4000c1e1b00 */
[----:B--2---:R-:W0:Y:S02]  /*1e10*/  I2F.U64 R0, R2 ;  /* 0x0000000200007312 */ /* 0x004e240000301000 */
[----:B0-----:R-:W-:Y:S01]  /*1e20*/  F2FP.BF16.PACK_AB R0, RZ, R0 ;  /* 0x00000000ff00723e */ /* 0x001fe200000010ff */
[----:B------:R-:W-:Y:S05]  /*1e30*/  BRA `(.L_x_3140) ;  /* 0x0000003000007947 */ /* 0x000fea0003800000 */
.L_x_3163:
[----:B------:R-:W2:Y:S02]  /*1e40*/  LDG.E R2, [R2.64] ;  /* 0x0000002402027981 */ /* 0x000ea4000c1e1900 */
[----:B--2---:R-:W0:Y:S02]  /*1e50*/  I2F.U32 R0, R2 ;  /* 0x0000000200007306 */ /* 0x004e240000201000 */
[----:B0-----:R-:W-:-:S06]  /*1e60*/  F2FP.BF16.PACK_AB R0, RZ, R0 ;  /* 0x00000000ff00723e */ /* 0x001fcc00000010ff */
.L_x_3140:
[----:B-----5:R-:W-:Y:S01]  /*1e70*/  PRMT R0, RZ, 0x5410, R0 ;  /* 0x00005410ff007816 */ /* 0x020fe20000000000 */
[----:B------:R-:W1:Y:S04]  /*1e80*/  LDC.U8 R5, c[0x0][0x371] ;  /* 0x0000dc40ff057b82 */ /* 0x000e680000000000 */
[----:B0-----:R-:W-:-:S04]  /*1e90*/  FADD.FTZ R2, -R0, 1 ;  /* 0x3f80000000027421 */ /* 0x001fc80000010100 */
[----:B------:R-:W0:Y:S02]  /*1ea0*/  MUFU.RCP R3, R2 ;  /* 0x0000000200037308 */ /* 0x000e240000001000 */
[----:B0-----:R-:W-:Y:S01]  /*1eb0*/  FMUL.FTZ R0, R0, R3 ;  /* 0x0000000300007220 */ /* 0x001fe20000410000 */
[----:B-1----:R-:W-:-:S04]  /*1ec0*/  PRMT R4, R5, 0x9910, RZ ;  /* 0x0000991005047816 */ /* 0x002fc800000000ff */
[----:B------:R-:W-:Y:S01]  /*1ed0*/  ISETP.GT.AND P0, PT, R4, 0x9, PT ;  /* 0x000000090400780c */ /* 0x000fe20003f04270 */
[----:B------:R-:W0:Y:S02]  /*1ee0*/  MUFU.LG2 R0, R0 ;  /* 0x0000000000007308 */ /* 0x000e240000000c00 */
[----:B0-----:R-:W-:-:S05]  /*1ef0*/  FMUL.FTZ R3, R0, 0.69314718246459960938 ;  /* 0x3f31721800037820 */ /* 0x001fca0000410000 */
[----:B------:R-:W-:-:S05]  /*1f00*/  F2FP.BF16.PACK_AB R3, RZ, R3 ;  /* 0x00000003ff03723e */ /* 0x000fca00000010ff */
        /* <DEDUP_REMOVED lines=13> */
.L_x_3170:
[----:B------:R-:W-:-:S06]  /*1fe0*/  PRMT R3, RZ, 0x5410, R3 ;  /* 0x00005410ff037816 */ /* 0x000fcc0000000003 */
[----:B------:R-:W0:Y:S02]  /*1ff0*/  F2I.S64.TRUNC R2, R3 ;  /* 0x0000000300027311 */ /* 0x000e24000020d900 */
[----:B0-----:R0:W-:Y:S01]  /*2000*/  STG.E.U8 [R16.64], R2 ;  /* 0x0000000210007986 */ /* 0x0011e2000c101124 */
[----:B------:R-:W-:Y:S05]  /*2010*/  BRA `(.L_x_3172) ;  /* 0x00000e4000007947 */ /* 0x000fea0003800000 */
.L_x_3169:
        /* <DEDUP_REMOVED lines=10> */
.L_x_3174:
[----:B------:R-:W-:-:S06]  /*20c0*/  PRMT R3, RZ, 0x5410, R3 ;  /* 0x00005410ff037816 */ /* 0x000fcc0000000003 */
[----:B------:R-:W0:Y:S02]  /*20d0*/  F2I.FTZ.TRUNC.NTZ R3, R3 ;  /* 0x0000000300037305 */ /* 0x000e24000021f100 */
[----:B0-----:R0:W-:Y:S01]  /*20e0*/  STG.E [R16.64], R3 ;  /* 0x0000000310007986 */ /* 0x0011e2000c101924 */
[----:B------:R-:W-:Y:S05]  /*20f0*/  BRA `(.L_x_3172) ;  /* 0x00000d6000007947 */ /* 0x000fea0003800000 */
.L_x_3173:
[----:B------:R-:W-:-:S06]  /*2100*/  PRMT R3, RZ, 0x5410, R3 ;  /* 0x00005410ff037816 */ /* 0x000fcc0000000003 */
[----:B------:R-:W0:Y:S02]  /*2110*/  F2I.FTZ.TRUNC.NTZ R3, R3 ;  /* 0x0000000300037305 */ /* 0x000e24000021f100 */
[----:B0-----:R0:W-:Y:S01]  /*2120*/  STG.E.U16 [R16.64], R3 ;  /* 0x0000000310007986 */ /* 0x0011e2000c101524 */
[----:B------:R-:W-:Y:S05]  /*2130*/  BRA `(.L_x_3172) ;  /* 0x00000d2000007947 */ /* 0x000fea0003800000 */
.L_x_3168:
        /* <DEDUP_REMOVED lines=9> */
.L_x_3176:
[----:B------:R-:W-:-:S04]  /*21d0*/  PRMT R0, RZ, 0x5410, R3 ;  /* 0x00005410ff007816 */ /* 0x000fc80000000003 */
[----:B------:R-:W-:-:S05]  /*21e0*/  F2FP.PACK_AB R0, RZ, R0 ;  /* 0x00000000ff00723e */ /* 0x000fca00000000ff */
[----:B------:R0:W-:Y:S01]  /*21f0*/  STG.E.U16 [R16.64], R0 ;  /* 0x0000000010007986 */ /* 0x0001e2000c101524 */
[----:B------:R-:W-:Y:S05]  /*2200*/  BRA `(.L_x_3172) ;  /* 0x00000c5000007947 */ /* 0x000fea0003800000 */
.L_x_3175:
        /* <DEDUP_REMOVED lines=10> */
.L_x_3178:
[----:B------:R-:W-:-:S04]  /*22b0*/  PRMT R3, RZ, 0x5410, R3 ;  /* 0x00005410ff037816 */ /* 0x000fc80000000003 */
[----:B------:R-:W-:-:S04]  /*22c0*/  F2FP.PACK_AB R3, RZ, R3 ;  /* 0x00000003ff03723e */ /* 0x000fc800000000ff */
[----:B------:R-:W-:-:S05]  /*22d0*/  PRMT R3, R3, 0x5410, RZ ;  /* 0x0000541003037816 */ /* 0x000fca00000000ff */
[----:B------:R0:W-:Y:S01]  /*22e0*/  STG.E [R16.64], R3 ;  /* 0x0000000310007986 */ /* 0x0001e2000c101924 */
[----:B------:R-:W-:Y:S05]  /*22f0*/  BRA `(.L_x_3172) ;  /* 0x00000b6000007947 */ /* 0x000fea0003800000 */
.L_x_3177:
[----:B------:R-:W-:-:S05]  /*2300*/  PRMT R2, RZ, 0x5410, R3 ;  /* 0x00005410ff027816 */ /* 0x000fca0000000003 */
[----:B------:R-:W-:-:S06]  /*2310*/  FMUL.FTZ R2, R2, 1 ;  /* 0x3f80000002027820 */ /* 0x000fcc0000410000 */
[----:B------:R-:W0:Y:S02]  /*2320*/  F2F.F64.F32 R2, R2 ;  /* 0x0000000200027310 */ /* 0x000e240000201800 */
[----:B0-----:R0:W-:Y:S01]  /*2330*/  STG.E.64 [R16.64], R2 ;  /* 0x0000000210007986 */ /* 0x0011e2000c101b24 */
[----:B------:R-:W-:Y:S05]  /*2340*/  BRA `(.L_x_3172) ;  /* 0x00000b1000007947 */ /* 0x000fea0003800000 */
.L_x_3167:
        /* <DEDUP_REMOVED lines=13> */
.L_x_3181:
[----:B------:R-:W-:Y:S01]  /*2420*/  PRMT R3, RZ, 0x5410, R3 ;  /* 0x00005410ff037816 */ /* 0x000fe20000000003 */
[----:B------:R-:W-:-:S04]  /*2430*/  CS2R R6, SRZ ;  /* 0x0000000000067805 */ /* 0x000fc8000001ff00 */
[----:B------:R-:W-:-:S04]  /*2440*/  FMUL.FTZ R3, R3, 1 ;  /* 0x3f80000003037820 */ /* 0x000fc80000410000 */
[----:B------:R-:W0:Y:S02]  /*2450*/  F2F.F64.F32 R4, R3 ;  /* 0x0000000300047310 */ /* 0x000e240000201800 */
[----:B0-----:R0:W-:Y:S01]  /*2460*/  STG.E.128 [R16.64], R4 ;  /* 0x0000000410007986 */ /* 0x0011e2000c101d24 */
[----:B------:R-:W-:Y:S05]  /*2470*/  BRA `(.L_x_3172) ;  /* 0x000009e000007947 */ /* 0x000fea0003800000 */
.L_x_3180:
        /* <DEDUP_REMOVED lines=21> */
.L_x_3185:
[----:B------:R-:W-:Y:S05]  /*25d0*/  BSYNC B0 ;  /* 0x0000000000007941 */ /* 0x000fea0003800000 */
.L_x_3184:
[----:B------:R-:W-:-:S05]  /*25e0*/  LOP3.LUT R3, R0, R3, RZ, 0xfc, !PT ;  /* 0x0000000300037212 */ /* 0x000fca00078efcff */
[----:B------:R0:W-:Y:S01]  /*25f0*/  STG.E.U8 [R16.64], R3 ;  /* 0x0000000310007986 */ /* 0x0001e2000c101124 */
[----:B------:R-:W-:Y:S05]  /*2600*/  BRA `(.L_x_3172) ;  /* 0x0000085000007947 */ /* 0x000fea0003800000 */
.L_x_3183:
        /* <DEDUP_REMOVED lines=13> */
.L_x_3187:
[----:B------:R-:W-:Y:S01]  /*26e0*/  IMAD.MOV.U32 R0, RZ, RZ, 0x7f ;  /* 0x0000007fff007424 */ /* 0x000fe200078e00ff */
[----:B------:R-:W-:-:S04]  /*26f0*/  ISETP.GT.U32.AND P0, PT, R2, 0x7f800000, PT ;  /* 0x7f8000000200780c */ /* 0x000fc80003f04070 */
[----:B------:R-:W-:-:S04]  /*2700*/  SEL R0, R0, 0x7c, P0 ;  /* 0x0000007c00007807 */ /* 0x000fc80000000000 */
.L_x_3188:
[----:B------:R-:W-:Y:S05]  /*2710*/  BSYNC B0 ;  /* 0x0000000000007941 */ /* 0x000fea0003800000 */
.L_x_3186:
[----:B------:R-:W-:-:S04]  /*2720*/  LOP3.LUT R2, R3, 0x80000000, RZ, 0xc0, !PT ;  /* 0x8000000003027812 */ /* 0x000fc800078ec0ff */
[----:B------:R-:W-:-:S04]  /*2730*/  SHF.R.U32.HI R3, RZ, 0x18, R2 ;  /* 0x00000018ff037819 */ /* 0x000fc80000011602 */
[----:B------:R-:W-:-:S05]  /*2740*/  LOP3.LUT R3, R0, R3, RZ, 0xfc, !PT ;  /* 0x0000000300037212 */ /* 0x000fca00078efcff */
[----:B------:R0:W-:Y:S01]  /*2750*/  STG.E.U8 [R16.64], R3 ;  /* 0x0000000310007986 */ /* 0x0001e2000c101124 */
[----:B------:R-:W-:Y:S05]  /*2760*/  BRA `(.L_x_3172) ;  /* 0x000006f000007947 */ /* 0x000fea0003800000 */
.L_x_3182:
[----:B------:R0:W-:Y:S01]  /*2770*/  STG.E.U16 [R16.64], R3 ;  /* 0x0000000310007986 */ /* 0x0001e2000c101524 */
[----:B------:R-:W-:Y:S05]  /*2780*/  BRA `(.L_x_3172) ;  /* 0x000006d000007947 */ /* 0x000fea0003800000 */
.L_x_3179:
        /* <DEDUP_REMOVED lines=12> */
.L_x_3191:
        /* <DEDUP_REMOVED lines=17> */
.L_x_3194:
[----:B------:R-:W-:-:S04]  /*2960*/  LOP3.LUT R2, R3, 0x80000000, RZ, 0xc0, !PT ;  /* 0x8000000003027812 */ /* 0x000fc800078ec0ff */
[----:B------:R-:W-:-:S04]  /*2970*/  SHF.R.U32.HI R3, RZ, 0x18, R2 ;  /* 0x00000018ff037819 */ /* 0x000fc80000011602 */
[----:B------:R-:W-:-:S04]  /*2980*/  LOP3.LUT R0, R0, R3, RZ, 0xfc, !PT ;  /* 0x0000000300007212 */ /* 0x000fc800078efcff */
[----:B------:R-:W-:Y:S02]  /*2990*/  PRMT R8, R0, 0x7610, R8 ;  /* 0x0000761000087816 */ /* 0x000fe40000000008 */
.L_x_3193:
[----:B------:R-:W-:Y:S05]  /*29a0*/  BSYNC B0 ;  /* 0x0000000000007941 */ /* 0x000fea0003800000 */
.L_x_3192:
[----:B------:R0:W-:Y:S01]  /*29b0*/  STG.E.U8 [R16.64], R8 ;  /* 0x0000000810007986 */ /* 0x0001e2000c101124 */
[----:B------:R-:W-:Y:S05]  /*29c0*/  BRA `(.L_x_3172) ;  /* 0x0000049000007947 */ /* 0x000fea0003800000 */
.L_x_3190:
        /* <DEDUP_REMOVED lines=17> */
.L_x_3197:
[----:B------:R-:W-:-:S04]  /*2ae0*/  LOP3.LUT R2, R3, 0x80000000, RZ, 0xc0, !PT ;  /* 0x8000000003027812 */ /* 0x000fc800078ec0ff */
[----:B------:R-:W-:-:S04]  /*2af0*/  SHF.R.U32.HI R3, RZ, 0x18, R2 ;  /* 0x00000018ff037819 */ /* 0x000fc80000011602 */
[----:B------:R-:W-:-:S04]  /*2b00*/  LOP3.LUT R0, R0, R3, RZ, 0xfc, !PT ;  /* 0x0000000300007212 */ /* 0x000fc800078efcff */
[----:B------:R-:W-:Y:S02]  /*2b10*/  PRMT R8, R0, 0x7610, R8 ;  /* 0x0000761000087816 */ /* 0x000fe40000000008 */
.L_x_3196:
[----:B------:R-:W-:Y:S05]  /*2b20*/  BSYNC B0 ;  /* 0x0000000000007941 */ /* 0x000fea0003800000 */
.L_x_3195:
[----:B------:R0:W-:Y:S01]  /*2b30*/  STG.E.U8 [R16.64], R8 ;  /* 0x0000000810007986 */ /* 0x0001e2000c101124 */
[----:B------:R-:W-:Y:S05]  /*2b40*/  BRA `(.L_x_3172) ;  /* 0x0000031000007947 */ /* 0x000fea0003800000 */
.L_x_3189:
        /* <DEDUP_REMOVED lines=22> */
.L_x_3171:
        /* <DEDUP_REMOVED lines=20> */
.L_x_3199:
[----:B------:R-:W-:-:S06]  /*2df0*/  PRMT R3, RZ, 0x5410, R3 ;  /* 0x00005410ff037816 */ /* 0x000fcc0000000003 */
[----:B------:R-:W0:Y:S02]  /*2e00*/  F2I.U64.TRUNC R2, R3 ;  /* 0x0000000300027311 */ /* 0x000e24000020d800 */
[----:B0-----:R0:W-:Y:S01]  /*2e10*/  STG.E.64 [R16.64], R2 ;  /* 0x0000000210007986 */ /* 0x0011e2000c101b24 */
[----:B------:R-:W-:Y:S05]  /*2e20*/  BRA `(.L_x_3172) ;  /* 0x0000003000007947 */ /* 0x000fea0003800000 */
.L_x_3198:
[----:B------:R-:W-:-:S06]  /*2e30*/  PRMT R3, RZ, 0x5410, R3 ;  /* 0x00005410ff037816 */ /* 0x000fcc0000000003 */
[----:B------:R-:W0:Y:S02]  /*2e40*/  F2I.FTZ.U32.TRUNC.NTZ R3, R3 ;  /* 0x0000000300037305 */ /* 0x000e24000021f000 */
[----:B0-----:R0:W-:Y:S02]  /*2e50*/  STG.E [R16.64], R3 ;  /* 0x0000000310007986 */ /* 0x0011e4000c101924 */
.L_x_3172:
[----:B------:R-:W-:-:S05]  /*2e60*/  IMAD R18, R18, 0x200, R23 ;  /* 0x0000020012127824 */ /* 0x000fca00078e0217 */
[----:B------:R-:W-:Y:S02]  /*2e70*/  IADD3 R19, R18, 0x80, RZ ;  /* 0x0000008012137810 */ /* 0x000fe40007ffe0ff */
.L_x_3133:
[----:B------:R-:W-:Y:S05]  /*2e80*/  BSYNC B6 ;  /* 0x0000000000067941 */ /* 0x000fea0003800000 */
.L_x_3132:
        /* <DEDUP_REMOVED lines=231> */
.L_x_3202:
        /* <DEDUP_REMOVED lines=20> */
.L_x_3206:
[----:B------:R-:W2:Y:S02]  /*3e40*/  LDG.E.U8 R2, [R2.64] ;  /* 0x0000002402027981 */ /* 0x000ea4000c1e1100 */
[----:B--2---:R-:W0:Y:S02]  /*3e50*/  I2F.U16 R0, R2 ;  /* 0x0000000200007306 */ /* 0x004e240000101000 */
[----:B0-----:R-:W-:Y:S01]  /*3e60*/  F2FP.BF16.PACK_AB R0, RZ, R0 ;  /* 0x00000000ff00723e */ /* 0x001fe200000010ff */
[----:B------:R-:W-:Y:S05]  /*3e70*/  BRA `(.L_x_3208) ;  /* 0x00000e3000007947 */ /* 0x000fea0003800000 */
.L_x_3205:
        /* <DEDUP_REMOVED lines=10> */
.L_x_3210:
[----:B------:R-:W2:Y:S02]  /*3f20*/  LDG.E R2, [R2.64] ;  /* 0x0000002402027981 */ /* 0x000ea4000c1e1900 */
[----:B--2---:R-:W0:Y:S02]  /*3f30*/  I2F R0, R2 ;  /* 0x0000000200007306 */ /* 0x004e240000201400 */
[----:B0-----:R-:W-:Y:S01]  /*3f40*/  F2FP.BF16.PACK_AB R0, RZ, R0 ;  /* 0x00000000ff00723e */ /* 0x001fe200000010ff */
[----:B------:R-:W-:Y:S05]  /*3f50*/  BRA `(.L_x_3208) ;  /* 0x00000d5000007947 */ /* 0x000fea0003800000 */
.L_x_3209:
[----:B------:R-:W2:Y:S02]  /*3f60*/  LDG.E.U16 R2, [R2.64] ;  /* 0x0000002402027981 */ /* 0x000ea4000c1e1500 */
[----:B--2---:R-:W0:Y:S02]  /*3f70*/  I2F.S16 R0, R2 ;  /* 0x0000000200007306 */ /* 0x004e240000101400 */
[----:B0-----:R-:W-:Y:S01]  /*3f80*/  F2FP.BF16.PACK_AB R0, RZ, R0 ;  /* 0x00000000ff00723e */ /* 0x001fe200000010ff */
[----:B------:R-:W-:Y:S05]  /*3f90*/  BRA `(.L_x_3208) ;  /* 0x00000d1000007947 */ /* 0x000fea0003800000 */
.L_x_3204:
        /* <DEDUP_REMOVED lines=9> */
.L_x_3212:
[----:B------:R-:W2:Y:S02]  /*4030*/  LDG.E.U16 R0, [R2.64] ;  /* 0x0000002402007981 */ /* 0x000ea4000c1e1500 */
[----:B--2---:R-:W-:-:S05]  /*4040*/  HADD2.F32 R0, -RZ, R0.H0_H0 ;  /* 0x20000000ff007230 */ /* 0x004fca0000004100 */
[----:B------:R-:W-:Y:S01]  /*4050*/  F2FP.BF16.PACK_AB R0, RZ, R0 ;  /* 0x00000000ff00723e */ /* 0x000fe200000010ff */
[----:B------:R-:W-:Y:S05]  /*4060*/  BRA `(.L_x_3208) ;  /* 0x00000c4000007947 */ /* 0x000fea0003800000 */
.L_x_3211:
        /* <DEDUP_REMOVED lines=9> */
.L_x_3214:
[----:B------:R-:W2:Y:S02]  /*4100*/  LDG.E.U16 R2, [R2.64] ;  /* 0x0000002402027981 */ /* 0x000ea4000c1e1500 */
[----:B--2---:R-:W-:-:S05]  /*4110*/  HADD2.F32 R0, -RZ, R2.H0_H0 ;  /* 0x20000002ff007230 */ /* 0x004fca0000004100 */
[----:B------:R-:W-:Y:S01]  /*4120*/  F2FP.BF16.PACK_AB R0, RZ, R0 ;  /* 0x00000000ff00723e */ /* 0x000fe200000010ff */
[----:B------:R-:W-:Y:S05]  /*4130*/  BRA `(.L_x_3208) ;  /* 0x00000b7000007947 */ /* 0x000fea0003800000 */
.L_x_3213:
[----:B------:R-:W2:Y:S02]  /*4140*/  LDG.E.64 R2, [R2.64] ;  /* 0x0000002402027981 */ /* 0x000ea4000c1e1b00 */
[----:B--2---:R-:W0:Y:S01]  /*4150*/  F2F.F32.F64 R0, R2 ;  /* 0x0000000200007310 */ /* 0x004e220000301000 */
[----:B------:R-:W0:-:S14]  /*4160*/  DSETP.GEU.AND P0, PT, |R2|, c[0x2][0x0], PT ;  /* 0x008000000200762a */ /* 0x000e1c0003f0e200 */
[----:B0-----:R-:W-:-:S05]  /*4170*/  @!P0 FMUL R0, R0, 1.175494350822287508e-38 ;  /* 0x0080000000008820 */ /* 0x001fca0000400000 */
[----:B------:R-:W-:Y:S01]  /*4180*/  F2FP.BF16.PACK_AB R0, RZ, R0 ;  /* 0x00000000ff00723e */ /* 0x000fe200000010ff */
[----:B------:R-:W-:Y:S05]  /*4190*/  BRA `(.L_x_3208) ;  /* 0x00000b1000007947 */ /* 0x000fea0003800000 */
.L_x_3203:
        /* <DEDUP_REMOVED lines=13> */
.L_x_3217:
[----:B------:R-:W2:Y:S02]  /*4270*/  LDG.E.64 R2, [R2.64] ;  /* 0x0000002402027981 */ /* 0x000ea4000c1e1b00 */
[----:B--2---:R-:W0:Y:S01]  /*4280*/  F2F.F32.F64 R0, R2 ;  /* 0x0000000200007310 */ /* 0x004e220000301000 */
[----:B------:R-:W0:-:S14]  /*4290*/  DSETP.GEU.AND P0, PT, |R2|, c[0x2][0x0], PT ;  /* 0x008000000200762a */ /* 0x000e1c0003f0e200 */
[----:B0-----:R-:W-:-:S05]  /*42a0*/  @!P0 FMUL R0, R0, 1.175494350822287508e-38 ;  /* 0x0080000000008820 */ /* 0x001fca0000400000 */
[----:B------:R-:W-:Y:S01]  /*42b0*/  F2FP.BF16.PACK_AB R0, RZ, R0 ;  /* 0x00000000ff00723e */ /* 0x000fe200000010ff */
[----:B------:R-:W-:Y:S05]  /*42c0*/  BRA `(.L_x_3208) ;  /* 0x000009e000007947 */ /* 0x000fea0003800000 */
.L_x_3216:
        /* <DEDUP_REMOVED lines=28> */
.L_x_3219:
        /* <DEDUP_REMOVED lines=15> */
.L_x_3218:
[----:B------:R0:W5:Y:S01]  /*4580*/  LDG.E.U16 R0, [R2.64] ;  /* 0x0000002402007981 */ /* 0x000162000c1e1500 */
[----:B------:R-:W-:Y:S05]  /*4590*/  BRA `(.L_x_3208) ;  /* 0x0000071000007947 */ /* 0x000fea0003800000 */
.L_x_3215:
        /* <DEDUP_REMOVED lines=12> */
.L_x_3222:
        /* <DEDUP_REMOVED lines=21> */
.L_x_3226:
[----:B------:R-:W-:Y:S05]  /*47b0*/  BSYNC B1 ;  /* 0x0000000000017941 */ /* 0x000fea0003800000 */
.L_x_3225:
[----:B------:R-:W-:Y:S01]  /*47c0*/  LEA R3, R0, 0x3b800000, 0x17 ;  /* 0x3b80000000037811 */ /* 0x000fe200078eb8ff */
[----:B------:R-:W-:-:S05]  /*47d0*/  IMAD.SHL.U32 R0, R2, 0x100000, RZ ;  /* 0x0010000002007824 */ /* 0x000fca00078e00ff */
[----:B------:R-:W-:Y:S02]  /*47e0*/  LOP3.LUT R0, R3, R0, R4, 0xfe, !PT ;  /* 0x0000000003007212 */ /* 0x000fe400078efe04 */
.L_x_3224:
[----:B------:R-:W-:Y:S05]  /*47f0*/  BSYNC B0 ;  /* 0x0000000000007941 */ /* 0x000fea0003800000 */
.L_x_3223:
[----:B------:R-:W-:Y:S01]  /*4800*/  F2FP.BF16.PACK_AB R0, RZ, R0 ;  /* 0x00000000ff00723e */ /* 0x000fe200000010ff */
[----:B------:R-:W-:Y:S05]  /*4810*/  BRA `(.L_x_3208) ;  /* 0x0000049000007947 */ /* 0x000fea0003800000 */
.L_x_3221:
        /* <DEDUP_REMOVED lines=21> */
.L_x_3230:
[----:B------:R-:W-:Y:S05]  /*4970*/  BSYNC B1 ;  /* 0x0000000000017941 */ /* 0x000fea0003800000 */
.L_x_3229:
[----:B------:R-:W-:Y:S01]  /*4980*/  LEA R3, R0, 0x37800000, 0x17 ;  /* 0x3780000000037811 */ /* 0x000fe200078eb8ff */
[----:B------:R-:W-:-:S05]  /*4990*/  IMAD.SHL.U32 R0, R2, 0x200000, RZ ;  /* 0x0020000002007824 */ /* 0x000fca00078e00ff */
[----:B------:R-:W-:Y:S02]  /*49a0*/  LOP3.LUT R0, R3, R0, R4, 0xfe, !PT ;  /* 0x0000000003007212 */ /* 0x000fe400078efe04 */
.L_x_3228:
[----:B------:R-:W-:Y:S05]  /*49b0*/  BSYNC B0 ;  /* 0x0000000000007941 */ /* 0x000fea0003800000 */
.L_x_3227:
[----:B------:R-:W-:Y:S01]  /*49c0*/  F2FP.BF16.PACK_AB R0, RZ, R0 ;  /* 0x00000000ff00723e */ /* 0x000fe200000010ff */
[----:B------:R-:W-:Y:S05]  /*49d0*/  BRA `(.L_x_3208) ;  /* 0x000002d000007947 */ /* 0x000fea0003800000 */
.L_x_3220:
        /* <DEDUP_REMOVED lines=14> */
.L_x_3234:
[----:B------:R-:W-:Y:S05]  /*4ac0*/  BSYNC B0 ;  /* 0x0000000000007941 */ /* 0x000fea0003800000 */
.L_x_3233:
[----:B------:R-:W-:Y:S01]  /*4ad0*/  F2FP.BF16.PACK_AB R0, RZ, R0 ;  /* 0x00000000ff00723e */ /* 0x000fe200000010ff */
[----:B------:R-:W-:Y:S05]  /*4ae0*/  BRA `(.L_x_3208) ;  /* 0x000001c000007947 */ /* 0x000fea0003800000 */
.L_x_3207:
        /* <DEDUP_REMOVED lines=21> */
.L_x_3232:
[----:B------:R-:W2:Y:S02]  /*4c40*/  LDG.E.64 R2, [R2.64] ;  /* 0x0000002402027981 */ /* 0x000ea4000c1e1b00 */
[----:B--2---:R-:W0:Y:S02]  /*4c50*/  I2F.U64 R0, R2 ;  /* 0x0000000200007312 */ /* 0x004e240000301000 */
[----:B0-----:R-:W-:Y:S01]  /*4c60*/  F2FP.BF16.PACK_AB R0, RZ, R0 ;  /* 0x00000000ff00723e */ /* 0x001fe200000010ff */
[----:B------:R-:W-:Y:S05]  /*4c70*/  BRA `(.L_x_3208) ;  /* 0x0000003000007947 */ /* 0x000fea0003800000 */
.L_x_3231:
[----:B------:R-:W2:Y:S02]  /*4c80*/  LDG.E R2, [R2.64] ;  /* 0x0000002402027981 */ /* 0x000ea4000c1e1900 */
[----:B--2---:R-:W0:Y:S02]  /*4c90*/  I2F.U32 R0, R2 ;  /* 0x0000000200007306 */ /* 0x004e240000201000 */
[----:B0-----:R-:W-:-:S06]  /*4ca0*/  F2FP.BF16.PACK_AB R0, RZ, R0 ;  /* 0x00000000ff00723e */ /* 0x001fcc00000010ff */
.L_x_3208:
        /* <DEDUP_REMOVED lines=23> */
.L_x_3238:
[----:B------:R-:W-:-:S06]  /*4e20*/  PRMT R3, RZ, 0x5410, R3 ;  /* 0x00005410ff037816 */ /* 0x000fcc0000000003 */
[----:B------:R-:W0:Y:S02]  /*4e30*/  F2I.S64.TRUNC R2, R3 ;  /* 0x0000000300027311 */ /* 0x000e24000020d900 */
[----:B0-----:R0:W-:Y:S01]  /*4e40*/  STG.E.U8 [R16.64], R2 ;  /* 0x0000000210007986 */ /* 0x0011e2000c101124 */
[----:B------:R-:W-:Y:S05]  /*4e50*/  BRA `(.L_x_3240) ;  /* 0x00000e4000007947 */ /* 0x000fea0003800000 */
.L_x_3237:
        /* <DEDUP_REMOVED lines=10> */
.L_x_3242:
[----:B------:R-:W-:-:S06]  /*4f00*/  PRMT R3, RZ, 0x5410, R3 ;  /* 0x00005410ff037816 */ /* 0x000fcc0000000003 */
[----:B------:R-:W0:Y:S02]  /*4f10*/  F2I.FTZ.TRUNC.NTZ R3, R3 ;  /* 0x0000000300037305 */ /* 0x000e24000021f100 */
[----:B0-----:R0:W-:Y:S01]  /*4f20*/  STG.E [R16.64], R3 ;  /* 0x0000000310007986 */ /* 0x0011e2000c101924 */
[----:B------:R-:W-:Y:S05]  /*4f30*/  BRA `(.L_x_3240) ;  /* 0x00000d6000007947 */ /* 0x000fea0003800000 */
.L_x_3241:
[----:B------:R-:W-:-:S06]  /*4f40*/  PRMT R3, RZ, 0x5410, R3 ;  /* 0x00005410ff037816 */ /* 0x000fcc0000000003 */
[----:B------:R-:W0:Y:S02]  /*4f50*/  F2I.FTZ.TRUNC.NTZ R3, R3 ;  /* 0x0000000300037305 */ /* 0x000e24000021f100 */
[----:B0-----:R0:W-:Y:S01]  /*4f60*/  STG.E.U16 [R16.64], R3 ;  /* 0x0000000310007986 */ /* 0x0011e2000c101524 */
[----:B------:R-:W-:Y:S05]  /*4f70*/  BRA `(.L_x_3240) ;  /* 0x00000d2000007947 */ /* 0x000fea0003800000 */
.L_x_3236:
        /* <DEDUP_REMOVED lines=9> */
.L_x_3244:
[----:B------:R-:W-:-:S04]  /*5010*/  PRMT R0, RZ, 0x5410, R3 ;  /* 0x00005410ff007816 */ /* 0x000fc80000000003 */
[----:B------:R-:W-:-:S05]  /*5020*/  F2FP.PACK_AB R0, RZ, R0 ;  /* 0x00000000ff00723e */ /* 0x000fca00000000ff */
[----:B------:R0:W-:Y:S01]  /*5030*/  STG.E.U16 [R16.64], R0 ;  /* 0x0000000010007986 */ /* 0x0001e2000c101524 */
[----:B------:R-:W-:Y:S05]  /*5040*/  BRA `(.L_x_3240) ;  /* 0x00000c5000007947 */ /* 0x000fea0003800000 */
.L_x_3243:
        /* <DEDUP_REMOVED lines=10> */
.L_x_3246:
[----:B------:R-:W-:-:S04]  /*50f0*/  PRMT R3, RZ, 0x5410, R3 ;  /* 0x00005410ff037816 */ /* 0x000fc80000000003 */
[----:B------:R-:W-:-:S04]  /*5100*/  F2FP.PACK_AB R3, RZ, R3 ;  /* 0x00000003ff03723e */ /* 0x000fc800000000ff */
[----:B------:R-:W-:-:S05]  /*5110*/  PRMT R3, R3, 0x5410, RZ ;  /* 0x0000541003037816 */ /* 0x000fca00000000ff */
[----:B------:R0:W-:Y:S01]  /*5120*/  STG.E [R16.64], R3 ;  /* 0x0000000310007986 */ /* 0x0001e2000c101924 */
[----:B------:R-:W-:Y:S05]  /*5130*/  BRA `(.L_x_3240) ;  /* 0x00000b6000007947 */ /* 0x000fea0003800000 */
.L_x_3245:
[----:B------:R-:W-:-:S05]  /*5140*/  PRMT R2, RZ, 0x5410, R3 ;  /* 0x00005410ff027816 */ /* 0x000fca0000000003 */
[----:B------:R-:W-:-:S06]  /*5150*/  FMUL.FTZ R2, R2, 1 ;  /* 0x3f80000002027820 */ /* 0x000fcc0000410000 */
[----:B------:R-:W0:Y:S02]  /*5160*/  F2F.F64.F32 R2, R2 ;  /* 0x0000000200027310 */ /* 0x000e240000201800 */
[----:B0-----:R0:W-:Y:S01]  /*5170*/  STG.E.64 [R16.64], R2 ;  /* 0x0000000210007986 */ /* 0x0011e2000c101b24 */
[----:B------:R-:W-:Y:S05]  /*5180*/  BRA `(.L_x_3240) ;  /* 0x00000b1000007947 */ /* 0x000fea0003800000 */
.L_x_3235:
        /* <DEDUP_REMOVED lines=13> */
.L_x_3249:
[----:B------:R-:W-:Y:S01]  /*5260*/  PRMT R3, RZ, 0x5410, R3 ;  /* 0x00005410ff037816 */ /* 0x000fe20000000003 */
[----:B------:R-:W-:-:S04]  /*5270*/  CS2R R6, SRZ ;  /* 0x0000000000067805 */ /* 0x000fc8000001ff00 */
[----:B------:R-:W-:-:S04]  /*5280*/  FMUL.FTZ R3, R3, 1 ;  /* 0x3f80000003037820 */ /* 0x000fc80000410000 */
[----:B------:R-:W0:Y:S02]  /*5290*/  F2F.F64.F32 R4, R3 ;  /* 0x0000000300047310 */ /* 0x000e240000201800 */
[----:B0-----:R0:W-:Y:S01]  /*52a0*/  STG.E.128 [R16.64], R4 ;  /* 0x0000000410007986 */ /* 0x0011e2000c101d24 */
[----:B------:R-:W-:Y:S05]  /*52b0*/  BRA `(.L_x_3240) ;  /* 0x000009e000007947 */ /* 0x000fea0003800000 */
.L_x_3248:
        /* <DEDUP_REMOVED lines=21> */
.L_x_3253:
[----:B------:R-:W-:Y:S05]  /*5410*/  BSYNC B0 ;  /* 0x0000000000007941 */ /* 0x000fea0003800000 */
.L_x_3252:
[----:B------:R-:W-:-:S05]  /*5420*/  LOP3.LUT R3, R0, R3, RZ, 0xfc, !PT ;  /* 0x0000000300037212 */ /* 0x000fca00078efcff */
[----:B------:R0:W-:Y:S01]  /*5430*/  STG.E.U8 [R16.64], R3 ;  /* 0x0000000310007986 */ /* 0x0001e2000c101124 */
[----:B------:R-:W-:Y:S05]  /*5440*/  BRA `(.L_x_3240) ;  /* 0x0000085000007947 */ /* 0x000fea0003800000 */
.L_x_3251:
        /* <DEDUP_REMOVED lines=13> */
.L_x_3255:
[----:B------:R-:W-:Y:S01]  /*5520*/  IMAD.MOV.U32 R0, RZ, RZ, 0x7f ;  /* 0x0000007fff007424 */ /* 0x000fe200078e00ff */
[----:B------:R-:W-:-:S04]  /*5530*/  ISETP.GT.U32.AND P0, PT, R2, 0x7f800000, PT ;  /* 0x7f8000000200780c */ /* 0x000fc80003f04070 */
[----:B------:R-:W-:-:S04]  /*5540*/  SEL R0, R0, 0x7c, P0 ;  /* 0x0000007c00007807 */ /* 0x000fc80000000000 */
.L_x_3256:
[----:B------:R-:W-:Y:S05]  /*5550*/  BSYNC B0 ;  /* 0x0000000000007941 */ /* 0x000fea0003800000 */
.L_x_3254:
[----:B------:R-:W-:-:S04]  /*5560*/  LOP3.LUT R2, R3, 0x80000000, RZ, 0xc0, !PT ;  /* 0x8000000003027812 */ /* 0x000fc800078ec0ff */
[----:B------:R-:W-:-:S04]  /*5570*/  SHF.R.U32.HI R3, RZ, 0x18, R2 ;  /* 0x00000018ff037819 */ /* 0x000fc80000011602 */
[----:B------:R-:W-:-:S05]  /*5580*/  LOP3.LUT R3, R0, R3, RZ, 0xfc, !PT ;  /* 0x0000000300037212 */ /* 0x000fca00078efcff */
[----:B------:R0:W-:Y:S01]  /*5590*/  STG.E.U8 [R16.64], R3 ;  /* 0x0000000310007986 */ /* 0x0001e2000c101124 */
[----:B------:R-:W-:Y:S05]  /*55a0*/  BRA `(.L_x_3240) ;  /* 0x000006f000007947 */ /* 0x000fea0003800000 */
.L_x_3250:
[----:B------:R0:W-:Y:S01]  /*55b0*/  STG.E.U16 [R16.64], R3 ;  /* 0x0000000310007986 */ /* 0x0001e2000c101524 */
[----:B------:R-:W-:Y:S05]  /*55c0*/  BRA `(.L_x_3240) ;  /* 0x000006d000007947 */ /* 0x000fea0003800000 */
.L_x_3247:
        /* <DEDUP_REMOVED lines=12> */
.L_x_3259:
        /* <DEDUP_REMOVED lines=17> */
.L_x_3262:
[----:B------:R-:W-:-:S04]  /*57a0*/  LOP3.LUT R2, R3, 0x80000000, RZ, 0xc0, !PT ;  /* 0x8000000003027812 */ /* 0x000fc800078ec0ff */
[----:B------:R-:W-:-:S04]  /*57b0*/  SHF.R.U32.HI R3, RZ, 0x18, R2 ;  /* 0x00000018ff037819 */ /* 0x000fc80000011602 */
[----:B------:R-:W-:-:S04]  /*57c0*/  LOP3.LUT R0, R0, R3, RZ, 0xfc, !PT ;  /* 0x0000000300007212 */ /* 0x000fc800078efcff */
[----:B------:R-:W-:Y:S02]  /*57d0*/  PRMT R8, R0, 0x7610, R8 ;  /* 0x0000761000087816 */ /* 0x000fe40000000008 */
.L_x_3261:
[----:B------:R-:W-:Y:S05]  /*57e0*/  BSYNC B0 ;  /* 0x0000000000007941 */ /* 0x000fea0003800000 */
.L_x_3260:
[----:B------:R0:W-:Y:S01]  /*57f0*/  STG.E.U8 [R16.64], R8 ;  /* 0x0000000810007986 */ /* 0x0001e2000c101124 */
[----:B------:R-:W-:Y:S05]  /*5800*/  BRA `(.L_x_3240) ;  /* 0x0000049000007947 */ /* 0x000fea0003800000 */
.L_x_3258:
        /* <DEDUP_REMOVED lines=17> */
.L_x_3265:
[----:B------:R-:W-:-:S04]  /*5920*/  LOP3.LUT R2, R3, 0x80000000, RZ, 0xc0, !PT ;  /* 0x8000000003027812 */ /* 0x000fc800078ec0ff */
[----:B------:R-:W-:-:S04]  /*5930*/  SHF.R.U32.HI R3, RZ, 0x18, R2 ;  /* 0x00000018ff037819 */ /* 0x000fc80000011602 */
[----:B------:R-:W-:-:S04]  /*5940*/  LOP3.LUT R0, R0, R3, RZ, 0xfc, !PT ;  /* 0x0000000300007212 */ /* 0x000fc800078efcff */
[----:B------:R-:W-:Y:S02]  /*5950*/  PRMT R8, R0, 0x7610, R8 ;  /* 0x0000761000087816 */ /* 0x000fe40000000008 */
.L_x_3264:
[----:B------:R-:W-:Y:S05]  /*5960*/  BSYNC B0 ;  /* 0x0000000000007941 */ /* 0x000fea0003800000 */
.L_x_3263:
[----:B------:R0:W-:Y:S01]  /*5970*/  STG.E.U8 [R16.64], R8 ;  /* 0x0000000810007986 */ /* 0x0001e2000c101124 */
[----:B------:R-:W-:Y:S05]  /*5980*/  BRA `(.L_x_3240) ;  /* 0x0000031000007947 */ /* 0x000fea0003800000 */
.L_x_3257:
        /* <DEDUP_REMOVED lines=22> */
.L_x_3239:
        /* <DEDUP_REMOVED lines=20> */
.L_x_3267:
[----:B------:R-:W-:-:S06]  /*5c30*/  PRMT R3, RZ, 0x5410, R3 ;  /* 0x00005410ff037816 */ /* 0x000fcc0000000003 */
[----:B------:R-:W0:Y:S02]  /*5c40*/  F2I.U64.TRUNC R2, R3 ;  /* 0x0000000300027311 */ /* 0x000e24000020d800 */
[----:B0-----:R0:W-:Y:S01]  /*5c50*/  STG.E.64 [R16.64], R2 ;  /* 0x0000000210007986 */ /* 0x0011e2000c101b24 */
[----:B------:R-:W-:Y:S05]  /*5c60*/  BRA `(.L_x_3240) ;  /* 0x0000003000007947 */ /* 0x000fea0003800000 */
.L_x_3266:
[----:B------:R-:W-:-:S06]  /*5c70*/  PRMT R3, RZ, 0x5410, R3 ;  /* 0x00005410ff037816 */ /* 0x000fcc0000000003 */
[----:B------:R-:W0:Y:S02]  /*5c80*/  F2I.FTZ.U32.TRUNC.NTZ R3, R3 ;  /* 0x0000000300037305 */ /* 0x000e24000021f000 */
[----:B0-----:R0:W-:Y:S02]  /*5c90*/  STG.E [R16.64], R3 ;  /* 0x0000000310007986 */ /* 0x0011e4000c101924 */
.L_x_3240:
        /* <DEDUP_REMOVED lines=231> */
.L_x_3268:
        /* <DEDUP_REMOVED lines=20> */
.L_x_3272:
[----:B------:R-:W2:Y:S02]  /*6c50*/  LDG.E.U8 R2, [R2.64] ;  /* 0x0000002402027981 */ /* 0x000ea4000c1e1100 */
[----:B--2---:R-:W0:Y:S02]  /*6c60*/  I2F.U16 R0, R2 ;  /* 0x0000000200007306 */ /* 0x004e240000101000 */
[----:B0-----:R-:W-:Y:S01]  /*6c70*/  F2FP.BF16.PACK_AB R0, RZ, R0 ;  /* 0x00000000ff00723e */ /* 0x001fe200000010ff */
[----:B------:R-:W-:Y:S05]  /*6c80*/  BRA `(.L_x_3274) ;  /* 0x00000e3000007947 */ /* 0x000fea0003800000 */
.L_x_3271:
        /* <DEDUP_REMOVED lines=10> */
.L_x_3276:
[----:B------:R-:W2:Y:S02]  /*6d30*/  LDG.E R2, [R2.64] ;  /* 0x0000002402027981 */ /* 0x000ea4000c1e1900 */
[----:B--2---:R-:W0:Y:S02]  /*6d40*/  I2F R0, R2 ;  /* 0x0000000200007306 */ /* 0x004e240000201400 */
[----:B0-----:R-:W-:Y:S01]  /*6d50*/  F2FP.BF16.PACK_AB R0, RZ, R0 ;  /* 0x00000000ff00723e */ /* 0x001fe200000010ff */
[----:B------:R-:W-:Y:S05]  /*6d60*/  BRA `(.L_x_3274) ;  /* 0x00000d5000007947 */ /* 0x000fea0003800000 */
.L_x_3275:
[----:B------:R-:W2:Y:S02]  /*6d70*/  LDG.E.U16 R2, [R2.64] ;  /* 0x0000002402027981 */ /* 0x000ea4000c1e1500 */
[----:B--2---:R-:W0:Y:S02]  /*6d80*/  I2F.S16 R0, R2 ;  /* 0x0000000200007306 */ /* 0x004e240000101400 */
[----:B0-----:R-:W-:Y:S01]  /*6d90*/  F2FP.BF16.PACK_AB R0, RZ, R0 ;  /* 0x00000000ff00723e */ /* 0x001fe200000010ff */
[----:B------:R-:W-:Y:S05]  /*6da0*/  BRA `(.L_x_3274) ;  /* 0x00000d1000007947 */ /* 0x000fea0003800000 */
.L_x_3270:
        /* <DEDUP_REMOVED lines=9> */
.L_x_3278:
[----:B------:R-:W2:Y:S02]  /*6e40*/  LDG.E.U16 R0, [R2.64] ;  /* 0x0000002402007981 */ /* 0x000ea4000c1e1500 */
[----:B--2---:R-:W-:-:S05]  /*6e50*/  HADD2.F32 R0, -RZ, R0.H0_H0 ;  /* 0x20000000ff007230 */ /* 0x004fca0000004100 */
[----:B------:R-:W-:Y:S01]  /*6e60*/  F2FP.BF16.PACK_AB R0, RZ, R0 ;  /* 0x00000000ff00723e */ /* 0x000fe200000010ff */
[----:B------:R-:W-:Y:S05]  /*6e70*/  BRA `(.L_x_3274) ;  /* 0x00000c4000007947 */ /* 0x000fea0003800000 */
.L_x_3277:
        /* <DEDUP_REMOVED lines=9> */
.L_x_3280:
[----:B------:R-:W2:Y:S02]  /*6f10*/  LDG.E.U16 R2, [R2.64] ;  /* 0x0000002402027981 */ /* 0x000ea4000c1e1500 */
[----:B--2---:R-:W-:-:S05]  /*6f20*/  HADD2.F32 R0, -RZ, R2.H0_H0 ;  /* 0x20000002ff007230 */ /* 0x004fca0000004100 */
[----:B------:R-:W-:Y:S01]  /*6f30*/  F2FP.BF16.PACK_AB R0, RZ, R0 ;  /* 0x00000000ff00723e */ /* 0x000fe200000010ff */
[----:B------:R-:W-:Y:S05]  /*6f40*/  BRA `(.L_x_3274) ;  /* 0x00000b7000007947 */ /* 0x000fea0003800000 */
.L_x_3279:
[----:B------:R-:W2:Y:S02]  /*6f50*/  LDG.E.64 R2, [R2.64] ;  /* 0x0000002402027981 */ /* 0x000ea4000c1e1b00 */
[----:B--2---:R-:W0:Y:S01]  /*6f60*/  F2F.F32.F64 R0, R2 ;  /* 0x0000000200007310 */ /* 0x004e220000301000 */
[----:B------:R-:W0:-:S14]  /*6f70*/  DSETP.GEU.AND P0, PT, |R2|, c[0x2][0x0], PT ;  /* 0x008000000200762a */ /* 0x000e1c0003f0e200 */
[----:B0-----:R-:W-:-:S05]  /*6f80*/  @!P0 FMUL R0, R0, 1.175494350822287508e-38 ;  /* 0x0080000000008820 */ /* 0x001fca0000400000 */
[----:B------:R-:W-:Y:S01]  /*6f90*/  F2FP.BF16.PACK_AB R0, RZ, R0 ;  /* 0x00000000ff00723e */ /* 0x000fe200000010ff */
[----:B------:R-:W-:Y:S05]  /*6fa0*/  BRA `(.L_x_3274) ;  /* 0x00000b1000007947 */ /* 0x000fea0003800000 */
.L_x_3269:
        /* <DEDUP_REMOVED lines=13> */
.L_x_3283:
[----:B------:R-:W2:Y:S02]  /*7080*/  LDG.E.64 R2, [R2.64] ;  /* 0x0000002402027981 */ /* 0x000ea4000c1e1b00 */
[----:B--2---:R-:W0:Y:S01]  /*7090*/  F2F.F32.F64 R0, R2 ;  /* 0x0000000200007310 */ /* 0x004e220000301000 */
[----:B------:R-:W0:-:S14]  /*70a0*/  DSETP.GEU.AND P0, PT, |R2|, c[0x2][0x0], PT ;  /* 0x008000000200762a */ /* 0x000e1c0003f0e200 */
[----:B0-----:R-:W-:-:S05]  /*70b0*/  @!P0 FMUL R0, R0, 1.175494350822287508e-38 ;  /* 0x0080000000008820 */ /* 0x001fca0000400000 */
[----:B------:R-:W-:Y:S01]  /*70c0*/  F2FP.BF16.PACK_AB R0, RZ, R0 ;  /* 0x00000000ff00723e */ /* 0x000fe200000010ff */
[----:B------:R-:W-:Y:S05]  /*70d0*/  BRA `(.L_x_3274) ;  /* 0x000009e000007947 */ /* 0x000fea0003800000 */
.L_x_3282:
        /* <DEDUP_REMOVED lines=28> */
.L_x_3285:
        /* <DEDUP_REMOVED lines=15> */
.L_x_3284:
[----:B------:R0:W5:Y:S01]  /*7390*/  LDG.E.U16 R0, [R2.64] ;  /* 0x0000002402007981 */ /* 0x000162000c1e1500 */
[----:B------:R-:W-:Y:S05]  /*73a0*/  BRA `(.L_x_3274) ;  /* 0x0000071000007947 */ /* 0x000fea0003800000 */
.L_x_3281:
        /* <DEDUP_REMOVED lines=12> */
.L_x_3288:
        /* <DEDUP_REMOVED lines=21> */
.L_x_3292:
[----:B------:R-:W-:Y:S05]  /*75c0*/  BSYNC B1 ;  /* 0x0000000000017941 */ /* 0x000fea0003800000 */
.L_x_3291:
[----:B------:R-:W-:Y:S01]  /*75d0*/  LEA R3, R0, 0x3b800000, 0x17 ;  /* 0x3b80000000037811 */ /* 0x000fe200078eb8ff */
[----:B------:R-:W-:-:S05]  /*75e0*/  IMAD.SHL.U32 R0, R2, 0x100000, RZ ;  /* 0x0010000002007824 */ /* 0x000fca00078e00ff */
[----:B------:R-:W-:Y:S02]  /*75f0*/  LOP3.LUT R0, R3, R0, R4, 0xfe, !PT ;  /* 0x0000000003007212 */ /* 0x000fe400078efe04 */
.L_x_3290:
[----:B------:R-:W-:Y:S05]  /*7600*/  BSYNC B0 ;  /* 0x0000000000007941 */ /* 0x000fea0003800000 */
.L_x_3289:
[----:B------:R-:W-:Y:S01]  /*7610*/  F2FP.BF16.PACK_AB R0, RZ, R0 ;  /* 0x00000000ff00723e */ /* 0x000fe200000010ff */
[----:B------:R-:W-:Y:S05]  /*7620*/  BRA `(.L_x_3274) ;  /* 0x0000049000007947 */ /* 0x000fea0003800000 */
.L_x_3287:
        /* <DEDUP_REMOVED lines=21> */
.L_x_3296:
[----:B------:R-:W-:Y:S05]  /*7780*/  BSYNC B1 ;  /* 0x0000000000017941 */ /* 0x000fea0003800000 */
.L_x_3295:
[----:B------:R-:W-:Y:S01]  /*7790*/  LEA R3, R0, 0x37800000, 0x17 ;  /* 0x3780000000037811 */ /* 0x000fe200078eb8ff */
[----:B------:R-:W-:-:S05]  /*77a0*/  IMAD.SHL.U32 R0, R2, 0x200000, RZ ;  /* 0x0020000002007824 */ /* 0x000fca00078e00ff */
[----:B------:R-:W-:Y:S02]  /*77b0*/  LOP3.LUT R0, R3, R0, R4, 0xfe, !PT ;  /* 0x0000000003007212 */ /* 0x000fe400078efe04 */
.L_x_3294:
[----:B------:R-:W-:Y:S05]  /*77c0*/  BSYNC B0 ;  /* 0x0000000000007941 */ /* 0x000fea0003800000 */
.L_x_3293:
[----:B------:R-:W-:Y:S01]  /*77d0*/  F2FP.BF16.PACK_AB R0, RZ, R0 ;  /* 0x00000000ff00723e */ /* 0x000fe200000010ff */
[----:B------:R-:W-:Y:S05]  /*77e0*/  BRA `(.L_x_3274) ;  /* 0x000002d000007947 */ /* 0x000fea0003800000 */
.L_x_3286:
        /* <DEDUP_REMOVED lines=14> */
.L_x_3300:
[----:B------:R-:W-:Y:S05]  /*78d0*/  BSYNC B0 ;  /* 0x0000000000007941 */ /* 0x000fea0003800000 */
.L_x_3299:
[----:B------:R-:W-:Y:S01]  /*78e0*/  F2FP.BF16.PACK_AB R0, RZ, R0 ;  /* 0x00000000ff00723e */ /* 0x000fe200000010ff */
[----:B------:R-:W-:Y:S05]  /*78f0*/  BRA `(.L_x_3274) ;  /* 0x000001c000007947 */ /* 0x000fea0003800000 */
.L_x_3273:
        /* <DEDUP_REMOVED lines=21> */
.L_x_3298:
[----:B------:R-:W2:Y:S02]  /*7a50*/  LDG.E.64 R2, [R2.64] ;  /* 0x0000002402027981 */ /* 0x000ea4000c1e1b00 */
[----:B--2---:R-:W0:Y:S02]  /*7a60*/  I2F.U64 R0, R2 ;  /* 0x0000000200007312 */ /* 0x004e240000301000 */
[----:B0-----:R-:W-:Y:S01]  /*7a70*/  F2FP.BF16.PACK_AB R0, RZ, R0 ;  /* 0x00000000ff00723e */ /* 0x001fe200000010ff */
[----:B------:R-:W-:Y:S05]  /*7a80*/  BRA `(.L_x_3274) ;  /* 0x0000003000007947 */ /* 0x000fea0003800000 */
.L_x_3297:
[----:B------:R-:W2:Y:S02]  /*7a90*/  LDG.E R2, [R2.64] ;  /* 0x0000002402027981 */ /* 0x000ea4000c1e1900 */
[----:B--2---:R-:W0:Y:S02]  /*7aa0*/  I2F.U32 R0, R2 ;  /* 0x0000000200007306 */ /* 0x004e240000201000 */
[----:B0-----:R-:W-:-:S06]  /*7ab0*/  F2FP.BF16.PACK_AB R0, RZ, R0 ;  /* 0x00000000ff00723e */ /* 0x001fcc00000010ff */
.L_x_3274:
        /* <DEDUP_REMOVED lines=23> */
.L_x_3304:
[----:B------:R-:W-:-:S06]  /*7c30*/  PRMT R3, RZ, 0x5410, R3 ;  /* 0x00005410ff037816 */ /* 0x000fcc0000000003 */
[----:B------:R-:W0:Y:S02]  /*7c40*/  F2I.S64.TRUNC R2, R3 ;  /* 0x0000000300027311 */ /* 0x000e24000020d900 */
[----:B0-----:R0:W-:Y:S01]  /*7c50*/  STG.E.U8 [R16.64], R2 ;  /* 0x0000000210007986 */ /* 0x0011e2000c101124 */
[----:B------:R-:W-:Y:S05]  /*7c60*/  BRA `(.L_x_3306) ;  /* 0x00000e4000007947 */ /* 0x000fea0003800000 */
.L_x_3303:
        /* <DEDUP_REMOVED lines=10> */
.L_x_3308:
[----:B------:R-:W-:-:S06]  /*7d10*/  PRMT R3, RZ, 0x5410, R3 ;  /* 0x00005410ff037816 */ /* 0x000fcc0000000003 */
[----:B------:R-:W0:Y:S02]  /*7d20*/  F2I.FTZ.TRUNC.NTZ R3, R3 ;  /* 0x0000000300037305 */ /* 0x000e24000021f100 */
[----:B0-----:R0:W-:Y:S01]  /*7d30*/  STG.E [R16.64], R3 ;  /* 0x0000000310007986 */ /* 0x0011e2000c101924 */
[----:B------:R-:W-:Y:S05]  /*7d40*/  BRA `(.L_x_3306) ;  /* 0x00000d6000007947 */ /* 0x000fea0003800000 */
.L_x_3307:
[----:B------:R-:W-:-:S06]  /*7d50*/  PRMT R3, RZ, 0x5410, R3 ;  /* 0x00005410ff037816 */ /* 0x000fcc0000000003 */
[----:B------:R-:W0:Y:S02]  /*7d60*/  F2I.FTZ.TRUNC.NTZ R3, R3 ;  /* 0x0000000300037305 */ /* 0x000e24000021f100 */
[----:B0-----:R0:W-:Y:S01]  /*7d70*/  STG.E.U16 [R16.64], R3 ;  /* 0x0000000310007986 */ /* 0x0011e2000c101524 */
[----:B------:R-:W-:Y:S05]  /*7d80*/  BRA `(.L_x_3306) ;  /* 0x00000d2000007947 */ /* 0x000fea0003800000 */
.L_x_3302:
        /* <DEDUP_REMOVED lines=9> */
.L_x_3310:
[----:B------:R-:W-:-:S04]  /*7e20*/  PRMT R0, RZ, 0x5410, R3 ;  /* 0x00005410ff007816 */ /* 0x000fc80000000003 */
[----:B------:R-:W-:-:S05]  /*7e30*/  F2FP.PACK_AB R0, RZ, R0 ;  /* 0x00000000ff00723e */ /* 0x000fca00000000ff */
[----:B------:R0:W-:Y:S01]  /*7e40*/  STG.E.U16 [R16.64], R0 ;  /* 0x0000000010007986 */ /* 0x0001e2000c101524 */
[----:B------:R-:W-:Y:S05]  /*7e50*/  BRA `(.L_x_3306) ;  /* 0x00000c5000007947 */ /* 0x000fea0003800000 */
.L_x_3309:
        /* <DEDUP_REMOVED lines=10> */
.L_x_3312:
[----:B------:R-:W-:-:S04]  /*7f00*/  PRMT R3, RZ, 0x5410, R3 ;  /* 0x00005410ff037816 */ /* 0x000fc80000000003 */
[----:B------:R-:W-:-:S04]  /*7f10*/  F2FP.PACK_AB R3, RZ, R3 ;  /* 0x00000003ff03723e */ /* 0x000fc800000000ff */
[----:B------:R-:W-:-:S05]  /*7f20*/  PRMT R3, R3, 0x5410, RZ ;  /* 0x0000541003037816 */ /* 0x000fca00000000ff */
[----:B------:R0:W-:Y:S01]  /*7f30*/  STG.E [R16.64], R3 ;  /* 0x0000000310007986 */ /* 0x0001e2000c101924 */
[----:B------:R-:W-:Y:S05]  /*7f40*/  BRA `(.L_x_3306) ;  /* 0x00000b6000007947 */ /* 0x000fea0003800000 */
.L_x_3311:
[----:B------:R-:W-:-:S05]  /*7f50*/  PRMT R2, RZ, 0x5410, R3 ;  /* 0x00005410ff027816 */ /* 0x000fca0000000003 */
[----:B------:R-:W-:-:S06]  /*7f60*/  FMUL.FTZ R2, R2, 1 ;  /* 0x3f80000002027820 */ /* 0x000fcc0000410000 */
[----:B------:R-:W0:Y:S02]  /*7f70*/  F2F.F64.F32 R2, R2 ;  /* 0x0000000200027310 */ /* 0x000e240000201800 */
[----:B0-----:R0:W-:Y:S01]  /*7f80*/  STG.E.64 [R16.64], R2 ;  /* 0x0000000210007986 */ /* 0x0011e2000c101b24 */
[----:B------:R-:W-:Y:S05]  /*7f90*/  BRA `(.L_x_3306) ;  /* 0x00000b1000007947 */ /* 0x000fea0003800000 */
.L_x_3301:
        /* <DEDUP_REMOVED lines=13> */
.L_x_3315:
[----:B------:R-:W-:Y:S01]  /*8070*/  PRMT R3, RZ, 0x5410, R3 ;  /* 0x00005410ff037816 */ /* 0x000fe20000000003 */
[----:B------:R-:W-:-:S04]  /*8080*/  CS2R R6, SRZ ;  /* 0x0000000000067805 */ /* 0x000fc8000001ff00 */
[----:B------:R-:W-:-:S04]  /*8090*/  FMUL.FTZ R3, R3, 1 ;  /* 0x3f80000003037820 */ /* 0x000fc80000410000 */
[----:B------:R-:W0:Y:S02]  /*80a0*/  F2F.F64.F32 R4, R3 ;  /* 0x0000000300047310 */ /* 0x000e240000201800 */
[----:B0-----:R0:W-:Y:S01]  /*80b0*/  STG.E.128 [R16.64], R4 ;  /* 0x0000000410007986 */ /* 0x0011e2000c101d24 */
[----:B------:R-:W-:Y:S05]  /*80c0*/  BRA `(.L_x_3306) ;  /* 0x000009e000007947 */ /* 0x000fea0003800000 */
.L_x_3314:
        /* <DEDUP_REMOVED lines=21> */
.L_x_3319:
[----:B------:R-:W-:Y:S05]  /*8220*/  BSYNC B0 ;  /* 0x0000000000007941 */ /* 0x000fea0003800000 */
.L_x_3318:
[----:B------:R-:W-:-:S05]  /*8230*/  LOP3.LUT R3, R0, R3, RZ, 0xfc, !PT ;  /* 0x0000000300037212 */ /* 0x000fca00078efcff */
[----:B------:R0:W-:Y:S01]  /*8240*/  STG.E.U8 [R16.64], R3 ;  /* 0x0000000310007986 */ /* 0x0001e2000c101124 */
[----:B------:R-:W-:Y:S05]  /*8250*/  BRA `(.L_x_3306) ;  /* 0x0000085000007947 */ /* 0x000fea0003800000 */
.L_x_3317:
        /* <DEDUP_REMOVED lines=13> */
.L_x_3321:
[----:B------:R-:W-:Y:S01]  /*8330*/  IMAD.MOV.U32 R0, RZ, RZ, 0x7f ;  /* 0x0000007fff007424 */ /* 0x000fe200078e00ff */
[----:B------:R-:W-:-:S04]  /*8340*/  ISETP.GT.U32.AND P0, PT, R2, 0x7f800000, PT ;  /* 0x7f8000000200780c */ /* 0x000fc80003f04070 */
[----:B------:R-:W-:-:S04]  /*8350*/  SEL R0, R0, 0x7c, P0 ;  /* 0x0000007c00007807 */ /* 0x000fc80000000000 */
.L_x_3322:
[----:B------:R-:W-:Y:S05]  /*8360*/  BSYNC B0 ;  /* 0x0000000000007941 */ /* 0x000fea0003800000 */
.L_x_3320:
[----:B------:R-:W-:-:S04]  /*8370*/  LOP3.LUT R2, R3, 0x80000000, RZ, 0xc0, !PT ;  /* 0x8000000003027812 */ /* 0x000fc800078ec0ff */
[----:B------:R-:W-:-:S04]  /*8380*/  SHF.R.U32.HI R3, RZ, 0x18, R2 ;  /* 0x00000018ff037819 */ /* 0x000fc80000011602 */
[----:B------:R-:W-:-:S05]  /*8390*/  LOP3.LUT R3, R0, R3, RZ, 0xfc, !PT ;  /* 0x0000000300037212 */ /* 0x000fca00078efcff */
[----:B------:R0:W-:Y:S01]  /*83a0*/  STG.E.U8 [R16.64], R3 ;  /* 0x0000000310007986 */ /* 0x0001e2000c101124 */
[----:B------:R-:W-:Y:S05]  /*83b0*/  BRA `(.L_x_3306) ;  /* 0x000006f000007947 */ /* 0x000fea0003800000 */
.L_x_3316:
[----:B------:R0:W-:Y:S01]  /*83c0*/  STG.E.U16 [R16.64], R3 ;  /* 0x0000000310007986 */ /* 0x0001e2000c101524 */
[----:B------:R-:W-:Y:S05]  /*83d0*/  BRA `(.L_x_3306) ;  /* 0x000006d000007947 */ /* 0x000fea0003800000 */
.L_x_3313:
        /* <DEDUP_REMOVED lines=12> */
.L_x_3325:
        /* <DEDUP_REMOVED lines=17> */
.L_x_3328:
[----:B------:R-:W-:-:S04]  /*85b0*/  LOP3.LUT R2, R3, 0x80000000, RZ, 0xc0, !PT ;  /* 0x8000000003027812 */ /* 0x000fc800078ec0ff */
[----:B------:R-:W-:-:S04]  /*85c0*/  SHF.R.U32.HI R3, RZ, 0x18, R2 ;  /* 0x00000018ff037819 */ /* 0x000fc80000011602 */
[----:B------:R-:W-:-:S04]  /*85d0*/  LOP3.LUT R0, R0, R3, RZ, 0xfc, !PT ;  /* 0x0000000300007212 */ /* 0x000fc800078efcff */
[----:B------:R-:W-:Y:S02]  /*85e0*/  PRMT R8, R0, 0x7610, R8 ;  /* 0x0000761000087816 */ /* 0x000fe40000000008 */
.L_x_3327:
[----:B------:R-:W-:Y:S05]  /*85f0*/  BSYNC B0 ;  /* 0x0000000000007941 */ /* 0x000fea0003800000 */
.L_x_3326:
[----:B------:R0:W-:Y:S01]  /*8600*/  STG.E.U8 [R16.64], R8 ;  /* 0x0000000810007986 */ /* 0x0001e2000c101124 */
[----:B------:R-:W-:Y:S05]  /*8610*/  BRA `(.L_x_3306) ;  /* 0x0000049000007947 */ /* 0x000fea0003800000 */
.L_x_3324:
        /* <DEDUP_REMOVED lines=17> */
.L_x_3331:
[----:B------:R-:W-:-:S04]  /*8730*/  LOP3.LUT R2, R3, 0x80000000, RZ, 0xc0, !PT ;  /* 0x8000000003027812 */ /* 0x000fc800078ec0ff */
[----:B------:R-:W-:-:S04]  /*8740*/  SHF.R.U32.HI R3, RZ, 0x18, R2 ;  /* 0x00000018ff037819 */ /* 0x000fc80000011602 */
[----:B------:R-:W-:-:S04]  /*8750*/  LOP3.LUT R0, R0, R3, RZ, 0xfc, !PT ;  /* 0x0000000300007212 */ /* 0x000fc800078efcff */
[----:B------:R-:W-:Y:S02]  /*8760*/  PRMT R8, R0, 0x7610, R8 ;  /* 0x0000761000087816 */ /* 0x000fe40000000008 */
.L_x_3330:
[----:B------:R-:W-:Y:S05]  /*8770*/  BSYNC B0 ;  /* 0x0000000000007941 */ /* 0x000fea0003800000 */
.L_x_3329:
[----:B------:R0:W-:Y:S01]  /*8780*/  STG.E.U8 [R16.64], R8 ;  /* 0x0000000810007986 */ /* 0x0001e2000c101124 */
[----:B------:R-:W-:Y:S05]  /*8790*/  BRA `(.L_x_3306) ;  /* 0x0000031000007947 */ /* 0x000fea0003800000 */
.L_x_3323:
        /* <DEDUP_REMOVED lines=22> */
.L_x_3305:
        /* <DEDUP_REMOVED lines=20> */
.L_x_3333:
[----:B------:R-:W-:-:S06]  /*8a40*/  PRMT R3, RZ, 0x5410, R3 ;  /* 0x00005410ff037816 */ /* 0x000fcc0000000003 */
[----:B------:R-:W0:Y:S02]  /*8a50*/  F2I.U64.TRUNC R2, R3 ;  /* 0x0000000300027311 */ /* 0x000e24000020d800 */
[----:B0-----:R0:W-:Y:S01]  /*8a60*/  STG.E.64 [R16.64], R2 ;  /* 0x0000000210007986 */ /* 0x0011e2000c101b24 */
[----:B------:R-:W-:Y:S05]  /*8a70*/  BRA `(.L_x_3306) ;  /* 0x0000003000007947 */ /* 0x000fea0003800000 */
.L_x_3332:
[----:B------:R-:W-:-:S06]  /*8a80*/  PRMT R3, RZ, 0x5410, R3 ;  /* 0x00005410ff037816 */ /* 0x000fcc0000000003 */
[----:B------:R-:W0:Y:S02]  /*8a90*/  F2I.FTZ.U32.TRUNC.NTZ R3, R3 ;  /* 0x0000000300037305 */ /* 0x000e24000021f000 */
[----:B0-----:R0:W-:Y:S02]  /*8aa0*/  STG.E [R16.64], R3 ;  /* 0x0000000310007986 */ /* 0x0011e4000c101924 */
.L_x_3306:
[----:B------:R-:W-:Y:S02]  /*8ab0*/  IADD3 R19, R19, 0x80, RZ ;  /* 0x0000008013137810 */ /* 0x000fe40007ffe0ff */
.L_x_3201:
[----:B------:R-:W-:Y:S05]  /*8ac0*/  BSYNC B6 ;  /* 0x0000000000067941 */ /* 0x000fea0003800000 */
.L_x_3200:
        /* <DEDUP_REMOVED lines=230> */
.L_x_3334:
        /* <DEDUP_REMOVED lines=20> */
.L_x_3338:
[----:B------:R-:W2:Y:S02]  /*9a70*/  LDG.E.U8 R2, [R2.64] ;  /* 0x0000002402027981 */ /* 0x000ea4000c1e1100 */
[----:B--2---:R-:W0:Y:S02]  /*9a80*/  I2F.U16 R0, R2 ;  /* 0x0000000200007306 */ /* 0x004e240000101000 */
[----:B0-----:R-:W-:Y:S01]  /*9a90*/  F2FP.BF16.PACK_AB R0, RZ, R0 ;  /* 0x00000000ff00723e */ /* 0x001fe200000010ff */
[----:B------:R-:W-:Y:S05]  /*9aa0*/  BRA `(.L_x_3340) ;  /* 0x00000e3000007947 */ /* 0x000fea0003800000 */
.L_x_3337:
        /* <DEDUP_REMOVED lines=10> */
.L_x_3342:
[----:B------:R-:W2:Y:S02]  /*9b50*/  LDG.E R2, [R2.64] ;  /* 0x0000002402027981 */ /* 0x000ea4000c1e1900 */
[----:B--2---:R-:W0:Y:S02]  /*9b60*/  I2F R0, R2 ;  /* 0x0000000200007306 */ /* 0x004e240000201400 */
[----:B0-----:R-:W-:Y:S01]  /*9b70*/  F2FP.BF16.PACK_AB R0, RZ, R0 ;  /* 0x00000000ff00723e */ /* 0x001fe200000010ff */
[----:B------:R-:W-:Y:S05]  /*9b80*/  BRA `(.L_x_3340) ;  /* 0x00000d5000007947 */ /* 0x000fea0003800000 */
.L_x_3341:
[----:B------:R-:W2:Y:S02]  /*9b90*/  LDG.E.U16 R2, [R2.64] ;  /* 0x0000002402027981 */ /* 0x000ea4000c1e1500 */
[----:B--2---:R-:W0:Y:S02]  /*9ba0*/  I2F.S16 R0, R2 ;  /* 0x0000000200007306 */ /* 0x004e240000101400 */
[----:B0-----:R-:W-:Y:S01]  /*9bb0*/  F2FP.BF16.PACK_AB R0, RZ, R0 ;  /* 0x00000000ff00723e */ /* 0x001fe200000010ff */
[----:B------:R-:W-:Y:S05]  /*9bc0*/  BRA `(.L_x_3340) ;  /* 0x00000d1000007947 */ /* 0x000fea0003800000 */
.L_x_3336:
        /* <DEDUP_REMOVED lines=9> */
.L_x_3344:
[----:B------:R-:W2:Y:S02]  /*9c60*/  LDG.E.U16 R0, [R2.64] ;  /* 0x0000002402007981 */ /* 0x000ea4000c1e1500 */
[----:B--2---:R-:W-:-:S05]  /*9c70*/  HADD2.F32 R0, -RZ, R0.H0_H0 ;  /* 0x20000000ff007230 */ /* 0x004fca0000004100 */
[----:B------:R-:W-:Y:S01]  /*9c80*/  F2FP.BF16.PACK_AB R0, RZ, R0 ;  /* 0x00000000ff00723e */ /* 0x000fe200000010ff */
[----:B------:R-:W-:Y:S05]  /*9c90*/  BRA `(.L_x_3340) ;  /* 0x00000c4000007947 */ /* 0x000fea0003800000 */
.L_x_3343:
        /* <DEDUP_REMOVED lines=9> */
.L_x_3346:
[----:B------:R-:W2:Y:S02]  /*9d30*/  LDG.E.U16 R2, [R2.64] ;  /* 0x0000002402027981 */ /* 0x000ea4000c1e1500 */
[----:B--2---:R-:W-:-:S05]  /*9d40*/  HADD2.F32 R0, -RZ, R2.H0_H0 ;  /* 0x20000002ff007230 */ /* 0x004fca0000004100 */
[----:B------:R-:W-:Y:S01]  /*9d50*/  F2FP.BF16.PACK_AB R0, RZ, R0 ;  /* 0x00000000ff00723e */ /* 0x000fe200000010ff */
[----:B------:R-:W-:Y:S05]  /*9d60*/  BRA `(.L_x_3340) ;  /* 0x00000b7000007947 */ /* 0x000fea0003800000 */
.L_x_3345:
[----:B------:R-:W2:Y:S02]  /*9d70*/  LDG.E.64 R2, [R2.64] ;  /* 0x0000002402027981 */ /* 0x000ea4000c1e1b00 */
[----:B--2---:R-:W0:Y:S01]  /*9d80*/  F2F.F32.F64 R0, R2 ;  /* 0x0000000200007310 */ /* 0x004e220000301000 */
[----:B------:R-:W0:-:S14]  /*9d90*/  DSETP.GEU.AND P0, PT, |R2|, c[0x2][0x0], PT ;  /* 0x008000000200762a */ /* 0x000e1c0003f0e200 */
[----:B0-----:R-:W-:-:S05]  /*9da0*/  @!P0 FMUL R0, R0, 1.175494350822287508e-38 ;  /* 0x0080000000008820 */ /* 0x001fca0000400000 */
[----:B------:R-:W-:Y:S01]  /*9db0*/  F2FP.BF16.PACK_AB R0, RZ, R0 ;  /* 0x00000000ff00723e */ /* 0x000fe200000010ff */
[----:B------:R-:W-:Y:S05]  /*9dc0*/  BRA `(.L_x_3340) ;  /* 0x00000b1000007947 */ /* 0x000fea0003800000 */
.L_x_3335:
        /* <DEDUP_REMOVED lines=13> */
.L_x_3349:
[----:B------:R-:W2:Y:S02]  /*9ea0*/  LDG.E.64 R2, [R2.64] ;  /* 0x0000002402027981 */ /* 0x000ea4000c1e1b00 */
[----:B--2---:R-:W0:Y:S01]  /*9eb0*/  F2F.F32.F64 R0, R2 ;  /* 0x0000000200007310 */ /* 0x004e220000301000 */
[----:B------:R-:W0:-:S14]  /*9ec0*/  DSETP.GEU.AND P0, PT, |R2|, c[0x2][0x0], PT ;  /* 0x008000000200762a */ /* 0x000e1c0003f0e200 */
[----:B0-----:R-:W-:-:S05]  /*9ed0*/  @!P0 FMUL R0, R0, 1.175494350822287508e-38 ;  /* 0x0080000000008820 */ /* 0x001fca0000400000 */
[----:B------:R-:W-:Y:S01]  /*9ee0*/  F2FP.BF16.PACK_AB R0, RZ, R0 ;  /* 0x00000000ff00723e */ /* 0x000fe200000010ff */
[----:B------:R-:W-:Y:S05]  /*9ef0*/  BRA `(.L_x_3340) ;  /* 0x000009e000007947 */ /* 0x000fea0003800000 */
.L_x_3348:
        /* <DEDUP_REMOVED lines=28> */
.L_x_3351:
        /* <DEDUP_REMOVED lines=15> */
.L_x_3350:
[----:B------:R0:W5:Y:S01]  /*a1b0*/  LDG.E.U16 R0, [R2.64] ;  /* 0x0000002402007981 */ /* 0x000162000c1e1500 */
[----:B------:R-:W-:Y:S05]  /*a1c0*/  BRA `(.L_x_3340) ;  /* 0x0000071000007947 */ /* 0x000fea0003800000 */
.L_x_3347:
        /* <DEDUP_REMOVED lines=12> */
.L_x_3354:
        /* <DEDUP_REMOVED lines=21> */
.L_x_3358:
[----:B------:R-:W-:Y:S05]  /*a3e0*/  BSYNC B1 ;  /* 0x0000000000017941 */ /* 0x000fea0003800000 */
.L_x_3357:
[----:B------:R-:W-:Y:S01]  /*a3f0*/  LEA R3, R0, 0x3b800000, 0x17 ;  /* 0x3b80000000037811 */ /* 0x000fe200078eb8ff */
[----:B------:R-:W-:-:S05]  /*a400*/  IMAD.SHL.U32 R0, R2, 0x100000, RZ ;  /* 0x0010000002007824 */ /* 0x000fca00078e00ff */
[----:B------:R-:W-:Y:S02]  /*a410*/  LOP3.LUT R0, R3, R0, R4, 0xfe, !PT ;  /* 0x0000000003007212 */ /* 0x000fe400078efe04 */
.L_x_3356:
[----:B------:R-:W-:Y:S05]  /*a420*/  BSYNC B0 ;  /* 0x0000000000007941 */ /* 0x000fea0003800000 */
.L_x_3355:
[----:B------:R-:W-:Y:S01]  /*a430*/  F2FP.BF16.PACK_AB R0, RZ, R0 ;  /* 0x00000000ff00723e */ /* 0x000fe200000010ff */
[----:B------:R-:W-:Y:S05]  /*a440*/  BRA `(.L_x_3340) ;  /* 0x0000049000007947 */ /* 0x000fea0003800000 */
.L_x_3353:
        /* <DEDUP_REMOVED lines=21> */
.L_x_3362:
[----:B------:R-:W-:Y:S05]  /*a5a0*/  BSYNC B1 ;  /* 0x0000000000017941 */ /* 0x000fea0003800000 */
.L_x_3361:
[----:B------:R-:W-:Y:S01]  /*a5b0*/  LEA R3, R0, 0x37800000, 0x17 ;  /* 0x3780000000037811 */ /* 0x000fe200078eb8ff */
[----:B------:R-:W-:-:S05]  /*a5c0*/  IMAD.SHL.U32 R0, R2, 0x200000, RZ ;  /* 0x0020000002007824 */ /* 0x000fca00078e00ff */
[----:B------:R-:W-:Y:S02]  /*a5d0*/  LOP3.LUT R0, R3, R0, R4, 0xfe, !PT ;  /* 0x0000000003007212 */ /* 0x000fe400078efe04 */
.L_x_3360:
[----:B------:R-:W-:Y:S05]  /*a5e0*/  BSYNC B0 ;  /* 0x0000000000007941 */ /* 0x000fea0003800000 */
.L_x_3359:
[----:B------:R-:W-:Y:S01]  /*a5f0*/  F2FP.BF16.PACK_AB R0, RZ, R0 ;  /* 0x00000000ff00723e */ /* 0x000fe200000010ff */
[----:B------:R-:W-:Y:S05]  /*a600*/  BRA `(.L_x_3340) ;  /* 0x000002d000007947 */ /* 0x000fea0003800000 */
.L_x_3352:
        /* <DEDUP_REMOVED lines=14> */
.L_x_3366:
[----:B------:R-:W-:Y:S05]  /*a6f0*/  BSYNC B0 ;  /* 0x0000000000007941 */ /* 0x000fea0003800000 */
.L_x_3365:
[----:B------:R-:W-:Y:S01]  /*a700*/  F2FP.BF16.PACK_AB R0, RZ, R0 ;  /* 0x00000000ff00723e */ /* 0x000fe200000010ff */
[----:B------:R-:W-:Y:S05]  /*a710*/  BRA `(.L_x_3340) ;  /* 0x000001c000007947 */ /* 0x000fea0003800000 */
.L_x_3339:
        /* <DEDUP_REMOVED lines=21> */
.L_x_3364:
[----:B------:R-:W2:Y:S02]  /*a870*/  LDG.E.64 R2, [R2.64] ;  /* 0x0000002402027981 */ /* 0x000ea4000c1e1b00 */
[----:B--2---:R-:W0:Y:S02]  /*a880*/  I2F.U64 R0, R2 ;  /* 0x0000000200007312 */ /* 0x004e240000301000 */
[----:B0-----:R-:W-:Y:S01]  /*a890*/  F2FP.BF16.PACK_AB R0, RZ, R0 ;  /* 0x00000000ff00723e */ /* 0x001fe200000010ff */
[----:B------:R-:W-:Y:S05]  /*a8a0*/  BRA `(.L_x_3340) ;  /* 0x0000003000007947 */ /* 0x000fea0003800000 */
.L_x_3363:
[----:B------:R-:W2:Y:S02]  /*a8b0*/  LDG.E R2, [R2.64] ;  /* 0x0000002402027981 */ /* 0x000ea4000c1e1900 */
[----:B--2---:R-:W0:Y:S02]  /*a8c0*/  I2F.U32 R0, R2 ;  /* 0x0000000200007306 */ /* 0x004e240000201000 */
[----:B0-----:R-:W-:-:S06]  /*a8d0*/  F2FP.BF16.PACK_AB R0, RZ, R0 ;  /* 0x00000000ff00723e */ /* 0x001fcc00000010ff */
.L_x_3340:
        /* <DEDUP_REMOVED lines=23> */
.L_x_3370:
[----:B------:R-:W-:-:S06]  /*aa50*/  PRMT R3, RZ, 0x5410, R3 ;  /* 0x00005410ff037816 */ /* 0x000fcc0000000003 */
[----:B------:R-:W0:Y:S02]  /*aa60*/  F2I.S64.TRUNC R2, R3 ;  /* 0x0000000300027311 */ /* 0x000e24000020d900 */
[----:B0-----:R-:W-:Y:S01]  /*aa70*/  STG.E.U8 [R16.64], R2 ;  /* 0x0000000210007986 */ /* 0x001fe2000c101124 */
[----:B------:R-:W-:Y:S05]  /*aa80*/  EXIT ;  /* 0x000000000000794d */ /* 0x000fea0003800000 */
.L_x_3369:
        /* <DEDUP_REMOVED lines=10> */
.L_x_3373:
[----:B------:R-:W-:-:S06]  /*ab30*/  PRMT R3, RZ, 0x5410, R3 ;  /* 0x00005410ff037816 */ /* 0x000fcc0000000003 */
[----:B------:R-:W0:Y:S02]  /*ab40*/  F2I.FTZ.TRUNC.NTZ R3, R3 ;  /* 0x0000000300037305 */ /* 0x000e24000021f100 */
[----:B0-----:R-:W-:Y:S01]  /*ab50*/  STG.E [R16.64], R3 ;  /* 0x0000000310007986 */ /* 0x001fe2000c101924 */
[----:B------:R-:W-:Y:S05]  /*ab60*/  EXIT ;  /* 0x000000000000794d */ /* 0x000fea0003800000 */
.L_x_3372:
[----:B------:R-:W-:-:S06]  /*ab70*/  PRMT R3, RZ, 0x5410, R3 ;  /* 0x00005410ff037816 */ /* 0x000fcc0000000003 */
[----:B------:R-:W0:Y:S02]  /*ab80*/  F2I.FTZ.TRUNC.NTZ R3, R3 ;  /* 0x0000000300037305 */ /* 0x000e24000021f100 */
[----:B0-----:R-:W-:Y:S01]  /*ab90*/  STG.E.U16 [R16.64], R3 ;  /* 0x0000000310007986 */ /* 0x001fe2000c101524 */
[----:B------:R-:W-:Y:S05]  /*aba0*/  EXIT ;  /* 0x000000000000794d */ /* 0x000fea0003800000 */
.L_x_3368:
        /* <DEDUP_REMOVED lines=9> */
.L_x_3375:
[----:B------:R-:W-:-:S04]  /*ac40*/  PRMT R0, RZ, 0x5410, R3 ;  /* 0x00005410ff007816 */ /* 0x000fc80000000003 */
[----:B------:R-:W-:-:S05]  /*ac50*/  F2FP.PACK_AB R0, RZ, R0 ;  /* 0x00000000ff00723e */ /* 0x000fca00000000ff */
[----:B------:R-:W-:Y:S01]  /*ac60*/  STG.E.U16 [R16.64], R0 ;  /* 0x0000000010007986 */ /* 0x000fe2000c101524 */
[----:B------:R-:W-:Y:S05]  /*ac70*/  EXIT ;  /* 0x000000000000794d */ /* 0x000fea0003800000 */
.L_x_3374:
        /* <DEDUP_REMOVED lines=10> */
.L_x_3377:
[----:B------:R-:W-:-:S04]  /*ad20*/  PRMT R3, RZ, 0x5410, R3 ;  /* 0x00005410ff037816 */ /* 0x000fc80000000003 */
[----:B------:R-:W-:-:S04]  /*ad30*/  F2FP.PACK_AB R3, RZ, R3 ;  /* 0x00000003ff03723e */ /* 0x000fc800000000ff */
[----:B------:R-:W-:-:S05]  /*ad40*/  PRMT R3, R3, 0x5410, RZ ;  /* 0x0000541003037816 */ /* 0x000fca00000000ff */
[----:B------:R-:W-:Y:S01]  /*ad50*/  STG.E [R16.64], R3 ;  /* 0x0000000310007986 */ /* 0x000fe2000c101924 */
[----:B------:R-:W-:Y:S05]  /*ad60*/  EXIT ;  /* 0x000000000000794d */ /* 0x000fea0003800000 */
.L_x_3376:
[----:B------:R-:W-:-:S05]  /*ad70*/  PRMT R2, RZ, 0x5410, R3 ;  /* 0x00005410ff027816 */ /* 0x000fca0000000003 */
[----:B------:R-:W-:-:S06]  /*ad80*/  FMUL.FTZ R2, R2, 1 ;  /* 0x3f80000002027820 */ /* 0x000fcc0000410000 */
[----:B------:R-:W0:Y:S02]  /*ad90*/  F2F.F64.F32 R2, R2 ;  /* 0x0000000200027310 */ /* 0x000e240000201800 */
[----:B0-----:R-:W-:Y:S01]  /*ada0*/  STG.E.64 [R16.64], R2 ;  /* 0x0000000210007986 */ /* 0x001fe2000c101b24 */
[----:B------:R-:W-:Y:S05]  /*adb0*/  EXIT ;  /* 0x000000000000794d */ /* 0x000fea0003800000 */
.L_x_3367:
        /* <DEDUP_REMOVED lines=13> */
.L_x_3380:
[----:B------:R-:W-:Y:S01]  /*ae90*/  PRMT R3, RZ, 0x5410, R3 ;  /* 0x00005410ff037816 */ /* 0x000fe20000000003 */
[----:B------:R-:W-:-:S04]  /*aea0*/  CS2R R6, SRZ ;  /* 0x0000000000067805 */ /* 0x000fc8000001ff00 */
[----:B------:R-:W-:-:S04]  /*aeb0*/  FMUL.FTZ R3, R3, 1 ;  /* 0x3f80000003037820 */ /* 0x000fc80000410000 */
[----:B------:R-:W0:Y:S02]  /*aec0*/  F2F.F64.F32 R4, R3 ;  /* 0x0000000300047310 */ /* 0x000e240000201800 */
[----:B0-----:R-:W-:Y:S01]  /*aed0*/  STG.E.128 [R16.64], R4 ;  /* 0x0000000410007986 */ /* 0x001fe2000c101d24 */
[----:B------:R-:W-:Y:S05]  /*aee0*/  EXIT ;  /* 0x000000000000794d */ /* 0x000fea0003800000 */
.L_x_3379:
        /* <DEDUP_REMOVED lines=21> */
.L_x_3384:
[----:B------:R-:W-:Y:S05]  /*b040*/  BSYNC B0 ;  /* 0x0000000000007941 */ /* 0x000fea0003800000 */
.L_x_3383:
[----:B------:R-:W-:-:S05]  /*b050*/  LOP3.LUT R3, R0, R3, RZ, 0xfc, !PT ;  /* 0x0000000300037212 */ /* 0x000fca00078efcff */
[----:B------:R-:W-:Y:S01]  /*b060*/  STG.E.U8 [R16.64], R3 ;  /* 0x0000000310007986 */ /* 0x000fe2000c101124 */
[----:B------:R-:W-:Y:S05]  /*b070*/  EXIT ;  /* 0x000000000000794d */ /* 0x000fea0003800000 */
.L_x_3382:
        /* <DEDUP_REMOVED lines=13> */
.L_x_3386:
[----:B------:R-:W-:Y:S01]  /*b150*/  IMAD.MOV.U32 R0, RZ, RZ, 0x7f ;  /* 0x0000007fff007424 */ /* 0x000fe200078e00ff */
[----:B------:R-:W-:-:S04]  /*b160*/  ISETP.GT.U32.AND P0, PT, R2, 0x7f800000, PT ;  /* 0x7f8000000200780c */ /* 0x000fc80003f04070 */
[----:B------:R-:W-:-:S04]  /*b170*/  SEL R0, R0, 0x7c, P0 ;  /* 0x0000007c00007807 */ /* 0x000fc80000000000 */
.L_x_3387:
[----:B------:R-:W-:Y:S05]  /*b180*/  BSYNC B0 ;  /* 0x0000000000007941 */ /* 0x000fea0003800000 */
.L_x_3385:
[----:B------:R-:W-:-:S04]  /*b190*/  LOP3.LUT R2, R3, 0x80000000, RZ, 0xc0, !PT ;  /* 0x8000000003027812 */ /* 0x000fc800078ec0ff */
[----:B------:R-:W-:-:S04]  /*b1a0*/  SHF.R.U32.HI R3, RZ, 0x18, R2 ;  /* 0x00000018ff037819 */ /* 0x000fc80000011602 */
[----:B------:R-:W-:-:S05]  /*b1b0*/  LOP3.LUT R3, R0, R3, RZ, 0xfc, !PT ;  /* 0x0000000300037212 */ /* 0x000fca00078efcff */
[----:B------:R-:W-:Y:S01]  /*b1c0*/  STG.E.U8 [R16.64], R3 ;  /* 0x0000000310007986 */ /* 0x000fe2000c101124 */
[----:B------:R-:W-:Y:S05]  /*b1d0*/  EXIT ;  /* 0x000000000000794d */ /* 0x000fea0003800000 */
.L_x_3381:
[----:B------:R-:W-:Y:S01]  /*b1e0*/  STG.E.U16 [R16.64], R3 ;  /* 0x0000000310007986 */ /* 0x000fe2000c101524 */
[----:B------:R-:W-:Y:S05]  /*b1f0*/  EXIT ;  /* 0x000000000000794d */ /* 0x000fea0003800000 */
.L_x_3378:
        /* <DEDUP_REMOVED lines=12> */
.L_x_3390:
        /* <DEDUP_REMOVED lines=17> */
.L_x_3393:
[----:B------:R-:W-:-:S04]  /*b3d0*/  LOP3.LUT R2, R3, 0x80000000, RZ, 0xc0, !PT ;  /* 0x8000000003027812 */ /* 0x000fc800078ec0ff */
[----:B------:R-:W-:-:S04]  /*b3e0*/  SHF.R.U32.HI R3, RZ, 0x18, R2 ;  /* 0x00000018ff037819 */ /* 0x000fc80000011602 */
[----:B------:R-:W-:-:S04]  /*b3f0*/  LOP3.LUT R0, R0, R3, RZ, 0xfc, !PT ;  /* 0x0000000300007212 */ /* 0x000fc800078efcff */
[----:B------:R-:W-:Y:S02]  /*b400*/  PRMT R8, R0, 0x7610, R8 ;  /* 0x0000761000087816 */ /* 0x000fe40000000008 */
.L_x_3392:
[----:B------:R-:W-:Y:S05]  /*b410*/  BSYNC B0 ;  /* 0x0000000000007941 */ /* 0x000fea0003800000 */
.L_x_3391:
[----:B------:R-:W-:Y:S01]  /*b420*/  STG.E.U8 [R16.64], R8 ;  /* 0x0000000810007986 */ /* 0x000fe2000c101124 */
[----:B------:R-:W-:Y:S05]  /*b430*/  EXIT ;  /* 0x000000000000794d */ /* 0x000fea0003800000 */
.L_x_3389:
        /* <DEDUP_REMOVED lines=17> */
.L_x_3396:
[----:B------:R-:W-:-:S04]  /*b550*/  LOP3.LUT R2, R3, 0x80000000, RZ, 0xc0, !PT ;  /* 0x8000000003027812 */ /* 0x000fc800078ec0ff */
[----:B------:R-:W-:-:S04]  /*b560*/  SHF.R.U32.HI R3, RZ, 0x18, R2 ;  /* 0x00000018ff037819 */ /* 0x000fc80000011602 */
[----:B------:R-:W-:-:S04]  /*b570*/  LOP3.LUT R0, R0, R3, RZ, 0xfc, !PT ;  /* 0x0000000300007212 */ /* 0x000fc800078efcff */
[----:B------:R-:W-:Y:S02]  /*b580*/  PRMT R8, R0, 0x7610, R8 ;  /* 0x0000761000087816 */ /* 0x000fe40000000008 */
.L_x_3395:
[----:B------:R-:W-:Y:S05]  /*b590*/  BSYNC B0 ;  /* 0x0000000000007941 */ /* 0x000fea0003800000 */
.L_x_3394:
[----:B------:R-:W-:Y:S01]  /*b5a0*/  STG.E.U8 [R16.64], R8 ;  /* 0x0000000810007986 */ /* 0x000fe2000c101124 */
[----:B------:R-:W-:Y:S05]  /*b5b0*/  EXIT ;  /* 0x000000000000794d */ /* 0x000fea0003800000 */
.L_x_3388:
        /* <DEDUP_REMOVED lines=22> */
.L_x_3371:
        /* <DEDUP_REMOVED lines=20> */
.L_x_3398:
[----:B------:R-:W-:-:S06]  /*b860*/  PRMT R3, RZ, 0x5410, R3 ;  /* 0x00005410ff037816 */ /* 0x000fcc0000000003 */
[----:B------:R-:W0:Y:S02]  /*b870*/  F2I.U64.TRUNC R2, R3 ;  /* 0x0000000300027311 */ /* 0x000e24000020d800 */
[----:B0-----:R-:W-:Y:S01]  /*b880*/  STG.E.64 [R16.64], R2 ;  /* 0x0000000210007986 */ /* 0x001fe2000c101b24 */
[----:B------:R-:W-:Y:S05]  /*b890*/  EXIT ;  /* 0x000000000000794d */ /* 0x000fea0003800000 */
.L_x_3397:
[----:B------:R-:W-:-:S06]  /*b8a0*/  PRMT R3, RZ, 0x5410, R3 ;  /* 0x00005410ff037816 */ /* 0x000fcc0000000003 */
[----:B------:R-:W0:Y:S02]  /*b8b0*/  F2I.FTZ.U32.TRUNC.NTZ R3, R3 ;  /* 0x0000000300037305 */ /* 0x000e24000021f000 */
[----:B0-----:R-:W-:Y:S01]  /*b8c0*/  STG.E [R16.64], R3 ;  /* 0x0000000310007986 */ /* 0x001fe2000c101924 */
[----:B------:R-:W-:Y:S05]  /*b8d0*/  EXIT ;  /* 0x000000000000794d */ /* 0x000fea0003800000 */
.L_x_3399:
        /* <DEDUP_REMOVED lines=10> */
.L_x_10315:


//--------------------- .text._ZN2at6native27unrolled_elementwise_kernelIZZZNS0_17logit_kernel_cudaERNS_18TensorIteratorBaseERKN3c106ScalarEENKUlvE_clEvENKUlvE2_clEvEUlNS4_8BFloat16EE_St5arrayIPcLm2EELi4E23TrivialOffsetCalculatorILi1EjESG_NS0_6memory12LoadWithCastILi1EEENSH_13StoreWithCastILi1EEEEEviT_T0_T2_T3_T4_T5_ --------------------------
	.section	.text._ZN2at6native27unrolled_elementwise_kernelIZZZNS0_17logit_kernel_cudaERNS_18TensorIteratorBaseERKN3c106ScalarEENKUlvE_clEvENKUlvE2_clEvEUlNS4_8BFloat16EE_St5arrayIPcLm2EELi4E23TrivialOffsetCalculatorILi1EjESG_NS0_6memory12LoadWithCastILi1EEENSH_13StoreWithCastILi1EEEEEviT_T0_T2_T3_T4_T5_,"ax",@progbits
	.sectioninfo	@"SHI_REGISTERS=28"
	.align	128
        .global         _ZN2at6native27unrolled_elementwise_kernelIZZZNS0_17logit_kernel_cudaERNS_18TensorIteratorBaseERKN3c106ScalarEENKUlvE_clEvENKUlvE2_clEvEUlNS4_8BFloat16EE_St5arrayIPcLm2EELi4E23TrivialOffsetCalculatorILi1EjESG_NS0_6memory12LoadWithCastILi1EEENSH_13StoreWithCastILi1EEEEEviT_T0_T2_T3_T4_T5_
        .type           _ZN2at6native27unrolled_elementwise_kernelIZZZNS0_17logit_kernel_cudaERNS_18TensorIteratorBaseERKN3c106ScalarEENKUlvE_clEvENKUlvE2_clEvEUlNS4_8BFloat16EE_St5arrayIPcLm2EELi4E23TrivialOffsetCalculatorILi1EjESG_NS0_6memory12LoadWithCastILi1EEENSH_13StoreWithCastILi1EEEEEviT_T0_T2_T3_T4_T5_,@function
        .size           _ZN2at6native27unrolled_elementwise_kernelIZZZNS0_17logit_kernel_cudaERNS_18TensorIteratorBaseERKN3c106ScalarEENKUlvE_clEvENKUlvE2_clEvEUlNS4_8BFloat16EE_St5arrayIPcLm2EELi4E23TrivialOffsetCalculatorILi1EjESG_NS0_6memory12LoadWithCastILi1EEENSH_13StoreWithCastILi1EEEEEviT_T0_T2_T3_T4_T5_,(.L_x_10316 - _ZN2at6native27unrolled_elementwise_kernelIZZZNS0_17logit_kernel_cudaERNS_18TensorIteratorBaseERKN3c106ScalarEENKUlvE_clEvENKUlvE2_clEvEUlNS4_8BFloat16EE_St5arrayIPcLm2EELi4E23TrivialOffsetCalculatorILi1EjESG_NS0_6memory12LoadWithCastILi1EEENSH_13StoreWithCastILi1EEEEEviT_T0_T2_T3_T4_T5_)
        .other          _ZN2at6native27unrolled_elementwise_kernelIZZZNS0_17logit_kernel_cudaERNS_18TensorIteratorBaseERKN3c106ScalarEENKUlvE_clEvENKUlvE2_clEvEUlNS4_8BFloat16EE_St5arrayIPcLm2EELi4E23TrivialOffsetCalculatorILi1EjESG_NS0_6memory12LoadWithCastILi1EEENSH_13StoreWithCastILi1EEEEEviT_T0_T2_T3_T4_T5_,@"STO_CUDA_ENTRY STV_DEFAULT"
_ZN2at6native27unrolled_elementwise_kernelIZZZNS0_17logit_kernel_cudaERNS_18TensorIteratorBaseERKN3c106ScalarEENKUlvE_clEvENKUlvE2_clEvEUlNS4_8BFloat16EE_St5arrayIPcLm2EELi4E23TrivialOffsetCalculatorILi1EjESG_NS0_6memory12LoadWithCastILi1EEENSH_13StoreWithCastILi1EEEEEviT_T0_T2_T3_T4_T5_:
.text._ZN2at6native27unrolled_elementwise_kernelIZZZNS0_17logit_kernel_cudaERNS_18TensorIteratorBaseERKN3c106ScalarEENKUlvE_clEvENKUlvE2_clEvEUlNS4_8BFloat16EE_St5arrayIPcLm2EELi4E23TrivialOffsetCalculatorILi1EjESG_NS0_6memory12LoadWithCastILi1EEENSH_13StoreWithCastILi1EEEEEviT_T0_T2_T3_T4_T5_:
        /* <DEDUP_REMOVED lines=32> */
.L_x_3405:
[----:B------:R-:W2:Y:S02]  /*0200*/  LDG.E.U8 R2, [R2.64] ;  /* 0x0000002402027981 */ /* 0x000ea4000c1e1100 */
[----:B--2---:R-:W0:Y:S02]  /*0210*/  I2F.U16 R0, R2 ;  /* 0x0000000200007306 */ /* 0x004e240000101000 */
[----:B0-----:R-:W-:-:S04]  /*0220*/  F2FP.BF16.PACK_AB R0, RZ, R0 ;  /* 0x00000000ff00723e */ /* 0x001fc800000010ff */
[----:B------:R-:W-:Y:S01]  /*0230*/  PRMT R22, R0, 0x7610, R22 ;  /* 0x0000761000167816 */ /* 0x000fe20000000016 */
[----:B------:R-:W-:Y:S05]  /*0240*/  BRA `(.L_x_3407) ;  /* 0x00000f1000007947 */ /* 0x000fea0003800000 */
.L_x_3404:
        /* <DEDUP_REMOVED lines=11> */
.L_x_3409:
[----:B------:R-:W2:Y:S02]  /*0300*/  LDG.E R2, [R2.64] ;  /* 0x0000002402027981 */ /* 0x000ea4000c1e1900 */
[----:B--2---:R-:W0:Y:S02]  /*0310*/  I2F R0, R2 ;  /* 0x0000000200007306 */ /* 0x004e240000201400 */
[----:B0-----:R-:W-:-:S04]  /*0320*/  F2FP.BF16.PACK_AB R0, RZ, R0 ;  /* 0x00000000ff00723e */ /* 0x001fc800000010ff */
[----:B------:R-:W-:Y:S01]  /*0330*/  PRMT R22, R0, 0x7610, R22 ;  /* 0x0000761000167816 */ /* 0x000fe20000000016 */
[----:B------:R-:W-:Y:S05]  /*0340*/  BRA `(.L_x_3407) ;  /* 0x00000e1000007947 */ /* 0x000fea0003800000 */
.L_x_3408:
[----:B------:R-:W2:Y:S02]  /*0350*/  LDG.E.U16 R2, [R2.64] ;  /* 0x0000002402027981 */ /* 0x000ea4000c1e1500 */
[----:B--2---:R-:W0:Y:S02]  /*0360*/  I2F.S16 R0, R2 ;  /* 0x0000000200007306 */ /* 0x004e240000101400 */
[----:B0-----:R-:W-:-:S04]  /*0370*/  F2FP.BF16.PACK_AB R0, RZ, R0 ;  /* 0x00000000ff00723e */ /* 0x001fc800000010ff */
[----:B------:R-:W-:Y:S01]  /*0380*/  PRMT R22, R0, 0x7610, R22 ;  /* 0x0000761000167816 */ /* 0x000fe20000000016 */
[----:B------:R-:W-:Y:S05]  /*0390*/  BRA `(.L_x_3407) ;  /* 0x00000dc000007947 */ /* 0x000fea0003800000 */
.L_x_3403:
        /* <DEDUP_REMOVED lines=9> */
.L_x_3411:
[----:B------:R-:W2:Y:S02]  /*0430*/  LDG.E.U16 R0, [R2.64] ;  /* 0x0000002402007981 */ /* 0x000ea4000c1e1500 */
[----:B--2---:R-:W-:-:S05]  /*0440*/  HADD2.F32 R0, -RZ, R0.H0_H0 ;  /* 0x20000000ff007230 */ /* 0x004fca0000004100 */
[----:B------:R-:W-:-:S04]  /*0450*/  F2FP.BF16.PACK_AB R0, RZ, R0 ;  /* 0x00000000ff00723e */ /* 0x000fc800000010ff */
[----:B------:R-:W-:Y:S01]  /*0460*/  PRMT R22, R0, 0x7610, R22 ;  /* 0x0000761000167816 */ /* 0x000fe20000000016 */
[----:B------:R-:W-:Y:S05]  /*0470*/  BRA `(.L_x_3407) ;  /* 0x00000ce000007947 */ /* 0x000fea0003800000 */
.L_x_3410:
        /* <DEDUP_REMOVED lines=9> */
.L_x_3413:
[----:B------:R-:W2:Y:S02]  /*0510*/  LDG.E.U16 R2, [R2.64] ;  /* 0x0000002402027981 */ /* 0x000ea4000c1e1500 */
[----:B--2---:R-:W-:-:S05]  /*0520*/  HADD2.F32 R0, -RZ, R2.H0_H0 ;  /* 0x20000002ff007230 */ /* 0x004fca0000004100 */
[----:B------:R-:W-:-:S04]  /*0530*/  F2FP.BF16.PACK_AB R0, RZ, R0 ;  /* 0x00000000ff00723e */ /* 0x000fc800000010ff */
[----:B------:R-:W-:Y:S01]  /*0540*/  PRMT R22, R0, 0x7610, R22 ;  /* 0x0000761000167816 */ /* 0x000fe20000000016 */
[----:B------:R-:W-:Y:S05]  /*0550*/  BRA `(.L_x_3407) ;  /* 0x00000c0000007947 */ /* 0x000fea0003800000 */
.L_x_3412:
[----:B------:R-:W2:Y:S02]  /*0560*/  LDG.E.64 R2, [R2.64] ;  /* 0x0000002402027981 */ /* 0x000ea4000c1e1b00 */
[----:B--2---:R-:W0:Y:S01]  /*0570*/  F2F.F32.F64 R0, R2 ;  /* 0x0000000200007310 */ /* 0x004e220000301000 */
[----:B------:R-:W0:-:S14]  /*0580*/  DSETP.GEU.AND P0, PT, |R2|, c[0x2][0x0], PT ;  /* 0x008000000200762a */ /* 0x000e1c0003f0e200 */
[----:B0-----:R-:W-:-:S05]  /*0590*/  @!P0 FMUL R0, R0, 1.175494350822287508e-38 ;  /* 0x0080000000008820 */ /* 0x001fca0000400000 */
[----:B------:R-:W-:-:S04]  /*05a0*/  F2FP.BF16.PACK_AB R0, RZ, R0 ;  /* 0x00000000ff00723e */ /* 0x000fc800000010ff */
[----:B------:R-:W-:Y:S01]  /*05b0*/  PRMT R22, R0, 0x7610, R22 ;  /* 0x0000761000167816 */ /* 0x000fe20000000016 */
[----:B------:R-:W-:Y:S05]  /*05c0*/  BRA `(.L_x_3407) ;  /* 0x00000b9000007947 */ /* 0x000fea0003800000 */
.L_x_3402:
        /* <DEDUP_REMOVED lines=14> */
.L_x_3416:
[----:B------:R-:W2:Y:S02]  /*06b0*/  LDG.E.64 R2, [R2.64] ;  /* 0x0000002402027981 */ /* 0x000ea4000c1e1b00 */
[----:B--2---:R-:W0:Y:S01]  /*06c0*/  F2F.F32.F64 R0, R2 ;  /* 0x0000000200007310 */ /* 0x004e220000301000 */
[----:B------:R-:W0:-:S14]  /*06d0*/  DSETP.GEU.AND P0, PT, |R2|, c[0x2][0x0], PT ;  /* 0x008000000200762a */ /* 0x000e1c0003f0e200 */
[----:B0-----:R-:W-:-:S05]  /*06e0*/  @!P0 FMUL R0, R0, 1.175494350822287508e-38 ;  /* 0x0080000000008820 */ /* 0x001fca0000400000 */
[----:B------:R-:W-:-:S04]  /*06f0*/  F2FP.BF16.PACK_AB R0, RZ, R0 ;  /* 0x00000000ff00723e */ /* 0x000fc800000010ff */
[----:B------:R-:W-:Y:S01]  /*0700*/  PRMT R22, R0, 0x7610, R22 ;  /* 0x0000761000167816 */ /* 0x000fe20000000016 */
[----:B------:R-:W-:Y:S05]  /*0710*/  BRA `(.L_x_3407) ;  /* 0x00000a4000007947 */ /* 0x000fea0003800000 */
.L_x_3415:
        /* <DEDUP_REMOVED lines=28> */
.L_x_3418:
        /* <DEDUP_REMOVED lines=16> */
.L_x_3417:
[----:B------:R0:W5:Y:S01]  /*09e0*/  LDG.E.U16 R22, [R2.64] ;  /* 0x0000002402167981 */ /* 0x000162000c1e1500 */
[----:B------:R-:W-:Y:S05]  /*09f0*/  BRA `(.L_x_3407) ;  /* 0x0000076000007947 */ /* 0x000fea0003800000 */
.L_x_3414:
        /* <DEDUP_REMOVED lines=12> */
.L_x_3421:
        /* <DEDUP_REMOVED lines=21> */
.L_x_3425:
[----:B------:R-:W-:Y:S05]  /*0c10*/  BSYNC B1 ;  /* 0x0000000000017941 */ /* 0x000fea0003800000 */
.L_x_3424:
[----:B------:R-:W-:Y:S01]  /*0c20*/  LEA R3, R0, 0x3b800000, 0x17 ;  /* 0x3b80000000037811 */ /* 0x000fe200078eb8ff */
[----:B------:R-:W-:-:S05]  /*0c30*/  IMAD.SHL.U32 R0, R2, 0x100000, RZ ;  /* 0x0010000002007824 */ /* 0x000fca00078e00ff */
[----:B------:R-:W-:Y:S02]  /*0c40*/  LOP3.LUT R0, R3, R0, R4, 0xfe, !PT ;  /* 0x0000000003007212 */ /* 0x000fe400078efe04 */
.L_x_3423:
[----:B------:R-:W-:Y:S05]  /*0c50*/  BSYNC B0 ;  /* 0x0000000000007941 */ /* 0x000fea0003800000 */
.L_x_3422:
[----:B------:R-:W-:-:S04]  /*0c60*/  F2FP.BF16.PACK_AB R0, RZ, R0 ;  /* 0x00000000ff00723e */ /* 0x000fc800000010ff */
[----:B------:R-:W-:Y:S01]  /*0c70*/  PRMT R22, R0, 0x7610, R22 ;  /* 0x0000761000167816 */ /* 0x000fe20000000016 */
[----:B------:R-:W-:Y:S05]  /*0c80*/  BRA `(.L_x_3407) ;  /* 0x000004d000007947 */ /* 0x000fea0003800000 */
.L_x_3420:
        /* <DEDUP_REMOVED lines=21> */
.L_x_3429:
[----:B------:R-:W-:Y:S05]  /*0de0*/  BSYNC B1 ;  /* 0x0000000000017941 */ /* 0x000fea0003800000 */
.L_x_3428:
[----:B------:R-:W-:Y:S01]  /*0df0*/  LEA R3, R0, 0x37800000, 0x17 ;  /* 0x3780000000037811 */ /* 0x000fe200078eb8ff */
[----:B------:R-:W-:-:S05]  /*0e00*/  IMAD.SHL.U32 R0, R2, 0x200000, RZ ;  /* 0x0020000002007824 */ /* 0x000fca00078e00ff */
[----:B------:R-:W-:Y:S02]  /*0e10*/  LOP3.LUT R0, R3, R0, R4, 0xfe, !PT ;  /* 0x0000000003007212 */ /* 0x000fe400078efe04 */
.L_x_3427:
[----:B------:R-:W-:Y:S05]  /*0e20*/  BSYNC B0 ;  /* 0x0000000000007941 */ /* 0x000fea0003800000 */
.L_x_3426:
[----:B------:R-:W-:-:S04]  /*0e30*/  F2FP.BF16.PACK_AB R0, RZ, R0 ;  /* 0x00000000ff00723e */ /* 0x000fc800000010ff */
[----:B------:R-:W-:Y:S01]  /*0e40*/  PRMT R22, R0, 0x7610, R22 ;  /* 0x0000761000167816 */ /* 0x000fe20000000016 */
[----:B------:R-:W-:Y:S05]  /*0e50*/  BRA `(.L_x_3407) ;  /* 0x0000030000007947 */ /* 0x000fea0003800000 */
.L_x_3419:
        /* <DEDUP_REMOVED lines=14> */
.L_x_3433:
[----:B------:R-:W-:Y:S05]  /*0f40*/  BSYNC B0 ;  /* 0x0000000000007941 */ /* 0x000fea0003800000 */
.L_x_3432:
[----:B------:R-:W-:-:S04]  /*0f50*/  F2FP.BF16.PACK_AB R0, RZ, R0 ;  /* 0x00000000ff00723e */ /* 0x000fc800000010ff */
[----:B------:R-:W-:Y:S01]  /*0f60*/  PRMT R22, R0, 0x7610, R22 ;  /* 0x0000761000167816 */ /* 0x000fe20000000016 */
[----:B------:R-:W-:Y:S05]  /*0f70*/  BRA `(.L_x_3407) ;  /* 0x000001e000007947 */ /* 0x000fea0003800000 */
.L_x_3406:
        /* <DEDUP_REMOVED lines=21> */
.L_x_3431:
[----:B------:R-:W2:Y:S02]  /*10d0*/  LDG.E.64 R2, [R2.64] ;  /* 0x0000002402027981 */ /* 0x000ea4000c1e1b00 */
[----:B--2---:R-:W0:Y:S02]  /*10e0*/  I2F.U64 R0, R2 ;  /* 0x0000000200007312 */ /* 0x004e240000301000 */
[----:B0-----:R-:W-:-:S04]  /*10f0*/  F2FP.BF16.PACK_AB R0, RZ, R0 ;  /* 0x00000000ff00723e */ /* 0x001fc800000010ff */
[----:B------:R-:W-:Y:S01]  /*1100*/  PRMT R22, R0, 0x7610, R22 ;  /* 0x0000761000167816 */ /* 0x000fe20000000016 */
[----:B------:R-:W-:Y:S05]  /*1110*/  BRA `(.L_x_3407) ;  /* 0x0000004000007947 */ /* 0x000fea0003800000 */
.L_x_3430:
[----:B------:R-:W2:Y:S02]  /*1120*/  LDG.E R2, [R2.64] ;  /* 0x0000002402027981 */ /* 0x000ea4000c1e1900 */
[----:B--2---:R-:W0:Y:S02]  /*1130*/  I2F.U32 R0, R2 ;  /* 0x0000000200007306 */ /* 0x004e240000201000 */
[----:B0-----:R-:W-:-:S04]  /*1140*/  F2FP.BF16.PACK_AB R0, RZ, R0 ;  /* 0x00000000ff00723e */ /* 0x001fc800000010ff */
[----:B------:R-:W-:Y:S02]  /*1150*/  PRMT R22, R0, 0x7610, R22 ;  /* 0x0000761000167816 */ /* 0x000fe40000000016 */
.L_x_3407:
[----:B------:R-:W1:Y:S02]  /*1160*/  S2R R24, SR_TID.X ;  /* 0x0000000000187919 */ /* 0x000e640000002100 */
[----:B-1----:R-:W-:-:S03]  /*1170*/  IADD3 R24, R24, 0x80, RZ ;  /* 0x0000008018187810 */ /* 0x002fc60007ffe0ff */
.L_x_3401:
[----:B-1----:R-:W-:Y:S05]  /*1180*/  BSYNC B6 ;  /* 0x0000000000067941 */ /* 0x002fea0003800000 */
.L_x_3400:
        /* <DEDUP_REMOVED lines=24> */
.L_x_3439:
[----:B------:R-:W2:Y:S02]  /*1310*/  LDG.E.U8 R2, [R2.64] ;  /* 0x0000002402027981 */ /* 0x000ea4000c1e1100 */
[----:B--2---:R-:W0:Y:S02]  /*1320*/  I2F.U16 R0, R2 ;  /* 0x0000000200007306 */ /* 0x004e240000101000 */
[----:B0-----:R-:W-:-:S04]  /*1330*/  F2FP.BF16.PACK_AB R0, RZ, R0 ;  /* 0x00000000ff00723e */ /* 0x001fc800000010ff */
[----:B------:R-:W-:Y:S01]  /*1340*/  PRMT R18, R0, 0x7610, R18 ;  /* 0x0000761000127816 */ /* 0x000fe20000000012 */
[----:B------:R-:W-:Y:S05]  /*1350*/  BRA `(.L_x_3441) ;  /* 0x00000f0000007947 */ /* 0x000fea0003800000 */
.L_x_3438:
        /* <DEDUP_REMOVED lines=11> */
.L_x_3443:
[----:B------:R-:W2:Y:S02]  /*1410*/  LDG.E R2, [R2.64] ;  /* 0x0000002402027981 */ /* 0x000ea4000c1e1900 */
[----:B--2---:R-:W0:Y:S02]  /*1420*/  I2F R0, R2 ;  /* 0x0000000200007306 */ /* 0x004e240000201400 */
[----:B0-----:R-:W-:-:S04]  /*1430*/  F2FP.BF16.PACK_AB R0, RZ, R0 ;  /* 0x00000000ff00723e */ /* 0x001fc800000010ff */
[----:B------:R-:W-:Y:S01]  /*1440*/  PRMT R18, R0, 0x7610, R18 ;  /* 0x0000761000127816 */ /* 0x000fe20000000012 */
[----:B------:R-:W-:Y:S05]  /*1450*/  BRA `(.L_x_3441) ;  /* 0x00000e0000007947 */ /* 0x000fea0003800000 */
.L_x_3442:
[----:B------:R-:W2:Y:S02]  /*1460*/  LDG.E.U16 R2, [R2.64] ;  /* 0x0000002402027981 */ /* 0x000ea4000c1e1500 */
[----:B--2---:R-:W0:Y:S02]  /*1470*/  I2F.S16 R0, R2 ;  /* 0x0000000200007306 */ /* 0x004e240000101400 */
[----:B0-----:R-:W-:-:S04]  /*1480*/  F2FP.BF16.PACK_AB R0, RZ, R0 ;  /* 0x00000000ff00723e */ /* 0x001fc800000010ff */
[----:B------:R-:W-:Y:S01]  /*1490*/  PRMT R18, R0, 0x7610, R18 ;  /* 0x0000761000127816 */ /* 0x000fe20000000012 */
[----:B------:R-:W-:Y:S05]  /*14a0*/  BRA `(.L_x_3441) ;  /* 0x00000db000007947 */ /* 0x000fea0003800000 */
.L_x_3437:
        /* <DEDUP_REMOVED lines=9> */
.L_x_3445:
[----:B------:R-:W2:Y:S02]  /*1540*/  LDG.E.U16 R0, [R2.64] ;  /* 0x0000002402007981 */ /* 0x000ea4000c1e1500 */
[----:B--2---:R-:W-:-:S05]  /*1550*/  HADD2.F32 R0, -RZ, R0.H0_H0 ;  /* 0x20000000ff007230 */ /* 0x004fca0000004100 */
[----:B------:R-:W-:-:S04]  /*1560*/  F2FP.BF16.PACK_AB R0, RZ, R0 ;  /* 0x00000000ff00723e */ /* 0x000fc800000010ff */
[----:B------:R-:W-:Y:S01]  /*1570*/  PRMT R18, R0, 0x7610, R18 ;  /* 0x0000761000127816 */ /* 0x000fe20000000012 */
[----:B------:R-:W-:Y:S05]  /*1580*/  BRA `(.L_x_3441) ;  /* 0x00000cd000007947 */ /* 0x000fea0003800000 */
.L_x_3444:
        /* <DEDUP_REMOVED lines=9> */
.L_x_3447:
[----:B------:R-:W2:Y:S02]  /*1620*/  LDG.E.U16 R2, [R2.64] ;  /* 0x0000002402027981 */ /* 0x000ea4000c1e1500 */
[----:B--2---:R-:W-:-:S05]  /*1630*/  HADD2.F32 R0, -RZ, R2.H0_H0 ;  /* 0x20000002ff007230 */ /* 0x004fca0000004100 */
[----:B------:R-:W-:-:S04]  /*1640*/  F2FP.BF16.PACK_AB R0, RZ, R0 ;  /* 0x00000000ff00723e */ /* 0x000fc800000010ff */
[----:B------:R-:W-:Y:S01]  /*1650*/  PRMT R18, R0, 0x7610, R18 ;  /* 0x0000761000127816 */ /* 0x000fe20000000012 */
[----:B------:R-:W-:Y:S05]  /*1660*/  BRA `(.L_x_3441) ;  /* 0x00000bf000007947 */ /* 0x000fea0003800000 */
.L_x_3446:
[----:B------:R-:W2:Y:S02]  /*1670*/  LDG.E.64 R2, [R2.64] ;  /* 0x0000002402027981 */ /* 0x000ea4000c1e1b00 */
[----:B--2---:R-:W0:Y:S01]  /*1680*/  F2F.F32.F64 R0, R2 ;  /* 0x0000000200007310 */ /* 0x004e220000301000 */
[----:B------:R-:W0:-:S14]  /*1690*/  DSETP.GEU.AND P0, PT, |R2|, c[0x2][0x0], PT ;  /* 0x008000000200762a */ /* 0x000e1c0003f0e200 */
[----:B0-----:R-:W-:-:S05]  /*16a0*/  @!P0 FMUL R0, R0, 1.175494350822287508e-38 ;  /* 0x0080000000008820 */ /* 0x001fca0000400000 */
[----:B------:R-:W-:-:S04]  /*16b0*/  F2FP.BF16.PACK_AB R0, RZ, R0 ;  /* 0x00000000ff00723e */ /* 0x000fc800000010ff */
[----:B------:R-:W-:Y:S01]  /*16c0*/  PRMT R18, R0, 0x7610, R18 ;  /* 0x0000761000127816 */ /* 0x000fe20000000012 */
[----:B------:R-:W-:Y:S05]  /*16d0*/  BRA `(.L_x_3441) ;  /* 0x00000b8000007947 */ /* 0x000fea0003800000 */
.L_x_3436:
        /* <DEDUP_REMOVED lines=14> */
.L_x_3450:
[----:B------:R-:W2:Y:S02]  /*17c0*/  LDG.E.64 R2, [R2.64] ;  /* 0x0000002402027981 */ /* 0x000ea4000c1e1b00 */
[----:B--2---:R-:W0:Y:S01]  /*17d0*/  F2F.F32.F64 R0, R2 ;  /* 0x0000000200007310 */ /* 0x004e220000301000 */
[----:B------:R-:W0:-:S14]  /*17e0*/  DSETP.GEU.AND P0, PT, |R2|, c[0x2][0x0], PT ;  /* 0x008000000200762a */ /* 0x000e1c0003f0e200 */
[----:B0-----:R-:W-:-:S05]  /*17f0*/  @!P0 FMUL R0, R0, 1.175494350822287508e-38 ;  /* 0x0080000000008820 */ /* 0x001fca0000400000 */
[----:B------:R-:W-:-:S04]  /*1800*/  F2FP.BF16.PACK_AB R0, RZ, R0 ;  /* 0x00000000ff00723e */ /* 0x000fc800000010ff */
[----:B------:R-:W-:Y:S01]  /*1810*/  PRMT R18, R0, 0x7610, R18 ;  /* 0x0000761000127816 */ /* 0x000fe20000000012 */
[----:B------:R-:W-:Y:S05]  /*1820*/  BRA `(.L_x_3441) ;  /* 0x00000a3000007947 */ /* 0x000fea0003800000 */
.L_x_3449:
        /* <DEDUP_REMOVED lines=28> */
.L_x_3452:
        /* <DEDUP_REMOVED lines=15> */
.L_x_3451:
[----:B------:R0:W5:Y:S01]  /*1ae0*/  LDG.E.U16 R18, [R2.64] ;  /* 0x0000002402127981 */ /* 0x000162000c1e1500 */
[----:B------:R-:W-:Y:S05]  /*1af0*/  BRA `(.L_x_3441) ;  /* 0x0000076000007947 */ /* 0x000fea0003800000 */
.L_x_3448:
        /* <DEDUP_REMOVED lines=12> */
.L_x_3455:
        /* <DEDUP_REMOVED lines=21> */
.L_x_3459:
[----:B------:R-:W-:Y:S05]  /*1d10*/  BSYNC B1 ;  /* 0x0000000000017941 */ /* 0x000fea0003800000 */
.L_x_3458:
[----:B------:R-:W-:Y:S01]  /*1d20*/  LEA R3, R0, 0x3b800000, 0x17 ;  /* 0x3b80000000037811 */ /* 0x000fe200078eb8ff */
[----:B------:R-:W-:-:S05]  /*1d30*/  IMAD.SHL.U32 R0, R2, 0x100000, RZ ;  /* 0x0010000002007824 */ /* 0x000fca00078e00ff */
[----:B------:R-:W-:Y:S02]  /*1d40*/  LOP3.LUT R0, R3, R0, R4, 0xfe, !PT ;  /* 0x0000000003007212 */ /* 0x000fe400078efe04 */
.L_x_3457:
[----:B------:R-:W-:Y:S05]  /*1d50*/  BSYNC B0 ;  /* 0x0000000000007941 */ /* 0x000fea0003800000 */
.L_x_3456:
[----:B------:R-:W-:-:S04]  /*1d60*/  F2FP.BF16.PACK_AB R0, RZ, R0 ;  /* 0x00000000ff00723e */ /* 0x000fc800000010ff */
[----:B------:R-:W-:Y:S01]  /*1d70*/  PRMT R18, R0, 0x7610, R18 ;  /* 0x0000761000127816 */ /* 0x000fe20000000012 */
[----:B------:R-:W-:Y:S05]  /*1d80*/  BRA `(.L_x_3441) ;  /* 0x000004d000007947 */ /* 0x000fea0003800000 */
.L_x_3454:
        /* <DEDUP_REMOVED lines=21> */
.L_x_3463:
[----:B------:R-:W-:Y:S05]  /*1ee0*/  BSYNC B1 ;  /* 0x0000000000017941 */ /* 0x000fea0003800000 */
.L_x_3462:
[----:B------:R-:W-:Y:S01]  /*1ef0*/  LEA R3, R0, 0x37800000, 0x17 ;  /* 0x3780000000037811 */ /* 0x000fe200078eb8ff */
[----:B------:R-:W-:-:S05]  /*1f00*/  IMAD.SHL.U32 R0, R2, 0x200000, RZ ;  /* 0x0020000002007824 */ /* 0x000fca00078e00ff */
[----:B------:R-:W-:Y:S02]  /*1f10*/  LOP3.LUT R0, R3, R0, R4, 0xfe, !PT ;  /* 0x0000000003007212 */ /* 0x000fe400078efe04 */
.L_x_3461:
[----:B------:R-:W-:Y:S05]  /*1f20*/  BSYNC B0 ;  /* 0x0000000000007941 */ /* 0x000fea0003800000 */
.L_x_3460:
[----:B------:R-:W-:-:S04]  /*1f30*/  F2FP.BF16.PACK_AB R0, RZ, R0 ;  /* 0x00000000ff00723e */ /* 0x000fc800000010ff */
[----:B------:R-:W-:Y:S01]  /*1f40*/  PRMT R18, R0, 0x7610, R18 ;  /* 0x0000761000127816 */ /* 0x000fe20000000012 */
[----:B------:R-:W-:Y:S05]  /*1f50*/  BRA `(.L_x_3441) ;  /* 0x0000030000007947 */ /* 0x000fea0003800000 */
.L_x_3453:
        /* <DEDUP_REMOVED lines=14> */
.L_x_3467:
[----:B------:R-:W-:Y:S05]  /*2040*/  BSYNC B0 ;  /* 0x0000000000007941 */ /* 0x000fea0003800000 */
.L_x_3466:
[----:B------:R-:W-:-:S04]  /*2050*/  F2FP.BF16.PACK_AB R0, RZ, R0 ;  /* 0x00000000ff00723e */ /* 0x000fc800000010ff */
[----:B------:R-:W-:Y:S01]  /*2060*/  PRMT R18, R0, 0x7610, R18 ;  /* 0x0000761000127816 */ /* 0x000fe20000000012 */
[----:B------:R-:W-:Y:S05]  /*2070*/  BRA `(.L_x_3441) ;  /* 0x000001e000007947 */ /* 0x000fea0003800000 */
.L_x_3440:
        /* <DEDUP_REMOVED lines=21> */
.L_x_3465:
[----:B------:R-:W2:Y:S02]  /*21d0*/  LDG.E.64 R2, [R2.64] ;  /* 0x0000002402027981 */ /* 0x000ea4000c1e1b00 */
[----:B--2---:R-:W0:Y:S02]  /*21e0*/  I2F.U64 R0, R2 ;  /* 0x0000000200007312 */ /* 0x004e240000301000 */
[----:B0-----:R-:W-:-:S04]  /*21f0*/  F2FP.BF16.PACK_AB R0, RZ, R0 ;  /* 0x00000000ff00723e */ /* 0x001fc800000010ff */
[----:B------:R-:W-:Y:S01]  /*2200*/  PRMT R18, R0, 0x7610, R18 ;  /* 0x0000761000127816 */ /* 0x000fe20000000012 */
[----:B------:R-:W-:Y:S05]  /*2210*/  BRA `(.L_x_3441) ;  /* 0x0000004000007947 */ /* 0x000fea0003800000 */
.L_x_3464:
[----:B------:R-:W2:Y:S02]  /*2220*/  LDG.E R2, [R2.64] ;  /* 0x0000002402027981 */ /* 0x000ea4000c1e1900 */
[----:B--2---:R-:W0:Y:S02]  /*2230*/  I2F.U32 R0, R2 ;  /* 0x0000000200007306 */ /* 0x004e240000201000 */
[----:B0-----:R-:W-:-:S04]  /*2240*/  F2FP.BF16.PACK_AB R0, RZ, R0 ;  /* 0x00000000ff00723e */ /* 0x001fc800000010ff */
[----:B------:R-:W-:Y:S02]  /*2250*/  PRMT R18, R0, 0x7610, R18 ;  /* 0x0000761000127816 */ /* 0x000fe40000000012 */
.L_x_3441:
[----:B------:R-:W-:-:S05]  /*2260*/  IADD3 R24, R24, 0x80, RZ ;  /* 0x0000008018187810 */ /* 0x000fca0007ffe0ff */
.L_x_3435:
[----:B------:R-:W-:Y:S05]  /*2270*/  BSYNC B6 ;  /* 0x0000000000067941 */ /* 0x000fea0003800000 */
.L_x_3434:
        /* <DEDUP_REMOVED lines=26> */
.L_x_3473:
[----:B------:R-:W2:Y:S02]  /*2420*/  LDG.E.U8 R2, [R2.64] ;  /* 0x0000002402027981 */ /* 0x000ea4000c1e1100 */
[----:B--2---:R-:W0:Y:S02]  /*2430*/  I2F.U16 R0, R2 ;  /* 0x0000000200007306 */ /* 0x004e240000101000 */
[----:B0-----:R-:W-:-:S04]  /*2440*/  F2FP.BF16.PACK_AB R0, RZ, R0 ;  /* 0x00000000ff00723e */ /* 0x001fc800000010ff */
[----:B------:R-:W-:Y:S01]  /*2450*/  PRMT R25, R0, 0x7610, R25 ;  /* 0x0000761000197816 */ /* 0x000fe20000000019 */
[----:B------:R-:W-:Y:S05]  /*2460*/  BRA `(.L_x_3475) ;  /* 0x00000f0000007947 */ /* 0x000fea0003800000 */
.L_x_3472:
        /* <DEDUP_REMOVED lines=11> */
.L_x_3477:
[----:B------:R-:W2:Y:S02]  /*2520*/  LDG.E R2, [R2.64] ;  /* 0x0000002402027981 */ /* 0x000ea4000c1e1900 */
[----:B--2---:R-:W0:Y:S02]  /*2530*/  I2F R0, R2 ;  /* 0x0000000200007306 */ /* 0x004e240000201400 */
[----:B0-----:R-:W-:-:S04]  /*2540*/  F2FP.BF16.PACK_AB R0, RZ, R0 ;  /* 0x00000000ff00723e */ /* 0x001fc800000010ff */
[----:B------:R-:W-:Y:S01]  /*2550*/  PRMT R25, R0, 0x7610, R25 ;  /* 0x0000761000197816 */ /* 0x000fe20000000019 */
[----:B------:R-:W-:Y:S05]  /*2560*/  BRA `(.L_x_3475) ;  /* 0x00000e0000007947 */ /* 0x000fea0003800000 */
.L_x_3476:
[----:B------:R-:W2:Y:S02]  /*2570*/  LDG.E.U16 R2, [R2.64] ;  /* 0x0000002402027981 */ /* 0x000ea4000c1e1500 */
[----:B--2---:R-:W0:Y:S02]  /*2580*/  I2F.S16 R0, R2 ;  /* 0x0000000200007306 */ /* 0x004e240000101400 */
[----:B0-----:R-:W-:-:S04]  /*2590*/  F2FP.BF16.PACK_AB R0, RZ, R0 ;  /* 0x00000000ff00723e */ /* 0x001fc800000010ff */
[----:B------:R-:W-:Y:S01]  /*25a0*/  PRMT R25, R0, 0x7610, R25 ;  /* 0x0000761000197816 */ /* 0x000fe20000000019 */
[----:B------:R-:W-:Y:S05]  /*25b0*/  BRA `(.L_x_3475) ;  /* 0x00000db000007947 */ /* 0x000fea0003800000 */
.L_x_3471:
        /* <DEDUP_REMOVED lines=9> */
.L_x_3479:
[----:B------:R-:W2:Y:S02]  /*2650*/  LDG.E.U16 R0, [R2.64] ;  /* 0x0000002402007981 */ /* 0x000ea4000c1e1500 */
[----:B--2---:R-:W-:-:S05]  /*2660*/  HADD2.F32 R0, -RZ, R0.H0_H0 ;  /* 0x20000000ff007230 */ /* 0x004fca0000004100 */
[----:B------:R-:W-:-:S04]  /*2670*/  F2FP.BF16.PACK_AB R0, RZ, R0 ;  /* 0x00000000ff00723e */ /* 0x000fc800000010ff */
[----:B------:R-:W-:Y:S01]  /*2680*/  PRMT R25, R0, 0x7610, R25 ;  /* 0x0000761000197816 */ /* 0x000fe20000000019 */
[----:B------:R-:W-:Y:S05]  /*2690*/  BRA `(.L_x_3475) ;  /* 0x00000cd000007947 */ /* 0x000fea0003800000 */
.L_x_3478:
        /* <DEDUP_REMOVED lines=9> */
.L_x_3481:
[----:B------:R-:W2:Y:S02]  /*2730*/  LDG.E.U16 R2, [R2.64] ;  /* 0x0000002402027981 */ /* 0x000ea4000c1e1500 */
[----:B--2---:R-:W-:-:S05]  /*2740*/  HADD2.F32 R0, -RZ, R2.H0_H0 ;  /* 0x20000002ff007230 */ /* 0x004fca0000004100 */
[----:B------:R-:W-:-:S04]  /*2750*/  F2FP.BF16.PACK_AB R0, RZ, R0 ;  /* 0x00000000ff00723e */ /* 0x000fc800000010ff */
[----:B------:R-:W-:Y:S01]  /*2760*/  PRMT R25, R0, 0x7610, R25 ;  /* 0x0000761000197816 */ /* 0x000fe20000000019 */
[----:B------:R-:W-:Y:S05]  /*2770*/  BRA `(.L_x_3475) ;  /* 0x00000bf000007947 */ /* 0x000fea0003800000 */
.L_x_3480:
[----:B------:R-:W2:Y:S02]  /*2780*/  LDG.E.64 R2, [R2.64] ;  /* 0x0000002402027981 */ /* 0x000ea4000c1e1b00 */
[----:B--2---:R-:W0:Y:S01]  /*2790*/  F2F.F32.F64 R0, R2 ;  /* 0x0000000200007310 */ /* 0x004e220000301000 */
[----:B------:R-:W0:-:S14]  /*27a0*/  DSETP.GEU.AND P0, PT, |R2|, c[0x2][0x0], PT ;  /* 0x008000000200762a */ /* 0x000e1c0003f0e200 */
[----:B0-----:R-:W-:-:S05]  /*27b0*/  @!P0 FMUL R0, R0, 1.175494350822287508e-38 ;  /* 0x0080000000008820 */ /* 0x001fca0000400000 */
[----:B------:R-:W-:-:S04]  /*27c0*/  F2FP.BF16.PACK_AB R0, RZ, R0 ;  /* 0x00000000ff00723e */ /* 0x000fc800000010ff */
[----:B------:R-:W-:Y:S01]  /*27d0*/  PRMT R25, R0, 0x7610, R25 ;  /* 0x0000761000197816 */ /* 0x000fe20000000019 */
[----:B------:R-:W-:Y:S05]  /*27e0*/  BRA `(.L_x_3475) ;  /* 0x00000b8000007947 */ /* 0x000fea0003800000 */
.L_x_3470:
        /* <DEDUP_REMOVED lines=14> */
.L_x_3484:
[----:B------:R-:W2:Y:S02]  /*28d0*/  LDG.E.64 R2, [R2.64] ;  /* 0x0000002402027981 */ /* 0x000ea4000c1e1b00 */
[----:B--2---:R-:W0:Y:S01]  /*28e0*/  F2F.F32.F64 R0, R2 ;  /* 0x0000000200007310 */ /* 0x004e220000301000 */
[----:B------:R-:W0:-:S14]  /*28f0*/  DSETP.GEU.AND P0, PT, |R2|, c[0x2][0x0], PT ;  /* 0x008000000200762a */ /* 0x000e1c0003f0e200 */
[----:B0-----:R-:W-:-:S05]  /*2900*/  @!P0 FMUL R0, R0, 1.175494350822287508e-38 ;  /* 0x0080000000008820 */ /* 0x001fca0000400000 */
[----:B------:R-:W-:-:S04]  /*2910*/  F2FP.BF16.PACK_AB R0, RZ, R0 ;  /* 0x00000000ff00723e */ /* 0x000fc800000010ff */
[----:B------:R-:W-:Y:S01]  /*2920*/  PRMT R25, R0, 0x7610, R25 ;  /* 0x0000761000197816 */ /* 0x000fe20000000019 */
[----:B------:R-:W-:Y:S05]  /*2930*/  BRA `(.L_x_3475) ;  /* 0x00000a3000007947 */ /* 0x000fea0003800000 */
.L_x_3483:
        /* <DEDUP_REMOVED lines=28> */
.L_x_3486:
        /* <DEDUP_REMOVED lines=15> */
.L_x_3485:
[----:B------:R0:W5:Y:S01]  /*2bf0*/  LDG.E.U16 R25, [R2.64] ;  /* 0x0000002402197981 */ /* 0x000162000c1e1500 */
[----:B------:R-:W-:Y:S05]  /*2c00*/  BRA `(.L_x_3475) ;  /* 0x0000076000007947 */ /* 0x000fea0003800000 */
.L_x_3482:
        /* <DEDUP_REMOVED lines=12> */
.L_x_3489:
        /* <DEDUP_REMOVED lines=21> */
.L_x_3493:
[----:B------:R-:W-:Y:S05]  /*2e20*/  BSYNC B1 ;  /* 0x0000000000017941 */ /* 0x000fea0003800000 */
.L_x_3492:
[----:B------:R-:W-:Y:S01]  /*2e30*/  LEA R3, R0, 0x3b800000, 0x17 ;  /* 0x3b80000000037811 */ /* 0x000fe200078eb8ff */
[----:B------:R-:W-:-:S05]  /*2e40*/  IMAD.SHL.U32 R0, R2, 0x100000, RZ ;  /* 0x0010000002007824 */ /* 0x000fca00078e00ff */
[----:B------:R-:W-:Y:S02]  /*2e50*/  LOP3.LUT R0, R3, R0, R4, 0xfe, !PT ;  /* 0x0000000003007212 */ /* 0x000fe400078efe04 */
.L_x_3491:
[----:B------:R-:W-:Y:S05]  /*2e60*/  BSYNC B0 ;  /* 0x0000000000007941 */ /* 0x000fea0003800000 */
.L_x_3490:
[----:B------:R-:W-:-:S04]  /*2e70*/  F2FP.BF16.PACK_AB R0, RZ, R0 ;  /* 0x00000000ff00723e */ /* 0x000fc800000010ff */
[----:B------:R-:W-:Y:S01]  /*2e80*/  PRMT R25, R0, 0x7610, R25 ;  /* 0x0000761000197816 */ /* 0x000fe20000000019 */
[----:B------:R-:W-:Y:S05]  /*2e90*/  BRA `(.L_x_3475) ;  /* 0x000004d000007947 */ /* 0x000fea0003800000 */
.L_x_3488:
        /* <DEDUP_REMOVED lines=21> */
.L_x_3497:
[----:B------:R-:W-:Y:S05]  /*2ff0*/  BSYNC B1 ;  /* 0x0000000000017941 */ /* 0x000fea0003800000 */
.L_x_3496:
[----:B------:R-:W-:Y:S01]  /*3000*/  LEA R3, R0, 0x37800000, 0x17 ;  /* 0x3780000000037811 */ /* 0x000fe200078eb8ff */
[----:B------:R-:W-:-:S05]  /*3010*/  IMAD.SHL.U32 R0, R2, 0x200000, RZ ;  /* 0x0020000002007824 */ /* 0x000fca00078e00ff */
[----:B------:R-:W-:Y:S02]  /*3020*/  LOP3.LUT R0, R3, R0, R4, 0xfe, !PT ;  /* 0x0000000003007212 */ /* 0x000fe400078efe04 */
.L_x_3495:
[----:B------:R-:W-:Y:S05]  /*3030*/  BSYNC B0 ;  /* 0x0000000000007941 */ /* 0x000fea0003800000 */
.L_x_3494:
[----:B------:R-:W-:-:S04]  /*3040*/  F2FP.BF16.PACK_AB R0, RZ, R0 ;  /* 0x00000000ff00723e */ /* 0x000fc800000010ff */
[----:B------:R-:W-:Y:S01]  /*3050*/  PRMT R25, R0, 0x7610, R25 ;  /* 0x0000761000197816 */ /* 0x000fe20000000019 */
[----:B------:R-:W-:Y:S05]  /*3060*/  BRA `(.L_x_3475) ;  /* 0x0000030000007947 */ /* 0x000fea0003800000 */
.L_x_3487:
        /* <DEDUP_REMOVED lines=14> */
.L_x_3501:
[----:B------:R-:W-:Y:S05]  /*3150*/  BSYNC B0 ;  /* 0x0000000000007941 */ /* 0x000fea0003800000 */
.L_x_3500:
[----:B------:R-:W-:-:S04]  /*3160*/  F2FP.BF16.PACK_AB R0, RZ, R0 ;  /* 0x00000000ff00723e */ /* 0x000fc800000010ff */
[----:B------:R-:W-:Y:S01]  /*3170*/  PRMT R25, R0, 0x7610, R25 ;  /* 0x0000761000197816 */ /* 0x000fe20000000019 */
[----:B------:R-:W-:Y:S05]  /*3180*/  BRA `(.L_x_3475) ;  /* 0x000001e000007947 */ /* 0x000fea0003800000 */
.L_x_3474:
        /* <DEDUP_REMOVED lines=21> */
.L_x_3499:
[----:B------:R-:W2:Y:S02]  /*32e0*/  LDG.E.64 R2, [R2.64] ;  /* 0x0000002402027981 */ /* 0x000ea4000c1e1b00 */
[----:B--2---:R-:W0:Y:S02]  /*32f0*/  I2F.U64 R0, R2 ;  /* 0x0000000200007312 */ /* 0x004e240000301000 */
[----:B0-----:R-:W-:-:S04]  /*3300*/  F2FP.BF16.PACK_AB R0, RZ, R0 ;  /* 0x00000000ff00723e */ /* 0x001fc800000010ff */
[----:B------:R-:W-:Y:S01]  /*3310*/  PRMT R25, R0, 0x7610, R25 ;  /* 0x0000761000197816 */ /* 0x000fe20000000019 */
[----:B------:R-:W-:Y:S05]  /*3320*/  BRA `(.L_x_3475) ;  /* 0x0000004000007947 */ /* 0x000fea0003800000 */
.L_x_3498:
[----:B------:R-:W2:Y:S02]  /*3330*/  LDG.E R2, [R2.64] ;  /* 0x0000002402027981 */ /* 0x000ea4000c1e1900 */
[----:B--2---:R-:W0:Y:S02]  /*3340*/  I2F.U32 R0, R2 ;  /* 0x0000000200007306 */ /* 0x004e240000201000 */
[----:B0-----:R-:W-:-:S04]  /*3350*/  F2FP.BF16.PACK_AB R0, RZ, R0 ;  /* 0x00000000ff00723e */ /* 0x001fc800000010ff */
[----:B------:R-:W-:Y:S02]  /*3360*/  PRMT R25, R0, 0x7610, R25 ;  /* 0x0000761000197816 */ /* 0x000fe40000000019 */
.L_x_3475:
[----:B------:R-:W-:-:S05]  /*3370*/  IADD3 R24, R24, 0x80, RZ ;  /* 0x0000008018187810 */ /* 0x000fca0007ffe0ff */
.L_x_3469:
[----:B------:R-:W-:Y:S05]  /*3380*/  BSYNC B6 ;  /* 0x0000000000067941 */ /* 0x000fea0003800000 */
.L_x_3468:
        /* <DEDUP_REMOVED lines=23> */
.L_x_3507:
[----:B------:R-:W2:Y:S02]  /*3500*/  LDG.E.U8 R2, [R2.64] ;  /* 0x0000002402027981 */ /* 0x000ea4000c1e1100 */
[----:B--2---:R-:W0:Y:S02]  /*3510*/  I2F.U16 R0, R2 ;  /* 0x0000000200007306 */ /* 0x004e240000101000 */
[----:B0-----:R-:W-:-:S04]  /*3520*/  F2FP.BF16.PACK_AB R0, RZ, R0 ;  /* 0x00000000ff00723e */ /* 0x001fc800000010ff */
[----:B------:R-:W-:Y:S01]  /*3530*/  PRMT R23, R0, 0x7610, R23 ;  /* 0x0000761000177816 */ /* 0x000fe20000000017 */
[----:B------:R-:W-:Y:S05]  /*3540*/  BRA `(.L_x_3503) ;  /* 0x00000f0000007947 */ /* 0x000fea0003800000 */
.L_x_3506:
        /* <DEDUP_REMOVED lines=11> */
.L_x_3510:
[----:B------:R-:W2:Y:S02]  /*3600*/  LDG.E R2, [R2.64] ;  /* 0x0000002402027981 */ /* 0x000ea4000c1e1900 */
[----:B--2---:R-:W0:Y:S02]  /*3610*/  I2F R0, R2 ;  /* 0x0000000200007306 */ /* 0x004e240000201400 */
[----:B0-----:R-:W-:-:S04]  /*3620*/  F2FP.BF16.PACK_AB R0, RZ, R0 ;  /* 0x00000000ff00723e */ /* 0x001fc800000010ff */
[----:B------:R-:W-:Y:S01]  /*3630*/  PRMT R23, R0, 0x7610, R23 ;  /* 0x0000761000177816 */ /* 0x000fe20000000017 */
[----:B------:R-:W-:Y:S05]  /*3640*/  BRA `(.L_x_3503) ;  /* 0x00000e0000007947 */ /* 0x000fea0003800000 */
.L_x_3509:
[----:B------:R-:W2:Y:S02]  /*3650*/  LDG.E.U16 R2, [R2.64] ;  /* 0x0000002402027981 */ /* 0x000ea4000c1e1500 */
[----:B--2---:R-:W0:Y:S02]  /*3660*/  I2F.S16 R0, R2 ;  /* 0x0000000200007306 */ /* 0x004e240000101400 */
[----:B0-----:R-:W-:-:S04]  /*3670*/  F2FP.BF16.PACK_AB R0, RZ, R0 ;  /* 0x00000000ff00723e */ /* 0x001fc800000010ff */
[----:B------:R-:W-:Y:S01]  /*3680*/  PRMT R23, R0, 0x7610, R23 ;  /* 0x0000761000177816 */ /* 0x000fe20000000017 */
[----:B------:R-:W-:Y:S05]  /*3690*/  BRA `(.L_x_3503) ;  /* 0x00000db000007947 */ /* 0x000fea0003800000 */
.L_x_3505:
        /* <DEDUP_REMOVED lines=9> */
.L_x_3512:
[----:B------:R-:W2:Y:S02]  /*3730*/  LDG.E.U16 R0, [R2.64] ;  /* 0x0000002402007981 */ /* 0x000ea4000c1e1500 */
[----:B--2---:R-:W-:-:S05]  /*3740*/  HADD2.F32 R0, -RZ, R0.H0_H0 ;  /* 0x20000000ff007230 */ /* 0x004fca0000004100 */
[----:B------:R-:W-:-:S04]  /*3750*/  F2FP.BF16.PACK_AB R0, RZ, R0 ;  /* 0x00000000ff00723e */ /* 0x000fc800000010ff */
[----:B------:R-:W-:Y:S01]  /*3760*/  PRMT R23, R0, 0x7610, R23 ;  /* 0x0000761000177816 */ /* 0x000fe20000000017 */
[----:B------:R-:W-:Y:S05]  /*3770*/  BRA `(.L_x_3503) ;  /* 0x00000cd000007947 */ /* 0x000fea0003800000 */
.L_x_3511:
        /* <DEDUP_REMOVED lines=9> */
.L_x_3514:
[----:B------:R-:W2:Y:S02]  /*3810*/  LDG.E.U16 R2, [R2.64] ;  /* 0x0000002402027981 */ /* 0x000ea4000c1e1500 */
[----:B--2---:R-:W-:-:S05]  /*3820*/  HADD2.F32 R0, -RZ, R2.H0_H0 ;  /* 0x20000002ff007230 */ /* 0x004fca0000004100 */
[----:B------:R-:W-:-:S04]  /*3830*/  F2FP.BF16.PACK_AB R0, RZ, R0 ;  /* 0x00000000ff00723e */ /* 0x000fc800000010ff */
[----:B------:R-:W-:Y:S01]  /*3840*/  PRMT R23, R0, 0x7610, R23 ;  /* 0x0000761000177816 */ /* 0x000fe20000000017 */
[----:B------:R-:W-:Y:S05]  /*3850*/  BRA `(.L_x_3503) ;  /* 0x00000bf000007947 */ /* 0x000fea0003800000 */
.L_x_3513:
[----:B------:R-:W2:Y:S02]  /*3860*/  LDG.E.64 R2, [R2.64] ;  /* 0x0000002402027981 */ /* 0x000ea4000c1e1b00 */
[----:B--2---:R-:W0:Y:S01]  /*3870*/  F2F.F32.F64 R0, R2 ;  /* 0x0000000200007310 */ /* 0x004e220000301000 */
[----:B------:R-:W0:-:S14]  /*3880*/  DSETP.GEU.AND P0, PT, |R2|, c[0x2][0x0], PT ;  /* 0x008000000200762a */ /* 0x000e1c0003f0e200 */
[----:B0-----:R-:W-:-:S05]  /*3890*/  @!P0 FMUL R0, R0, 1.175494350822287508e-38 ;  /* 0x0080000000008820 */ /* 0x001fca0000400000 */
[----:B------:R-:W-:-:S04]  /*38a0*/  F2FP.BF16.PACK_AB R0, RZ, R0 ;  /* 0x00000000ff00723e */ /* 0x000fc800000010ff */
[----:B------:R-:W-:Y:S01]  /*38b0*/  PRMT R23, R0, 0x7610, R23 ;  /* 0x0000761000177816 */ /* 0x000fe20000000017 */
[----:B------:R-:W-:Y:S05]  /*38c0*/  BRA `(.L_x_3503) ;  /* 0x00000b8000007947 */ /* 0x000fea0003800000 */
.L_x_3504:
        /* <DEDUP_REMOVED lines=14> */
.L_x_3517:
[----:B------:R-:W2:Y:S02]  /*39b0*/  LDG.E.64 R2, [R2.64] ;  /* 0x0000002402027981 */ /* 0x000ea4000c1e1b00 */
[----:B--2---:R-:W0:Y:S01]  /*39c0*/  F2F.F32.F64 R0, R2 ;  /* 0x0000000200007310 */ /* 0x004e220000301000 */
[----:B------:R-:W0:-:S14]  /*39d0*/  DSETP.GEU.AND P0, PT, |R2|, c[0x2][0x0], PT ;  /* 0x008000000200762a */ /* 0x000e1c0003f0e200 */
[----:B0-----:R-:W-:-:S05]  /*39e0*/  @!P0 FMUL R0, R0, 1.175494350822287508e-38 ;  /* 0x0080000000008820 */ /* 0x001fca0000400000 */
[----:B------:R-:W-:-:S04]  /*39f0*/  F2FP.BF16.PACK_AB R0, RZ, R0 ;  /* 0x00000000ff00723e */ /* 0x000fc800000010ff */
[----:B------:R-:W-:Y:S01]  /*3a00*/  PRMT R23, R0, 0x7610, R23 ;  /* 0x0000761000177816 */ /* 0x000fe20000000017 */
[----:B------:R-:W-:Y:S05]  /*3a10*/  BRA `(.L_x_3503) ;  /* 0x00000a3000007947 */ /* 0x000fea0003800000 */
.L_x_3516:
        /* <DEDUP_REMOVED lines=28> */
.L_x_3519:
        /* <DEDUP_REMOVED lines=15> */
.L_x_3518:
[----:B------:R0:W5:Y:S01]  /*3cd0*/  LDG.E.U16 R23, [R2.64] ;  /* 0x0000002402177981 */ /* 0x000162000c1e1500 */
[----:B------:R-:W-:Y:S05]  /*3ce0*/  BRA `(.L_x_3503) ;  /* 0x0000076000007947 */ /* 0x000fea0003800000 */
.L_x_3515:
        /* <DEDUP_REMOVED lines=12> */
.L_x_3522:
        /* <DEDUP_REMOVED lines=21> */
.L_x_3526:
[----:B------:R-:W-:Y:S05]  /*3f00*/  BSYNC B1 ;  /* 0x0000000000017941 */ /* 0x000fea0003800000 */
.L_x_3525:
[----:B------:R-:W-:Y:S01]  /*3f10*/  LEA R3, R0, 0x3b800000, 0x17 ;  /* 0x3b80000000037811 */ /* 0x000fe200078eb8ff */
[----:B------:R-:W-:-:S05]  /*3f20*/  IMAD.SHL.U32 R0, R2, 0x100000, RZ ;  /* 0x0010000002007824 */ /* 0x000fca00078e00ff */
[----:B------:R-:W-:Y:S02]  /*3f30*/  LOP3.LUT R0, R3, R0, R4, 0xfe, !PT ;  /* 0x0000000003007212 */ /* 0x000fe400078efe04 */
.L_x_3524:
[----:B------:R-:W-:Y:S05]  /*3f40*/  BSYNC B0 ;  /* 0x0000000000007941 */ /* 0x000fea0003800000 */
.L_x_3523:
[----:B------:R-:W-:-:S04]  /*3f50*/  F2FP.BF16.PACK_AB R0, RZ, R0 ;  /* 0x00000000ff00723e */ /* 0x000fc800000010ff */
[----:B------:R-:W-:Y:S01]  /*3f60*/  PRMT R23, R0, 0x7610, R23 ;  /* 0x0000761000177816 */ /* 0x000fe20000000017 */
[----:B------:R-:W-:Y:S05]  /*3f70*/  BRA `(.L_x_3503) ;  /* 0x000004d000007947 */ /* 0x000fea0003800000 */
.L_x_3521:
        /* <DEDUP_REMOVED lines=21> */
.L_x_3530:
[----:B------:R-:W-:Y:S05]  /*40d0*/  BSYNC B1 ;  /* 0x0000000000017941 */ /* 0x000fea0003800000 */
.L_x_3529:
[----:B------:R-:W-:Y:S01]  /*40e0*/  LEA R3, R0, 0x37800000, 0x17 ;  /* 0x3780000000037811 */ /* 0x000fe200078eb8ff */
[----:B------:R-:W-:-:S05]  /*40f0*/  IMAD.SHL.U32 R0, R2, 0x200000, RZ ;  /* 0x0020000002007824 */ /* 0x000fca00078e00ff */
[----:B------:R-:W-:Y:S02]  /*4100*/  LOP3.LUT R0, R3, R0, R4, 0xfe, !PT ;  /* 0x0000000003007212 */ /* 0x000fe400078efe04 */
.L_x_3528:
[----:B------:R-:W-:Y:S05]  /*4110*/  BSYNC B0 ;  /* 0x0000000000007941 */ /* 0x000fea0003800000 */
.L_x_3527:
[----:B------:R-:W-:-:S04]  /*4120*/  F2FP.BF16.PACK_AB R0, RZ, R0 ;  /* 0x00000000ff00723e */ /* 0x000fc800000010ff */
[----:B------:R-:W-:Y:S01]  /*4130*/  PRMT R23, R0, 0x7610, R23 ;  /* 0x0000761000177816 */ /* 0x000fe20000000017 */
[----:B------:R-:W-:Y:S05]  /*4140*/  BRA `(.L_x_3503) ;  /* 0x0000030000007947 */ /* 0x000fea0003800000 */
.L_x_3520:
        /* <DEDUP_REMOVED lines=14> */
.L_x_3534:
[----:B------:R-:W-:Y:S05]  /*4230*/  BSYNC B0 ;  /* 0x0000000000007941 */ /* 0x000fea0003800000 */
.L_x_3533:
[----:B------:R-:W-:-:S04]  /*4240*/  F2FP.BF16.PACK_AB R0, RZ, R0 ;  /* 0x00000000ff00723e */ /* 0x000fc800000010ff */
[----:B------:R-:W-:Y:S01]  /*4250*/  PRMT R23, R0, 0x7610, R23 ;  /* 0x0000761000177816 */ /* 0x000fe20000000017 */
[----:B------:R-:W-:Y:S05]  /*4260*/  BRA `(.L_x_3503) ;  /* 0x000001e000007947 */ /* 0x000fea0003800000 */
.L_x_3508:
        /* <DEDUP_REMOVED lines=21> */
.L_x_3532:
[----:B------:R-:W2:Y:S02]  /*43c0*/  LDG.E.64 R2, [R2.64] ;  /* 0x0000002402027981 */ /* 0x000ea4000c1e1b00 */
[----:B--2---:R-:W0:Y:S02]  /*43d0*/  I2F.U64 R0, R2 ;  /* 0x0000000200007312 */ /* 0x004e240000301000 */
[----:B0-----:R-:W-:-:S04]  /*43e0*/  F2FP.BF16.PACK_AB R0, RZ, R0 ;  /* 0x00000000ff00723e */ /* 0x001fc800000010ff */
[----:B------:R-:W-:Y:S01]  /*43f0*/  PRMT R23, R0, 0x7610, R23 ;  /* 0x0000761000177816 */ /* 0x000fe20000000017 */
[----:B------:R-:W-:Y:S05]  /*4400*/  BRA `(.L_x_3503) ;  /* 0x0000004000007947 */ /* 0x000fea0003800000 */
.L_x_3531:
[----:B------:R-:W2:Y:S02]  /*4410*/  LDG.E R2, [R2.64] ;  /* 0x0000002402027981 */ /* 0x000ea4000c1e1900 */
[----:B--2---:R-:W0:Y:S02]  /*4420*/  I2F.U32 R0, R2 ;  /* 0x0000000200007306 */ /* 0x004e240000201000 */
[----:B0-----:R-:W-:-:S04]  /*4430*/  F2FP.BF16.PACK_AB R0, RZ, R0 ;  /* 0x00000000ff00723e */ /* 0x001fc800000010ff */
[----:B------:R-:W-:Y:S02]  /*4440*/  PRMT R23, R0, 0x7610, R23 ;  /* 0x0000761000177816 */ /* 0x000fe40000000017 */
.L_x_3503:
[----:B------:R-:W-:Y:S05]  /*4450*/  BSYNC B6 ;  /* 0x0000000000067941 */ /* 0x000fea0003800000 */
.L_x_3502:
[----:B------:R-:W1:Y:S01]  /*4460*/  S2R R19, SR_TID.X ;  /* 0x0000000000137919 */ /* 0x000e620000002100 */
[----:B------:R-:W-:Y:S01]  /*4470*/  BSSY B6, `(.L_x_3535) ;  /* 0x0000137000067945 */ /* 0x000fe20003800000 */
[C---:B-1----:R-:W-:Y:S02]  /*4480*/  IADD3 R0, R19.reuse, 0x100, RZ ;  /* 0x0000010013007810 */ /* 0x042fe40007ffe0ff */
[C---:B------:R-:W-:Y:S02]  /*4490*/  IADD3 R24, R19.reuse, 0x80, RZ ;  /* 0x0000008013187810 */ /* 0x040fe40007ffe0ff */
[C---:B0-----:R-:W-:Y:S02]  /*44a0*/  IADD3 R2, R19.reuse, 0x180, RZ ;  /* 0x0000018013027810 */ /* 0x041fe40007ffe0ff */
[-C--:B------:R-:W-:Y:S02]  /*44b0*/  ISETP.GE.AND P1, PT, R0, R17.reuse, PT ;  /* 0x000000110000720c */ /* 0x080fe40003f26270 */
[----:B------:R-:W-:-:S02]  /*44c0*/  ISETP.GE.AND P3, PT, R19, R17, PT ;  /* 0x000000111300720c */ /* 0x000fc40003f66270 */
[-C--:B------:R-:W-:Y:S02]  /*44d0*/  ISETP.GE.AND P0, PT, R24, R17.reuse, PT ;  /* 0x000000111800720c */ /* 0x080fe40003f06270 */
[----:B------:R-:W-:-:S07]  /*44e0*/  ISETP.GE.AND P2, PT, R2, R17, PT ;  /* 0x000000110200720c */ /* 0x000fce0003f46270 */
[----:B-----5:R-:W-:Y:S02]  /*44f0*/  @!P1 PRMT R25, RZ, 0x5410, R25 ;  /* 0x00005410ff199816 */ /* 0x020fe40000000019 */
[----:B------:R-:W-:Y:S02]  /*4500*/  @!P3 PRMT R22, RZ, 0x5410, R22 ;  /* 0x00005410ff16b816 */ /* 0x000fe40000000016 */
[----:B------:R-:W-:Y:S01]  /*4510*/  @!P0 PRMT R18, RZ, 0x5410, R18 ;  /* 0x00005410ff128816 */ /* 0x000fe20000000012 */
[----:B------:R-:W-:Y:S01]  /*4520*/  @!P1 FADD.FTZ R4, -R25, 1 ;  /* 0x3f80000019049421 */ /* 0x000fe20000010100 */
[----:B------:R-:W-:Y:S01]  /*4530*/  @!P2 PRMT R23, RZ, 0x5410, R23 ;  /* 0x00005410ff17a816 */ /* 0x000fe20000000017 */
[----:B------:R-:W-:Y:S02]  /*4540*/  @!P3 FADD.FTZ R0, -R22, 1 ;  /* 0x3f8000001600b421 */ /* 0x000fe40000010100 */
[----:B------:R-:W-:Y:S02]  /*4550*/  @!P0 FADD.FTZ R2, -R18, 1 ;  /* 0x3f80000012028421 */ /* 0x000fe40000010100 */
[----:B------:R-:W-:Y:S01]  /*4560*/  @!P2 FADD.FTZ R5, -R23, 1 ;  /* 0x3f8000001705a421 */ /* 0x000fe20000010100 */
[----:B------:R-:W0:Y:S08]  /*4570*/  @!P3 MUFU.RCP R3, R0 ;  /* 0x000000000003b308 */ /* 0x000e300000001000 */
[----:B------:R-:W1:Y:S08]  /*4580*/  @!P0 MUFU.RCP R7, R2 ;  /* 0x0000000200078308 */ /* 0x000e700000001000 */
[----:B------:R-:W2:Y:S01]  /*4590*/  @!P1 MUFU.RCP R4, R4 ;  /* 0x0000000400049308 */ /* 0x000ea20000001000 */
[----:B0-----:R-:W-:-:S07]  /*45a0*/  @!P3 FMUL.FTZ R22, R22, R3 ;  /* 0x000000031616b220 */ /* 0x001fce0000410000 */
[----:B------:R-:W0:Y:S01]  /*45b0*/  @!P2 MUFU.RCP R6, R5 ;  /* 0x000000050006a308 */ /* 0x000e220000001000 */
[----:B-1----:R-:W-:Y:S02]  /*45c0*/  @!P0 FMUL.FTZ R3, R18, R7 ;  /* 0x0000000712038220 */ /* 0x002fe40000410000 */
[----:B------:R-:W1:Y:S01]  /*45d0*/  LDC.U8 R18, c[0x0][0x184] ;  /* 0x00006100ff127b82 */ /* 0x000e620000000000 */
[----:B--2---:R-:W-:-:S04]  /*45e0*/  @!P1 FMUL.FTZ R2, R25, R4 ;  /* 0x0000000419029220 */ /* 0x004fc80000410000 */
[----:B------:R-:W2:Y:S01]  /*45f0*/  @!P3 MUFU.LG2 R22, R22 ;  /* 0x000000160016b308 */ /* 0x000ea20000000c00 */
[----:B0-----:R-:W-:-:S07]  /*4600*/  @!P2 FMUL.FTZ R6, R23, R6 ;  /* 0x000000061706a220 */ /* 0x001fce0000410000 */
[----:B------:R-:W0:Y:S08]  /*4610*/  @!P0 MUFU.LG2 R3, R3 ;  /* 0x0000000300038308 */ /* 0x000e300000000c00 */
[----:B------:R-:W3:Y:S01]  /*4620*/  @!P1 MUFU.LG2 R2, R2 ;  /* 0x0000000200029308 */ /* 0x000ee20000000c00 */
[----:B--2---:R-:W-:-:S05]  /*4630*/  @!P3 FMUL.FTZ R0, R22, 0.69314718246459960938 ;  /* 0x3f3172181600b820 */ /* 0x004fca0000410000 */
[----:B------:R-:W-:Y:S02]  /*4640*/  @!P3 F2FP.BF16.PACK_AB R5, RZ, R0 ;  /* 0x00000000ff05b23e */ /* 0x000fe400000010ff */
[----:B------:R-:W2:Y:S01]  /*4650*/  @!P2 MUFU.LG2 R6, R6 ;  /* 0x000000060006a308 */ /* 0x000ea20000000c00 */
[----:B0-----:R-:W-:-:S05]  /*4660*/  @!P0 FMUL.FTZ R25, R3, 0.69314718246459960938 ;  /* 0x3f31721803198820 */ /* 0x001fca0000410000 */
[----:B------:R-:W-:Y:S01]  /*4670*/  @!P0 F2FP.BF16.PACK_AB R25, RZ, R25 ;  /* 0x00000019ff19823e */ /* 0x000fe200000010ff */
[----:B---3--:R-:W-:-:S05]  /*4680*/  @!P1 FMUL.FTZ R4, R2, 0.69314718246459960938 ;  /* 0x3f31721802049820 */ /* 0x008fca0000410000 */
[----:B------:R-:W-:Y:S01]  /*4690*/  @!P1 F2FP.BF16.PACK_AB R22, RZ, R4 ;  /* 0x00000004ff16923e */ /* 0x000fe200000010ff */
[----:B--2---:R-:W-:-:S05]  /*46a0*/  @!P2 FMUL.FTZ R23, R6, 0.69314718246459960938 ;  /* 0x3f3172180617a820 */ /* 0x004fca0000410000 */
[----:B------:R-:W-:Y:S01]  /*46b0*/  @!P2 F2FP.BF16.PACK_AB R23, RZ, R23 ;  /* 0x00000017ff17a23e */ /* 0x000fe200000010ff */
        /* <DEDUP_REMOVED lines=21> */
.L_x_3540:
[----:B------:R-:W-:Y:S01]  /*4810*/  PRMT R5, RZ, 0x5410, R5 ;  /* 0x00005410ff057816 */ /* 0x000fe20000000005 */
[----:B------:R-:W-:-:S05]  /*4820*/  IMAD.MOV.U32 R19, RZ, RZ, R24 ;  /* 0x000000ffff137224 */ /* 0x000fca00078e0018 */
[----:B------:R-:W0:Y:S02]  /*4830*/  F2I.S64.TRUNC R4, R5 ;  /* 0x0000000500047311 */ /* 0x000e24000020d900 */
[----:B0-----:R0:W-:Y:S01]  /*4840*/  STG.E.U8 [R2.64], R4 ;  /* 0x0000000402007986 */ /* 0x0011e2000c101124 */
[----:B------:R-:W-:Y:S05]  /*4850*/  BRA `(.L_x_3536) ;  /* 0x00000f8000007947 */ /* 0x000fea0003800000 */
.L_x_3539:
        /* <DEDUP_REMOVED lines=11> */
.L_x_3543:
[----:B------:R-:W-:Y:S01]  /*4910*/  PRMT R5, RZ, 0x5410, R5 ;  /* 0x00005410ff057816 */ /* 0x000fe20000000005 */
[----:B------:R-:W-:-:S05]  /*4920*/  IMAD.MOV.U32 R19, RZ, RZ, R24 ;  /* 0x000000ffff137224 */ /* 0x000fca00078e0018 */
[----:B------:R-:W0:Y:S02]  /*4930*/  F2I.FTZ.TRUNC.NTZ R5, R5 ;  /* 0x0000000500057305 */ /* 0x000e24000021f100 */
[----:B0-----:R0:W-:Y:S01]  /*4940*/  STG.E [R2.64], R5 ;  /* 0x0000000502007986 */ /* 0x0011e2000c101924 */
[----:B------:R-:W-:Y:S05]  /*4950*/  BRA `(.L_x_3536) ;  /* 0x00000e8000007947 */ /* 0x000fea0003800000 */
.L_x_3542:
[----:B------:R-:W-:Y:S01]  /*4960*/  PRMT R5, RZ, 0x5410, R5 ;  /* 0x00005410ff057816 */ /* 0x000fe20000000005 */
[----:B------:R-:W-:-:S05]  /*4970*/  IMAD.MOV.U32 R19, RZ, RZ, R24 ;  /* 0x000000ffff137224 */ /* 0x000fca00078e0018 */
[----:B------:R-:W0:Y:S02]  /*4980*/  F2I.FTZ.TRUNC.NTZ R5, R5 ;  /* 0x0000000500057305 */ /* 0x000e24000021f100 */
[----:B0-----:R0:W-:Y:S01]  /*4990*/  STG.E.U16 [R2.64], R5 ;  /* 0x0000000502007986 */ /* 0x0011e2000c101524 */
[----:B------:R-:W-:Y:S05]  /*49a0*/  BRA `(.L_x_3536) ;  /* 0x00000e3000007947 */ /* 0x000fea0003800000 */
.L_x_3538:
        /* <DEDUP_REMOVED lines=10> */
.L_x_3545:
[----:B------:R-:W-:Y:S01]  /*4a50*/  PRMT R0, RZ, 0x5410, R5 ;  /* 0x00005410ff007816 */ /* 0x000fe20000000005 */
[----:B------:R-:W-:-:S03]  /*4a60*/  IMAD.MOV.U32 R19, RZ, RZ, R24 ;  /* 0x000000ffff137224 */ /* 0x000fc600078e0018 */
[----:B------:R-:W-:-:S05]  /*4a70*/  F2FP.PACK_AB R0, RZ, R0 ;  /* 0x00000000ff00723e */ /* 0x000fca00000000ff */
[----:B------:R0:W-:Y:S01]  /*4a80*/  STG.E.U16 [R2.64], R0 ;  /* 0x0000000002007986 */ /* 0x0001e2000c101524 */
[----:B------:R-:W-:Y:S05]  /*4a90*/  BRA `(.L_x_3536) ;  /* 0x00000d4000007947 */ /* 0x000fea0003800000 */
.L_x_3544:
        /* <DEDUP_REMOVED lines=11> */
.L_x_3547:
[----:B------:R-:W-:Y:S01]  /*4b50*/  PRMT R5, RZ, 0x5410, R5 ;  /* 0x00005410ff057816 */ /* 0x000fe20000000005 */
[----:B------:R-:W-:-:S03]  /*4b60*/  IMAD.MOV.U32 R19, RZ, RZ, R24 ;  /* 0x000000ffff137224 */ /* 0x000fc600078e0018 */
[----:B------:R-:W-:-:S04]  /*4b70*/  F2FP.PACK_AB R5, RZ, R5 ;  /* 0x00000005ff05723e */ /* 0x000fc800000000ff */
[----:B------:R-:W-:-:S05]  /*4b80*/  PRMT R5, R5, 0x5410, RZ ;  /* 0x0000541005057816 */ /* 0x000fca00000000ff */
[----:B------:R0:W-:Y:S01]  /*4b90*/  STG.E [R2.64], R5 ;  /* 0x0000000502007986 */ /* 0x0001e2000c101924 */
[----:B------:R-:W-:Y:S05]  /*4ba0*/  BRA `(.L_x_3536) ;  /* 0x00000c3000007947 */ /* 0x000fea0003800000 */
.L_x_3546:
[----:B------:R-:W-:Y:S01]  /*4bb0*/  PRMT R4, RZ, 0x5410, R5 ;  /* 0x00005410ff047816 */ /* 0x000fe20000000005 */
[----:B------:R-:W-:-:S04]  /*4bc0*/  IMAD.MOV.U32 R19, RZ, RZ, R24 ;  /* 0x000000ffff137224 */ /* 0x000fc800078e0018 */
[----:B------:R-:W-:-:S06]  /*4bd0*/  FMUL.FTZ R4, R4, 1 ;  /* 0x3f80000004047820 */ /* 0x000fcc0000410000 */
[----:B------:R-:W0:Y:S02]  /*4be0*/  F2F.F64.F32 R4, R4 ;  /* 0x0000000400047310 */ /* 0x000e240000201800 */
[----:B0-----:R0:W-:Y:S01]  /*4bf0*/  STG.E.64 [R2.64], R4 ;  /* 0x0000000402007986 */ /* 0x0011e2000c101b24 */
[----:B------:R-:W-:Y:S05]  /*4c00*/  BRA `(.L_x_3536) ;  /* 0x00000bd000007947 */ /* 0x000fea0003800000 */
.L_x_3537:
        /* <DEDUP_REMOVED lines=14> */
.L_x_3550:
[----:B------:R-:W-:Y:S01]  /*4cf0*/  PRMT R5, RZ, 0x5410, R5 ;  /* 0x00005410ff057816 */ /* 0x000fe20000000005 */
[----:B------:R-:W-:Y:S01]  /*4d00*/  CS2R R6, SRZ ;  /* 0x0000000000067805 */ /* 0x000fe2000001ff00 */
[----:B------:R-:W-:-:S03]  /*4d10*/  IMAD.MOV.U32 R19, RZ, RZ, R24 ;  /* 0x000000ffff137224 */ /* 0x000fc600078e0018 */
[----:B------:R-:W-:-:S06]  /*4d20*/  FMUL.FTZ R5, R5, 1 ;  /* 0x3f80000005057820 */ /* 0x000fcc0000410000 */
[----:B------:R-:W0:Y:S02]  /*4d30*/  F2F.F64.F32 R4, R5 ;  /* 0x0000000500047310 */ /* 0x000e240000201800 */
[----:B0-----:R0:W-:Y:S01]  /*4d40*/  STG.E.128 [R2.64], R4 ;  /* 0x0000000402007986 */ /* 0x0011e2000c101d24 */
[----:B------:R-:W-:Y:S05]  /*4d50*/  BRA `(.L_x_3536) ;  /* 0x00000a8000007947 */ /* 0x000fea0003800000 */
.L_x_3549:
        /* <DEDUP_REMOVED lines=21> */
.L_x_3554:
[----:B------:R-:W-:Y:S05]  /*4eb0*/  BSYNC B0 ;  /* 0x0000000000007941 */ /* 0x000fea0003800000 */
.L_x_3553:
[----:B------:R-:W-:Y:S01]  /*4ec0*/  LOP3.LUT R5, R0, R5, RZ, 0xfc, !PT ;  /* 0x0000000500057212 */ /* 0x000fe200078efcff */
[----:B------:R-:W-:-:S04]  /*4ed0*/  IMAD.MOV.U32 R19, RZ, RZ, R24 ;  /* 0x000000ffff137224 */ /* 0x000fc800078e0018 */
[----:B------:R0:W-:Y:S01]  /*4ee0*/  STG.E.U8 [R2.64], R5 ;  /* 0x0000000502007986 */ /* 0x0001e2000c101124 */
[----:B------:R-:W-:Y:S05]  /*4ef0*/  BRA `(.L_x_3536) ;  /* 0x000008e000007947 */ /* 0x000fea0003800000 */
.L_x_3552:
        /* <DEDUP_REMOVED lines=13> */
.L_x_3556:
[----:B------:R-:W-:Y:S01]  /*4fd0*/  IMAD.MOV.U32 R0, RZ, RZ, 0x7f ;  /* 0x0000007fff007424 */ /* 0x000fe200078e00ff */
[----:B------:R-:W-:-:S04]  /*4fe0*/  ISETP.GT.U32.AND P0, PT, R4, 0x7f800000, PT ;  /* 0x7f8000000400780c */ /* 0x000fc80003f04070 */
[----:B------:R-:W-:-:S04]  /*4ff0*/  SEL R0, R0, 0x7c, P0 ;  /* 0x0000007c00007807 */ /* 0x000fc80000000000 */
.L_x_3557:
[----:B------:R-:W-:Y:S05]  /*5000*/  BSYNC B0 ;  /* 0x0000000000007941 */ /* 0x000fea0003800000 */
.L_x_3555:
[----:B------:R-:W-:Y:S01]  /*5010*/  LOP3.LUT R4, R5, 0x80000000, RZ, 0xc0, !PT ;  /* 0x8000000005047812 */ /* 0x000fe200078ec0ff */
[----:B------:R-:W-:-:S03]  /*5020*/  IMAD.MOV.U32 R19, RZ, RZ, R24 ;  /* 0x000000ffff137224 */ /* 0x000fc600078e0018 */
[----:B------:R-:W-:-:S04]  /*5030*/  SHF.R.U32.HI R5, RZ, 0x18, R4 ;  /* 0x00000018ff057819 */ /* 0x000fc80000011604 */
[----:B------:R-:W-:-:S05]  /*5040*/  LOP3.LUT R5, R0, R5, RZ, 0xfc, !PT ;  /* 0x0000000500057212 */ /* 0x000fca00078efcff */
[----:B------:R0:W-:Y:S01]  /*5050*/  STG.E.U8 [R2.64], R5 ;  /* 0x0000000502007986 */ /* 0x0001e2000c101124 */
[----:B------:R-:W-:Y:S05]  /*5060*/  BRA `(.L_x_3536) ;  /* 0x0000077000007947 */ /* 0x000fea0003800000 */
.L_x_3551:
[----:B------:R0:W-:Y:S01]  /*5070*/  STG.E.U16 [R2.64], R5 ;  /* 0x0000000502007986 */ /* 0x0001e2000c101524 */
[----:B------:R-:W-:Y:S01]  /*5080*/  IMAD.MOV.U32 R19, RZ, RZ, R24 ;  /* 0x000000ffff137224 */ /* 0x000fe200078e0018 */
[----:B------:R-:W-:Y:S05]  /*5090*/  BRA `(.L_x_3536) ;  /* 0x0000074000007947 */ /* 0x000fea0003800000 */
.L_x_3548:
        /* <DEDUP_REMOVED lines=13> */
.L_x_3560:
        /* <DEDUP_REMOVED lines=17> */
.L_x_3563:
[----:B------:R-:W-:-:S04]  /*5280*/  LOP3.LUT R0, R7, 0x80000000, RZ, 0xc0, !PT ;  /* 0x8000000007007812 */ /* 0x000fc800078ec0ff */
[----:B------:R-:W-:-:S04]  /*5290*/  SHF.R.U32.HI R5, RZ, 0x18, R0 ;  /* 0x00000018ff057819 */ /* 0x000fc80000011600 */
[----:B------:R-:W-:-:S04]  /*52a0*/  LOP3.LUT R4, R4, R5, RZ, 0xfc, !PT ;  /* 0x0000000504047212 */ /* 0x000fc800078efcff */
[----:B------:R-:W-:Y:S02]  /*52b0*/  PRMT R0, R4, 0x7610, R0 ;  /* 0x0000761004007816 */ /* 0x000fe40000000000 */
.L_x_3562:
[----:B------:R-:W-:Y:S05]  /*52c0*/  BSYNC B0 ;  /* 0x0000000000007941 */ /* 0x000fea0003800000 */
.L_x_3561:
[----:B------:R0:W-:Y:S01]  /*52d0*/  STG.E.U8 [R2.64], R0 ;  /* 0x0000000002007986 */ /* 0x0001e2000c101124 */
[----:B------:R-:W-:Y:S01]  /*52e0*/  IMAD.MOV.U32 R19, RZ, RZ, R24 ;  /* 0x000000ffff137224 */ /* 0x000fe200078e0018 */
[----:B------:R-:W-:Y:S05]  /*52f0*/  BRA `(.L_x_3536) ;  /* 0x000004e000007947 */ /* 0x000fea0003800000 */
.L_x_3559:
        /* <DEDUP_REMOVED lines=17> */
.L_x_3566:
[----:B------:R-:W-:-:S04]  /*5410*/  LOP3.LUT R0, R7, 0x80000000, RZ, 0xc0, !PT ;  /* 0x8000000007007812 */ /* 0x000fc800078ec0ff */
[----:B------:R-:W-:-:S04]  /*5420*/  SHF.R.U32.HI R5, RZ, 0x18, R0 ;  /* 0x00000018ff057819 */ /* 0x000fc80000011600 */
[----:B------:R-:W-:-:S04]  /*5430*/  LOP3.LUT R4, R4, R5, RZ, 0xfc, !PT ;  /* 0x0000000504047212 */ /* 0x000fc800078efcff */
[----:B------:R-:W-:Y:S02]  /*5440*/  PRMT R0, R4, 0x7610, R0 ;  /* 0x0000761004007816 */ /* 0x000fe40000000000 */
.L_x_3565:
[----:B------:R-:W-:Y:S05]  /*5450*/  BSYNC B0 ;  /* 0x0000000000007941 */ /* 0x000fea0003800000 */
.L_x_3564:
[----:B------:R0:W-:Y:S01]  /*5460*/  STG.E.U8 [R2.64], R0 ;  /* 0x0000000002007986 */ /* 0x0001e2000c101124 */
[----:B------:R-:W-:Y:S01]  /*5470*/  IMAD.MOV.U32 R19, RZ, RZ, R24 ;  /* 0x000000ffff137224 */ /* 0x000fe200078e0018 */
[----:B------:R-:W-:Y:S05]  /*5480*/  BRA `(.L_x_3536) ;  /* 0x0000035000007947 */ /* 0x000fea0003800000 */
.L_x_3558:
        /* <DEDUP_REMOVED lines=23> */
.L_x_3541:
        /* <DEDUP_REMOVED lines=21> */
.L_x_3568:
[----:B------:R-:W-:Y:S01]  /*5750*/  PRMT R5, RZ, 0x5410, R5 ;  /* 0x00005410ff057816 */ /* 0x000fe20000000005 */
[----:B------:R-:W-:-:S05]  /*5760*/  IMAD.MOV.U32 R19, RZ, RZ, R24 ;  /* 0x000000ffff137224 */ /* 0x000fca00078e0018 */
[----:B------:R-:W0:Y:S02]  /*5770*/  F2I.U64.TRUNC R4, R5 ;  /* 0x0000000500047311 */ /* 0x000e24000020d800 */
[----:B0-----:R0:W-:Y:S01]  /*5780*/  STG.E.64 [R2.64], R4 ;  /* 0x0000000402007986 */ /* 0x0011e2000c101b24 */
[----:B------:R-:W-:Y:S05]  /*5790*/  BRA `(.L_x_3536) ;  /* 0x0000004000007947 */ /* 0x000fea0003800000 */
.L_x_3567:
[----:B------:R-:W-:Y:S01]  /*57a0*/  PRMT R5, RZ, 0x5410, R5 ;  /* 0x00005410ff057816 */ /* 0x000fe20000000005 */
[----:B------:R-:W-:-:S05]  /*57b0*/  IMAD.MOV.U32 R19, RZ, RZ, R24 ;  /* 0x000000ffff137224 */ /* 0x000fca00078e0018 */
[----:B------:R-:W0:Y:S02]  /*57c0*/  F2I.FTZ.U32.TRUNC.NTZ R5, R5 ;  /* 0x0000000500057305 */ /* 0x000e24000021f000 */
[----:B0-----:R0:W-:Y:S02]  /*57d0*/  STG.E [R2.64], R5 ;  /* 0x0000000502007986 */ /* 0x0011e4000c101924 */
.L_x_3536:
[----:B-1----:R-:W-:Y:S05]  /*57e0*/  BSYNC B6 ;  /* 0x0000000000067941 */ /* 0x002fea0003800000 */
.L_x_3535:
        /* <DEDUP_REMOVED lines=23> */
.L_x_3574:
[----:B------:R-:W-:-:S06]  /*5960*/  PRMT R5, RZ, 0x5410, R25 ;  /* 0x00005410ff057816 */ /* 0x000fcc0000000019 */
[----:B------:R-:W0:Y:S02]  /*5970*/  F2I.S64.TRUNC R4, R5 ;  /* 0x0000000500047311 */ /* 0x000e24000020d900 */
[----:B0-----:R0:W-:Y:S01]  /*5980*/  STG.E.U8 [R2.64], R4 ;  /* 0x0000000402007986 */ /* 0x0011e2000c101124 */
[----:B------:R-:W-:Y:S05]  /*5990*/  BRA `(.L_x_3576) ;  /* 0x00000e4000007947 */ /* 0x000fea0003800000 */
.L_x_3573:
        /* <DEDUP_REMOVED lines=10> */
.L_x_3578:
[----:B------:R-:W-:-:S06]  /*5a40*/  PRMT R25, RZ, 0x5410, R25 ;  /* 0x00005410ff197816 */ /* 0x000fcc0000000019 */
[----:B------:R-:W0:Y:S02]  /*5a50*/  F2I.FTZ.TRUNC.NTZ R25, R25 ;  /* 0x0000001900197305 */ /* 0x000e24000021f100 */
[----:B0-----:R0:W-:Y:S01]  /*5a60*/  STG.E [R2.64], R25 ;  /* 0x0000001902007986 */ /* 0x0011e2000c101924 */
[----:B------:R-:W-:Y:S05]  /*5a70*/  BRA `(.L_x_3576) ;  /* 0x00000d6000007947 */ /* 0x000fea0003800000 */
.L_x_3577:
[----:B------:R-:W-:-:S06]  /*5a80*/  PRMT R25, RZ, 0x5410, R25 ;  /* 0x00005410ff197816 */ /* 0x000fcc0000000019 */
[----:B------:R-:W0:Y:S02]  /*5a90*/  F2I.FTZ.TRUNC.NTZ R25, R25 ;  /* 0x0000001900197305 */ /* 0x000e24000021f100 */
[----:B0-----:R0:W-:Y:S01]  /*5aa0*/  STG.E.U16 [R2.64], R25 ;  /* 0x0000001902007986 */ /* 0x0011e2000c101524 */
[----:B------:R-:W-:Y:S05]  /*5ab0*/  BRA `(.L_x_3576) ;  /* 0x00000d2000007947 */ /* 0x000fea0003800000 */
.L_x_3572:
        /* <DEDUP_REMOVED lines=9> */
.L_x_3580:
[----:B------:R-:W-:-:S04]  /*5b50*/  PRMT R0, RZ, 0x5410, R25 ;  /* 0x00005410ff007816 */ /* 0x000fc80000000019 */
[----:B------:R-:W-:-:S05]  /*5b60*/  F2FP.PACK_AB R0, RZ, R0 ;  /* 0x00000000ff00723e */ /* 0x000fca00000000ff */
[----:B------:R0:W-:Y:S01]  /*5b70*/  STG.E.U16 [R2.64], R0 ;  /* 0x0000000002007986 */ /* 0x0001e2000c101524 */
[----:B------:R-:W-:Y:S05]  /*5b80*/  BRA `(.L_x_3576) ;  /* 0x00000c5000007947 */ /* 0x000fea0003800000 */
.L_x_3579:
        /* <DEDUP_REMOVED lines=10> */
.L_x_3582:
[----:B------:R-:W-:-:S04]  /*5c30*/  PRMT R25, RZ, 0x5410, R25 ;  /* 0x00005410ff197816 */ /* 0x000fc80000000019 */
[----:B------:R-:W-:-:S04]  /*5c40*/  F2FP.PACK_AB R5, RZ, R25 ;  /* 0x00000019ff05723e */ /* 0x000fc800000000ff */
[----:B------:R-:W-:-:S05]  /*5c50*/  PRMT R5, R5, 0x5410, RZ ;  /* 0x0000541005057816 */ /* 0x000fca00000000ff */
[----:B------:R0:W-:Y:S01]  /*5c60*/  STG.E [R2.64], R5 ;  /* 0x0000000502007986 */ /* 0x0001e2000c101924 */
[----:B------:R-:W-:Y:S05]  /*5c70*/  BRA `(.L_x_3576) ;  /* 0x00000b6000007947 */ /* 0x000fea0003800000 */
.L_x_3581:
[----:B------:R-:W-:-:S05]  /*5c80*/  PRMT R4, RZ, 0x5410, R25 ;  /* 0x00005410ff047816 */ /* 0x000fca0000000019 */
[----:B------:R-:W-:-:S06]  /*5c90*/  FMUL.FTZ R4, R4, 1 ;  /* 0x3f80000004047820 */ /* 0x000fcc0000410000 */
[----:B------:R-:W0:Y:S02]  /*5ca0*/  F2F.F64.F32 R4, R4 ;  /* 0x0000000400047310 */ /* 0x000e240000201800 */
[----:B0-----:R0:W-:Y:S01]  /*5cb0*/  STG.E.64 [R2.64], R4 ;  /* 0x0000000402007986 */ /* 0x0011e2000c101b24 */
[----:B------:R-:W-:Y:S05]  /*5cc0*/  BRA `(.L_x_3576) ;  /* 0x00000b1000007947 */ /* 0x000fea0003800000 */
.L_x_3571:
        /* <DEDUP_REMOVED lines=13> */
.L_x_3585:
[----:B------:R-:W-:Y:S01]  /*5da0*/  PRMT R25, RZ, 0x5410, R25 ;  /* 0x00005410ff197816 */ /* 0x000fe20000000019 */
[----:B------:R-:W-:-:S04]  /*5db0*/  CS2R R6, SRZ ;  /* 0x0000000000067805 */ /* 0x000fc8000001ff00 */
[----:B------:R-:W-:-:S06]  /*5dc0*/  FMUL.FTZ R4, R25, 1 ;  /* 0x3f80000019047820 */ /* 0x000fcc0000410000 */
[----:B------:R-:W0:Y:S02]  /*5dd0*/  F2F.F64.F32 R4, R4 ;  /* 0x0000000400047310 */ /* 0x000e240000201800 */
[----:B0-----:R0:W-:Y:S01]  /*5de0*/  STG.E.128 [R2.64], R4 ;  /* 0x0000000402007986 */ /* 0x0011e2000c101d24 */
[----:B------:R-:W-:Y:S05]  /*5df0*/  BRA `(.L_x_3576) ;  /* 0x000009e000007947 */ /* 0x000fea0003800000 */
.L_x_3584:
        /* <DEDUP_REMOVED lines=21> */
.L_x_3589:
[----:B------:R-:W-:Y:S05]  /*5f50*/  BSYNC B0 ;  /* 0x0000000000007941 */ /* 0x000fea0003800000 */
.L_x_3588:
[----:B------:R-:W-:-:S05]  /*5f60*/  LOP3.LUT R5, R0, R5, RZ, 0xfc, !PT ;  /* 0x0000000500057212 */ /* 0x000fca00078efcff */
[----:B------:R0:W-:Y:S01]  /*5f70*/  STG.E.U8 [R2.64], R5 ;  /* 0x0000000502007986 */ /* 0x0001e2000c101124 */
[----:B------:R-:W-:Y:S05]  /*5f80*/  BRA `(.L_x_3576) ;  /* 0x0000085000007947 */ /* 0x000fea0003800000 */
.L_x_3587:
        /* <DEDUP_REMOVED lines=13> */
.L_x_3591:
[----:B------:R-:W-:Y:S01]  /*6060*/  IMAD.MOV.U32 R0, RZ, RZ, 0x7f ;  /* 0x0000007fff007424 */ /* 0x000fe200078e00ff */
[----:B------:R-:W-:-:S04]  /*6070*/  ISETP.GT.U32.AND P0, PT, R4, 0x7f800000, PT ;  /* 0x7f8000000400780c */ /* 0x000fc80003f04070 */
[----:B------:R-:W-:-:S04]  /*6080*/  SEL R0, R0, 0x7c, P0 ;  /* 0x0000007c00007807 */ /* 0x000fc80000000000 */
.L_x_3592:
[----:B------:R-:W-:Y:S05]  /*6090*/  BSYNC B0 ;  /* 0x0000000000007941 */ /* 0x000fea0003800000 */
.L_x_3590:
[----:B------:R-:W-:-:S04]  /*60a0*/  LOP3.LUT R4, R25, 0x80000000, RZ, 0xc0, !PT ;  /* 0x8000000019047812 */ /* 0x000fc800078ec0ff */
[----:B------:R-:W-:-:S04]  /*60b0*/  SHF.R.U32.HI R5, RZ, 0x18, R4 ;  /* 0x00000018ff057819 */ /* 0x000fc80000011604 */
[----:B------:R-:W-:-:S05]  /*60c0*/  LOP3.LUT R5, R0, R5, RZ, 0xfc, !PT ;  /* 0x0000000500057212 */ /* 0x000fca00078efcff */
[----:B------:R0:W-:Y:S01]  /*60d0*/  STG.E.U8 [R2.64], R5 ;  /* 0x0000000502007986 */ /* 0x0001e2000c101124 */
[----:B------:R-:W-:Y:S05]  /*60e0*/  BRA `(.L_x_3576) ;  /* 0x000006f000007947 */ /* 0x000fea0003800000 */
.L_x_3586:
[----:B------:R0:W-:Y:S01]  /*60f0*/  STG.E.U16 [R2.64], R25 ;  /* 0x0000001902007986 */ /* 0x0001e2000c101524 */
[----:B------:R-:W-:Y:S05]  /*6100*/  BRA `(.L_x_3576) ;  /* 0x000006d000007947 */ /* 0x000fea0003800000 */
.L_x_3583:
        /* <DEDUP_REMOVED lines=12> */
.L_x_3595:
        /* <DEDUP_REMOVED lines=17> */
.L_x_3598:
[----:B------:R-:W-:-:S04]  /*62e0*/  LOP3.LUT R0, R25, 0x80000000, RZ, 0xc0, !PT ;  /* 0x8000000019007812 */ /* 0x000fc800078ec0ff */
[----:B------:R-:W-:-:S04]  /*62f0*/  SHF.R.U32.HI R5, RZ, 0x18, R0 ;  /* 0x00000018ff057819 */ /* 0x000fc80000011600 */
[----:B------:R-:W-:-:S04]  /*6300*/  LOP3.LUT R4, R4, R5, RZ, 0xfc, !PT ;  /* 0x0000000504047212 */ /* 0x000fc800078efcff */
[----:B------:R-:W-:Y:S02]  /*6310*/  PRMT R0, R4, 0x7610, R0 ;  /* 0x0000761004007816 */ /* 0x000fe40000000000 */
.L_x_3597:
[----:B------:R-:W-:Y:S05]  /*6320*/  BSYNC B0 ;  /* 0x0000000000007941 */ /* 0x000fea0003800000 */
.L_x_3596:
[----:B------:R0:W-:Y:S01]  /*6330*/  STG.E.U8 [R2.64], R0 ;  /* 0x0000000002007986 */ /* 0x0001e2000c101124 */
[----:B------:R-:W-:Y:S05]  /*6340*/  BRA `(.L_x_3576) ;  /* 0x0000049000007947 */ /* 0x000fea0003800000 */
.L_x_3594:
        /* <DEDUP_REMOVED lines=17> */
.L_x_3601:
[----:B------:R-:W-:-:S04]  /*6460*/  LOP3.LUT R0, R25, 0x80000000, RZ, 0xc0, !PT ;  /* 0x8000000019007812 */ /* 0x000fc800078ec0ff */
[----:B------:R-:W-:-:S04]  /*6470*/  SHF.R.U32.HI R5, RZ, 0x18, R0 ;  /* 0x00000018ff057819 */ /* 0x000fc80000011600 */
[----:B------:R-:W-:-:S04]  /*6480*/  LOP3.LUT R4, R4, R5, RZ, 0xfc, !PT ;  /* 0x0000000504047212 */ /* 0x000fc800078efcff */
[----:B------:R-:W-:Y:S02]  /*6490*/  PRMT R0, R4, 0x7610, R0 ;  /* 0x0000761004007816 */ /* 0x000fe40000000000 */
.L_x_3600:
[----:B------:R-:W-:Y:S05]  /*64a0*/  BSYNC B0 ;  /* 0x0000000000007941 */ /* 0x000fea0003800000 */
.L_x_3599:
[----:B------:R0:W-:Y:S01]  /*64b0*/  STG.E.U8 [R2.64], R0 ;  /* 0x0000000002007986 */ /* 0x0001e2000c101124 */
[----:B------:R-:W-:Y:S05]  /*64c0*/  BRA `(.L_x_3576) ;  /* 0x0000031000007947 */ /* 0x000fea0003800000 */
.L_x_3593:
        /* <DEDUP_REMOVED lines=22> */
.L_x_3575:
        /* <DEDUP_REMOVED lines=20> */
.L_x_3603:
[----:B------:R-:W-:-:S06]  /*6770*/  PRMT R4, RZ, 0x5410, R25 ;  /* 0x00005410ff047816 */ /* 0x000fcc0000000019 */
[----:B------:R-:W0:Y:S02]  /*6780*/  F2I.U64.TRUNC R4, R4 ;  /* 0x0000000400047311 */ /* 0x000e24000020d800 */
[----:B0-----:R0:W-:Y:S01]  /*6790*/  STG.E.64 [R2.64], R4 ;  /* 0x0000000402007986 */ /* 0x0011e2000c101b24 */
[----:B------:R-:W-:Y:S05]  /*67a0*/  BRA `(.L_x_3576) ;  /* 0x0000003000007947 */ /* 0x000fea0003800000 */
.L_x_3602:
[----:B------:R-:W-:-:S06]  /*67b0*/  PRMT R25, RZ, 0x5410, R25 ;  /* 0x00005410ff197816 */ /* 0x000fcc0000000019 */
[----:B------:R-:W0:Y:S02]  /*67c0*/  F2I.FTZ.U32.TRUNC.NTZ R25, R25 ;  /* 0x0000001900197305 */ /* 0x000e24000021f000 */
[----:B0-----:R0:W-:Y:S02]  /*67d0*/  STG.E [R2.64], R25 ;  /* 0x0000001902007986 */ /* 0x0011e4000c101924 */
.L_x_3576:
        /* <DEDUP_REMOVED lines=23> */
.L_x_3607:
[----:B------:R-:W-:-:S06]  /*6950*/  PRMT R5, RZ, 0x5410, R22 ;  /* 0x00005410ff057816 */ /* 0x000fcc0000000016 */
[----:B------:R-:W0:Y:S02]  /*6960*/  F2I.S64.TRUNC R4, R5 ;  /* 0x0000000500047311 */ /* 0x000e24000020d900 */
[----:B0-----:R0:W-:Y:S01]  /*6970*/  STG.E.U8 [R2.64], R4 ;  /* 0x0000000402007986 */ /* 0x0011e2000c101124 */
[----:B------:R-:W-:Y:S05]  /*6980*/  BRA `(.L_x_3609) ;  /* 0x00000e4000007947 */ /* 0x000fea0003800000 */
.L_x_3606:
        /* <DEDUP_REMOVED lines=10> */
.L_x_3611:
[----:B------:R-:W-:-:S04]  /*6a30*/  PRMT R22, RZ, 0x5410, R22 ;  /* 0x00005410ff167816 */ /* 0x000fc80000000016 */
[----:B------:R-:W0:Y:S02]  /*6a40*/  F2I.FTZ.TRUNC.NTZ R5, R22 ;  /* 0x0000001600057305 */ /* 0x000e24000021f100 */
[----:B0-----:R0:W-:Y:S01]  /*6a50*/  STG.E [R2.64], R5 ;  /* 0x0000000502007986 */ /* 0x0011e2000c101924 */
[----:B------:R-:W-:Y:S05]  /*6a60*/  BRA `(.L_x_3609) ;  /* 0x00000d6000007947 */ /* 0x000fea0003800000 */
.L_x_3610:
[----:B------:R-:W-:-:S04]  /*6a70*/  PRMT R22, RZ, 0x5410, R22 ;  /* 0x00005410ff167816 */ /* 0x000fc80000000016 */
[----:B------:R-:W0:Y:S02]  /*6a80*/  F2I.FTZ.TRUNC.NTZ R5, R22 ;  /* 0x0000001600057305 */ /* 0x000e24000021f100 */
[----:B0-----:R0:W-:Y:S01]  /*6a90*/  STG.E.U16 [R2.64], R5 ;  /* 0x0000000502007986 */ /* 0x0011e2000c101524 */
[----:B------:R-:W-:Y:S05]  /*6aa0*/  BRA `(.L_x_3609) ;  /* 0x00000d2000007947 */ /* 0x000fea0003800000 */
.L_x_3605:
        /* <DEDUP_REMOVED lines=9> */
.L_x_3613:
[----:B------:R-:W-:-:S04]  /*6b40*/  PRMT R0, RZ, 0x5410, R22 ;  /* 0x00005410ff007816 */ /* 0x000fc80000000016 */
[----:B------:R-:W-:-:S05]  /*6b50*/  F2FP.PACK_AB R0, RZ, R0 ;  /* 0x00000000ff00723e */ /* 0x000fca00000000ff */
[----:B------:R0:W-:Y:S01]  /*6b60*/  STG.E.U16 [R2.64], R0 ;  /* 0x0000000002007986 */ /* 0x0001e2000c101524 */
[----:B------:R-:W-:Y:S05]  /*6b70*/  BRA `(.L_x_3609) ;  /* 0x00000c5000007947 */ /* 0x000fea0003800000 */
.L_x_3612:
        /* <DEDUP_REMOVED lines=10> */
.L_x_3615:
[----:B------:R-:W-:-:S04]  /*6c20*/  PRMT R22, RZ, 0x5410, R22 ;  /* 0x00005410ff167816 */ /* 0x000fc80000000016 */
[----:B------:R-:W-:-:S04]  /*6c30*/  F2FP.PACK_AB R5, RZ, R22 ;  /* 0x00000016ff05723e */ /* 0x000fc800000000ff */
[----:B------:R-:W-:-:S05]  /*6c40*/  PRMT R5, R5, 0x5410, RZ ;  /* 0x0000541005057816 */ /* 0x000fca00000000ff */
[----:B------:R0:W-:Y:S01]  /*6c50*/  STG.E [R2.64], R5 ;  /* 0x0000000502007986 */ /* 0x0001e2000c101924 */
[----:B------:R-:W-:Y:S05]  /*6c60*/  BRA `(.L_x_3609) ;  /* 0x00000b6000007947 */ /* 0x000fea0003800000 */
.L_x_3614:
[----:B------:R-:W-:-:S05]  /*6c70*/  PRMT R4, RZ, 0x5410, R22 ;  /* 0x00005410ff047816 */ /* 0x000fca0000000016 */
[----:B------:R-:W-:-:S06]  /*6c80*/  FMUL.FTZ R4, R4, 1 ;  /* 0x3f80000004047820 */ /* 0x000fcc0000410000 */
[----:B------:R-:W0:Y:S02]  /*6c90*/  F2F.F64.F32 R4, R4 ;  /* 0x0000000400047310 */ /* 0x000e240000201800 */
[----:B0-----:R0:W-:Y:S01]  /*6ca0*/  STG.E.64 [R2.64], R4 ;  /* 0x0000000402007986 */ /* 0x0011e2000c101b24 */
[----:B------:R-:W-:Y:S05]  /*6cb0*/  BRA `(.L_x_3609) ;  /* 0x00000b1000007947 */ /* 0x000fea0003800000 */
.L_x_3604:
        /* <DEDUP_REMOVED lines=13> */
.L_x_3618:
[----:B------:R-:W-:Y:S01]  /*6d90*/  PRMT R22, RZ, 0x5410, R22 ;  /* 0x00005410ff167816 */ /* 0x000fe20000000016 */
[----:B------:R-:W-:-:S04]  /*6da0*/  CS2R R6, SRZ ;  /* 0x0000000000067805 */ /* 0x000fc8000001ff00 */
[----:B------:R-:W-:-:S06]  /*6db0*/  FMUL.FTZ R4, R22, 1 ;  /* 0x3f80000016047820 */ /* 0x000fcc0000410000 */
[----:B------:R-:W0:Y:S02]  /*6dc0*/  F2F.F64.F32 R4, R4 ;  /* 0x0000000400047310 */ /* 0x000e240000201800 */
[----:B0-----:R0:W-:Y:S01]  /*6dd0*/  STG.E.128 [R2.64], R4 ;  /* 0x0000000402007986 */ /* 0x0011e2000c101d24 */
[----:B------:R-:W-:Y:S05]  /*6de0*/  BRA `(.L_x_3609) ;  /* 0x000009e000007947 */ /* 0x000fea0003800000 */
.L_x_3617:
        /* <DEDUP_REMOVED lines=21> */
.L_x_3622:
[----:B------:R-:W-:Y:S05]  /*6f40*/  BSYNC B0 ;  /* 0x0000000000007941 */ /* 0x000fea0003800000 */
.L_x_3621:
[----:B------:R-:W-:-:S05]  /*6f50*/  LOP3.LUT R5, R0, R5, RZ, 0xfc, !PT ;  /* 0x0000000500057212 */ /* 0x000fca00078efcff */
[----:B------:R0:W-:Y:S01]  /*6f60*/  STG.E.U8 [R2.64], R5 ;  /* 0x0000000502007986 */ /* 0x0001e2000c101124 */
[----:B------:R-:W-:Y:S05]  /*6f70*/  BRA `(.L_x_3609) ;  /* 0x0000085000007947 */ /* 0x000fea0003800000 */
.L_x_3620:
        /* <DEDUP_REMOVED lines=13> */
.L_x_3624:
[----:B------:R-:W-:Y:S01]  /*7050*/  IMAD.MOV.U32 R0, RZ, RZ, 0x7f ;  /* 0x0000007fff007424 */ /* 0x000fe200078e00ff */
[----:B------:R-:W-:-:S04]  /*7060*/  ISETP.GT.U32.AND P0, PT, R4, 0x7f800000, PT ;  /* 0x7f8000000400780c */ /* 0x000fc80003f04070 */
[----:B------:R-:W-:-:S04]  /*7070*/  SEL R0, R0, 0x7c, P0 ;  /* 0x0000007c00007807 */ /* 0x000fc80000000000 */
.L_x_3625:
[----:B------:R-:W-:Y:S05]  /*7080*/  BSYNC B0 ;  /* 0x0000000000007941 */ /* 0x000fea0003800000 */
.L_x_3623:
[----:B------:R-:W-:-:S04]  /*7090*/  LOP3.LUT R4, R5, 0x80000000, RZ, 0xc0, !PT ;  /* 0x8000000005047812 */ /* 0x000fc800078ec0ff */
[----:B------:R-:W-:-:S04]  /*70a0*/  SHF.R.U32.HI R5, RZ, 0x18, R4 ;  /* 0x00000018ff057819 */ /* 0x000fc80000011604 */
[----:B------:R-:W-:-:S05]  /*70b0*/  LOP3.LUT R5, R0, R5, RZ, 0xfc, !PT ;  /* 0x0000000500057212 */ /* 0x000fca00078efcff */
[----:B------:R0:W-:Y:S01]  /*70c0*/  STG.E.U8 [R2.64], R5 ;  /* 0x0000000502007986 */ /* 0x0001e2000c101124 */
[----:B------:R-:W-:Y:S05]  /*70d0*/  BRA `(.L_x_3609) ;  /* 0x000006f000007947 */ /* 0x000fea0003800000 */
.L_x_3619:
[----:B------:R0:W-:Y:S01]  /*70e0*/  STG.E.U16 [R2.64], R22 ;  /* 0x0000001602007986 */ /* 0x0001e2000c101524 */
[----:B------:R-:W-:Y:S05]  /*70f0*/  BRA `(.L_x_3609) ;  /* 0x000006d000007947 */ /* 0x000fea0003800000 */
.L_x_3616:
        /* <DEDUP_REMOVED lines=12> */
.L_x_3628:
        /* <DEDUP_REMOVED lines=17> */
.L_x_3631:
[----:B------:R-:W-:-:S04]  /*72d0*/  LOP3.LUT R0, R7, 0x80000000, RZ, 0xc0, !PT ;  /* 0x8000000007007812 */ /* 0x000fc800078ec0ff */
[----:B------:R-:W-:-:S04]  /*72e0*/  SHF.R.U32.HI R5, RZ, 0x18, R0 ;  /* 0x00000018ff057819 */ /* 0x000fc80000011600 */
[----:B------:R-:W-:-:S04]  /*72f0*/  LOP3.LUT R4, R4, R5, RZ, 0xfc, !PT ;  /* 0x0000000504047212 */ /* 0x000fc800078efcff */
[----:B------:R-:W-:Y:S02]  /*7300*/  PRMT R0, R4, 0x7610, R0 ;  /* 0x0000761004007816 */ /* 0x000fe40000000000 */
.L_x_3630:
[----:B------:R-:W-:Y:S05]  /*7310*/  BSYNC B0 ;  /* 0x0000000000007941 */ /* 0x000fea0003800000 */
.L_x_3629:
[----:B------:R0:W-:Y:S01]  /*7320*/  STG.E.U8 [R2.64], R0 ;  /* 0x0000000002007986 */ /* 0x0001e2000c101124 */
[----:B------:R-:W-:Y:S05]  /*7330*/  BRA `(.L_x_3609) ;  /* 0x0000049000007947 */ /* 0x000fea0003800000 */
.L_x_3627:
        /* <DEDUP_REMOVED lines=17> */
.L_x_3634:
[----:B------:R-:W-:-:S04]  /*7450*/  LOP3.LUT R0, R7, 0x80000000, RZ, 0xc0, !PT ;  /* 0x8000000007007812 */ /* 0x000fc800078ec0ff */
[----:B------:R-:W-:-:S04]  /*7460*/  SHF.R.U32.HI R5, RZ, 0x18, R0 ;  /* 0x00000018ff057819 */ /* 0x000fc80000011600 */
[----:B------:R-:W-:-:S04]  /*7470*/  LOP3.LUT R4, R4, R5, RZ, 0xfc, !PT ;  /* 0x0000000504047212 */ /* 0x000fc800078efcff */
[----:B------:R-:W-:Y:S02]  /*7480*/  PRMT R0, R4, 0x7610, R0 ;  /* 0x0000761004007816 */ /* 0x000fe40000000000 */
.L_x_3633:
[----:B------:R-:W-:Y:S05]  /*7490*/  BSYNC B0 ;  /* 0x0000000000007941 */ /* 0x000fea0003800000 */
.L_x_3632:
[----:B------:R0:W-:Y:S01]  /*74a0*/  STG.E.U8 [R2.64], R0 ;  /* 0x0000000002007986 */ /* 0x0001e2000c101124 */
[----:B------:R-:W-:Y:S05]  /*74b0*/  BRA `(.L_x_3609) ;  /* 0x0000031000007947 */ /* 0x000fea0003800000 */
.L_x_3626:
        /* <DEDUP_REMOVED lines=22> */
.L_x_3608:
        /* <DEDUP_REMOVED lines=20> */
.L_x_3636:
[----:B------:R-:W-:-:S06]  /*7760*/  PRMT R4, RZ, 0x5410, R22 ;  /* 0x00005410ff047816 */ /* 0x000fcc0000000016 */
[----:B------:R-:W0:Y:S02]  /*7770*/  F2I.U64.TRUNC R4, R4 ;  /* 0x0000000400047311 */ /* 0x000e24000020d800 */
[----:B0-----:R0:W-:Y:S01]  /*7780*/  STG.E.64 [R2.64], R4 ;  /* 0x0000000402007986 */ /* 0x0011e2000c101b24 */
[----:B------:R-:W-:Y:S05]  /*7790*/  BRA `(.L_x_3609) ;  /* 0x0000003000007947 */ /* 0x000fea0003800000 */
.L_x_3635:
[----:B------:R-:W-:-:S04]  /*77a0*/  PRMT R22, RZ, 0x5410, R22 ;  /* 0x00005410ff167816 */ /* 0x000fc80000000016 */
[----:B------:R-:W0:Y:S02]  /*77b0*/  F2I.FTZ.U32.TRUNC.NTZ R5, R22 ;  /* 0x0000001600057305 */ /* 0x000e24000021f000 */
[----:B0-----:R0:W-:Y:S02]  /*77c0*/  STG.E [R2.64], R5 ;  /* 0x0000000502007986 */ /* 0x0011e4000c101924 */
.L_x_3609:
[----:B------:R-:W-:Y:S02]  /*77d0*/  IADD3 R19, R19, 0x80, RZ ;  /* 0x0000008013137810 */ /* 0x000fe40007ffe0ff */
.L_x_3570:
[----:B------:R-:W-:Y:S05]  /*77e0*/  BSYNC B6 ;  /* 0x0000000000067941 */ /* 0x000fea0003800000 */
.L_x_3569:
        /* <DEDUP_REMOVED lines=21> */
.L_x_3640:
[----:B------:R-:W-:-:S06]  /*7940*/  PRMT R5, RZ, 0x5410, R23 ;  /* 0x00005410ff057816 */ /* 0x000fcc0000000017 */
[----:B------:R-:W0:Y:S02]  /*7950*/  F2I.S64.TRUNC R4, R5 ;  /* 0x0000000500047311 */ /* 0x000e24000020d900 */
[----:B0-----:R-:W-:Y:S01]  /*7960*/  STG.E.U8 [R2.64], R4 ;  /* 0x0000000402007986 */ /* 0x001fe2000c101124 */
[----:B------:R-:W-:Y:S05]  /*7970*/  EXIT ;  /* 0x000000000000794d */ /* 0x000fea0003800000 */
.L_x_3639:
        /* <DEDUP_REMOVED lines=10> */
.L_x_3643:
[----:B------:R-:W-:-:S06]  /*7a20*/  PRMT R23, RZ, 0x5410, R23 ;  /* 0x00005410ff177816 */ /* 0x000fcc0000000017 */
[----:B------:R-:W0:Y:S02]  /*7a30*/  F2I.FTZ.TRUNC.NTZ R23, R23 ;  /* 0x0000001700177305 */ /* 0x000e24000021f100 */
[----:B0-----:R-:W-:Y:S01]  /*7a40*/  STG.E [R2.64], R23 ;  /* 0x0000001702007986 */ /* 0x001fe2000c101924 */
[----:B------:R-:W-:Y:S05]  /*7a50*/  EXIT ;  /* 0x000000000000794d */ /* 0x000fea0003800000 */
.L_x_3642:
[----:B------:R-:W-:-:S06]  /*7a60*/  PRMT R23, RZ, 0x5410, R23 ;  /* 0x00005410ff177816 */ /* 0x000fcc0000000017 */
[----:B------:R-:W0:Y:S02]  /*7a70*/  F2I.FTZ.TRUNC.NTZ R23, R23 ;  /* 0x0000001700177305 */ /* 0x000e24000021f100 */
[----:B0-----:R-:W-:Y:S01]  /*7a80*/  STG.E.U16 [R2.64], R23 ;  /* 0x0000001702007986 */ /* 0x001fe2000c101524 */
[----:B------:R-:W-:Y:S05]  /*7a90*/  EXIT ;  /* 0x000000000000794d */ /* 0x000fea0003800000 */
.L_x_3638:
        /* <DEDUP_REMOVED lines=9> */
.L_x_3645:
[----:B------:R-:W-:-:S04]  /*7b30*/  PRMT R0, RZ, 0x5410, R23 ;  /* 0x00005410ff007816 */ /* 0x000fc80000000017 */
[----:B------:R-:W-:-:S05]  /*7b40*/  F2FP.PACK_AB R0, RZ, R0 ;  /* 0x00000000ff00723e */ /* 0x000fca00000000ff */
[----:B------:R-:W-:Y:S01]  /*7b50*/  STG.E.U16 [R2.64], R0 ;  /* 0x0000000002007986 */ /* 0x000fe2000c101524 */
[----:B------:R-:W-:Y:S05]  /*7b60*/  EXIT ;  /* 0x000000000000794d */ /* 0x000fea0003800000 */
.L_x_3644:
        /* <DEDUP_REMOVED lines=10> */
.L_x_3647:
[----:B------:R-:W-:-:S04]  /*7c10*/  PRMT R23, RZ, 0x5410, R23 ;  /* 0x00005410ff177816 */ /* 0x000fc80000000017 */
[----:B------:R-:W-:-:S04]  /*7c20*/  F2FP.PACK_AB R5, RZ, R23 ;  /* 0x00000017ff05723e */ /* 0x000fc800000000ff */
[----:B------:R-:W-:-:S05]  /*7c30*/  PRMT R5, R5, 0x5410, RZ ;  /* 0x0000541005057816 */ /* 0x000fca00000000ff */
[----:B------:R-:W-:Y:S01]  /*7c40*/  STG.E [R2.64], R5 ;  /* 0x0000000502007986 */ /* 0x000fe2000c101924 */
[----:B------:R-:W-:Y:S05]  /*7c50*/  EXIT ;  /* 0x000000000000794d */ /* 0x000fea0003800000 */
.L_x_3646:
[----:B------:R-:W-:-:S05]  /*7c60*/  PRMT R4, RZ, 0x5410, R23 ;  /* 0x00005410ff047816 */ /* 0x000fca0000000017 */
[----:B------:R-:W-:-:S06]  /*7c70*/  FMUL.FTZ R4, R4, 1 ;  /* 0x3f80000004047820 */ /* 0x000fcc0000410000 */
[----:B------:R-:W0:Y:S02]  /*7c80*/  F2F.F64.F32 R4, R4 ;  /* 0x0000000400047310 */ /* 0x000e240000201800 */
[----:B0-----:R-:W-:Y:S01]  /*7c90*/  STG.E.64 [R2.64], R4 ;  /* 0x0000000402007986 */ /* 0x001fe2000c101b24 */
[----:B------:R-:W-:Y:S05]  /*7ca0*/  EXIT ;  /* 0x000000000000794d */ /* 0x000fea0003800000 */
.L_x_3637:
        /* <DEDUP_REMOVED lines=13> */
.L_x_3650:
[----:B------:R-:W-:Y:S01]  /*7d80*/  PRMT R23, RZ, 0x5410, R23 ;  /* 0x00005410ff177816 */ /* 0x000fe20000000017 */
[----:B------:R-:W-:-:S04]  /*7d90*/  CS2R R6, SRZ ;  /* 0x0000000000067805 */ /* 0x000fc8000001ff00 */
[----:B------:R-:W-:-:S06]  /*7da0*/  FMUL.FTZ R4, R23, 1 ;  /* 0x3f80000017047820 */ /* 0x000fcc0000410000 */
[----:B------:R-:W0:Y:S02]  /*7db0*/  F2F.F64.F32 R4, R4 ;  /* 0x0000000400047310 */ /* 0x000e240000201800 */
[----:B0-----:R-:W-:Y:S01]  /*7dc0*/  STG.E.128 [R2.64], R4 ;  /* 0x0000000402007986 */ /* 0x001fe2000c101d24 */
[----:B------:R-:W-:Y:S05]  /*7dd0*/  EXIT ;  /* 0x000000000000794d */ /* 0x000fea0003800000 */
.L_x_3649:
        /* <DEDUP_REMOVED lines=21> */
.L_x_3654:
[----:B------:R-:W-:Y:S05]  /*7f30*/  BSYNC B0 ;  /* 0x0000000000007941 */ /* 0x000fea0003800000 */
.L_x_3653:
[----:B------:R-:W-:-:S05]  /*7f40*/  LOP3.LUT R5, R0, R5, RZ, 0xfc, !PT ;  /* 0x0000000500057212 */ /* 0x000fca00078efcff */
[----:B------:R-:W-:Y:S01]  /*7f50*/  STG.E.U8 [R2.64], R5 ;  /* 0x0000000502007986 */ /* 0x000fe2000c101124 */
[----:B------:R-:W-:Y:S05]  /*7f60*/  EXIT ;  /* 0x000000000000794d */ /* 0x000fea0003800000 */
.L_x_3652:
        /* <DEDUP_REMOVED lines=13> */
.L_x_3656:
[----:B------:R-:W-:Y:S01]  /*8040*/  IMAD.MOV.U32 R0, RZ, RZ, 0x7f ;  /* 0x0000007fff007424 */ /* 0x000fe200078e00ff */
[----:B------:R-:W-:-:S04]  /*8050*/  ISETP.GT.U32.AND P0, PT, R4, 0x7f800000, PT ;  /* 0x7f8000000400780c */ /* 0x000fc80003f04070 */
[----:B------:R-:W-:-:S04]  /*8060*/  SEL R0, R0, 0x7c, P0 ;  /* 0x0000007c00007807 */ /* 0x000fc80000000000 */
.L_x_3657:
[----:B------:R-:W-:Y:S05]  /*8070*/  BSYNC B0 ;  /* 0x0000000000007941 */ /* 0x000fea0003800000 */
.L_x_3655:
[----:B------:R-:W-:-:S04]  /*8080*/  LOP3.LUT R4, R23, 0x80000000, RZ, 0xc0, !PT ;  /* 0x8000000017047812 */ /* 0x000fc800078ec0ff */
[----:B------:R-:W-:-:S04]  /*8090*/  SHF.R.U32.HI R5, RZ, 0x18, R4 ;  /* 0x00000018ff057819 */ /* 0x000fc80000011604 */
[----:B------:R-:W-:-:S05]  /*80a0*/  LOP3.LUT R5, R0, R5, RZ, 0xfc, !PT ;  /* 0x0000000500057212 */ /* 0x000fca00078efcff */
[----:B------:R-:W-:Y:S01]  /*80b0*/  STG.E.U8 [R2.64], R5 ;  /* 0x0000000502007986 */ /* 0x000fe2000c101124 */
[----:B------:R-:W-:Y:S05]  /*80c0*/  EXIT ;  /* 0x000000000000794d */ /* 0x000fea0003800000 */
.L_x_3651:
[----:B------:R-:W-:Y:S01]  /*80d0*/  STG.E.U16 [R2.64], R23 ;  /* 0x0000001702007986 */ /* 0x000fe2000c101524 */
[----:B------:R-:W-:Y:S05]  /*80e0*/  EXIT ;  /* 0x000000000000794d */ /* 0x000fea0003800000 */
.L_x_3648:
        /* <DEDUP_REMOVED lines=12> */
.L_x_3660:
        /* <DEDUP_REMOVED lines=17> */
.L_x_3663:
[----:B------:R-:W-:-:S04]  /*82c0*/  LOP3.LUT R0, R23, 0x80000000, RZ, 0xc0, !PT ;  /* 0x8000000017007812 */ /* 0x000fc800078ec0ff */
[----:B------:R-:W-:-:S04]  /*82d0*/  SHF.R.U32.HI R5, RZ, 0x18, R0 ;  /* 0x00000018ff057819 */ /* 0x000fc80000011600 */
[----:B------:R-:W-:-:S04]  /*82e0*/  LOP3.LUT R4, R4, R5, RZ, 0xfc, !PT ;  /* 0x0000000504047212 */ /* 0x000fc800078efcff */
[----:B------:R-:W-:Y:S02]  /*82f0*/  PRMT R0, R4, 0x7610, R0 ;  /* 0x0000761004007816 */ /* 0x000fe40000000000 */
.L_x_3662:
[----:B------:R-:W-:Y:S05]  /*8300*/  BSYNC B0 ;  /* 0x0000000000007941 */ /* 0x000fea0003800000 */
.L_x_3661:
[----:B------:R-:W-:Y:S01]  /*8310*/  STG.E.U8 [R2.64], R0 ;  /* 0x0000000002007986 */ /* 0x000fe2000c101124 */
[----:B------:R-:W-:Y:S05]  /*8320*/  EXIT ;  /* 0x000000000000794d */ /* 0x000fea0003800000 */
.L_x_3659:
        /* <DEDUP_REMOVED lines=17> */
.L_x_3666:
[----:B------:R-:W-:-:S04]  /*8440*/  LOP3.LUT R0, R23, 0x80000000, RZ, 0xc0, !PT ;  /* 0x8000000017007812 */ /* 0x000fc800078ec0ff */
[----:B------:R-:W-:-:S04]  /*8450*/  SHF.R.U32.HI R5, RZ, 0x18, R0 ;  /* 0x00000018ff057819 */ /* 0x000fc80000011600 */
[----:B------:R-:W-:-:S04]  /*8460*/  LOP3.LUT R4, R4, R5, RZ, 0xfc, !PT ;  /* 0x0000000504047212 */ /* 0x000fc800078efcff */
[----:B------:R-:W-:Y:S02]  /*8470*/  PRMT R0, R4, 0x7610, R0 ;  /* 0x0000761004007816 */ /* 0x000fe40000000000 */
.L_x_3665:
[----:B------:R-:W-:Y:S05]  /*8480*/  BSYNC B0 ;  /* 0x0000000000007941 */ /* 0x000fea0003800000 */
.L_x_3664:
[----:B------:R-:W-:Y:S01]  /*8490*/  STG.E.U8 [R2.64], R0 ;  /* 0x0000000002007986 */ /* 0x000fe2000c101124 */
[----:B------:R-:W-:Y:S05]  /*84a0*/  EXIT ;  /* 0x000000000000794d */ /* 0x000fea0003800000 */
.L_x_3658:
        /* <DEDUP_REMOVED lines=22> */
.L_x_3641:
        /* <DEDUP_REMOVED lines=20> */
.L_x_3668:
[----:B------:R-:W-:-:S06]  /*8750*/  PRMT R4, RZ, 0x5410, R23 ;  /* 0x00005410ff047816 */ /* 0x000fcc0000000017 */
[----:B------:R-:W0:Y:S02]  /*8760*/  F2I.U64.TRUNC R4, R4 ;  /* 0x0000000400047311 */ /* 0x000e24000020d800 */
[----:B0-----:R-:W-:Y:S01]  /*8770*/  STG.E.64 [R2.64], R4 ;  /* 0x0000000402007986 */ /* 0x001fe2000c101b24 */
[----:B------:R-:W-:Y:S05]  /*8780*/  EXIT ;  /* 0x000000000000794d */ /* 0x000fea0003800000 */
.L_x_3667:
[----:B------:R-:W-:-:S06]  /*8790*/  PRMT R23, RZ, 0x5410, R23 ;  /* 0x00005410ff177816 */ /* 0x000fcc0000000017 */
[----:B------:R-:W0:Y:S02]  /*87a0*/  F2I.FTZ.U32.TRUNC.NTZ R23, R23 ;  /* 0x0000001700177305 */ /* 0x000e24000021f000 */
[----:B0-----:R-:W-:Y:S01]  /*87b0*/  STG.E [R2.64], R23 ;  /* 0x0000001702007986 */ /* 0x001fe2000c101924 */
[----:B------:R-:W-:Y:S05]  /*87c0*/  EXIT ;  /* 0x000000000000794d */ /* 0x000fea0003800000 */
.L_x_3669:
        /* <DEDUP_REMOVED lines=11> */
.L_x_10316:


//--------------------- .text._ZN2at6native18elementwise_kernelILi128ELi4EZNS0_22gpu_kernel_impl_nocastIZZZNS0_17logit_kernel_cudaERNS_18TensorIteratorBaseERKN3c106ScalarEENKUlvE_clEvENKUlvE2_clEvEUlNS5_8BFloat16EE_EEvS4_RKT_EUliE_EEviT1_ --------------------------
	.section	.text._ZN2at6native18elementwise_kernelILi128ELi4EZNS0_22gpu_kernel_impl_nocastIZZZNS0_17logit_kernel_cudaERNS_18TensorIteratorBaseERKN3c106ScalarEENKUlvE_clEvENKUlvE2_clEvEUlNS5_8BFloat16EE_EEvS4_RKT_EUliE_EEviT1_,"ax",@progbits
	.sectioninfo	@"SHI_REGISTERS=12"
	.align	128
        .global         _ZN2at6native18elementwise_kernelILi128ELi4EZNS0_22gpu_kernel_impl_nocastIZZZNS0_17logit_kernel_cudaERNS_18TensorIteratorBaseERKN3c106ScalarEENKUlvE_clEvENKUlvE2_clEvEUlNS5_8BFloat16EE_EEvS4_RKT_EUliE_EEviT1_
        .type           _ZN2at6native18elementwise_kernelILi128ELi4EZNS0_22gpu_kernel_impl_nocastIZZZNS0_17logit_kernel_cudaERNS_18TensorIteratorBaseERKN3c106ScalarEENKUlvE_clEvENKUlvE2_clEvEUlNS5_8BFloat16EE_EEvS4_RKT_EUliE_EEviT1_,@function
        .size           _ZN2at6native18elementwise_kernelILi128ELi4EZNS0_22gpu_kernel_impl_nocastIZZZNS0_17logit_kernel_cudaERNS_18TensorIteratorBaseERKN3c106ScalarEENKUlvE_clEvENKUlvE2_clEvEUlNS5_8BFloat16EE_EEvS4_RKT_EUliE_EEviT1_,(.L_x_10317 - _ZN2at6native18elementwise_kernelILi128ELi4EZNS0_22gpu_kernel_impl_nocastIZZZNS0_17logit_kernel_cudaERNS_18TensorIteratorBaseERKN3c106ScalarEENKUlvE_clEvENKUlvE2_clEvEUlNS5_8BFloat16EE_EEvS4_RKT_EUliE_EEviT1_)
        .other          _ZN2at6native18elementwise_kernelILi128ELi4EZNS0_22gpu_kernel_impl_nocastIZZZNS0_17logit_kernel_cudaERNS_18TensorIteratorBaseERKN3c106ScalarEENKUlvE_clEvENKUlvE2_clEvEUlNS5_8BFloat16EE_EEvS4_RKT_EUliE_EEviT1_,@"STO_CUDA_ENTRY STV_DEFAULT"
_ZN2at6native18elementwise_kernelILi128ELi4EZNS0_22gpu_kernel_impl_nocastIZZZNS0_17logit_kernel_cudaERNS_18TensorIteratorBaseERKN3c106ScalarEENKUlvE_clEvENKUlvE2_clEvEUlNS5_8BFloat16EE_EEvS4_RKT_EUliE_EEviT1_:
.text._ZN2at6native18elementwise_kernelILi128ELi4EZNS0_22gpu_kernel_impl_nocastIZZZNS0_17logit_kernel_cudaERNS_18TensorIteratorBaseERKN3c106ScalarEENKUlvE_clEvENKUlvE2_clEvEUlNS5_8BFloat16EE_EEvS4_RKT_EUliE_EEviT1_:
        /* <DEDUP_REMOVED lines=235> */
.L_x_3672:
[----:B------:R-:W-:-:S04]  /*0eb0*/  IADD3 R4, P0, R3, c[0x0][0x368], RZ ;  /* 0x0000da0003047a10 */ /* 0x000fc80007f1e0ff */
[----:B------:R-:W-:-:S05]  /*0ec0*/  IADD3.X R5, RZ, c[0x0][0x36c], RZ, P0, !PT ;  /* 0x0000db00ff057a10 */ /* 0x000fca00007fe4ff */
[----:B------:R-:W2:Y:S01]  /*0ed0*/  LDG.E.U16 R4, [R4.64] ;  /* 0x0000000404047981 */ /* 0x000ea2000c1e1500 */
[----:B------:R-:W-:Y:S02]  /*0ee0*/  IADD3 R2, P0, R2, c[0x0][0x360], RZ ;  /* 0x0000d80002027a10 */ /* 0x000fe40007f1e0ff */
[----:B------:R-:W-:Y:S02]  /*0ef0*/  IADD3 R0, R0, 0x80, RZ ;  /* 0x0000008000007810 */ /* 0x000fe40007ffe0ff */
[----:B--2---:R-:W-:-:S05]  /*0f00*/  PRMT R4, RZ, 0x5410, R4 ;  /* 0x00005410ff047816 */ /* 0x004fca0000000004 */
[----:B------:R-:W-:-:S04]  /*0f10*/  FADD.FTZ R6, -R4, 1 ;  /* 0x3f80000004067421 */ /* 0x000fc80000010100 */
[----:B------:R-:W0:Y:S02]  /*0f20*/  MUFU.RCP R7, R6 ;  /* 0x0000000600077308 */ /* 0x000e240000001000 */
[----:B0-----:R-:W-:-:S06]  /*0f30*/  FMUL.FTZ R7, R4, R7 ;  /* 0x0000000704077220 */ /* 0x001fcc0000410000 */
[----:B------:R-:W0:Y:S02]  /*0f40*/  MUFU.LG2 R7, R7 ;  /* 0x0000000700077308 */ /* 0x000e240000000c00 */
[----:B0-----:R-:W-:-:S05]  /*0f50*/  FMUL.FTZ R3, R7, 0.69314718246459960938 ;  /* 0x3f31721807037820 */ /* 0x001fca0000410000 */
[----:B------:R-:W-:Y:S02]  /*0f60*/  F2FP.BF16.PACK_AB R5, RZ, R3 ;  /* 0x00000003ff05723e */ /* 0x000fe400000010ff */
[----:B------:R-:W-:-:S05]  /*0f70*/  IADD3.X R3, RZ, c[0x0][0x364], RZ, P0, !PT ;  /* 0x0000d900ff037a10 */ /* 0x000fca00007fe4ff */
[----:B------:R0:W-:Y:S02]  /*0f80*/  STG.E.U16 [R2.64], R5 ;  /* 0x0000000502007986 */ /* 0x0001e4000c101504 */
.L_x_3671:
[----:B------:R-:W-:Y:S05]  /*0f90*/  BSYNC B0 ;  /* 0x0000000000007941 */ /* 0x000fea0003800000 */
.L_x_3670:
[----:B------:R-:W-:Y:S01]  /*0fa0*/  ISETP.GE.AND P0, PT, R0, c[0x0][0x160], PT ;  /* 0x0000580000007a0c */ /* 0x000fe20003f06270 */
[----:B------:R-:W-:-:S12]  /*0fb0*/  BSSY B0, `(.L_x_3673) ;  /* 0x00001e6000007945 */ /* 0x000fd80003800000 */
[----:B------:R-:W-:Y:S05]  /*0fc0*/  @P0 BRA `(.L_x_3674) ;  /* 0x00001e4000000947 */ /* 0x000fea0003800000 */
[----:B------:R-:W-:Y:S01]  /*0fd0*/  ISETP.NE.AND P0, PT, RZ, c[0x0][0x168], PT ;  /* 0x00005a00ff007a0c */ /* 0x000fe20003f05270 */
[----:B0-----:R-:W-:-:S12]  /*0fe0*/  CS2R R2, SRZ ;  /* 0x0000000000027805 */ /* 0x001fd8000001ff00 */
[----:B------:R-:W-:Y:S05]  /*0ff0*/  @!P0 BRA `(.L_x_3675) ;  /* 0x00000e0000008947 */ /* 0x000fea0003800000 */
[----:B------:R-:W-:Y:S01]  /*1000*/  MOV R3, R0 ;  /* 0x0000000000037202 */ /* 0x000fe20000000f00 */
[----:B------:R-:W-:Y:S01]  /*1010*/  IMAD.MOV.U32 R2, RZ, RZ, RZ ;  /* 0x000000ffff027224 */ /* 0x000fe200078e00ff */
        /* <DEDUP_REMOVED lines=222> */
.L_x_3675:
        /* <DEDUP_REMOVED lines=243> */
.L_x_3676:
        /* <DEDUP_REMOVED lines=14> */
.L_x_3674:
[----:B------:R-:W-:Y:S05]  /*2e10*/  BSYNC B0 ;  /* 0x0000000000007941 */ /* 0x000fea0003800000 */
.L_x_3673:
        /* <DEDUP_REMOVED lines=229> */
.L_x_3677:
[----:B------:R-:W-:-:S04]  /*3c70*/  IADD3 R4, P0, R3, c[0x0][0x368], RZ ;  /* 0x0000da0003047a10 */ /* 0x000fc80007f1e0ff */
[----:B------:R-:W-:-:S05]  /*3c80*/  IADD3.X R5, RZ, c[0x0][0x36c], RZ, P0, !PT ;  /* 0x0000db00ff057a10 */ /* 0x000fca00007fe4ff */
[----:B------:R-:W2:Y:S01]  /*3c90*/  LDG.E.U16 R4, [R4.64] ;  /* 0x0000000404047981 */ /* 0x000ea2000c1e1500 */
[----:B------:R-:W-:Y:S02]  /*3ca0*/  IADD3 R2, P0, R2, c[0x0][0x360], RZ ;  /* 0x0000d80002027a10 */ /* 0x000fe40007f1e0ff */
        /* <DEDUP_REMOVED lines=8> */
[----:B------:R-:W-:Y:S01]  /*3d30*/  STG.E.U16 [R2.64], R5 ;  /* 0x0000000502007986 */ /* 0x000fe2000c101504 */
[----:B------:R-:W-:Y:S05]  /*3d40*/  EXIT ;  /* 0x000000000000794d */ /* 0x000fea0003800000 */
.L_x_3678:
        /* <DEDUP_REMOVED lines=11> */
.L_x_10317:


//--------------------- .text._ZN2at6native27unrolled_elementwise_kernelIZZZNS0_17logit_kernel_cudaERNS_18TensorIteratorBaseERKN3c106ScalarEENKUlvE_clEvENKUlvE2_clEvEUlNS4_8BFloat16EE_St5arrayIPcLm2EELi4E23TrivialOffsetCalculatorILi1EjESG_NS0_6memory15LoadWithoutCastENSH_16StoreWithoutCastEEEviT_T0_T2_T3_T4_T5_ --------------------------
	.section	.text._ZN2at6native27unrolled_elementwise_kernelIZZZNS0_17logit_kernel_cudaERNS_18TensorIteratorBaseERKN3c106ScalarEENKUlvE_clEvENKUlvE2_clEvEUlNS4_8BFloat16EE_St5arrayIPcLm2EELi4E23TrivialOffsetCalculatorILi1EjESG_NS0_6memory15LoadWithoutCastENSH_16StoreWithoutCastEEEviT_T0_T2_T3_T4_T5_,"ax",@progbits
	.sectioninfo	@"SHI_REGISTERS=17"
	.align	128
        .global         _ZN2at6native27unrolled_elementwise_kernelIZZZNS0_17logit_kernel_cudaERNS_18TensorIteratorBaseERKN3c106ScalarEENKUlvE_clEvENKUlvE2_clEvEUlNS4_8BFloat16EE_St5arrayIPcLm2EELi4E23TrivialOffsetCalculatorILi1EjESG_NS0_6memory15LoadWithoutCastENSH_16StoreWithoutCastEEEviT_T0_T2_T3_T4_T5_
        .type           _ZN2at6native27unrolled_elementwise_kernelIZZZNS0_17logit_kernel_cudaERNS_18TensorIteratorBaseERKN3c106ScalarEENKUlvE_clEvENKUlvE2_clEvEUlNS4_8BFloat16EE_St5arrayIPcLm2EELi4E23TrivialOffsetCalculatorILi1EjESG_NS0_6memory15LoadWithoutCastENSH_16StoreWithoutCastEEEviT_T0_T2_T3_T4_T5_,@function
        .size           _ZN2at6native27unrolled_elementwise_kernelIZZZNS0_17logit_kernel_cudaERNS_18TensorIteratorBaseERKN3c106ScalarEENKUlvE_clEvENKUlvE2_clEvEUlNS4_8BFloat16EE_St5arrayIPcLm2EELi4E23TrivialOffsetCalculatorILi1EjESG_NS0_6memory15LoadWithoutCastENSH_16StoreWithoutCastEEEviT_T0_T2_T3_T4_T5_,(.L_x_10318 - _ZN2at6native27unrolled_elementwise_kernelIZZZNS0_17logit_kernel_cudaERNS_18TensorIteratorBaseERKN3c106ScalarEENKUlvE_clEvENKUlvE2_clEvEUlNS4_8BFloat16EE_St5arrayIPcLm2EELi4E23TrivialOffsetCalculatorILi1EjESG_NS0_6memory15LoadWithoutCastENSH_16StoreWithoutCastEEEviT_T0_T2_T3_T4_T5_)
        .other          _ZN2at6native27unrolled_elementwise_kernelIZZZNS0_17logit_kernel_cudaERNS_18TensorIteratorBaseERKN3c106ScalarEENKUlvE_clEvENKUlvE2_clEvEUlNS4_8BFloat16EE_St5arrayIPcLm2EELi4E23TrivialOffsetCalculatorILi1EjESG_NS0_6memory15LoadWithoutCastENSH_16StoreWithoutCastEEEviT_T0_T2_T3_T4_T5_,@"STO_CUDA_ENTRY STV_DEFAULT"
_ZN2at6native27unrolled_elementwise_kernelIZZZNS0_17logit_kernel_cudaERNS_18TensorIteratorBaseERKN3c106ScalarEENKUlvE_clEvENKUlvE2_clEvEUlNS4_8BFloat16EE_St5arrayIPcLm2EELi4E23TrivialOffsetCalculatorILi1EjESG_NS0_6memory15LoadWithoutCastENSH_16StoreWithoutCastEEEviT_T0_T2_T3_T4_T5_:
.text._ZN2at6native27unrolled_elementwise_kernelIZZZNS0_17logit_kernel_cudaERNS_18TensorIteratorBaseERKN3c106ScalarEENKUlvE_clEvENKUlvE2_clEvEUlNS4_8BFloat16EE_St5arrayIPcLm2EELi4E23TrivialOffsetCalculatorILi1EjESG_NS0_6memory15LoadWithoutCastENSH_16StoreWithoutCastEEEviT_T0_T2_T3_T4_T5_:
[----:B------:R-:W-:Y:S02]  /*0000*/  IMAD.MOV.U32 R1, RZ, RZ, c[0x0][0x28] ;  /* 0x00000a00ff017624 */ /* 0x000fe400078e00ff */
[----:B------:R-:W0:Y:S01]  /*0010*/  S2R R0, SR_CTAID.X ;  /* 0x0000000000007919 */ /* 0x000e220000002500 */
[----:B------:R-:W-:Y:S01]  /*0020*/  IMAD.MOV.U32 R5, RZ, RZ, -0x200 ;  /* 0xfffffe00ff057424 */ /* 0x000fe200078e00ff */
[----:B------:R-:W-:Y:S01]  /*0030*/  PRMT R13, RZ, 0x7610, R13 ;  /* 0x00007610ff0d7816 */ /* 0x000fe2000000000d */
[----:B------:R-:W-:Y:S01]  /*0040*/  ULDC.64 UR4, c[0x0][0x118] ;  /* 0x0000460000047ab9 */ /* 0x000fe20000000a00 */
[----:B------:R-:W1:Y:S01]  /*0050*/  S2R R3, SR_TID.X ;  /* 0x0000000000037919 */ /* 0x000e620000002100 */
[----:B0-----:R-:W-:Y:S02]  /*0060*/  IMAD R2, R0, R5, c[0x0][0x160] ;  /* 0x0000580000027624 */ /* 0x001fe400078e0205 */
[----:B-1----:R-:W-:-:S03]  /*0070*/  IMAD.MOV.U32 R9, RZ, RZ, R3 ;  /* 0x000000ffff097224 */ /* 0x002fc600078e0003 */
[----:B------:R-:W-:-:S13]  /*0080*/  ISETP.GE.AND P0, PT, R3, R2, PT ;  /* 0x000000020300720c */ /* 0x000fda0003f06270 */
[----:B------:R-:W-:Y:S01]  /*0090*/  @!P0 IADD3 R9, R3, 0x80, RZ ;  /* 0x0000008003098810 */ /* 0x000fe20007ffe0ff */
[----:B------:R-:W-:Y:S02]  /*00a0*/  @!P0 IMAD R4, R0, 0x200, R3 ;  /* 0x0000020000048824 */ /* 0x000fe400078e0203 */
[----:B------:R-:W-:Y:S01]  /*00b0*/  @!P0 IMAD.MOV.U32 R5, RZ, RZ, 0x2 ;  /* 0x00000002ff058424 */ /* 0x000fe200078e00ff */
[----:B------:R-:W-:-:S03]  /*00c0*/  ISETP.GE.AND P1, PT, R9, R2, PT ;  /* 0x000000020900720c */ /* 0x000fc60003f26270 */
[----:B------:R-:W-:-:S05]  /*00d0*/  @!P0 IMAD.WIDE.U32 R4, R4, R5, c[0x0][0x170] ;  /* 0x00005c0004048625 */ /* 0x000fca00078e0005 */
[----:B------:R0:W2:Y:S05]  /*00e0*/  @!P0 LDG.E.U16 R13, [R4.64] ;  /* 0x00000004040d8981 */ /* 0x0000aa000c1e1500 */
[----:B------:R-:W-:Y:S02]  /*00f0*/  @!P1 LEA R6, R0, R9, 0x9 ;  /* 0x0000000900069211 */ /* 0x000fe400078e48ff */
[----:B------:R-:W-:-:S04]  /*0100*/  @!P1 IADD3 R9, R9, 0x80, RZ ;  /* 0x0000008009099810 */ /* 0x000fc80007ffe0ff */
[----:B------:R-:W-:-:S13]  /*0110*/  ISETP.GE.AND P3, PT, R9, R2, PT ;  /* 0x000000020900720c */ /* 0x000fda0003f66270 */
[----:B------:R-:W-:Y:S01]  /*0120*/  @!P3 IMAD R10, R0, 0x200, R9 ;  /* 0x00000200000ab824 */ /* 0x000fe200078e0209 */
[----:B------:R-:W-:-:S04]  /*0130*/  @!P3 IADD3 R9, R9, 0x80, RZ ;  /* 0x000000800909b810 */ /* 0x000fc80007ffe0ff */
[----:B------:R-:W-:Y:S02]  /*0140*/  ISETP.GE.AND P2, PT, R9, R2, PT ;  /* 0x000000020900720c */ /* 0x000fe40003f46270 */
[----:B------:R-:W-:Y:S01]  /*0150*/  @!P1 MOV R7, 0x2 ;  /* 0x0000000200079802 */ /* 0x000fe20000000f00 */
[----:B------:R-:W-:Y:S01]  /*0160*/  @!P3 IMAD.MOV.U32 R11, RZ, RZ, 0x2 ;  /* 0x00000002ff0bb424 */ /* 0x000fe200078e00ff */
[----:B------:R-:W-:Y:S02]  /*0170*/  PRMT R12, RZ, 0x7610, R12 ;  /* 0x00007610ff0c7816 */ /* 0x000fe4000000000c */
[----:B------:R-:W-:Y:S01]  /*0180*/  PRMT R14, RZ, 0x7610, R14 ;  /* 0x00007610ff0e7816 */ /* 0x000fe2000000000e */
[----:B------:R-:W-:Y:S01]  /*0190*/  @!P1 IMAD.WIDE.U32 R6, R6, R7, c[0x0][0x170] ;  /* 0x00005c0006069625 */ /* 0x000fe200078e0007 */
[----:B0-----:R-:W-:-:S05]  /*01a0*/  PRMT R4, RZ, 0x7610, R4 ;  /* 0x00007610ff047816 */ /* 0x001fca0000000004 */
[----:B------:R-:W-:Y:S01]  /*01b0*/  @!P2 LEA R8, R0, R9, 0x9 ;  /* 0x000000090008a211 */ /* 0x000fe200078e48ff */
[----:B------:R-:W-:Y:S01]  /*01c0*/  @!P2 IMAD.MOV.U32 R9, RZ, RZ, 0x2 ;  /* 0x00000002ff09a424 */ /* 0x000fe200078e00ff */
[----:B------:R0:W3:Y:S01]  /*01d0*/  @!P1 LDG.E.U16 R12, [R6.64] ;  /* 0x00000004060c9981 */ /* 0x0000e2000c1e1500 */
[----:B------:R-:W-:-:S04]  /*01e0*/  @!P3 IMAD.WIDE.U32 R10, R10, R11, c[0x0][0x170] ;  /* 0x00005c000a0ab625 */ /* 0x000fc800078e000b */
[----:B------:R-:W-:Y:S01]  /*01f0*/  @!P2 IMAD.WIDE.U32 R8, R8, R9, c[0x0][0x170] ;  /* 0x00005c000808a625 */ /* 0x000fe200078e0009 */
[----:B------:R-:W4:Y:S04]  /*0200*/  @!P3 LDG.E.U16 R14, [R10.64] ;  /* 0x000000040a0eb981 */ /* 0x000f28000c1e1500 */
[----:B------:R1:W5:Y:S01]  /*0210*/  @!P2 LDG.E.U16 R4, [R8.64] ;  /* 0x000000040804a981 */ /* 0x000362000c1e1500 */
[C---:B------:R-:W-:Y:S02]  /*0220*/  IADD3 R5, R3.reuse, 0x80, RZ ;  /* 0x0000008003057810 */ /* 0x040fe40007ffe0ff */
[----:B0-----:R-:W-:Y:S02]  /*0230*/  IADD3 R7, R3, 0x100, RZ ;  /* 0x0000010003077810 */ /* 0x001fe40007ffe0ff */
[----:B------:R-:W-:-:S02]  /*0240*/  ISETP.GE.AND P2, PT, R5, R2, PT ;  /* 0x000000020500720c */ /* 0x000fc40003f46270 */
[----:B------:R-:W-:Y:S02]  /*0250*/  ISETP.GE.AND P3, PT, R7, R2, PT ;  /* 0x000000020700720c */ /* 0x000fe40003f66270 */
[----:B-1----:R-:W-:-:S04]  /*0260*/  IADD3 R9, R3, 0x180, RZ ;  /* 0x0000018003097810 */ /* 0x002fc80007ffe0ff */
[----:B------:R-:W-:Y:S01]  /*0270*/  ISETP.GE.AND P1, PT, R9, R2, PT ;  /* 0x000000020900720c */ /* 0x000fe20003f26270 */
[----:B------:R-:W-:Y:S01]  /*0280*/  BSSY B0, `(.L_x_3679) ;  /* 0x000002c000007945 */ /* 0x000fe20003800000 */
[----:B--2---:R-:W-:-:S05]  /*0290*/  @!P0 PRMT R13, RZ, 0x5410, R13 ;  /* 0x00005410ff0d8816 */ /* 0x004fca000000000d */
[----:B------:R-:W-:-:S06]  /*02a0*/  @!P0 FADD.FTZ R6, -R13, 1 ;  /* 0x3f8000000d068421 */ /* 0x000fcc0000010100 */
[----:B------:R-:W0:Y:S02]  /*02b0*/  @!P0 MUFU.RCP R6, R6 ;  /* 0x0000000600068308 */ /* 0x000e240000001000 */
[----:B0-----:R-:W-:Y:S01]  /*02c0*/  @!P0 FMUL.FTZ R13, R13, R6 ;  /* 0x000000060d0d8220 */ /* 0x001fe20000410000 */
[----:B---3--:R-:W-:Y:S02]  /*02d0*/  @!P2 PRMT R12, RZ, 0x5410, R12 ;  /* 0x00005410ff0ca816 */ /* 0x008fe4000000000c */
[----:B----4-:R-:W-:-:S03]  /*02e0*/  @!P3 PRMT R14, RZ, 0x5410, R14 ;  /* 0x00005410ff0eb816 */ /* 0x010fc6000000000e */
[----:B------:R-:W-:Y:S01]  /*02f0*/  @!P2 FADD.FTZ R7, -R12, 1 ;  /* 0x3f8000000c07a421 */ /* 0x000fe20000010100 */
[----:B-----5:R-:W-:Y:S01]  /*0300*/  @!P1 PRMT R4, RZ, 0x5410, R4 ;  /* 0x00005410ff049816 */ /* 0x020fe20000000004 */
[----:B------:R-:W-:-:S04]  /*0310*/  @!P3 FADD.FTZ R6, -R14, 1 ;  /* 0x3f8000000e06b421 */ /* 0x000fc80000010100 */
[----:B------:R-:W-:Y:S01]  /*0320*/  @!P1 FADD.FTZ R8, -R4, 1 ;  /* 0x3f80000004089421 */ /* 0x000fe20000010100 */
[----:B------:R-:W0:Y:S08]  /*0330*/  @!P2 MUFU.RCP R7, R7 ;  /* 0x000000070007a308 */ /* 0x000e300000001000 */
[----:B------:R-:W1:Y:S08]  /*0340*/  @!P3 MUFU.RCP R9, R6 ;  /* 0x000000060009b308 */ /* 0x000e700000001000 */
[----:B------:R-:W2:Y:S08]  /*0350*/  @!P0 MUFU.LG2 R13, R13 ;  /* 0x0000000d000d8308 */ /* 0x000eb00000000c00 */
[----:B------:R-:W3:Y:S01]  /*0360*/  @!P1 MUFU.RCP R11, R8 ;  /* 0x00000008000b9308 */ /* 0x000ee20000001000 */
[----:B0-----:R-:W-:-:S02]  /*0370*/  @!P2 FMUL.FTZ R12, R12, R7 ;  /* 0x000000070c0ca220 */ /* 0x001fc40000410000 */
[----:B-1----:R-:W-:Y:S01]  /*0380*/  @!P3 FMUL.FTZ R14, R14, R9 ;  /* 0x000000090e0eb220 */ /* 0x002fe20000410000 */
[----:B------:R-:W-:Y:S01]  /*0390*/  @!P0 MOV R9, 0x2 ;  /* 0x0000000200098802 */ /* 0x000fe20000000f00 */
[----:B--2---:R-:W-:Y:S02]  /*03a0*/  @!P0 FMUL.FTZ R13, R13, 0.69314718246459960938 ;  /* 0x3f3172180d0d8820 */ /* 0x004fe40000410000 */
[----:B---3--:R-:W-:Y:S02]  /*03b0*/  @!P1 FMUL.FTZ R7, R4, R11 ;  /* 0x0000000b04079220 */ /* 0x008fe40000410000 */
[----:B------:R-:W-:Y:S01]  /*03c0*/  @!P0 IMAD R4, R0, 0x200, R3 ;  /* 0x0000020000048824 */ /* 0x000fe200078e0203 */
[----:B------:R-:W-:Y:S01]  /*03d0*/  @!P0 F2FP.BF16.PACK_AB R13, RZ, R13 ;  /* 0x0000000dff0d823e */ /* 0x000fe200000010ff */
[----:B------:R-:W-:Y:S02]  /*03e0*/  @!P0 IMAD.MOV.U32 R3, RZ, RZ, R5 ;  /* 0x000000ffff038224 */ /* 0x000fe400078e0005 */
[----:B------:R-:W-:Y:S01]  /*03f0*/  @!P0 IMAD.WIDE.U32 R4, R4, R9, c[0x0][0x168] ;  /* 0x00005a0004048625 */ /* 0x000fe200078e0009 */
[----:B------:R-:W0:Y:S04]  /*0400*/  @!P2 MUFU.LG2 R12, R12 ;  /* 0x0000000c000ca308 */ /* 0x000e280000000c00 */
[----:B------:R1:W-:Y:S04]  /*0410*/  @!P0 STG.E.U16 [R4.64], R13 ;  /* 0x0000000d04008986 */ /* 0x0003e8000c101504 */
[----:B------:R-:W2:Y:S01]  /*0420*/  @!P3 MUFU.LG2 R14, R14 ;  /* 0x0000000e000eb308 */ /* 0x000ea20000000c00 */
[----:B------:R-:W-:-:S07]  /*0430*/  ISETP.GE.AND P4, PT, R3, R2, PT ;  /* 0x000000020300720c */ /* 0x000fce0003f86270 */
[----:B------:R1:W3:Y:S01]  /*0440*/  @!P1 MUFU.LG2 R8, R7 ;  /* 0x0000000700089308 */ /* 0x0002e20000000c00 */
[----:B0-----:R-:W-:Y:S02]  /*0450*/  @!P2 FMUL.FTZ R12, R12, 0.69314718246459960938 ;  /* 0x3f3172180c0ca820 */ /* 0x001fe40000410000 */
[----:B--2---:R-:W-:-:S03]  /*0460*/  @!P3 FMUL.FTZ R14, R14, 0.69314718246459960938 ;  /* 0x3f3172180e0eb820 */ /* 0x004fc60000410000 */
[----:B------:R-:W-:Y:S02]  /*0470*/  @!P2 F2FP.BF16.PACK_AB R12, RZ, R12 ;  /* 0x0000000cff0ca23e */ /* 0x000fe400000010ff */
[----:B------:R-:W-:Y:S01]  /*0480*/  @!P3 F2FP.BF16.PACK_AB R14, RZ, R14 ;  /* 0x0000000eff0eb23e */ /* 0x000fe200000010ff */
[----:B------:R-:W-:Y:S05]  /*0490*/  @P4 BRA `(.L_x_3680) ;  /* 0x000000a000004947 */ /* 0x000fea0003800000 */
[----:B-1----:R-:W-:Y:S01]  /*04a0*/  IMAD R4, R0, 0x200, R3 ;  /* 0x0000020000047824 */ /* 0x002fe200078e0203 */
[----:B------:R-:W-:Y:S01]  /*04b0*/  IADD3 R3, R3, 0x80, RZ ;  /* 0x0000008003037810 */ /* 0x000fe20007ffe0ff */
[----:B------:R-:W-:-:S03]  /*04c0*/  HFMA2.MMA R7, -RZ, RZ, 0, 1.1920928955078125e-07 ;  /* 0x00000002ff077435 */ /* 0x000fc600000001ff */
[----:B------:R-:W-:-:S07]  /*04d0*/  ISETP.GE.AND P0, PT, R3, R2, PT ;  /* 0x000000020300720c */ /* 0x000fce0003f06270 */
[----:B------:R-:W-:-:S05]  /*04e0*/  IMAD.WIDE.U32 R4, R4, R7, c[0x0][0x168] ;  /* 0x00005a0004047625 */ /* 0x000fca00078e0007 */
[----:B------:R0:W-:Y:S01]  /*04f0*/  STG.E.U16 [R4.64], R12 ;  /* 0x0000000c04007986 */ /* 0x0001e2000c101504 */
[----:B------:R-:W-:Y:S01]  /*0500*/  @!P0 IMAD R6, R0, 0x200, R3 ;  /* 0x0000020000068824 */ /* 0x000fe200078e0203 */
[----:B------:R-:W-:-:S03]  /*0510*/  @!P0 IADD3 R3, R3, 0x80, RZ ;  /* 0x0000008003038810 */ /* 0x000fc60007ffe0ff */
[----:B------:R-:W-:-:S05]  /*0520*/  @!P0 IMAD.WIDE.U32 R6, R6, R7, c[0x0][0x168] ;  /* 0x00005a0006068625 */ /* 0x000fca00078e0007 */
[----:B------:R0:W-:Y:S02]  /*0530*/  @!P0 STG.E.U16 [R6.64], R14 ;  /* 0x0000000e06008986 */ /* 0x0001e4000c101504 */
.L_x_3680:
[----:B-1----:R-:W-:Y:S05]  /*0540*/  BSYNC B0 ;  /* 0x0000000000007941 */ /* 0x002fea0003800000 */
.L_x_3679:
[----:B------:R-:W-:Y:S01]  /*0550*/  ISETP.GE.AND P0, PT, R3, R2, PT ;  /* 0x000000020300720c */ /* 0x000fe20003f06270 */
[----:B---3--:R-:W-:-:S05]  /*0560*/  @!P1 FMUL.FTZ R8, R8, 0.69314718246459960938 ;  /* 0x3f31721808089820 */ /* 0x008fca0000410000 */
[----:B------:R-:W-:-:S07]  /*0570*/  @!P1 F2FP.BF16.PACK_AB R8, RZ, R8 ;  /* 0x00000008ff08923e */ /* 0x000fce00000010ff */
[----:B------:R-:W-:Y:S05]  /*0580*/  @P0 EXIT ;  /* 0x000000000000094d */ /* 0x000fea0003800000 */
[----:B------:R-:W-:Y:S01]  /*0590*/  MOV R2, 0x2 ;  /* 0x0000000200027802 */ /* 0x000fe20000000f00 */
[----:B------:R-:W-:-:S04]  /*05a0*/  IMAD R3, R0, 0x200, R3 ;  /* 0x0000020000037824 */ /* 0x000fc800078e0203 */
[----:B------:R-:W-:-:S05]  /*05b0*/  IMAD.WIDE.U32 R2, R3, R2, c[0x0][0x168] ;  /* 0x00005a0003027625 */ /* 0x000fca00078e0002 */
[----:B------:R-:W-:Y:S01]  /*05c0*/  STG.E.U16 [R2.64], R8 ;  /* 0x0000000802007986 */ /* 0x000fe2000c101504 */
[----:B------:R-:W-:Y:S05]  /*05d0*/  EXIT ;  /* 0x000000000000794d */ /* 0x000fea0003800000 */
.L_x_3681:
        /* <DEDUP_REMOVED lines=10> */
.L_x_10318:


//--------------------- .text._ZN2at6native29vectorized_elementwise_kernelILi2EZZZNS0_17logit_kernel_cudaERNS_18TensorIteratorBaseERKN3c106ScalarEENKUlvE_clEvENKUlvE2_clEvEUlNS4_8BFloat16EE_St5arrayIPcLm2EEEEviT0_T1_ --------------------------
	.section	.text._ZN2at6native29vectorized_elementwise_kernelILi2EZZZNS0_17logit_kernel_cudaERNS_18TensorIteratorBaseERKN3c106ScalarEENKUlvE_clEvENKUlvE2_clEvEUlNS4_8BFloat16EE_St5arrayIPcLm2EEEEviT0_T1_,"ax",@progbits
	.sectioninfo	@"SHI_REGISTERS=23"
	.align	128
        .global         _ZN2at6native29vectorized_elementwise_kernelILi2EZZZNS0_17logit_kernel_cudaERNS_18TensorIteratorBaseERKN3c106ScalarEENKUlvE_clEvENKUlvE2_clEvEUlNS4_8BFloat16EE_St5arrayIPcLm2EEEEviT0_T1_
        .type           _ZN2at6native29vectorized_elementwise_kernelILi2EZZZNS0_17logit_kernel_cudaERNS_18TensorIteratorBaseERKN3c106ScalarEENKUlvE_clEvENKUlvE2_clEvEUlNS4_8BFloat16EE_St5arrayIPcLm2EEEEviT0_T1_,@function
        .size           _ZN2at6native29vectorized_elementwise_kernelILi2EZZZNS0_17logit_kernel_cudaERNS_18TensorIteratorBaseERKN3c106ScalarEENKUlvE_clEvENKUlvE2_clEvEUlNS4_8BFloat16EE_St5arrayIPcLm2EEEEviT0_T1_,(.L_x_10319 - _ZN2at6native29vectorized_elementwise_kernelILi2EZZZNS0_17logit_kernel_cudaERNS_18TensorIteratorBaseERKN3c106ScalarEENKUlvE_clEvENKUlvE2_clEvEUlNS4_8BFloat16EE_St5arrayIPcLm2EEEEviT0_T1_)
        .other          _ZN2at6native29vectorized_elementwise_kernelILi2EZZZNS0_17logit_kernel_cudaERNS_18TensorIteratorBaseERKN3c106ScalarEENKUlvE_clEvENKUlvE2_clEvEUlNS4_8BFloat16EE_St5arrayIPcLm2EEEEviT0_T1_,@"STO_CUDA_ENTRY STV_DEFAULT"
_ZN2at6native29vectorized_elementwise_kernelILi2EZZZNS0_17logit_kernel_cudaERNS_18TensorIteratorBaseERKN3c106ScalarEENKUlvE_clEvENKUlvE2_clEvEUlNS4_8BFloat16EE_St5arrayIPcLm2EEEEviT0_T1_:
.text._ZN2at6native29vectorized_elementwise_kernelILi2EZZZNS0_17logit_kernel_cudaERNS_18TensorIteratorBaseERKN3c106ScalarEENKUlvE_clEvENKUlvE2_clEvEUlNS4_8BFloat16EE_St5arrayIPcLm2EEEEviT0_T1_:
        /* <DEDUP_REMOVED lines=12> */
[----:B------:R-:W3:Y:S04]  /*00c0*/  LDG.E R14, [R4.64+0x200] ;  /* 0x00020004040e7981 */ /* 0x000ee8000c1e1900 */
[----:B------:R-:W4:Y:S04]  /*00d0*/  LDG.E R8, [R4.64+0x600] ;  /* 0x0006000404087981 */ /* 0x000f28000c1e1900 */
[----:B------:R-:W5:Y:S01]  /*00e0*/  LDG.E R6, [R4.64+0x400] ;  /* 0x0004000404067981 */ /* 0x000f62000c1e1900 */
[----:B--2---:R-:W-:-:S02]  /*00f0*/  PRMT R9, RZ, 0x5410, R12 ;  /* 0x00005410ff097816 */ /* 0x004fc4000000000c */
[----:B------:R-:W-:Y:S02]  /*0100*/  PRMT R12, RZ, 0x7610, R12 ;  /* 0x00007610ff0c7816 */ /* 0x000fe4000000000c */
[--C-:B---3--:R-:W-:Y:S02]  /*0110*/  PRMT R15, RZ, 0x5410, R14.reuse ;  /* 0x00005410ff0f7816 */ /* 0x108fe4000000000e */
[----:B------:R-:W-:Y:S02]  /*0120*/  PRMT R14, RZ, 0x7610, R14 ;  /* 0x00007610ff0e7816 */ /* 0x000fe4000000000e */
[--C-:B----4-:R-:W-:Y:S02]  /*0130*/  PRMT R7, RZ, 0x5410, R8.reuse ;  /* 0x00005410ff077816 */ /* 0x110fe40000000008 */
[----:B------:R-:W-:Y:S02]  /*0140*/  PRMT R8, RZ, 0x7610, R8 ;  /* 0x00007610ff087816 */ /* 0x000fe40000000008 */
[----:B-----5:R-:W-:-:S02]  /*0150*/  PRMT R10, RZ, 0x5410, R6 ;  /* 0x00005410ff0a7816 */ /* 0x020fc40000000006 */
[----:B------:R-:W-:Y:S01]  /*0160*/  PRMT R4, RZ, 0x7610, R6 ;  /* 0x00007610ff047816 */ /* 0x000fe20000000006 */
[----:B------:R-:W-:Y:S02]  /*0170*/  FADD.FTZ R18, -R9, 1 ;  /* 0x3f80000009127421 */ /* 0x000fe40000010100 */
[----:B------:R-:W-:Y:S02]  /*0180*/  FADD.FTZ R19, -R12, 1 ;  /* 0x3f8000000c137421 */ /* 0x000fe40000010100 */
[----:B------:R-:W-:Y:S02]  /*0190*/  FADD.FTZ R16, -R15, 1 ;  /* 0x3f8000000f107421 */ /* 0x000fe40000010100 */
[----:B------:R-:W-:Y:S02]  /*01a0*/  FADD.FTZ R17, -R14, 1 ;  /* 0x3f8000000e117421 */ /* 0x000fe40000010100 */
[----:B------:R-:W-:Y:S02]  /*01b0*/  FADD.FTZ R13, -R10, 1 ;  /* 0x3f8000000a0d7421 */ /* 0x000fe40000010100 */
[----:B------:R-:W-:-:S02]  /*01c0*/  FADD.FTZ R11, -R4, 1 ;  /* 0x3f800000040b7421 */ /* 0x000fc40000010100 */
[----:B------:R-:W-:Y:S02]  /*01d0*/  FADD.FTZ R6, -R7, 1 ;  /* 0x3f80000007067421 */ /* 0x000fe40000010100 */
[----:B------:R-:W-:Y:S01]  /*01e0*/  FADD.FTZ R5, -R8, 1 ;  /* 0x3f80000008057421 */ /* 0x000fe20000010100 */
[----:B------:R-:W0:Y:S08]  /*01f0*/  MUFU.RCP R18, R18 ;  /* 0x0000001200127308 */ /* 0x000e300000001000 */
[----:B------:R-:W1:Y:S08]  /*0200*/  MUFU.RCP R19, R19 ;  /* 0x0000001300137308 */ /* 0x000e700000001000 */
[----:B------:R-:W2:Y:S08]  /*0210*/  MUFU.RCP R16, R16 ;  /* 0x0000001000107308 */ /* 0x000eb00000001000 */
[----:B------:R-:W3:Y:S08]  /*0220*/  MUFU.RCP R17, R17 ;  /* 0x0000001100117308 */ /* 0x000ef00000001000 */
[----:B------:R-:W4:Y:S08]  /*0230*/  MUFU.RCP R13, R13 ;  /* 0x0000000d000d7308 */ /* 0x000f300000001000 */
[----:B------:R-:W5:Y:S08]  /*0240*/  MUFU.RCP R11, R11 ;  /* 0x0000000b000b7308 */ /* 0x000f700000001000 */
[----:B------:R-:W4:Y:S08]  /*0250*/  MUFU.RCP R6, R6 ;  /* 0x0000000600067308 */ /* 0x000f300000001000 */
[----:B------:R-:W5:Y:S01]  /*0260*/  MUFU.RCP R5, R5 ;  /* 0x0000000500057308 */ /* 0x000f620000001000 */
[----:B0-----:R-:W-:-:S02]  /*0270*/  FMUL.FTZ R9, R9, R18 ;  /* 0x0000001209097220 */ /* 0x001fc40000410000 */
[----:B-1----:R-:W-:Y:S02]  /*0280*/  FMUL.FTZ R12, R12, R19 ;  /* 0x000000130c0c7220 */ /* 0x002fe40000410000 */
[----:B--2---:R-:W-:Y:S02]  /*0290*/  FMUL.FTZ R15, R15, R16 ;  /* 0x000000100f0f7220 */ /* 0x004fe40000410000 */
[----:B---3--:R-:W-:Y:S02]  /*02a0*/  FMUL.FTZ R17, R14, R17 ;  /* 0x000000110e117220 */ /* 0x008fe40000410000 */
[----:B----4-:R-:W-:Y:S02]  /*02b0*/  FMUL.FTZ R13, R10, R13 ;  /* 0x0000000d0a0d7220 */ /* 0x010fe40000410000 */
[----:B-----5:R-:W-:Y:S02]  /*02c0*/  FMUL.FTZ R11, R4, R11 ;  /* 0x0000000b040b7220 */ /* 0x020fe40000410000 */
[----:B------:R-:W-:-:S02]  /*02d0*/  FMUL.FTZ R7, R7, R6 ;  /* 0x0000000607077220 */ /* 0x000fc40000410000 */
[----:B------:R-:W-:Y:S01]  /*02e0*/  FMUL.FTZ R8, R8, R5 ;  /* 0x0000000508087220 */ /* 0x000fe20000410000 */
[----:B------:R-:W0:Y:S08]  /*02f0*/  MUFU.LG2 R9, R9 ;  /* 0x0000000900097308 */ /* 0x000e300000000c00 */
[----:B------:R-:W1:Y:S08]  /*0300*/  MUFU.LG2 R12, R12 ;  /* 0x0000000c000c7308 */ /* 0x000e700000000c00 */
[----:B------:R-:W2:Y:S08]  /*0310*/  MUFU.LG2 R15, R15 ;  /* 0x0000000f000f7308 */ /* 0x000eb00000000c00 */
[----:B------:R-:W3:Y:S08]  /*0320*/  MUFU.LG2 R17, R17 ;  /* 0x0000001100117308 */ /* 0x000ef00000000c00 */
[----:B------:R-:W4:Y:S08]  /*0330*/  MUFU.LG2 R13, R13 ;  /* 0x0000000d000d7308 */ /* 0x000f300000000c00 */
[----:B------:R-:W5:Y:S08]  /*0340*/  MUFU.LG2 R11, R11 ;  /* 0x0000000b000b7308 */ /* 0x000f700000000c00 */
[----:B------:R-:W2:Y:S08]  /*0350*/  MUFU.LG2 R7, R7 ;  /* 0x0000000700077308 */ /* 0x000eb00000000c00 */
[----:B------:R-:W5:Y:S01]  /*0360*/  MUFU.LG2 R8, R8 ;  /* 0x0000000800087308 */ /* 0x000f620000000c00 */
[----:B------:R-:W-:-:S04]  /*0370*/  IMAD.WIDE.U32 R4, R0, R3, c[0x0][0x168] ;  /* 0x00005a0000047625 */ /* 0x000fc800078e0003 */
[----:B0-----:R-:W-:Y:S02]  /*0380*/  FMUL.FTZ R9, R9, 0.69314718246459960938 ;  /* 0x3f31721809097820 */ /* 0x001fe40000410000 */
[----:B-1----:R-:W-:Y:S02]  /*0390*/  FMUL.FTZ R12, R12, 0.69314718246459960938 ;  /* 0x3f3172180c0c7820 */ /* 0x002fe40000410000 */
[----:B--2---:R-:W-:Y:S02]  /*03a0*/  FMUL.FTZ R15, R15, 0.69314718246459960938 ;  /* 0x3f3172180f0f7820 */ /* 0x004fe40000410000 */
[----:B---3--:R-:W-:Y:S02]  /*03b0*/  FMUL.FTZ R0, R17, 0.69314718246459960938 ;  /* 0x3f31721811007820 */ /* 0x008fe40000410000 */
[----:B----4-:R-:W-:Y:S02]  /*03c0*/  FMUL.FTZ R13, R13, 0.69314718246459960938 ;  /* 0x3f3172180d0d7820 */ /* 0x010fe40000410000 */
[----:B-----5:R-:W-:-:S02]  /*03d0*/  FMUL.FTZ R6, R11, 0.69314718246459960938 ;  /* 0x3f3172180b067820 */ /* 0x020fc40000410000 */
[----:B------:R-:W-:Y:S02]  /*03e0*/  FMUL.FTZ R3, R7, 0.69314718246459960938 ;  /* 0x3f31721807037820 */ /* 0x000fe40000410000 */
[----:B------:R-:W-:Y:S01]  /*03f0*/  FMUL.FTZ R10, R8, 0.69314718246459960938 ;  /* 0x3f317218080a7820 */ /* 0x000fe20000410000 */
[----:B------:R-:W-:Y:S01]  /*0400*/  F2FP.BF16.PACK_AB R9, R12, R9 ;  /* 0x000000090c09723e */ /* 0x000fe200000010ff */
[----:B------:R-:W-:Y:S01]  /*0410*/  IMAD.WIDE R4, R2, 0x4, R4 ;  /* 0x0000000402047825 */ /* 0x000fe200078e0204 */
[----:B------:R-:W-:Y:S02]  /*0420*/  F2FP.BF16.PACK_AB R15, R0, R15 ;  /* 0x0000000f000f723e */ /* 0x000fe400000010ff */
[----:B------:R-:W-:Y:S02]  /*0430*/  F2FP.BF16.PACK_AB R13, R6, R13 ;  /* 0x0000000d060d723e */ /* 0x000fe400000010ff */
[----:B------:R-:W-:Y:S01]  /*0440*/  F2FP.BF16.PACK_AB R3, R10, R3 ;  /* 0x000000030a03723e */ /* 0x000fe200000010ff */
[----:B------:R-:W-:Y:S04]  /*0450*/  STG.E [R4.64], R9 ;  /* 0x0000000904007986 */ /* 0x000fe8000c101904 */
[----:B------:R-:W-:Y:S04]  /*0460*/  STG.E [R4.64+0x200], R15 ;  /* 0x0002000f04007986 */ /* 0x000fe8000c101904 */
[----:B------:R-:W-:Y:S04]  /*0470*/  STG.E [R4.64+0x400], R13 ;  /* 0x0004000d04007986 */ /* 0x000fe8000c101904 */
[----:B------:R-:W-:Y:S01]  /*0480*/  STG.E [R4.64+0x600], R3 ;  /* 0x0006000304007986 */ /* 0x000fe2000c101904 */
[----:B------:R-:W-:Y:S05]  /*0490*/  EXIT ;  /* 0x000000000000794d */ /* 0x000fea0003800000 */
.L_x_3682:
[----:B------:R-:W0:Y:S01]  /*04a0*/  S2R R3, SR_TID.X ;  /* 0x0000000000037919 */ /* 0x000e220000002100 */
[----:B------:R-:W-:-:S02]  /*04b0*/  PRMT R5, RZ, 0x7610, R5 ;  /* 0x00007610ff057816 */ /* 0x000fc40000000005 */
[----:B------:R-:W-:Y:S02]  /*04c0*/  PRMT R4, RZ, 0x7610, R4 ;  /* 0x00007610ff047816 */ /* 0x000fe40000000004 */
[----:B0-----:R-:W-:Y:S02]  /*04d0*/  ISETP.GE.AND P0, PT, R3, R2, PT ;  /* 0x000000020300720c */ /* 0x001fe40003f06270 */
[----:B------:R-:W-:-:S11]  /*04e0*/  MOV R11, R3 ;  /* 0x00000003000b7202 */ /* 0x000fd60000000f00 */
[----:B------:R-:W-:Y:S01]  /*04f0*/  @!P0 IADD3 R11, R3, 0x80, RZ ;  /* 0x00000080030b8810 */ /* 0x000fe20007ffe0ff */
[----:B------:R-:W-:Y:S01]  /*0500*/  @!P0 IMAD.MOV.U32 R9, RZ, RZ, 0x2 ;  /* 0x00000002ff098424 */ /* 0x000fe200078e00ff */
[----:B------:R-:W-:Y:S02]  /*0510*/  @!P0 IADD3 R8, R0, R3, RZ ;  /* 0x0000000300088210 */ /* 0x000fe40007ffe0ff */
[----:B------:R-:W-:-:S03]  /*0520*/  ISETP.GE.AND P1, PT, R11, R2, PT ;  /* 0x000000020b00720c */ /* 0x000fc60003f26270 */
[----:B------:R-:W-:-:S05]  /*0530*/  @!P0 IMAD.WIDE.U32 R8, R8, R9, c[0x0][0x170] ;  /* 0x00005c0008088625 */ /* 0x000fca00078e0009 */
[----:B------:R0:W2:Y:S05]  /*0540*/  @!P0 LDG.E.U16 R5, [R8.64] ;  /* 0x0000000408058981 */ /* 0x0000aa000c1e1500 */
[----:B------:R-:W-:Y:S01]  /*0550*/  @!P1 IMAD.IADD R12, R0, 0x1, R11 ;  /* 0x00000001000c9824 */ /* 0x000fe200078e020b */
[----:B------:R-:W-:Y:S01]  /*0560*/  @!P1 IADD3 R11, R11, 0x80, RZ ;  /* 0x000000800b0b9810 */ /* 0x000fe20007ffe0ff */
[----:B------:R-:W-:-:S03]  /*0570*/  @!P1 IMAD.MOV.U32 R13, RZ, RZ, 0x2 ;  /* 0x00000002ff0d9424 */ /* 0x000fc600078e00ff */
[----:B------:R-:W-:Y:S01]  /*0580*/  ISETP.GE.AND P2, PT, R11, R2, PT ;  /* 0x000000020b00720c */ /* 0x000fe20003f46270 */
[----:B------:R-:W-:-:S05]  /*0590*/  @!P1 IMAD.WIDE.U32 R12, R12, R13, c[0x0][0x170] ;  /* 0x00005c000c0c9625 */ /* 0x000fca00078e000d */
[----:B------:R1:W3:Y:S07]  /*05a0*/  @!P1 LDG.E.U16 R4, [R12.64] ;  /* 0x000000040c049981 */ /* 0x0002ee000c1e1500 */
[----:B------:R-:W-:Y:S01]  /*05b0*/  @!P2 IMAD.IADD R14, R0, 0x1, R11 ;  /* 0x00000001000ea824 */ /* 0x000fe200078e020b */
[----:B------:R-:W-:-:S04]  /*05c0*/  @!P2 IADD3 R11, R11, 0x80, RZ ;  /* 0x000000800b0ba810 */ /* 0x000fc80007ffe0ff */
[----:B------:R-:W-:-:S13]  /*05d0*/  ISETP.GE.AND P3, PT, R11, R2, PT ;  /* 0x000000020b00720c */ /* 0x000fda0003f66270 */
[----:B------:R-:W-:Y:S02]  /*05e0*/  @!P3 IADD3 R10, R0, R11, RZ ;  /* 0x0000000b000ab210 */ /* 0x000fe40007ffe0ff */
[----:B------:R-:W-:-:S04]  /*05f0*/  @!P3 IADD3 R11, R11, 0x80, RZ ;  /* 0x000000800b0bb810 */ /* 0x000fc80007ffe0ff */
[----:B------:R-:W-:Y:S01]  /*0600*/  ISETP.GE.AND P1, PT, R11, R2, PT ;  /* 0x000000020b00720c */ /* 0x000fe20003f26270 */
[----:B------:R-:W-:Y:S01]  /*0610*/  @!P2 IMAD.MOV.U32 R15, RZ, RZ, 0x2 ;  /* 0x00000002ff0fa424 */ /* 0x000fe200078e00ff */
[----:B------:R-:W-:-:S11]  /*0620*/  PRMT R6, RZ, 0x7610, R6 ;  /* 0x00007610ff067816 */ /* 0x000fd60000000006 */
[----:B------:R-:W-:Y:S01]  /*0630*/  @!P1 IMAD.IADD R16, R0, 0x1, R11 ;  /* 0x0000000100109824 */ /* 0x000fe200078e020b */
[----:B------:R-:W-:-:S04]  /*0640*/  @!P1 IADD3 R11, R11, 0x80, RZ ;  /* 0x000000800b0b9810 */ /* 0x000fc80007ffe0ff */
[----:B------:R-:W-:Y:S01]  /*0650*/  ISETP.GE.AND P4, PT, R11, R2, PT ;  /* 0x000000020b00720c */ /* 0x000fe20003f86270 */
[----:B------:R-:W-:-:S04]  /*0660*/  @!P2 IMAD.WIDE.U32 R14, R14, R15, c[0x0][0x170] ;  /* 0x00005c000e0ea625 */ /* 0x000fc800078e000f */
[----:B-1----:R-:W-:Y:S01]  /*0670*/  @!P1 IMAD.MOV.U32 R13, RZ, RZ, 0x2 ;  /* 0x00000002ff0d9424 */ /* 0x002fe200078e00ff */
[----:B------:R1:W4:Y:S03]  /*0680*/  @!P2 LDG.E.U16 R6, [R14.64] ;  /* 0x000000040e06a981 */ /* 0x000326000c1e1500 */
[----:B------:R-:W-:-:S04]  /*0690*/  @!P1 IMAD.WIDE.U32 R12, R16, R13, c[0x0][0x170] ;  /* 0x00005c00100c9625 */ /* 0x000fc800078e000d */
[----:B------:R-:W-:Y:S01]  /*06a0*/  @!P4 IMAD.IADD R16, R0, 0x1, R11 ;  /* 0x000000010010c824 */ /* 0x000fe200078e020b */
[----:B------:R-:W-:-:S04]  /*06b0*/  @!P4 IADD3 R11, R11, 0x80, RZ ;  /* 0x000000800b0bc810 */ /* 0x000fc80007ffe0ff */
[----:B------:R-:W-:Y:S02]  /*06c0*/  ISETP.GE.AND P2, PT, R11, R2, PT ;  /* 0x000000020b00720c */ /* 0x000fe40003f46270 */
[----:B------:R-:W-:Y:S02]  /*06d0*/  @!P3 MOV R17, 0x2 ;  /* 0x000000020011b802 */ /* 0x000fe40000000f00 */
[----:B------:R-:W-:-:S03]  /*06e0*/  PRMT R7, RZ, 0x7610, R7 ;  /* 0x00007610ff077816 */ /* 0x000fc60000000007 */
[----:B0-----:R-:W-:Y:S01]  /*06f0*/  @!P3 IMAD.WIDE.U32 R8, R10, R17, c[0x0][0x170] ;  /* 0x00005c000a08b625 */ /* 0x001fe200078e0011 */
[----:B------:R-:W-:-:S04]  /*0700*/  PRMT R10, RZ, 0x7610, R10 ;  /* 0x00007610ff0a7816 */ /* 0x000fc8000000000a */
[----:B------:R0:W5:Y:S01]  /*0710*/  @!P3 LDG.E.U16 R7, [R8.64] ;  /* 0x000000040807b981 */ /* 0x000162000c1e1500 */
[----:B------:R-:W-:Y:S02]  /*0720*/  @!P2 IADD3 R18, R0, R11, RZ ;  /* 0x0000000b0012a210 */ /* 0x000fe40007ffe0ff */
[----:B------:R-:W-:Y:S01]  /*0730*/  @!P2 IADD3 R11, R11, 0x80, RZ ;  /* 0x000000800b0ba810 */ /* 0x000fe20007ffe0ff */
[----:B------:R1:W5:Y:S03]  /*0740*/  @!P1 LDG.E.U16 R10, [R12.64] ;  /* 0x000000040c0a9981 */ /* 0x000366000c1e1500 */
[----:B------:R-:W-:Y:S01]  /*0750*/  ISETP.GE.AND P1, PT, R11, R2, PT ;  /* 0x000000020b00720c */ /* 0x000fe20003f26270 */
[----:B------:R-:W-:Y:S02]  /*0760*/  @!P4 IMAD.MOV.U32 R17, RZ, RZ, 0x2 ;  /* 0x00000002ff11c424 */ /* 0x000fe400078e00ff */
[----:B------:R-:W-:Y:S01]  /*0770*/  @!P2 IMAD.MOV.U32 R19, RZ, RZ, 0x2 ;  /* 0x00000002ff13a424 */ /* 0x000fe200078e00ff */
[----:B0-----:R-:W-:Y:S01]  /*0780*/  PRMT R8, RZ, 0x7610, R8 ;  /* 0x00007610ff087816 */ /* 0x001fe20000000008 */
[----:B------:R-:W-:Y:S01]  /*0790*/  @!P4 IMAD.WIDE.U32 R16, R16, R17, c[0x0][0x170] ;  /* 0x00005c001010c625 */ /* 0x000fe200078e0011 */
[----:B------:R-:W-:-:S02]  /*07a0*/  PRMT R9, RZ, 0x7610, R9 ;  /* 0x00007610ff097816 */ /* 0x000fc40000000009 */
[----:B-1----:R-:W-:Y:S01]  /*07b0*/  PRMT R12, RZ, 0x7610, R12 ;  /* 0x00007610ff0c7816 */ /* 0x002fe2000000000c */
[----:B------:R-:W-:Y:S01]  /*07c0*/  @!P2 IMAD.WIDE.U32 R18, R18, R19, c[0x0][0x170] ;  /* 0x00005c001212a625 */ /* 0x000fe200078e0013 */
[----:B------:R0:W5:Y:S03]  /*07d0*/  @!P4 LDG.E.U16 R8, [R16.64] ;  /* 0x000000041008c981 */ /* 0x000166000c1e1500 */
[----:B------:R-:W-:Y:S01]  /*07e0*/  @!P1 IADD3 R14, R0, R11, RZ ;  /* 0x0000000b000e9210 */ /* 0x000fe20007ffe0ff */
[----:B------:R-:W-:Y:S01]  /*07f0*/  @!P1 IMAD.MOV.U32 R15, RZ, RZ, 0x2 ;  /* 0x00000002ff0f9424 */ /* 0x000fe200078e00ff */
[----:B------:R-:W5:Y:S03]  /*0800*/  @!P2 LDG.E.U16 R9, [R18.64] ;  /* 0x000000041209a981 */ /* 0x000f66000c1e1500 */
[----:B------:R-:W-:-:S05]  /*0810*/  @!P1 IMAD.WIDE.U32 R14, R14, R15, c[0x0][0x170] ;  /* 0x00005c000e0e9625 */ /* 0x000fca00078e000f */
[----:B------:R1:W5:Y:S01]  /*0820*/  @!P1 LDG.E.U16 R12, [R14.64] ;  /* 0x000000040e0c9981 */ /* 0x000362000c1e1500 */
[----:B------:R-:W-:-:S04]  /*0830*/  IADD3 R11, R3, 0x80, RZ ;  /* 0x00000080030b7810 */ /* 0x000fc80007ffe0ff */
[----:B------:R-:W-:Y:S02]  /*0840*/  ISETP.GE.AND P6, PT, R11, R2, PT ;  /* 0x000000020b00720c */ /* 0x000fe40003fc6270 */
[----:B0-----:R-:W-:-:S04]  /*0850*/  IADD3 R17, R3, 0x100, RZ ;  /* 0x0000010003117810 */ /* 0x001fc80007ffe0ff */
[----:B------:R-:W-:Y:S02]  /*0860*/  ISETP.GE.AND P1, PT, R17, R2, PT ;  /* 0x000000021100720c */ /* 0x000fe40003f26270 */
[----:B------:R-:W-:-:S04]  /*0870*/  IADD3 R17, R3, 0x280, RZ ;  /* 0x0000028003117810 */ /* 0x000fc80007ffe0ff */
[----:B------:R-:W-:Y:S01]  /*0880*/  ISETP.GE.AND P4, PT, R17, R2, PT ;  /* 0x000000021100720c */ /* 0x000fe20003f86270 */
[----:B------:R-:W-:Y:S01]  /*0890*/  BSSY B0, `(.L_x_3683) ;  /* 0x0000075000007945 */ /* 0x000fe20003800000 */
[----:B------:R-:W-:Y:S01]  /*08a0*/  BSSY B1, `(.L_x_3684) ;  /* 0x000006c000017945 */ /* 0x000fe20003800000 */
[----:B--2---:R-:W-:-:S05]  /*08b0*/  @!P0 PRMT R5, RZ, 0x5410, R5 ;  /* 0x00005410ff058816 */ /* 0x004fca0000000005 */
[----:B------:R-:W-:-:S04]  /*08c0*/  @!P0 FADD.FTZ R13, -R5, 1 ;  /* 0x3f800000050d8421 */ /* 0x000fc80000010100 */
[----:B------:R3:W0:Y:S02]  /*08d0*/  @!P0 MUFU.RCP R20, R13 ;  /* 0x0000000d00148308 */ /* 0x0006240000001000 */
[----:B---3--:R-:W-:-:S05]  /*08e0*/  @!P6 PRMT R13, RZ, 0x5410, R4 ;  /* 0x00005410ff0de816 */ /* 0x008fca0000000004 */
[----:B------:R-:W-:-:S06]  /*08f0*/  @!P6 FADD.FTZ R16, -R13, 1 ;  /* 0x3f8000000d10e421 */ /* 0x000fcc0000010100 */
[----:B------:R-:W2:Y:S01]  /*0900*/  @!P6 MUFU.RCP R16, R16 ;  /* 0x000000100010e308 */ /* 0x000ea20000001000 */
[----:B0-----:R-:W-:Y:S01]  /*0910*/  @!P0 FMUL.FTZ R4, R5, R20 ;  /* 0x0000001405048220 */ /* 0x001fe20000410000 */
[----:B------:R-:W-:-:S04]  /*0920*/  IADD3 R5, R3, 0x180, RZ ;  /* 0x0000018003057810 */ /* 0x000fc80007ffe0ff */
[----:B------:R-:W-:Y:S01]  /*0930*/  ISETP.GE.AND P2, PT, R5, R2, PT ;  /* 0x000000020500720c */ /* 0x000fe20003f46270 */
[----:B--2---:R-:W-:Y:S01]  /*0940*/  @!P6 FMUL.FTZ R5, R13, R16 ;  /* 0x000000100d05e220 */ /* 0x004fe20000410000 */
[----:B------:R-:W-:-:S04]  /*0950*/  IADD3 R13, R3, 0x200, RZ ;  /* 0x00000200030d7810 */ /* 0x000fc80007ffe0ff */
[----:B------:R-:W-:Y:S01]  /*0960*/  ISETP.GE.AND P3, PT, R13, R2, PT ;  /* 0x000000020d00720c */ /* 0x000fe20003f66270 */
[----:B------:R-:W0:Y:S01]  /*0970*/  @!P6 MUFU.LG2 R5, R5 ;  /* 0x000000050005e308 */ /* 0x000e220000000c00 */
[----:B----4-:R-:W-:-:S05]  /*0980*/  @!P1 PRMT R6, RZ, 0x5410, R6 ;  /* 0x00005410ff069816 */ /* 0x010fca0000000006 */
[----:B------:R-:W-:-:S06]  /*0990*/  @!P1 FADD.FTZ R13, -R6, 1 ;  /* 0x3f800000060d9421 */ /* 0x000fcc0000010100 */
[----:B------:R-:W2:Y:S01]  /*09a0*/  @!P1 MUFU.RCP R13, R13 ;  /* 0x0000000d000d9308 */ /* 0x000ea20000001000 */
[----:B0-----:R-:W-:Y:S01]  /*09b0*/  @!P6 FMUL.FTZ R5, R5, 0.69314718246459960938 ;  /* 0x3f3172180505e820 */ /* 0x001fe20000410000 */
[----:B-----5:R-:W-:Y:S01]  /*09c0*/  @!P2 PRMT R7, RZ, 0x5410, R7 ;  /* 0x00005410ff07a816 */ /* 0x020fe20000000007 */
[----:B--2---:R-:W-:Y:S01]  /*09d0*/  @!P1 FMUL.FTZ R6, R6, R13 ;  /* 0x0000000d06069220 */ /* 0x004fe20000410000 */
[----:B------:R-:W-:Y:S02]  /*09e0*/  @!P3 PRMT R10, RZ, 0x5410, R10 ;  /* 0x00005410ff0ab816 */ /* 0x000fe4000000000a */
[----:B------:R-:W-:Y:S01]  /*09f0*/  IADD3 R13, R3, 0x300, RZ ;  /* 0x00000300030d7810 */ /* 0x000fe20007ffe0ff */
[----:B-1----:R-:W-:Y:S02]  /*0a00*/  @!P2 FADD.FTZ R14, -R7, 1 ;  /* 0x3f800000070ea421 */ /* 0x002fe40000010100 */
[----:B------:R-:W-:Y:S01]  /*0a10*/  @!P3 FADD.FTZ R15, -R10, 1 ;  /* 0x3f8000000a0fb421 */ /* 0x000fe20000010100 */
[----:B------:R-:W-:-:S02]  /*0a20*/  ISETP.GE.AND P5, PT, R13, R2, PT ;  /* 0x000000020d00720c */ /* 0x000fc40003fa6270 */
[----:B------:R-:W-:Y:S01]  /*0a30*/  IADD3 R13, R3, 0x380, RZ ;  /* 0x00000380030d7810 */ /* 0x000fe20007ffe0ff */
[----:B------:R-:W0:Y:S01]  /*0a40*/  @!P2 MUFU.RCP R14, R14 ;  /* 0x0000000e000ea308 */ /* 0x000e220000001000 */
[----:B------:R-:W-:Y:S02]  /*0a50*/  @!P6 F2FP.BF16.PACK_AB R5, RZ, R5 ;  /* 0x00000005ff05e23e */ /* 0x000fe400000010ff */
[----:B------:R-:W-:-:S05]  /*0a60*/  ISETP.GE.AND P6, PT, R13, R2, PT ;  /* 0x000000020d00720c */ /* 0x000fca0003fc6270 */
[----:B------:R-:W1:Y:S01]  /*0a70*/  @!P3 MUFU.RCP R15, R15 ;  /* 0x0000000f000fb308 */ /* 0x000e620000001000 */
[----:B------:R-:W-:Y:S02]  /*0a80*/  @!P4 PRMT R8, RZ, 0x5410, R8 ;  /* 0x00005410ff08c816 */ /* 0x000fe40000000008 */
[----:B------:R-:W-:-:S05]  /*0a90*/  @!P5 PRMT R9, RZ, 0x5410, R9 ;  /* 0x00005410ff09d816 */ /* 0x000fca0000000009 */
[----:B------:R-:W-:Y:S01]  /*0aa0*/  @!P6 PRMT R12, RZ, 0x5410, R12 ;  /* 0x00005410ff0ce816 */ /* 0x000fe2000000000c */
[----:B0-----:R-:W-:Y:S02]  /*0ab0*/  @!P2 FMUL.FTZ R7, R7, R14 ;  /* 0x0000000e0707a220 */ /* 0x001fe40000410000 */
[----:B------:R-:W-:Y:S02]  /*0ac0*/  @!P4 FADD.FTZ R13, -R8, 1 ;  /* 0x3f800000080dc421 */ /* 0x000fe40000010100 */
[----:B------:R-:W-:Y:S02]  /*0ad0*/  @!P5 FADD.FTZ R14, -R9, 1 ;  /* 0x3f800000090ed421 */ /* 0x000fe40000010100 */
[----:B-1----:R-:W-:Y:S02]  /*0ae0*/  @!P3 FMUL.FTZ R10, R10, R15 ;  /* 0x0000000f0a0ab220 */ /* 0x002fe40000410000 */
[----:B------:R-:W-:Y:S01]  /*0af0*/  @!P6 FADD.FTZ R15, -R12, 1 ;  /* 0x3f8000000c0fe421 */ /* 0x000fe20000010100 */
[----:B------:R-:W0:Y:S08]  /*0b00*/  @!P0 MUFU.LG2 R4, R4 ;  /* 0x0000000400048308 */ /* 0x000e300000000c00 */
[----:B------:R-:W1:Y:S08]  /*0b10*/  @!P4 MUFU.RCP R13, R13 ;  /* 0x0000000d000dc308 */ /* 0x000e700000001000 */
[----:B------:R-:W2:Y:S08]  /*0b20*/  @!P5 MUFU.RCP R14, R14 ;  /* 0x0000000e000ed308 */ /* 0x000eb00000001000 */
[----:B------:R-:W3:Y:S01]  /*0b30*/  @!P6 MUFU.RCP R15, R15 ;  /* 0x0000000f000fe308 */ /* 0x000ee20000001000 */
[----:B0-----:R-:W-:-:S02]  /*0b40*/  @!P0 FMUL.FTZ R4, R4, 0.69314718246459960938 ;  /* 0x3f31721804048820 */ /* 0x001fc40000410000 */
[----:B-1----:R-:W-:Y:S01]  /*0b50*/  @!P4 FMUL.FTZ R8, R8, R13 ;  /* 0x0000000d0808c220 */ /* 0x002fe20000410000 */
[----:B------:R-:W-:Y:S01]  /*0b60*/  @!P0 MOV R16, 0x2 ;  /* 0x0000000200108802 */ /* 0x000fe20000000f00 */
[----:B------:R-:W-:-:S03]  /*0b70*/  @!P0 IMAD.IADD R13, R0, 0x1, R3 ;  /* 0x00000001000d8824 */ /* 0x000fc600078e0203 */
[----:B------:R-:W0:Y:S01]  /*0b80*/  @!P1 MUFU.LG2 R6, R6 ;  /* 0x0000000600069308 */ /* 0x000e220000000c00 */
[----:B--2---:R-:W-:Y:S01]  /*0b90*/  @!P5 FMUL.FTZ R9, R9, R14 ;  /* 0x0000000e0909d220 */ /* 0x004fe20000410000 */
[----:B------:R-:W-:Y:S01]  /*0ba0*/  @!P0 F2FP.BF16.PACK_AB R4, RZ, R4 ;  /* 0x00000004ff04823e */ /* 0x000fe200000010ff */
[----:B---3--:R-:W-:-:S05]  /*0bb0*/  @!P6 FMUL.FTZ R14, R12, R15 ;  /* 0x0000000f0c0ee220 */ /* 0x008fca0000410000 */
[----:B------:R-:W1:Y:S01]  /*0bc0*/  @!P2 MUFU.LG2 R7, R7 ;  /* 0x000000070007a308 */ /* 0x000e620000000c00 */
[----:B------:R-:W-:Y:S01]  /*0bd0*/  @!P0 IMAD.WIDE.U32 R12, R13, R16, c[0x0][0x168] ;  /* 0x00005a000d0c8625 */ /* 0x000fe200078e0010 */
[----:B------:R-:W-:-:S03]  /*0be0*/  PRMT R15, R4, 0x7610, R15 ;  /* 0x00007610040f7816 */ /* 0x000fc6000000000f */
[----:B------:R-:W-:-:S03]  /*0bf0*/  @!P0 IMAD.MOV.U32 R3, RZ, RZ, R11 ;  /* 0x000000ffff038224 */ /* 0x000fc600078e000b */
[----:B------:R-:W2:Y:S01]  /*0c00*/  @!P4 MUFU.LG2 R8, R8 ;  /* 0x000000080008c308 */ /* 0x000ea20000000c00 */
[----:B------:R3:W-:Y:S07]  /*0c10*/  @!P0 STG.E.U16 [R12.64], R15 ;  /* 0x0000000f0c008986 */ /* 0x0007ee000c101504 */
[----:B------:R-:W4:Y:S01]  /*0c20*/  @!P5 MUFU.LG2 R9, R9 ;  /* 0x000000090009d308 */ /* 0x000f220000000c00 */
[----:B------:R-:W-:-:S07]  /*0c30*/  ISETP.GE.AND P0, PT, R3, R2, PT ;  /* 0x000000020300720c */ /* 0x000fce0003f06270 */
[----:B------:R-:W5:Y:S08]  /*0c40*/  @!P3 MUFU.LG2 R10, R10 ;  /* 0x0000000a000ab308 */ /* 0x000f700000000c00 */
[----:B------:R-:W5:Y:S01]  /*0c50*/  @!P6 MUFU.LG2 R14, R14 ;  /* 0x0000000e000ee308 */ /* 0x000f620000000c00 */
[----:B0-----:R-:W-:Y:S02]  /*0c60*/  @!P1 FMUL.FTZ R6, R6, 0.69314718246459960938 ;  /* 0x3f31721806069820 */ /* 0x001fe40000410000 */
[----:B-1----:R-:W-:-:S02]  /*0c70*/  @!P2 FMUL.FTZ R7, R7, 0.69314718246459960938 ;  /* 0x3f3172180707a820 */ /* 0x002fc40000410000 */
[----:B--2---:R-:W-:Y:S01]  /*0c80*/  @!P4 FMUL.FTZ R4, R8, 0.69314718246459960938 ;  /* 0x3f3172180804c820 */ /* 0x004fe20000410000 */
[----:B---3--:R-:W-:Y:S01]  /*0c90*/  @!P1 F2FP.BF16.PACK_AB R13, RZ, R6 ;  /* 0x00000006ff0d923e */ /* 0x008fe200000010ff */
[----:B----4-:R-:W-:Y:S02]  /*0ca0*/  @!P5 FMUL.FTZ R6, R9, 0.69314718246459960938 ;  /* 0x3f3172180906d820 */ /* 0x010fe40000410000 */
[----:B-----5:R-:W-:Y:S02]  /*0cb0*/  @!P3 FMUL.FTZ R10, R10, 0.69314718246459960938 ;  /* 0x3f3172180a0ab820 */ /* 0x020fe40000410000 */
[----:B------:R-:W-:Y:S01]  /*0cc0*/  @!P6 FMUL.FTZ R9, R14, 0.69314718246459960938 ;  /* 0x3f3172180e09e820 */ /* 0x000fe20000410000 */
[----:B------:R-:W-:Y:S02]  /*0cd0*/  @!P2 F2FP.BF16.PACK_AB R14, RZ, R7 ;  /* 0x00000007ff0ea23e */ /* 0x000fe400000010ff */
[----:B------:R-:W-:Y:S02]  /*0ce0*/  @!P4 F2FP.BF16.PACK_AB R7, RZ, R4 ;  /* 0x00000004ff07c23e */ /* 0x000fe400000010ff */
[----:B------:R-:W-:-:S02]  /*0cf0*/  @!P3 F2FP.BF16.PACK_AB R8, RZ, R10 ;  /* 0x0000000aff08b23e */ /* 0x000fc400000010ff */
[----:B------:R-:W-:Y:S02]  /*0d00*/  @!P5 F2FP.BF16.PACK_AB R6, RZ, R6 ;  /* 0x00000006ff06d23e */ /* 0x000fe400000010ff */
[----:B------:R-:W-:Y:S01]  /*0d10*/  @!P6 F2FP.BF16.PACK_AB R4, RZ, R9 ;  /* 0x00000009ff04e23e */ /* 0x000fe200000010ff */
[----:B------:R-:W-:Y:S05]  /*0d20*/  @P0 BRA `(.L_x_3685) ;  /* 0x000000c000000947 */ /* 0x000fea0003800000 */
[----:B------:R-:W-:Y:S01]  /*0d30*/  HFMA2.MMA R11, -RZ, RZ, 0, 1.1920928955078125e-07 ;  /* 0x00000002ff0b7435 */ /* 0x000fe200000001ff */
[----:B------:R-:W-:Y:S01]  /*0d40*/  IMAD.IADD R10, R0, 0x1, R3 ;  /* 0x00000001000a7824 */ /* 0x000fe200078e0203 */
[----:B------:R-:W-:-:S04]  /*0d50*/  IADD3 R3, R3, 0x80, RZ ;  /* 0x0000008003037810 */ /* 0x000fc80007ffe0ff */
[----:B------:R-:W-:-:S04]  /*0d60*/  ISETP.GE.AND P0, PT, R3, R2, PT ;  /* 0x000000020300720c */ /* 0x000fc80003f06270 */
[----:B------:R-:W-:-:S05]  /*0d70*/  IMAD.WIDE.U32 R10, R10, R11, c[0x0][0x168] ;  /* 0x00005a000a0a7625 */ /* 0x000fca00078e000b */
[----:B------:R0:W-:Y:S04]  /*0d80*/  STG.E.U16 [R10.64], R5 ;  /* 0x000000050a007986 */ /* 0x0001e8000c101504 */
[----:B------:R-:W-:Y:S05]  /*0d90*/  @P0 BRA `(.L_x_3686) ;  /* 0x000000c000000947 */ /* 0x000fea0003800000 */
[----:B0-----:R-:W-:Y:S01]  /*0da0*/  IMAD.IADD R10, R0, 0x1, R3 ;  /* 0x00000001000a7824 */ /* 0x001fe200078e0203 */
[----:B------:R-:W-:Y:S01]  /*0db0*/  IADD3 R3, R3, 0x80, RZ ;  /* 0x0000008003037810 */ /* 0x000fe20007ffe0ff */
[----:B------:R-:W-:-:S04]  /*0dc0*/  IMAD.MOV.U32 R11, RZ, RZ, 0x2 ;  /* 0x00000002ff0b7424 */ /* 0x000fc800078e00ff */
[----:B------:R-:W-:-:S05]  /*0dd0*/  IMAD.WIDE.U32 R10, R10, R11, c[0x0][0x168] ;  /* 0x00005a000a0a7625 */ /* 0x000fca00078e000b */
[----:B------:R0:W-:Y:S02]  /*0de0*/  STG.E.U16 [R10.64], R13 ;  /* 0x0000000d0a007986 */ /* 0x0001e4000c101504 */
.L_x_3685:
[----:B------:R-:W-:-:S13]  /*0df0*/  ISETP.GE.AND P0, PT, R3, R2, PT ;  /* 0x000000020300720c */ /* 0x000fda0003f06270 */
[----:B------:R-:W-:Y:S05]  /*0e00*/  @P0 BRA `(.L_x_3687) ;  /* 0x000000d000000947 */ /* 0x000fea0003800000 */
[----:B0-----:R-:W-:Y:S01]  /*0e10*/  IADD3 R10, R0, R3, RZ ;  /* 0x00000003000a7210 */ /* 0x001fe20007ffe0ff */
[----:B------:R-:W-:Y:S01]  /*0e20*/  IMAD.MOV.U32 R11, RZ, RZ, 0x2 ;  /* 0x00000002ff0b7424 */ /* 0x000fe200078e00ff */
[----:B------:R-:W-:-:S03]  /*0e30*/  IADD3 R3, R3, 0x80, RZ ;  /* 0x0000008003037810 */ /* 0x000fc60007ffe0ff */
[----:B------:R-:W-:-:S05]  /*0e40*/  IMAD.WIDE.U32 R10, R10, R11, c[0x0][0x168] ;  /* 0x00005a000a0a7625 */ /* 0x000fca00078e000b */
[----:B------:R0:W-:Y:S02]  /*0e50*/  STG.E.U16 [R10.64], R14 ;  /* 0x0000000e0a007986 */ /* 0x0001e4000c101504 */
.L_x_3686:
[----:B------:R-:W-:-:S13]  /*0e60*/  ISETP.GE.AND P0, PT, R3, R2, PT ;  /* 0x000000020300720c */ /* 0x000fda0003f06270 */
[----:B------:R-:W-:Y:S05]  /*0e70*/  @P0 BRA `(.L_x_3688) ;  /* 0x000000e000000947 */ /* 0x000fea0003800000 */
[----:B0-----:R-:W-:Y:S01]  /*0e80*/  MOV R10, 0x2 ;  /* 0x00000002000a7802 */ /* 0x001fe20000000f00 */
[----:B------:R-:W-:Y:S01]  /*0e90*/  IMAD.IADD R9, R0, 0x1, R3 ;  /* 0x0000000100097824 */ /* 0x000fe200078e0203 */
[----:B------:R-:W-:Y:S02]  /*0ea0*/  PRMT R5, R8, 0x7610, R5 ;  /* 0x0000761008057816 */ /* 0x000fe40000000005 */
[----:B------:R-:W-:Y:S01]  /*0eb0*/  IADD3 R3, R3, 0x80, RZ ;  /* 0x0000008003037810 */ /* 0x000fe20007ffe0ff */
[----:B------:R-:W-:-:S05]  /*0ec0*/  IMAD.WIDE.U32 R8, R9, R10, c[0x0][0x168] ;  /* 0x00005a0009087625 */ /* 0x000fca00078e000a */
[----:B------:R0:W-:Y:S02]  /*0ed0*/  STG.E.U16 [R8.64], R5 ;  /* 0x0000000508007986 */ /* 0x0001e4000c101504 */
.L_x_3687:
        /* <DEDUP_REMOVED lines=8> */
.L_x_3688:
[----:B------:R-:W-:Y:S05]  /*0f60*/  BSYNC B1 ;  /* 0x0000000000017941 */ /* 0x000fea0003800000 */
.L_x_3684:
[----:B------:R-:W-:Y:S02]  /*0f70*/  ISETP.GE.AND P0, PT, R3, R2, PT ;  /* 0x000000020300720c */ /* 0x000fe40003f06270 */
[----:B0-----:R-:W-:-:S11]  /*0f80*/  PRMT R5, R6, 0x7610, R5 ;  /* 0x0000761006057816 */ /* 0x001fd60000000005 */
[----:B------:R-:W-:Y:S01]  /*0f90*/  @!P0 IADD3 R7, R0, R3, RZ ;  /* 0x0000000300078210 */ /* 0x000fe20007ffe0ff */
[----:B------:R-:W-:Y:S01]  /*0fa0*/  @!P0 IMAD.MOV.U32 R8, RZ, RZ, 0x2 ;  /* 0x00000002ff088424 */ /* 0x000fe200078e00ff */
[----:B------:R-:W-:-:S03]  /*0fb0*/  @!P0 IADD3 R3, R3, 0x80, RZ ;  /* 0x0000008003038810 */ /* 0x000fc60007ffe0ff */
[----:B------:R-:W-:-:S05]  /*0fc0*/  @!P0 IMAD.WIDE.U32 R6, R7, R8, c[0x0][0x168] ;  /* 0x00005a0007068625 */ /* 0x000fca00078e0008 */
[----:B------:R0:W-:Y:S02]  /*0fd0*/  @!P0 STG.E.U16 [R6.64], R5 ;  /* 0x0000000506008986 */ /* 0x0001e4000c101504 */
.L_x_3689:
[----:B------:R-:W-:Y:S05]  /*0fe0*/  BSYNC B0 ;  /* 0x0000000000007941 */ /* 0x000fea0003800000 */
.L_x_3683:
[----:B------:R-:W-:Y:S01]  /*0ff0*/  WARPSYNC 0xffffffff ;  /* 0xffffffff00007948 */ /* 0x000fe20003800000 */
[----:B------:R-:W-:-:S13]  /*1000*/  ISETP.GE.AND P0, PT, R3, R2, PT ;  /* 0x000000020300720c */ /* 0x000fda0003f06270 */
[----:B------:R-:W-:Y:S05]  /*1010*/  @P0 EXIT ;  /* 0x000000000000094d */ /* 0x000fea0003800000 */
[----:B------:R-:W-:Y:S01]  /*1020*/  HFMA2.MMA R2, -RZ, RZ, 0, 1.1920928955078125e-07 ;  /* 0x00000002ff027435 */ /* 0x000fe200000001ff */
[----:B------:R-:W-:-:S09]  /*1030*/  IMAD.IADD R3, R0, 0x1, R3 ;  /* 0x0000000100037824 */ /* 0x000fd200078e0203 */
[----:B------:R-:W-:-:S05]  /*1040*/  IMAD.WIDE.U32 R2, R3, R2, c[0x0][0x168] ;  /* 0x00005a0003027625 */ /* 0x000fca00078e0002 */
[----:B------:R-:W-:Y:S01]  /*1050*/  STG.E.U16 [R2.64], R4 ;  /* 0x0000000402007986 */ /* 0x000fe2000c101504 */
[----:B------:R-:W-:Y:S05]  /*1060*/  EXIT ;  /* 0x000000000000794d */ /* 0x000fea0003800000 */
.L_x_3690:
        /* <DEDUP_REMOVED lines=9> */
.L_x_10319:


//--------------------- .text._ZN2at6native29vectorized_elementwise_kernelILi4EZZZNS0_17logit_kernel_cudaERNS_18TensorIteratorBaseERKN3c106ScalarEENKUlvE_clEvENKUlvE2_clEvEUlNS4_8BFloat16EE_St5arrayIPcLm2EEEEviT0_T1_ --------------------------
	.section	.text._ZN2at6native29vectorized_elementwise_kernelILi4EZZZNS0_17logit_kernel_cudaERNS_18TensorIteratorBaseERKN3c106ScalarEENKUlvE_clEvENKUlvE2_clEvEUlNS4_8BFloat16EE_St5arrayIPcLm2EEEEviT0_T1_,"ax",@progbits
	.sectioninfo	@"SHI_REGISTERS=23"
	.align	128
        .global         _ZN2at6native29vectorized_elementwise_kernelILi4EZZZNS0_17logit_kernel_cudaERNS_18TensorIteratorBaseERKN3c106ScalarEENKUlvE_clEvENKUlvE2_clEvEUlNS4_8BFloat16EE_St5arrayIPcLm2EEEEviT0_T1_
        .type           _ZN2at6native29vectorized_elementwise_kernelILi4EZZZNS0_17logit_kernel_cudaERNS_18TensorIteratorBaseERKN3c106ScalarEENKUlvE_clEvENKUlvE2_clEvEUlNS4_8BFloat16EE_St5arrayIPcLm2EEEEviT0_T1_,@function
        .size           _ZN2at6native29vectorized_elementwise_kernelILi4EZZZNS0_17logit_kernel_cudaERNS_18TensorIteratorBaseERKN3c106ScalarEENKUlvE_clEvENKUlvE2_clEvEUlNS4_8BFloat16EE_St5arrayIPcLm2EEEEviT0_T1_,(.L_x_10320 - _ZN2at6native29vectorized_elementwise_kernelILi4EZZZNS0_17logit_kernel_cudaERNS_18TensorIteratorBaseERKN3c106ScalarEENKUlvE_clEvENKUlvE2_clEvEUlNS4_8BFloat16EE_St5arrayIPcLm2EEEEviT0_T1_)
        .other          _ZN2at6native29vectorized_elementwise_kernelILi4EZZZNS0_17logit_kernel_cudaERNS_18TensorIteratorBaseERKN3c106ScalarEENKUlvE_clEvENKUlvE2_clEvEUlNS4_8BFloat16EE_St5arrayIPcLm2EEEEviT0_T1_,@"STO_CUDA_ENTRY STV_DEFAULT"
_ZN2at6native29vectorized_elementwise_kernelILi4EZZZNS0_17logit_kernel_cudaERNS_18TensorIteratorBaseERKN3c106ScalarEENKUlvE_clEvENKUlvE2_clEvEUlNS4_8BFloat16EE_St5arrayIPcLm2EEEEviT0_T1_:
.text._ZN2at6native29vectorized_elementwise_kernelILi4EZZZNS0_17logit_kernel_cudaERNS_18TensorIteratorBaseERKN3c106ScalarEENKUlvE_clEvENKUlvE2_clEvEUlNS4_8BFloat16EE_St5arrayIPcLm2EEEEviT0_T1_:
        /* <DEDUP_REMOVED lines=13> */
[--C-:B--2---:R-:W-:Y:S02]  /*00d0*/  PRMT R13, RZ, 0x5410, R6.reuse ;  /* 0x00005410ff0d7816 */ /* 0x104fe40000000006 */
[----:B------:R-:W-:Y:S02]  /*00e0*/  PRMT R16, RZ, 0x7610, R6 ;  /* 0x00007610ff107816 */ /* 0x000fe40000000006 */
[--C-:B------:R-:W-:Y:S01]  /*00f0*/  PRMT R10, RZ, 0x5410, R7.reuse ;  /* 0x00005410ff0a7816 */ /* 0x100fe20000000007 */
[----:B------:R-:W-:Y:S01]  /*0100*/  FADD.FTZ R18, -R13, 1 ;  /* 0x3f8000000d127421 */ /* 0x000fe20000010100 */
[----:B------:R-:W-:Y:S01]  /*0110*/  PRMT R12, RZ, 0x7610, R7 ;  /* 0x00007610ff0c7816 */ /* 0x000fe20000000007 */
[----:B------:R-:W-:Y:S01]  /*0120*/  FADD.FTZ R19, -R16, 1 ;  /* 0x3f80000010137421 */ /* 0x000fe20000010100 */
[--C-:B---3--:R-:W-:Y:S01]  /*0130*/  PRMT R6, RZ, 0x5410, R2.reuse ;  /* 0x00005410ff067816 */ /* 0x108fe20000000002 */
[----:B------:R-:W-:Y:S01]  /*0140*/  FADD.FTZ R17, -R10, 1 ;  /* 0x3f8000000a117421 */ /* 0x000fe20000010100 */
[----:B------:R-:W-:Y:S01]  /*0150*/  PRMT R8, RZ, 0x7610, R2 ;  /* 0x00007610ff087816 */ /* 0x000fe20000000002 */
[----:B------:R-:W-:Y:S01]  /*0160*/  FADD.FTZ R15, -R12, 1 ;  /* 0x3f8000000c0f7421 */ /* 0x000fe20000010100 */
[--C-:B------:R-:W-:Y:S01]  /*0170*/  PRMT R7, RZ, 0x5410, R3.reuse ;  /* 0x00005410ff077816 */ /* 0x100fe20000000003 */
[----:B------:R-:W-:Y:S01]  /*0180*/  FADD.FTZ R11, -R6, 1 ;  /* 0x3f800000060b7421 */ /* 0x000fe20000010100 */
[----:B------:R-:W-:Y:S01]  /*0190*/  PRMT R14, RZ, 0x7610, R3 ;  /* 0x00007610ff0e7816 */ /* 0x000fe20000000003 */
[----:B------:R-:W-:Y:S01]  /*01a0*/  FADD.FTZ R9, -R8, 1 ;  /* 0x3f80000008097421 */ /* 0x000fe20000010100 */
[----:B------:R-:W0:Y:S01]  /*01b0*/  MUFU.RCP R18, R18 ;  /* 0x0000001200127308 */ /* 0x000e220000001000 */
[----:B------:R-:W-:-:S02]  /*01c0*/  FADD.FTZ R2, -R7, 1 ;  /* 0x3f80000007027421 */ /* 0x000fc40000010100 */
[----:B------:R-:W-:-:S05]  /*01d0*/  FADD.FTZ R3, -R14, 1 ;  /* 0x3f8000000e037421 */ /* 0x000fca0000010100 */
[----:B------:R-:W1:Y:S08]  /*01e0*/  MUFU.RCP R19, R19 ;  /* 0x0000001300137308 */ /* 0x000e700000001000 */
[----:B------:R-:W2:Y:S01]  /*01f0*/  MUFU.RCP R17, R17 ;  /* 0x0000001100117308 */ /* 0x000ea20000001000 */
[----:B0-----:R-:W-:-:S07]  /*0200*/  FMUL.FTZ R13, R13, R18 ;  /* 0x000000120d0d7220 */ /* 0x001fce0000410000 */
[----:B------:R-:W0:Y:S01]  /*0210*/  MUFU.RCP R15, R15 ;  /* 0x0000000f000f7308 */ /* 0x000e220000001000 */
[----:B-1----:R-:W-:-:S07]  /*0220*/  FMUL.FTZ R16, R16, R19 ;  /* 0x0000001310107220 */ /* 0x002fce0000410000 */
[----:B------:R-:W1:Y:S01]  /*0230*/  MUFU.RCP R11, R11 ;  /* 0x0000000b000b7308 */ /* 0x000e620000001000 */
[----:B--2---:R-:W-:-:S07]  /*0240*/  FMUL.FTZ R10, R10, R17 ;  /* 0x000000110a0a7220 */ /* 0x004fce0000410000 */
[----:B------:R-:W2:Y:S01]  /*0250*/  MUFU.RCP R9, R9 ;  /* 0x0000000900097308 */ /* 0x000ea20000001000 */
[----:B0-----:R-:W-:-:S07]  /*0260*/  FMUL.FTZ R15, R12, R15 ;  /* 0x0000000f0c0f7220 */ /* 0x001fce0000410000 */
[----:B------:R-:W0:Y:S01]  /*0270*/  MUFU.RCP R2, R2 ;  /* 0x0000000200027308 */ /* 0x000e220000001000 */
[----:B-1----:R-:W-:-:S07]  /*0280*/  FMUL.FTZ R11, R6, R11 ;  /* 0x0000000b060b7220 */ /* 0x002fce0000410000 */
[----:B------:R-:W1:Y:S01]  /*0290*/  MUFU.RCP R3, R3 ;  /* 0x0000000300037308 */ /* 0x000e620000001000 */
[----:B--2---:R-:W-:Y:S02]  /*02a0*/  FMUL.FTZ R9, R8, R9 ;  /* 0x0000000908097220 */ /* 0x004fe40000410000 */
[----:B0-----:R-:W-:-:S05]  /*02b0*/  FMUL.FTZ R7, R7, R2 ;  /* 0x0000000207077220 */ /* 0x001fca0000410000 */
[----:B------:R-:W0:Y:S01]  /*02c0*/  MUFU.LG2 R13, R13 ;  /* 0x0000000d000d7308 */ /* 0x000e220000000c00 */
[----:B-1----:R-:W-:-:S07]  /*02d0*/  FMUL.FTZ R14, R14, R3 ;  /* 0x000000030e0e7220 */ /* 0x002fce0000410000 */
[----:B------:R-:W1:Y:S01]  /*02e0*/  MUFU.LG2 R16, R16 ;  /* 0x0000001000107308 */ /* 0x000e620000000c00 */
[----:B------:R-:W-:-:S06]  /*02f0*/  IMAD.WIDE.U32 R2, R0, R5, c[0x0][0x168] ;  /* 0x00005a0000027625 */ /* 0x000fcc00078e0005 */
[----:B------:R-:W-:Y:S01]  /*0300*/  IMAD.WIDE R2, R4, 0x8, R2 ;  /* 0x0000000804027825 */ /* 0x000fe200078e0202 */
[----:B------:R-:W2:Y:S03]  /*0310*/  MUFU.LG2 R10, R10 ;  /* 0x0000000a000a7308 */ /* 0x000ea60000000c00 */
[----:B0-----:R-:W-:-:S05]  /*0320*/  FMUL.FTZ R13, R13, 0.69314718246459960938 ;  /* 0x3f3172180d0d7820 */ /* 0x001fca0000410000 */
[----:B------:R-:W0:Y:S01]  /*0330*/  MUFU.LG2 R15, R15 ;  /* 0x0000000f000f7308 */ /* 0x000e220000000c00 */
[----:B-1----:R-:W-:-:S07]  /*0340*/  FMUL.FTZ R16, R16, 0.69314718246459960938 ;  /* 0x3f31721810107820 */ /* 0x002fce0000410000 */
[----:B------:R-:W1:Y:S01]  /*0350*/  MUFU.LG2 R11, R11 ;  /* 0x0000000b000b7308 */ /* 0x000e620000000c00 */
[----:B--2---:R-:W-:-:S07]  /*0360*/  FMUL.FTZ R10, R10, 0.69314718246459960938 ;  /* 0x3f3172180a0a7820 */ /* 0x004fce0000410000 */
[----:B------:R-:W2:Y:S01]  /*0370*/  MUFU.LG2 R9, R9 ;  /* 0x0000000900097308 */ /* 0x000ea20000000c00 */
[----:B0-----:R-:W-:-:S05]  /*0380*/  FMUL.FTZ R15, R15, 0.69314718246459960938 ;  /* 0x3f3172180f0f7820 */ /* 0x001fca0000410000 */
[----:B------:R-:W-:Y:S02]  /*0390*/  F2FP.BF16.PACK_AB R15, R15, R10 ;  /* 0x0000000a0f0f723e */ /* 0x000fe400000010ff */
[----:B------:R-:W0:Y:S01]  /*03a0*/  MUFU.LG2 R7, R7 ;  /* 0x0000000700077308 */ /* 0x000e220000000c00 */
[----:B-1----:R-:W-:-:S07]  /*03b0*/  FMUL.FTZ R11, R11, 0.69314718246459960938 ;  /* 0x3f3172180b0b7820 */ /* 0x002fce0000410000 */
[----:B------:R-:W1:Y:S01]  /*03c0*/  MUFU.LG2 R14, R14 ;  /* 0x0000000e000e7308 */ /* 0x000e620000000c00 */
[----:B--2---:R-:W-:-:S05]  /*03d0*/  FMUL.FTZ R0, R9, 0.69314718246459960938 ;  /* 0x3f31721809007820 */ /* 0x004fca0000410000 */
[----:B------:R-:W-:Y:S01]  /*03e0*/  F2FP.BF16.PACK_AB R4, R0, R11 ;  /* 0x0000000b0004723e */ /* 0x000fe200000010ff */
[----:B0-----:R-:W-:Y:S02]  /*03f0*/  FMUL.FTZ R5, R7, 0.69314718246459960938 ;  /* 0x3f31721807057820 */ /* 0x001fe40000410000 */
[----:B-1----:R-:W-:Y:S01]  /*0400*/  FMUL.FTZ R6, R14, 0.69314718246459960938 ;  /* 0x3f3172180e067820 */ /* 0x002fe20000410000 */
[----:B------:R-:W-:-:S04]  /*0410*/  F2FP.BF16.PACK_AB R14, R16, R13 ;  /* 0x0000000d100e723e */ /* 0x000fc800000010ff */
[----:B------:R-:W-:Y:S01]  /*0420*/  F2FP.BF16.PACK_AB R5, R6, R5 ;  /* 0x000000050605723e */ /* 0x000fe200000010ff */
[----:B------:R-:W-:Y:S04]  /*0430*/  STG.E.64 [R2.64], R14 ;  /* 0x0000000e02007986 */ /* 0x000fe8000c101b04 */
[----:B------:R-:W-:Y:S01]  /*0440*/  STG.E.64 [R2.64+0x400], R4 ;  /* 0x0004000402007986 */ /* 0x000fe2000c101b04 */
[----:B------:R-:W-:Y:S05]  /*0450*/  EXIT ;  /* 0x000000000000794d */ /* 0x000fea0003800000 */
.L_x_3691:
[----:B------:R-:W0:Y:S01]  /*0460*/  S2R R3, SR_TID.X ;  /* 0x0000000000037919 */ /* 0x000e220000002100 */
[----:B------:R-:W-:Y:S02]  /*0470*/  PRMT R5, RZ, 0x7610, R5 ;  /* 0x00007610ff057816 */ /* 0x000fe40000000005 */
[----:B------:R-:W-:Y:S02]  /*0480*/  PRMT R4, RZ, 0x7610, R4 ;  /* 0x00007610ff047816 */ /* 0x000fe40000000004 */
[----:B0-----:R-:W-:-:S02]  /*0490*/  ISETP.GE.AND P0, PT, R3, R2, PT ;  /* 0x000000020300720c */ /* 0x001fc40003f06270 */
        /* <DEDUP_REMOVED lines=145> */
.L_x_3694:
[----:B------:R-:W-:-:S13]  /*0db0*/  ISETP.GE.AND P0, PT, R3, R2, PT ;  /* 0x000000020300720c */ /* 0x000fda0003f06270 */
[----:B------:R-:W-:Y:S05]  /*0dc0*/  @P0 BRA `(.L_x_3696) ;  /* 0x000000d000000947 */ /* 0x000fea0003800000 */
[----:B0-----:R-:W-:Y:S01]  /*0dd0*/  IADD3 R10, R0, R3, RZ ;  /* 0x00000003000a7210 */ /* 0x001fe20007ffe0ff */
[----:B------:R-:W-:Y:S01]  /*0de0*/  IMAD.MOV.U32 R11, RZ, RZ, 0x2 ;  /* 0x00000002ff0b7424 */ /* 0x000fe200078e00ff */
[----:B------:R-:W-:-:S03]  /*0df0*/  IADD3 R3, R3, 0x80, RZ ;  /* 0x0000008003037810 */ /* 0x000fc60007ffe0ff */
[----:B------:R-:W-:-:S05]  /*0e00*/  IMAD.WIDE.U32 R10, R10, R11, c[0x0][0x168] ;  /* 0x00005a000a0a7625 */ /* 0x000fca00078e000b */
[----:B------:R0:W-:Y:S02]  /*0e10*/  STG.E.U16 [R10.64], R14 ;  /* 0x0000000e0a007986 */ /* 0x0001e4000c101504 */
.L_x_3695:
        /* <DEDUP_REMOVED lines=8> */
.L_x_3696:
        /* <DEDUP_REMOVED lines=8> */
.L_x_3697:
[----:B------:R-:W-:Y:S05]  /*0f20*/  BSYNC B1 ;  /* 0x0000000000017941 */ /* 0x000fea0003800000 */
.L_x_3693:
[----:B------:R-:W-:Y:S02]  /*0f30*/  ISETP.GE.AND P0, PT, R3, R2, PT ;  /* 0x000000020300720c */ /* 0x000fe40003f06270 */
[----:B0-----:R-:W-:-:S11]  /*0f40*/  PRMT R5, R6, 0x7610, R5 ;  /* 0x0000761006057816 */ /* 0x001fd60000000005 */
[----:B------:R-:W-:Y:S01]  /*0f50*/  @!P0 IADD3 R7, R0, R3, RZ ;  /* 0x0000000300078210 */ /* 0x000fe20007ffe0ff */
[----:B------:R-:W-:Y:S01]  /*0f60*/  @!P0 IMAD.MOV.U32 R8, RZ, RZ, 0x2 ;  /* 0x00000002ff088424 */ /* 0x000fe200078e00ff */
[----:B------:R-:W-:-:S03]  /*0f70*/  @!P0 IADD3 R3, R3, 0x80, RZ ;  /* 0x0000008003038810 */ /* 0x000fc60007ffe0ff */
[----:B------:R-:W-:-:S05]  /*0f80*/  @!P0 IMAD.WIDE.U32 R6, R7, R8, c[0x0][0x168] ;  /* 0x00005a0007068625 */ /* 0x000fca00078e0008 */
[----:B------:R0:W-:Y:S02]  /*0f90*/  @!P0 STG.E.U16 [R6.64], R5 ;  /* 0x0000000506008986 */ /* 0x0001e4000c101504 */
.L_x_3698:
[----:B------:R-:W-:Y:S05]  /*0fa0*/  BSYNC B0 ;  /* 0x0000000000007941 */ /* 0x000fea0003800000 */
.L_x_3692:
        /* <DEDUP_REMOVED lines=8> */
.L_x_3699:
        /* <DEDUP_REMOVED lines=13> */
.L_x_10320:


//--------------------- .text._ZN2at6native29vectorized_elementwise_kernelILi8EZZZNS0_17logit_kernel_cudaERNS_18TensorIteratorBaseERKN3c106ScalarEENKUlvE_clEvENKUlvE2_clEvEUlNS4_8BFloat16EE_St5arrayIPcLm2EEEEviT0_T1_ --------------------------
	.section	.text._ZN2at6native29vectorized_elementwise_kernelILi8EZZZNS0_17logit_kernel_cudaERNS_18TensorIteratorBaseERKN3c106ScalarEENKUlvE_clEvENKUlvE2_clEvEUlNS4_8BFloat16EE_St5arrayIPcLm2EEEEviT0_T1_,"ax",@progbits
	.sectioninfo	@"SHI_REGISTERS=4"
	.align	128
        .global         _ZN2at6native29vectorized_elementwise_kernelILi8EZZZNS0_17logit_kernel_cudaERNS_18TensorIteratorBaseERKN3c106ScalarEENKUlvE_clEvENKUlvE2_clEvEUlNS4_8BFloat16EE_St5arrayIPcLm2EEEEviT0_T1_
        .type           _ZN2at6native29vectorized_elementwise_kernelILi8EZZZNS0_17logit_kernel_cudaERNS_18TensorIteratorBaseERKN3c106ScalarEENKUlvE_clEvENKUlvE2_clEvEUlNS4_8BFloat16EE_St5arrayIPcLm2EEEEviT0_T1_,@function
        .size           _ZN2at6native29vectorized_elementwise_kernelILi8EZZZNS0_17logit_kernel_cudaERNS_18TensorIteratorBaseERKN3c106ScalarEENKUlvE_clEvENKUlvE2_clEvEUlNS4_8BFloat16EE_St5arrayIPcLm2EEEEviT0_T1_,(.L_x_10321 - _ZN2at6native29vectorized_elementwise_kernelILi8EZZZNS0_17logit_kernel_cudaERNS_18TensorIteratorBaseERKN3c106ScalarEENKUlvE_clEvENKUlvE2_clEvEUlNS4_8BFloat16EE_St5arrayIPcLm2EEEEviT0_T1_)
        .other          _ZN2at6native29vectorized_elementwise_kernelILi8EZZZNS0_17logit_kernel_cudaERNS_18TensorIteratorBaseERKN3c106ScalarEENKUlvE_clEvENKUlvE2_clEvEUlNS4_8BFloat16EE_St5arrayIPcLm2EEEEviT0_T1_,@"STO_CUDA_ENTRY STV_DEFAULT"
_ZN2at6native29vectorized_elementwise_kernelILi8EZZZNS0_17logit_kernel_cudaERNS_18TensorIteratorBaseERKN3c106ScalarEENKUlvE_clEvENKUlvE2_clEvEUlNS4_8BFloat16EE_St5arrayIPcLm2EEEEviT0_T1_:
.text._ZN2at6native29vectorized_elementwise_kernelILi8EZZZNS0_17logit_kernel_cudaERNS_18TensorIteratorBaseERKN3c106ScalarEENKUlvE_clEvENKUlvE2_clEvEUlNS4_8BFloat16EE_St5arrayIPcLm2EEEEviT0_T1_:
[----:B------:R-:W-:Y:S02]  /*0000*/  MOV R1, c[0x0][0x28] ;  /* 0x00000a0000017a02 */ /* 0x000fe40000000f00 */
[----:B------:R-:W-:Y:S05]  /*0010*/  EXIT ;  /* 0x000000000000794d */ /* 0x000fea0003800000 */
.L_x_3700:
        /* <DEDUP_REMOVED lines=14> */
.L_x_10321:


//--------------------- .text._ZN2at6native18elementwise_kernelILi128ELi4EZNS0_15gpu_kernel_implIZZZNS0_17logit_kernel_cudaERNS_18TensorIteratorBaseERKN3c106ScalarEENKUlvE_clEvENKUlvE1_clEvEUlNS5_4HalfEE0_EEvS4_RKT_EUliE_EEviT1_ --------------------------
	.section	.text._ZN2at6native18elementwise_kernelILi128ELi4EZNS0_15gpu_kernel_implIZZZNS0_17logit_kernel_cudaERNS_18TensorIteratorBaseERKN3c106ScalarEENKUlvE_clEvENKUlvE1_clEvEUlNS5_4HalfEE0_EEvS4_RKT_EUliE_EEviT1_,"ax",@progbits
	.sectioninfo	@"SHI_REGISTERS=26"
	.align	128
        .global         _ZN2at6native18elementwise_kernelILi128ELi4EZNS0_15gpu_kernel_implIZZZNS0_17logit_kernel_cudaERNS_18TensorIteratorBaseERKN3c106ScalarEENKUlvE_clEvENKUlvE1_clEvEUlNS5_4HalfEE0_EEvS4_RKT_EUliE_EEviT1_
        .type           _ZN2at6native18elementwise_kernelILi128ELi4EZNS0_15gpu_kernel_implIZZZNS0_17logit_kernel_cudaERNS_18TensorIteratorBaseERKN3c106ScalarEENKUlvE_clEvENKUlvE1_clEvEUlNS5_4HalfEE0_EEvS4_RKT_EUliE_EEviT1_,@function
        .size           _ZN2at6native18elementwise_kernelILi128ELi4EZNS0_15gpu_kernel_implIZZZNS0_17logit_kernel_cudaERNS_18TensorIteratorBaseERKN3c106ScalarEENKUlvE_clEvENKUlvE1_clEvEUlNS5_4HalfEE0_EEvS4_RKT_EUliE_EEviT1_,(.L_x_10322 - _ZN2at6native18elementwise_kernelILi128ELi4EZNS0_15gpu_kernel_implIZZZNS0_17logit_kernel_cudaERNS_18TensorIteratorBaseERKN3c106ScalarEENKUlvE_clEvENKUlvE1_clEvEUlNS5_4HalfEE0_EEvS4_RKT_EUliE_EEviT1_)
        .other          _ZN2at6native18elementwise_kernelILi128ELi4EZNS0_15gpu_kernel_implIZZZNS0_17logit_kernel_cudaERNS_18TensorIteratorBaseERKN3c106ScalarEENKUlvE_clEvENKUlvE1_clEvEUlNS5_4HalfEE0_EEvS4_RKT_EUliE_EEviT1_,@"STO_CUDA_ENTRY STV_DEFAULT"
_ZN2at6native18elementwise_kernelILi128ELi4EZNS0_15gpu_kernel_implIZZZNS0_17logit_kernel_cudaERNS_18TensorIteratorBaseERKN3c106ScalarEENKUlvE_clEvENKUlvE1_clEvEUlNS5_4HalfEE0_EEvS4_RKT_EUliE_EEviT1_:
.text._ZN2at6native18elementwise_kernelILi128ELi4EZNS0_15gpu_kernel_implIZZZNS0_17logit_kernel_cudaERNS_18TensorIteratorBaseERKN3c106ScalarEENKUlvE_clEvENKUlvE1_clEvEUlNS5_4HalfEE0_EEvS4_RKT_EUliE_EEviT1_:
        /* <DEDUP_REMOVED lines=236> */
.L_x_3703:
        /* <DEDUP_REMOVED lines=20> */
.L_x_3707:
[----:B------:R-:W2:Y:S02]  /*1000*/  LDG.E.U8 R2, [R2.64] ;  /* 0x0000002402027981 */ /* 0x000ea4000c1e1100 */
[----:B--2---:R-:W0:Y:S02]  /*1010*/  I2F.U16 R0, R2 ;  /* 0x0000000200007306 */ /* 0x004e240000101000 */
[----:B0-----:R-:W-:Y:S01]  /*1020*/  F2FP.PACK_AB R0, RZ, R0 ;  /* 0x00000000ff00723e */ /* 0x001fe200000000ff */
[----:B------:R-:W-:Y:S05]  /*1030*/  BRA `(.L_x_3709) ;  /* 0x00000e1000007947 */ /* 0x000fea0003800000 */
.L_x_3706:
        /* <DEDUP_REMOVED lines=10> */
.L_x_3711:
[----:B------:R-:W2:Y:S02]  /*10e0*/  LDG.E R2, [R2.64] ;  /* 0x0000002402027981 */ /* 0x000ea4000c1e1900 */
[----:B--2---:R-:W0:Y:S02]  /*10f0*/  I2F R0, R2 ;  /* 0x0000000200007306 */ /* 0x004e240000201400 */
[----:B0-----:R-:W-:Y:S01]  /*1100*/  F2FP.PACK_AB R0, RZ, R0 ;  /* 0x00000000ff00723e */ /* 0x001fe200000000ff */
[----:B------:R-:W-:Y:S05]  /*1110*/  BRA `(.L_x_3709) ;  /* 0x00000d3000007947 */ /* 0x000fea0003800000 */
.L_x_3710:
[----:B------:R-:W2:Y:S02]  /*1120*/  LDG.E.U16 R2, [R2.64] ;  /* 0x0000002402027981 */ /* 0x000ea4000c1e1500 */
[----:B--2---:R-:W0:Y:S02]  /*1130*/  I2F.S16 R0, R2 ;  /* 0x0000000200007306 */ /* 0x004e240000101400 */
[----:B0-----:R-:W-:Y:S01]  /*1140*/  F2FP.PACK_AB R0, RZ, R0 ;  /* 0x00000000ff00723e */ /* 0x001fe200000000ff */
[----:B------:R-:W-:Y:S05]  /*1150*/  BRA `(.L_x_3709) ;  /* 0x00000cf000007947 */ /* 0x000fea0003800000 */
.L_x_3705:
        /* <DEDUP_REMOVED lines=9> */
.L_x_3713:
[----:B------:R0:W5:Y:S01]  /*11f0*/  LDG.E.U16 R0, [R2.64] ;  /* 0x0000002402007981 */ /* 0x000162000c1e1500 */
[----:B------:R-:W-:Y:S05]  /*1200*/  BRA `(.L_x_3709) ;  /* 0x00000c4000007947 */ /* 0x000fea0003800000 */
.L_x_3712:
        /* <DEDUP_REMOVED lines=9> */
.L_x_3715:
[----:B------:R0:W5:Y:S01]  /*12a0*/  LDG.E.U16 R0, [R2.64] ;  /* 0x0000002402007981 */ /* 0x000162000c1e1500 */
[----:B------:R-:W-:Y:S05]  /*12b0*/  BRA `(.L_x_3709) ;  /* 0x00000b9000007947 */ /* 0x000fea0003800000 */
.L_x_3714:
[----:B------:R-:W2:Y:S02]  /*12c0*/  LDG.E.64 R2, [R2.64] ;  /* 0x0000002402027981 */ /* 0x000ea4000c1e1b00 */
[----:B--2---:R-:W0:Y:S01]  /*12d0*/  F2F.F32.F64 R0, R2 ;  /* 0x0000000200007310 */ /* 0x004e220000301000 */
[----:B------:R-:W0:-:S14]  /*12e0*/  DSETP.GEU.AND P0, PT, |R2|, c[0x2][0x0], PT ;  /* 0x008000000200762a */ /* 0x000e1c0003f0e200 */
[----:B0-----:R-:W-:-:S05]  /*12f0*/  @!P0 FMUL R0, R0, 1.175494350822287508e-38 ;  /* 0x0080000000008820 */ /* 0x001fca0000400000 */
[----:B------:R-:W-:Y:S01]  /*1300*/  F2FP.PACK_AB R0, RZ, R0 ;  /* 0x00000000ff00723e */ /* 0x000fe200000000ff */
[----:B------:R-:W-:Y:S05]  /*1310*/  BRA `(.L_x_3709) ;  /* 0x00000b3000007947 */ /* 0x000fea0003800000 */
.L_x_3704:
        /* <DEDUP_REMOVED lines=13> */
.L_x_3718:
[----:B------:R-:W2:Y:S02]  /*13f0*/  LDG.E.64 R2, [R2.64] ;  /* 0x0000002402027981 */ /* 0x000ea4000c1e1b00 */
[----:B--2---:R-:W0:Y:S01]  /*1400*/  F2F.F32.F64 R0, R2 ;  /* 0x0000000200007310 */ /* 0x004e220000301000 */
[----:B------:R-:W0:-:S14]  /*1410*/  DSETP.GEU.AND P0, PT, |R2|, c[0x2][0x0], PT ;  /* 0x008000000200762a */ /* 0x000e1c0003f0e200 */
[----:B0-----:R-:W-:-:S05]  /*1420*/  @!P0 FMUL R0, R0, 1.175494350822287508e-38 ;  /* 0x0080000000008820 */ /* 0x001fca0000400000 */
[----:B------:R-:W-:Y:S01]  /*1430*/  F2FP.PACK_AB R0, RZ, R0 ;  /* 0x00000000ff00723e */ /* 0x000fe200000000ff */
[----:B------:R-:W-:Y:S05]  /*1440*/  BRA `(.L_x_3709) ;  /* 0x00000a0000007947 */ /* 0x000fea0003800000 */
.L_x_3717:
        /* <DEDUP_REMOVED lines=28> */
.L_x_3720:
        /* <DEDUP_REMOVED lines=15> */
.L_x_3719:
[----:B------:R-:W2:Y:S02]  /*1700*/  LDG.E.U16 R0, [R2.64] ;  /* 0x0000002402007981 */ /* 0x000ea4000c1e1500 */
[----:B--2---:R-:W-:-:S04]  /*1710*/  PRMT R0, RZ, 0x5410, R0 ;  /* 0x00005410ff007816 */ /* 0x004fc80000000000 */
[----:B------:R-:W-:Y:S01]  /*1720*/  F2FP.PACK_AB R0, RZ, R0 ;  /* 0x00000000ff00723e */ /* 0x000fe200000000ff */
[----:B------:R-:W-:Y:S05]  /*1730*/  BRA `(.L_x_3709) ;  /* 0x0000071000007947 */ /* 0x000fea0003800000 */
.L_x_3716:
        /* <DEDUP_REMOVED lines=12> */
.L_x_3723:
        /* <DEDUP_REMOVED lines=21> */
.L_x_3727:
[----:B------:R-:W-:Y:S05]  /*1950*/  BSYNC B1 ;  /* 0x0000000000017941 */ /* 0x000fea0003800000 */
.L_x_3726:
[----:B------:R-:W-:Y:S01]  /*1960*/  LEA R3, R0, 0x3b800000, 0x17 ;  /* 0x3b80000000037811 */ /* 0x000fe200078eb8ff */
[----:B------:R-:W-:-:S05]  /*1970*/  IMAD.SHL.U32 R0, R2, 0x100000, RZ ;  /* 0x0010000002007824 */ /* 0x000fca00078e00ff */
[----:B------:R-:W-:Y:S02]  /*1980*/  LOP3.LUT R0, R3, R0, R4, 0xfe, !PT ;  /* 0x0000000003007212 */ /* 0x000fe400078efe04 */
.L_x_3725:
[----:B------:R-:W-:Y:S05]  /*1990*/  BSYNC B0 ;  /* 0x0000000000007941 */ /* 0x000fea0003800000 */
.L_x_3724:
[----:B------:R-:W-:Y:S01]  /*19a0*/  F2FP.PACK_AB R0, RZ, R0 ;  /* 0x00000000ff00723e */ /* 0x000fe200000000ff */
[----:B------:R-:W-:Y:S05]  /*19b0*/  BRA `(.L_x_3709) ;  /* 0x0000049000007947 */ /* 0x000fea0003800000 */
.L_x_3722:
        /* <DEDUP_REMOVED lines=21> */
.L_x_3731:
[----:B------:R-:W-:Y:S05]  /*1b10*/  BSYNC B1 ;  /* 0x0000000000017941 */ /* 0x000fea0003800000 */
.L_x_3730:
[----:B------:R-:W-:Y:S01]  /*1b20*/  LEA R3, R0, 0x37800000, 0x17 ;  /* 0x3780000000037811 */ /* 0x000fe200078eb8ff */
[----:B------:R-:W-:-:S05]  /*1b30*/  IMAD.SHL.U32 R0, R2, 0x200000, RZ ;  /* 0x0020000002007824 */ /* 0x000fca00078e00ff */
[----:B------:R-:W-:Y:S02]  /*1b40*/  LOP3.LUT R0, R3, R0, R4, 0xfe, !PT ;  /* 0x0000000003007212 */ /* 0x000fe400078efe04 */
.L_x_3729:
[----:B------:R-:W-:Y:S05]  /*1b50*/  BSYNC B0 ;  /* 0x0000000000007941 */ /* 0x000fea0003800000 */
.L_x_3728:
[----:B------:R-:W-:Y:S01]  /*1b60*/  F2FP.PACK_AB R0, RZ, R0 ;  /* 0x00000000ff00723e */ /* 0x000fe200000000ff */
[----:B------:R-:W-:Y:S05]  /*1b70*/  BRA `(.L_x_3709) ;  /* 0x000002d000007947 */ /* 0x000fea0003800000 */
.L_x_3721:
        /* <DEDUP_REMOVED lines=14> */
.L_x_3735:
[----:B------:R-:W-:Y:S05]  /*1c60*/  BSYNC B0 ;  /* 0x0000000000007941 */ /* 0x000fea0003800000 */
.L_x_3734:
[----:B------:R-:W-:Y:S01]  /*1c70*/  F2FP.PACK_AB R0, RZ, R0 ;  /* 0x00000000ff00723e */ /* 0x000fe200000000ff */
[----:B------:R-:W-:Y:S05]  /*1c80*/  BRA `(.L_x_3709) ;  /* 0x000001c000007947 */ /* 0x000fea0003800000 */
.L_x_3708:
        /* <DEDUP_REMOVED lines=21> */
.L_x_3733:
[----:B------:R-:W2:Y:S02]  /*1de0*/  LDG.E.64 R2, [R2.64] ;  /* 0x0000002402027981 */ /* 0x000ea4000c1e1b00 */
[----:B--2---:R-:W0:Y:S02]  /*1df0*/  I2F.U64 R0, R2 ;  /* 0x0000000200007312 */ /* 0x004e240000301000 */
[----:B0-----:R-:W-:Y:S01]  /*1e00*/  F2FP.PACK_AB R0, RZ, R0 ;  /* 0x00000000ff00723e */ /* 0x001fe200000000ff */
[----:B------:R-:W-:Y:S05]  /*1e10*/  BRA `(.L_x_3709) ;  /* 0x0000003000007947 */ /* 0x000fea0003800000 */
.L_x_3732:
[----:B------:R-:W2:Y:S02]  /*1e20*/  LDG.E R2, [R2.64] ;  /* 0x0000002402027981 */ /* 0x000ea4000c1e1900 */
[----:B--2---:R-:W0:Y:S02]  /*1e30*/  I2F.U32 R0, R2 ;  /* 0x0000000200007306 */ /* 0x004e240000201000 */
[----:B0-----:R-:W-:-:S06]  /*1e40*/  F2FP.PACK_AB R0, RZ, R0 ;  /* 0x00000000ff00723e */ /* 0x001fcc00000000ff */
.L_x_3709:
[----:B0----5:R-:W-:Y:S01]  /*1e50*/  HADD2.F32 R2, -RZ, R0.H0_H0 ;  /* 0x20000000ff027230 */ /* 0x021fe20000004100 */
[----:B------:R-:W-:Y:S01]  /*1e60*/  BSSY B0, `(.L_x_3736) ;  /* 0x0000007000007945 */ /* 0x000fe20003800000 */
[----:B------:R-:W-:-:S03]  /*1e70*/  IMAD.MOV.U32 R0, RZ, RZ, c[0x0][0x370] ;  /* 0x0000dc00ff007624 */ /* 0x000fc600078e00ff */
[----:B------:R-:W-:-:S13]  /*1e80*/  FSETP.GEU.FTZ.AND P0, PT, R2, c[0x0][0x370], PT ;  /* 0x0000dc0002007a0b */ /* 0x000fda0003f1e000 */
[----:B------:R-:W-:Y:S05]  /*1e90*/  @!P0 BRA `(.L_x_3737) ;  /* 0x0000003000008947 */ /* 0x000fea0003800000 */
[----:B------:R-:W-:Y:S01]  /*1ea0*/  FSETP.GT.FTZ.AND P0, PT, R2, c[0x0][0x374], PT ;  /* 0x0000dd0002007a0b */ /* 0x000fe20003f14000 */
[----:B------:R-:W-:-:S12]  /*1eb0*/  IMAD.MOV.U32 R0, RZ, RZ, R2 ;  /* 0x000000ffff007224 */ /* 0x000fd800078e0002 */
[----:B------:R-:W-:Y:S02]  /*1ec0*/  @P0 IMAD.MOV.U32 R0, RZ, RZ, c[0x0][0x374] ;  /* 0x0000dd00ff000624 */ /* 0x000fe400078e00ff */
.L_x_3737:
[----:B------:R-:W-:Y:S05]  /*1ed0*/  BSYNC B0 ;  /* 0x0000000000007941 */ /* 0x000fea0003800000 */
.L_x_3736:
        /* <DEDUP_REMOVED lines=8> */
[----:B------:R-:W-:-:S07]  /*1f60*/  F2FP.PACK_AB R3, RZ, R3 ;  /* 0x00000003ff03723e */ /* 0x000fce00000000ff */
        /* <DEDUP_REMOVED lines=13> */
.L_x_3741:
[----:B------:R-:W-:-:S06]  /*2040*/  HADD2.F32 R3, -RZ, R3.H0_H0 ;  /* 0x20000003ff037230 */ /* 0x000fcc0000004100 */
[----:B------:R-:W0:Y:S02]  /*2050*/  F2I.S64.TRUNC R2, R3 ;  /* 0x0000000300027311 */ /* 0x000e24000020d900 */
[----:B0-----:R0:W-:Y:S01]  /*2060*/  STG.E.U8 [R16.64], R2 ;  /* 0x0000000210007986 */ /* 0x0011e2000c101124 */
[----:B------:R-:W-:Y:S05]  /*2070*/  BRA `(.L_x_3743) ;  /* 0x00000e4000007947 */ /* 0x000fea0003800000 */
.L_x_3740:
        /* <DEDUP_REMOVED lines=10> */
.L_x_3745:
[----:B------:R-:W-:-:S06]  /*2120*/  HADD2.F32 R3, -RZ, R3.H0_H0 ;  /* 0x20000003ff037230 */ /* 0x000fcc0000004100 */
[----:B------:R-:W0:Y:S02]  /*2130*/  F2I.FTZ.TRUNC.NTZ R3, R3 ;  /* 0x0000000300037305 */ /* 0x000e24000021f100 */
[----:B0-----:R0:W-:Y:S01]  /*2140*/  STG.E [R16.64], R3 ;  /* 0x0000000310007986 */ /* 0x0011e2000c101924 */
[----:B------:R-:W-:Y:S05]  /*2150*/  BRA `(.L_x_3743) ;  /* 0x00000d6000007947 */ /* 0x000fea0003800000 */
.L_x_3744:
[----:B------:R-:W-:-:S06]  /*2160*/  HADD2.F32 R3, -RZ, R3.H0_H0 ;  /* 0x20000003ff037230 */ /* 0x000fcc0000004100 */
[----:B------:R-:W0:Y:S02]  /*2170*/  F2I.FTZ.TRUNC.NTZ R3, R3 ;  /* 0x0000000300037305 */ /* 0x000e24000021f100 */
[----:B0-----:R0:W-:Y:S01]  /*2180*/  STG.E.U16 [R16.64], R3 ;  /* 0x0000000310007986 */ /* 0x0011e2000c101524 */
[----:B------:R-:W-:Y:S05]  /*2190*/  BRA `(.L_x_3743) ;  /* 0x00000d2000007947 */ /* 0x000fea0003800000 */
.L_x_3739:
        /* <DEDUP_REMOVED lines=9> */
.L_x_3747:
[----:B------:R0:W-:Y:S01]  /*2230*/  STG.E.U16 [R16.64], R3 ;  /* 0x0000000310007986 */ /* 0x0001e2000c101524 */
[----:B------:R-:W-:Y:S05]  /*2240*/  BRA `(.L_x_3743) ;  /* 0x00000c7000007947 */ /* 0x000fea0003800000 */
.L_x_3746:
        /* <DEDUP_REMOVED lines=10> */
.L_x_3749:
[----:B------:R-:W-:-:S05]  /*22f0*/  HADD2.F32 R0, -RZ, R3.H0_H0 ;  /* 0x20000003ff007230 */ /* 0x000fca0000004100 */
[----:B------:R-:W-:-:S04]  /*2300*/  F2FP.PACK_AB R0, RZ, R0 ;  /* 0x00000000ff00723e */ /* 0x000fc800000000ff */
[----:B------:R-:W-:-:S05]  /*2310*/  PRMT R0, R0, 0x5410, RZ ;  /* 0x0000541000007816 */ /* 0x000fca00000000ff */
[----:B------:R0:W-:Y:S01]  /*2320*/  STG.E [R16.64], R0 ;  /* 0x0000000010007986 */ /* 0x0001e2000c101924 */
[----:B------:R-:W-:Y:S05]  /*2330*/  BRA `(.L_x_3743) ;  /* 0x00000b8000007947 */ /* 0x000fea0003800000 */
.L_x_3748:
[----:B------:R-:W-:-:S05]  /*2340*/  HADD2.F32 R2, -RZ, R3.H0_H0 ;  /* 0x20000003ff027230 */ /* 0x000fca0000004100 */
[----:B------:R-:W-:-:S06]  /*2350*/  FMUL.FTZ R2, R2, 1 ;  /* 0x3f80000002027820 */ /* 0x000fcc0000410000 */
[----:B------:R-:W0:Y:S02]  /*2360*/  F2F.F64.F32 R2, R2 ;  /* 0x0000000200027310 */ /* 0x000e240000201800 */
[----:B0-----:R0:W-:Y:S01]  /*2370*/  STG.E.64 [R16.64], R2 ;  /* 0x0000000210007986 */ /* 0x0011e2000c101b24 */
[----:B------:R-:W-:Y:S05]  /*2380*/  BRA `(.L_x_3743) ;  /* 0x00000b3000007947 */ /* 0x000fea0003800000 */
.L_x_3738:
        /* <DEDUP_REMOVED lines=13> */
.L_x_3752:
[----:B------:R-:W-:Y:S01]  /*2460*/  HADD2.F32 R3, -RZ, R3.H0_H0 ;  /* 0x20000003ff037230 */ /* 0x000fe20000004100 */
[----:B------:R-:W-:-:S04]  /*2470*/  CS2R R6, SRZ ;  /* 0x0000000000067805 */ /* 0x000fc8000001ff00 */
[----:B------:R-:W-:-:S04]  /*2480*/  FMUL.FTZ R3, R3, 1 ;  /* 0x3f80000003037820 */ /* 0x000fc80000410000 */
[----:B------:R-:W0:Y:S02]  /*2490*/  F2F.F64.F32 R4, R3 ;  /* 0x0000000300047310 */ /* 0x000e240000201800 */
[----:B0-----:R0:W-:Y:S01]  /*24a0*/  STG.E.128 [R16.64], R4 ;  /* 0x0000000410007986 */ /* 0x0011e2000c101d24 */
[----:B------:R-:W-:Y:S05]  /*24b0*/  BRA `(.L_x_3743) ;  /* 0x00000a0000007947 */ /* 0x000fea0003800000 */
.L_x_3751:
        /* <DEDUP_REMOVED lines=21> */
.L_x_3756:
[----:B------:R-:W-:Y:S05]  /*2610*/  BSYNC B0 ;  /* 0x0000000000007941 */ /* 0x000fea0003800000 */
.L_x_3755:
[----:B------:R-:W-:-:S05]  /*2620*/  LOP3.LUT R3, R0, R3, RZ, 0xfc, !PT ;  /* 0x0000000300037212 */ /* 0x000fca00078efcff */
[----:B------:R0:W-:Y:S01]  /*2630*/  STG.E.U8 [R16.64], R3 ;  /* 0x0000000310007986 */ /* 0x0001e2000c101124 */
[----:B------:R-:W-:Y:S05]  /*2640*/  BRA `(.L_x_3743) ;  /* 0x0000087000007947 */ /* 0x000fea0003800000 */
.L_x_3754:
        /* <DEDUP_REMOVED lines=13> */
.L_x_3758:
[----:B------:R-:W-:Y:S01]  /*2720*/  IMAD.MOV.U32 R0, RZ, RZ, 0x7f ;  /* 0x0000007fff007424 */ /* 0x000fe200078e00ff */
[----:B------:R-:W-:-:S04]  /*2730*/  ISETP.GT.U32.AND P0, PT, R2, 0x7f800000, PT ;  /* 0x7f8000000200780c */ /* 0x000fc80003f04070 */
[----:B------:R-:W-:-:S04]  /*2740*/  SEL R0, R0, 0x7c, P0 ;  /* 0x0000007c00007807 */ /* 0x000fc80000000000 */
.L_x_3759:
[----:B------:R-:W-:Y:S05]  /*2750*/  BSYNC B0 ;  /* 0x0000000000007941 */ /* 0x000fea0003800000 */
.L_x_3757:
[----:B------:R-:W-:-:S04]  /*2760*/  LOP3.LUT R2, R3, 0x80000000, RZ, 0xc0, !PT ;  /* 0x8000000003027812 */ /* 0x000fc800078ec0ff */
[----:B------:R-:W-:-:S04]  /*2770*/  SHF.R.U32.HI R3, RZ, 0x18, R2 ;  /* 0x00000018ff037819 */ /* 0x000fc80000011602 */
[----:B------:R-:W-:-:S05]  /*2780*/  LOP3.LUT R3, R0, R3, RZ, 0xfc, !PT ;  /* 0x0000000300037212 */ /* 0x000fca00078efcff */
[----:B------:R0:W-:Y:S01]  /*2790*/  STG.E.U8 [R16.64], R3 ;  /* 0x0000000310007986 */ /* 0x0001e2000c101124 */
[----:B------:R-:W-:Y:S05]  /*27a0*/  BRA `(.L_x_3743) ;  /* 0x0000071000007947 */ /* 0x000fea0003800000 */
.L_x_3753:
[----:B------:R-:W-:-:S05]  /*27b0*/  HADD2.F32 R0, -RZ, R3.H0_H0 ;  /* 0x20000003ff007230 */ /* 0x000fca0000004100 */
[----:B------:R-:W-:-:S05]  /*27c0*/  F2FP.BF16.PACK_AB R0, RZ, R0 ;  /* 0x00000000ff00723e */ /* 0x000fca00000010ff */
[----:B------:R0:W-:Y:S01]  /*27d0*/  STG.E.U16 [R16.64], R0 ;  /* 0x0000000010007986 */ /* 0x0001e2000c101524 */
[----:B------:R-:W-:Y:S05]  /*27e0*/  BRA `(.L_x_3743) ;  /* 0x000006d000007947 */ /* 0x000fea0003800000 */
.L_x_3750:
        /* <DEDUP_REMOVED lines=12> */
.L_x_3762:
        /* <DEDUP_REMOVED lines=17> */
.L_x_3765:
[----:B------:R-:W-:-:S04]  /*29c0*/  LOP3.LUT R2, R3, 0x80000000, RZ, 0xc0, !PT ;  /* 0x8000000003027812 */ /* 0x000fc800078ec0ff */
[----:B------:R-:W-:-:S04]  /*29d0*/  SHF.R.U32.HI R3, RZ, 0x18, R2 ;  /* 0x00000018ff037819 */ /* 0x000fc80000011602 */
[----:B------:R-:W-:-:S04]  /*29e0*/  LOP3.LUT R0, R0, R3, RZ, 0xfc, !PT ;  /* 0x0000000300007212 */ /* 0x000fc800078efcff */
[----:B------:R-:W-:Y:S02]  /*29f0*/  PRMT R8, R0, 0x7610, R8 ;  /* 0x0000761000087816 */ /* 0x000fe40000000008 */
.L_x_3764:
[----:B------:R-:W-:Y:S05]  /*2a00*/  BSYNC B0 ;  /* 0x0000000000007941 */ /* 0x000fea0003800000 */
.L_x_3763:
[----:B------:R0:W-:Y:S01]  /*2a10*/  STG.E.U8 [R16.64], R8 ;  /* 0x0000000810007986 */ /* 0x0001e2000c101124 */
[----:B------:R-:W-:Y:S05]  /*2a20*/  BRA `(.L_x_3743) ;  /* 0x0000049000007947 */ /* 0x000fea0003800000 */
.L_x_3761:
        /* <DEDUP_REMOVED lines=17> */
.L_x_3768:
[----:B------:R-:W-:-:S04]  /*2b40*/  LOP3.LUT R2, R3, 0x80000000, RZ, 0xc0, !PT ;  /* 0x8000000003027812 */ /* 0x000fc800078ec0ff */
[----:B------:R-:W-:-:S04]  /*2b50*/  SHF.R.U32.HI R3, RZ, 0x18, R2 ;  /* 0x00000018ff037819 */ /* 0x000fc80000011602 */
[----:B------:R-:W-:-:S04]  /*2b60*/  LOP3.LUT R0, R0, R3, RZ, 0xfc, !PT ;  /* 0x0000000300007212 */ /* 0x000fc800078efcff */
[----:B------:R-:W-:Y:S02]  /*2b70*/  PRMT R8, R0, 0x7610, R8 ;  /* 0x0000761000087816 */ /* 0x000fe40000000008 */
.L_x_3767:
[----:B------:R-:W-:Y:S05]  /*2b80*/  BSYNC B0 ;  /* 0x0000000000007941 */ /* 0x000fea0003800000 */
.L_x_3766:
[----:B------:R0:W-:Y:S01]  /*2b90*/  STG.E.U8 [R16.64], R8 ;  /* 0x0000000810007986 */ /* 0x0001e2000c101124 */
[----:B------:R-:W-:Y:S05]  /*2ba0*/  BRA `(.L_x_3743) ;  /* 0x0000031000007947 */ /* 0x000fea0003800000 */
.L_x_3760:
        /* <DEDUP_REMOVED lines=22> */
.L_x_3742:
        /* <DEDUP_REMOVED lines=20> */
.L_x_3770:
[----:B------:R-:W-:-:S06]  /*2e50*/  HADD2.F32 R3, -RZ, R3.H0_H0 ;  /* 0x20000003ff037230 */ /* 0x000fcc0000004100 */
[----:B------:R-:W0:Y:S02]  /*2e60*/  F2I.U64.TRUNC R2, R3 ;  /* 0x0000000300027311 */ /* 0x000e24000020d800 */
[----:B0-----:R0:W-:Y:S01]  /*2e70*/  STG.E.64 [R16.64], R2 ;  /* 0x0000000210007986 */ /* 0x0011e2000c101b24 */
[----:B------:R-:W-:Y:S05]  /*2e80*/  BRA `(.L_x_3743) ;  /* 0x0000003000007947 */ /* 0x000fea0003800000 */
.L_x_3769:
[----:B------:R-:W-:-:S06]  /*2e90*/  HADD2.F32 R3, -RZ, R3.H0_H0 ;  /* 0x20000003ff037230 */ /* 0x000fcc0000004100 */
[----:B------:R-:W0:Y:S02]  /*2ea0*/  F2I.FTZ.U32.TRUNC.NTZ R3, R3 ;  /* 0x0000000300037305 */ /* 0x000e24000021f000 */
[----:B0-----:R0:W-:Y:S02]  /*2eb0*/  STG.E [R16.64], R3 ;  /* 0x0000000310007986 */ /* 0x0011e4000c101924 */
.L_x_3743:
[----:B------:R-:W-:-:S05]  /*2ec0*/  IMAD R18, R18, 0x200, R23 ;  /* 0x0000020012127824 */ /* 0x000fca00078e0217 */
[----:B------:R-:W-:Y:S02]  /*2ed0*/  IADD3 R19, R18, 0x80, RZ ;  /* 0x0000008012137810 */ /* 0x000fe40007ffe0ff */
.L_x_3702:
[----:B------:R-:W-:Y:S05]  /*2ee0*/  BSYNC B6 ;  /* 0x0000000000067941 */ /* 0x000fea0003800000 */
.L_x_3701:
        /* <DEDUP_REMOVED lines=231> */
.L_x_3773:
        /* <DEDUP_REMOVED lines=20> */
.L_x_3777:
[----:B------:R-:W2:Y:S02]  /*3ea0*/  LDG.E.U8 R2, [R2.64] ;  /* 0x0000002402027981 */ /* 0x000ea4000c1e1100 */
[----:B--2---:R-:W0:Y:S02]  /*3eb0*/  I2F.U16 R0, R2 ;  /* 0x0000000200007306 */ /* 0x004e240000101000 */
[----:B0-----:R-:W-:Y:S01]  /*3ec0*/  F2FP.PACK_AB R0, RZ, R0 ;  /* 0x00000000ff00723e */ /* 0x001fe200000000ff */
[----:B------:R-:W-:Y:S05]  /*3ed0*/  BRA `(.L_x_3779) ;  /* 0x00000e1000007947 */ /* 0x000fea0003800000 */
.L_x_3776:
        /* <DEDUP_REMOVED lines=10> */
.L_x_3781:
[----:B------:R-:W2:Y:S02]  /*3f80*/  LDG.E R2, [R2.64] ;  /* 0x0000002402027981 */ /* 0x000ea4000c1e1900 */
[----:B--2---:R-:W0:Y:S02]  /*3f90*/  I2F R0, R2 ;  /* 0x0000000200007306 */ /* 0x004e240000201400 */
[----:B0-----:R-:W-:Y:S01]  /*3fa0*/  F2FP.PACK_AB R0, RZ, R0 ;  /* 0x00000000ff00723e */ /* 0x001fe200000000ff */
[----:B------:R-:W-:Y:S05]  /*3fb0*/  BRA `(.L_x_3779) ;  /* 0x00000d3000007947 */ /* 0x000fea0003800000 */
.L_x_3780:
[----:B------:R-:W2:Y:S02]  /*3fc0*/  LDG.E.U16 R2, [R2.64] ;  /* 0x0000002402027981 */ /* 0x000ea4000c1e1500 */
[----:B--2---:R-:W0:Y:S02]  /*3fd0*/  I2F.S16 R0, R2 ;  /* 0x0000000200007306 */ /* 0x004e240000101400 */
[----:B0-----:R-:W-:Y:S01]  /*3fe0*/  F2FP.PACK_AB R0, RZ, R0 ;  /* 0x00000000ff00723e */ /* 0x001fe200000000ff */
[----:B------:R-:W-:Y:S05]  /*3ff0*/  BRA `(.L_x_3779) ;  /* 0x00000cf000007947 */ /* 0x000fea0003800000 */
.L_x_3775:
        /* <DEDUP_REMOVED lines=9> */
.L_x_3783:
[----:B------:R0:W5:Y:S01]  /*4090*/  LDG.E.U16 R0, [R2.64] ;  /* 0x0000002402007981 */ /* 0x000162000c1e1500 */
[----:B------:R-:W-:Y:S05]  /*40a0*/  BRA `(.L_x_3779) ;  /* 0x00000c4000007947 */ /* 0x000fea0003800000 */
.L_x_3782:
        /* <DEDUP_REMOVED lines=9> */
.L_x_3785:
[----:B------:R0:W5:Y:S01]  /*4140*/  LDG.E.U16 R0, [R2.64] ;  /* 0x0000002402007981 */ /* 0x000162000c1e1500 */
[----:B------:R-:W-:Y:S05]  /*4150*/  BRA `(.L_x_3779) ;  /* 0x00000b9000007947 */ /* 0x000fea0003800000 */
.L_x_3784:
[----:B------:R-:W2:Y:S02]  /*4160*/  LDG.E.64 R2, [R2.64] ;  /* 0x0000002402027981 */ /* 0x000ea4000c1e1b00 */
[----:B--2---:R-:W0:Y:S01]  /*4170*/  F2F.F32.F64 R0, R2 ;  /* 0x0000000200007310 */ /* 0x004e220000301000 */
[----:B------:R-:W0:-:S14]  /*4180*/  DSETP.GEU.AND P0, PT, |R2|, c[0x2][0x0], PT ;  /* 0x008000000200762a */ /* 0x000e1c0003f0e200 */
[----:B0-----:R-:W-:-:S05]  /*4190*/  @!P0 FMUL R0, R0, 1.175494350822287508e-38 ;  /* 0x0080000000008820 */ /* 0x001fca0000400000 */
[----:B------:R-:W-:Y:S01]  /*41a0*/  F2FP.PACK_AB R0, RZ, R0 ;  /* 0x00000000ff00723e */ /* 0x000fe200000000ff */
[----:B------:R-:W-:Y:S05]  /*41b0*/  BRA `(.L_x_3779) ;  /* 0x00000b3000007947 */ /* 0x000fea0003800000 */
.L_x_3774:
        /* <DEDUP_REMOVED lines=13> */
.L_x_3788:
[----:B------:R-:W2:Y:S02]  /*4290*/  LDG.E.64 R2, [R2.64] ;  /* 0x0000002402027981 */ /* 0x000ea4000c1e1b00 */
[----:B--2---:R-:W0:Y:S01]  /*42a0*/  F2F.F32.F64 R0, R2 ;  /* 0x0000000200007310 */ /* 0x004e220000301000 */
[----:B------:R-:W0:-:S14]  /*42b0*/  DSETP.GEU.AND P0, PT, |R2|, c[0x2][0x0], PT ;  /* 0x008000000200762a */ /* 0x000e1c0003f0e200 */
[----:B0-----:R-:W-:-:S05]  /*42c0*/  @!P0 FMUL R0, R0, 1.175494350822287508e-38 ;  /* 0x0080000000008820 */ /* 0x001fca0000400000 */
[----:B------:R-:W-:Y:S01]  /*42d0*/  F2FP.PACK_AB R0, RZ, R0 ;  /* 0x00000000ff00723e */ /* 0x000fe200000000ff */
[----:B------:R-:W-:Y:S05]  /*42e0*/  BRA `(.L_x_3779) ;  /* 0x00000a0000007947 */ /* 0x000fea0003800000 */
.L_x_3787:
        /* <DEDUP_REMOVED lines=28> */
.L_x_3790:
        /* <DEDUP_REMOVED lines=15> */
.L_x_3789:
[----:B------:R-:W2:Y:S02]  /*45a0*/  LDG.E.U16 R0, [R2.64] ;  /* 0x0000002402007981 */ /* 0x000ea4000c1e1500 */
[----:B--2---:R-:W-:-:S04]  /*45b0*/  PRMT R0, RZ, 0x5410, R0 ;  /* 0x00005410ff007816 */ /* 0x004fc80000000000 */
[----:B------:R-:W-:Y:S01]  /*45c0*/  F2FP.PACK_AB R0, RZ, R0 ;  /* 0x00000000ff00723e */ /* 0x000fe200000000ff */
[----:B------:R-:W-:Y:S05]  /*45d0*/  BRA `(.L_x_3779) ;  /* 0x0000071000007947 */ /* 0x000fea0003800000 */
.L_x_3786:
        /* <DEDUP_REMOVED lines=12> */
.L_x_3793:
        /* <DEDUP_REMOVED lines=21> */
.L_x_3797:
[----:B------:R-:W-:Y:S05]  /*47f0*/  BSYNC B1 ;  /* 0x0000000000017941 */ /* 0x000fea0003800000 */
.L_x_3796:
[----:B------:R-:W-:Y:S01]  /*4800*/  LEA R3, R0, 0x3b800000, 0x17 ;  /* 0x3b80000000037811 */ /* 0x000fe200078eb8ff */
[----:B------:R-:W-:-:S05]  /*4810*/  IMAD.SHL.U32 R0, R2, 0x100000, RZ ;  /* 0x0010000002007824 */ /* 0x000fca00078e00ff */
[----:B------:R-:W-:Y:S02]  /*4820*/  LOP3.LUT R0, R3, R0, R4, 0xfe, !PT ;  /* 0x0000000003007212 */ /* 0x000fe400078efe04 */
.L_x_3795:
[----:B------:R-:W-:Y:S05]  /*4830*/  BSYNC B0 ;  /* 0x0000000000007941 */ /* 0x000fea0003800000 */
.L_x_3794:
[----:B------:R-:W-:Y:S01]  /*4840*/  F2FP.PACK_AB R0, RZ, R0 ;  /* 0x00000000ff00723e */ /* 0x000fe200000000ff */
[----:B------:R-:W-:Y:S05]  /*4850*/  BRA `(.L_x_3779) ;  /* 0x0000049000007947 */ /* 0x000fea0003800000 */
.L_x_3792:
        /* <DEDUP_REMOVED lines=21> */
.L_x_3801:
[----:B------:R-:W-:Y:S05]  /*49b0*/  BSYNC B1 ;  /* 0x0000000000017941 */ /* 0x000fea0003800000 */
.L_x_3800:
[----:B------:R-:W-:Y:S01]  /*49c0*/  LEA R3, R0, 0x37800000, 0x17 ;  /* 0x3780000000037811 */ /* 0x000fe200078eb8ff */
[----:B------:R-:W-:-:S05]  /*49d0*/  IMAD.SHL.U32 R0, R2, 0x200000, RZ ;  /* 0x0020000002007824 */ /* 0x000fca00078e00ff */
[----:B------:R-:W-:Y:S02]  /*49e0*/  LOP3.LUT R0, R3, R0, R4, 0xfe, !PT ;  /* 0x0000000003007212 */ /* 0x000fe400078efe04 */
.L_x_3799:
[----:B------:R-:W-:Y:S05]  /*49f0*/  BSYNC B0 ;  /* 0x0000000000007941 */ /* 0x000fea0003800000 */
.L_x_3798:
[----:B------:R-:W-:Y:S01]  /*4a00*/  F2FP.PACK_AB R0, RZ, R0 ;  /* 0x00000000ff00723e */ /* 0x000fe200000000ff */
[----:B------:R-:W-:Y:S05]  /*4a10*/  BRA `(.L_x_3779) ;  /* 0x000002d000007947 */ /* 0x000fea0003800000 */
.L_x_3791:
        /* <DEDUP_REMOVED lines=14> */
.L_x_3805:
[----:B------:R-:W-:Y:S05]  /*4b00*/  BSYNC B0 ;  /* 0x0000000000007941 */ /* 0x000fea0003800000 */
.L_x_3804:
[----:B------:R-:W-:Y:S01]  /*4b10*/  F2FP.PACK_AB R0, RZ, R0 ;  /* 0x00000000ff00723e */ /* 0x000fe200000000ff */
[----:B------:R-:W-:Y:S05]  /*4b20*/  BRA `(.L_x_3779) ;  /* 0x000001c000007947 */ /* 0x000fea0003800000 */
.L_x_3778:
        /* <DEDUP_REMOVED lines=21> */
.L_x_3803:
[----:B------:R-:W2:Y:S02]  /*4c80*/  LDG.E.64 R2, [R2.64] ;  /* 0x0000002402027981 */ /* 0x000ea4000c1e1b00 */
[----:B--2---:R-:W0:Y:S02]  /*4c90*/  I2F.U64 R0, R2 ;  /* 0x0000000200007312 */ /* 0x004e240000301000 */
[----:B0-----:R-:W-:Y:S01]  /*4ca0*/  F2FP.PACK_AB R0, RZ, R0 ;  /* 0x00000000ff00723e */ /* 0x001fe200000000ff */
[----:B------:R-:W-:Y:S05]  /*4cb0*/  BRA `(.L_x_3779) ;  /* 0x0000003000007947 */ /* 0x000fea0003800000 */
.L_x_3802:
[----:B------:R-:W2:Y:S02]  /*4cc0*/  LDG.E R2, [R2.64] ;  /* 0x0000002402027981 */ /* 0x000ea4000c1e1900 */
[----:B--2---:R-:W0:Y:S02]  /*4cd0*/  I2F.U32 R0, R2 ;  /* 0x0000000200007306 */ /* 0x004e240000201000 */
[----:B0-----:R-:W-:-:S06]  /*4ce0*/  F2FP.PACK_AB R0, RZ, R0 ;  /* 0x00000000ff00723e */ /* 0x001fcc00000000ff */
.L_x_3779:
        /* <DEDUP_REMOVED lines=8> */
.L_x_3807:
[----:B------:R-:W-:Y:S05]  /*4d70*/  BSYNC B0 ;  /* 0x0000000000007941 */ /* 0x000fea0003800000 */
.L_x_3806:
        /* <DEDUP_REMOVED lines=22> */
.L_x_3811:
[----:B------:R-:W-:-:S06]  /*4ee0*/  HADD2.F32 R3, -RZ, R3.H0_H0 ;  /* 0x20000003ff037230 */ /* 0x000fcc0000004100 */
[----:B------:R-:W0:Y:S02]  /*4ef0*/  F2I.S64.TRUNC R2, R3 ;  /* 0x0000000300027311 */ /* 0x000e24000020d900 */
[----:B0-----:R0:W-:Y:S01]  /*4f00*/  STG.E.U8 [R16.64], R2 ;  /* 0x0000000210007986 */ /* 0x0011e2000c101124 */
[----:B------:R-:W-:Y:S05]  /*4f10*/  BRA `(.L_x_3813) ;  /* 0x00000e4000007947 */ /* 0x000fea0003800000 */
.L_x_3810:
        /* <DEDUP_REMOVED lines=10> */
.L_x_3815:
[----:B------:R-:W-:-:S06]  /*4fc0*/  HADD2.F32 R3, -RZ, R3.H0_H0 ;  /* 0x20000003ff037230 */ /* 0x000fcc0000004100 */
[----:B------:R-:W0:Y:S02]  /*4fd0*/  F2I.FTZ.TRUNC.NTZ R3, R3 ;  /* 0x0000000300037305 */ /* 0x000e24000021f100 */
[----:B0-----:R0:W-:Y:S01]  /*4fe0*/  STG.E [R16.64], R3 ;  /* 0x0000000310007986 */ /* 0x0011e2000c101924 */
[----:B------:R-:W-:Y:S05]  /*4ff0*/  BRA `(.L_x_3813) ;  /* 0x00000d6000007947 */ /* 0x000fea0003800000 */
.L_x_3814:
[----:B------:R-:W-:-:S06]  /*5000*/  HADD2.F32 R3, -RZ, R3.H0_H0 ;  /* 0x20000003ff037230 */ /* 0x000fcc0000004100 */
[----:B------:R-:W0:Y:S02]  /*5010*/  F2I.FTZ.TRUNC.NTZ R3, R3 ;  /* 0x0000000300037305 */ /* 0x000e24000021f100 */
[----:B0-----:R0:W-:Y:S01]  /*5020*/  STG.E.U16 [R16.64], R3 ;  /* 0x0000000310007986 */ /* 0x0011e2000c101524 */
[----:B------:R-:W-:Y:S05]  /*5030*/  BRA `(.L_x_3813) ;  /* 0x00000d2000007947 */ /* 0x000fea0003800000 */
.L_x_3809:
        /* <DEDUP_REMOVED lines=9> */
.L_x_3817:
[----:B------:R0:W-:Y:S01]  /*50d0*/  STG.E.U16 [R16.64], R3 ;  /* 0x0000000310007986 */ /* 0x0001e2000c101524 */
[----:B------:R-:W-:Y:S05]  /*50e0*/  BRA `(.L_x_3813) ;  /* 0x00000c7000007947 */ /* 0x000fea0003800000 */
.L_x_3816:
        /* <DEDUP_REMOVED lines=10> */
.L_x_3819:
[----:B------:R-:W-:-:S05]  /*5190*/  HADD2.F32 R0, -RZ, R3.H0_H0 ;  /* 0x20000003ff007230 */ /* 0x000fca0000004100 */
[----:B------:R-:W-:-:S04]  /*51a0*/  F2FP.PACK_AB R0, RZ, R0 ;  /* 0x00000000ff00723e */ /* 0x000fc800000000ff */
[----:B------:R-:W-:-:S05]  /*51b0*/  PRMT R0, R0, 0x5410, RZ ;  /* 0x0000541000007816 */ /* 0x000fca00000000ff */
[----:B------:R0:W-:Y:S01]  /*51c0*/  STG.E [R16.64], R0 ;  /* 0x0000000010007986 */ /* 0x0001e2000c101924 */
[----:B------:R-:W-:Y:S05]  /*51d0*/  BRA `(.L_x_3813) ;  /* 0x00000b8000007947 */ /* 0x000fea0003800000 */
.L_x_3818:
[----:B------:R-:W-:-:S05]  /*51e0*/  HADD2.F32 R2, -RZ, R3.H0_H0 ;  /* 0x20000003ff027230 */ /* 0x000fca0000004100 */
[----:B------:R-:W-:-:S06]  /*51f0*/  FMUL.FTZ R2, R2, 1 ;  /* 0x3f80000002027820 */ /* 0x000fcc0000410000 */
[----:B------:R-:W0:Y:S02]  /*5200*/  F2F.F64.F32 R2, R2 ;  /* 0x0000000200027310 */ /* 0x000e240000201800 */
[----:B0-----:R0:W-:Y:S01]  /*5210*/  STG.E.64 [R16.64], R2 ;  /* 0x0000000210007986 */ /* 0x0011e2000c101b24 */
[----:B------:R-:W-:Y:S05]  /*5220*/  BRA `(.L_x_3813) ;  /* 0x00000b3000007947 */ /* 0x000fea0003800000 */
.L_x_3808:
        /* <DEDUP_REMOVED lines=13> */
.L_x_3822:
[----:B------:R-:W-:Y:S01]  /*5300*/  HADD2.F32 R3, -RZ, R3.H0_H0 ;  /* 0x20000003ff037230 */ /* 0x000fe20000004100 */
[----:B------:R-:W-:-:S04]  /*5310*/  CS2R R6, SRZ ;  /* 0x0000000000067805 */ /* 0x000fc8000001ff00 */
[----:B------:R-:W-:-:S04]  /*5320*/  FMUL.FTZ R3, R3, 1 ;  /* 0x3f80000003037820 */ /* 0x000fc80000410000 */
[----:B------:R-:W0:Y:S02]  /*5330*/  F2F.F64.F32 R4, R3 ;  /* 0x0000000300047310 */ /* 0x000e240000201800 */
[----:B0-----:R0:W-:Y:S01]  /*5340*/  STG.E.128 [R16.64], R4 ;  /* 0x0000000410007986 */ /* 0x0011e2000c101d24 */
[----:B------:R-:W-:Y:S05]  /*5350*/  BRA `(.L_x_3813) ;  /* 0x00000a0000007947 */ /* 0x000fea0003800000 */
.L_x_3821:
        /* <DEDUP_REMOVED lines=21> */
.L_x_3826:
[----:B------:R-:W-:Y:S05]  /*54b0*/  BSYNC B0 ;  /* 0x0000000000007941 */ /* 0x000fea0003800000 */
.L_x_3825:
[----:B------:R-:W-:-:S05]  /*54c0*/  LOP3.LUT R3, R0, R3, RZ, 0xfc, !PT ;  /* 0x0000000300037212 */ /* 0x000fca00078efcff */
[----:B------:R0:W-:Y:S01]  /*54d0*/  STG.E.U8 [R16.64], R3 ;  /* 0x0000000310007986 */ /* 0x0001e2000c101124 */
[----:B------:R-:W-:Y:S05]  /*54e0*/  BRA `(.L_x_3813) ;  /* 0x0000087000007947 */ /* 0x000fea0003800000 */
.L_x_3824:
        /* <DEDUP_REMOVED lines=13> */
.L_x_3828:
[----:B------:R-:W-:Y:S01]  /*55c0*/  IMAD.MOV.U32 R0, RZ, RZ, 0x7f ;  /* 0x0000007fff007424 */ /* 0x000fe200078e00ff */
[----:B------:R-:W-:-:S04]  /*55d0*/  ISETP.GT.U32.AND P0, PT, R2, 0x7f800000, PT ;  /* 0x7f8000000200780c */ /* 0x000fc80003f04070 */
[----:B------:R-:W-:-:S04]  /*55e0*/  SEL R0, R0, 0x7c, P0 ;  /* 0x0000007c00007807 */ /* 0x000fc80000000000 */
.L_x_3829:
[----:B------:R-:W-:Y:S05]  /*55f0*/  BSYNC B0 ;  /* 0x0000000000007941 */ /* 0x000fea0003800000 */
.L_x_3827:
[----:B------:R-:W-:-:S04]  /*5600*/  LOP3.LUT R2, R3, 0x80000000, RZ, 0xc0, !PT ;  /* 0x8000000003027812 */ /* 0x000fc800078ec0ff */
[----:B------:R-:W-:-:S04]  /*5610*/  SHF.R.U32.HI R3, RZ, 0x18, R2 ;  /* 0x00000018ff037819 */ /* 0x000fc80000011602 */
[----:B------:R-:W-:-:S05]  /*5620*/  LOP3.LUT R3, R0, R3, RZ, 0xfc, !PT ;  /* 0x0000000300037212 */ /* 0x000fca00078efcff */
[----:B------:R0:W-:Y:S01]  /*5630*/  STG.E.U8 [R16.64], R3 ;  /* 0x0000000310007986 */ /* 0x0001e2000c101124 */
[----:B------:R-:W-:Y:S05]  /*5640*/  BRA `(.L_x_3813) ;  /* 0x0000071000007947 */ /* 0x000fea0003800000 */
.L_x_3823:
[----:B------:R-:W-:-:S05]  /*5650*/  HADD2.F32 R0, -RZ, R3.H0_H0 ;  /* 0x20000003ff007230 */ /* 0x000fca0000004100 */
[----:B------:R-:W-:-:S05]  /*5660*/  F2FP.BF16.PACK_AB R0, RZ, R0 ;  /* 0x00000000ff00723e */ /* 0x000fca00000010ff */
[----:B------:R0:W-:Y:S01]  /*5670*/  STG.E.U16 [R16.64], R0 ;  /* 0x0000000010007986 */ /* 0x0001e2000c101524 */
[----:B------:R-:W-:Y:S05]  /*5680*/  BRA `(.L_x_3813) ;  /* 0x000006d000007947 */ /* 0x000fea0003800000 */
.L_x_3820:
        /* <DEDUP_REMOVED lines=12> */
.L_x_3832:
        /* <DEDUP_REMOVED lines=17> */
.L_x_3835:
[----:B------:R-:W-:-:S04]  /*5860*/  LOP3.LUT R2, R3, 0x80000000, RZ, 0xc0, !PT ;  /* 0x8000000003027812 */ /* 0x000fc800078ec0ff */
[----:B------:R-:W-:-:S04]  /*5870*/  SHF.R.U32.HI R3, RZ, 0x18, R2 ;  /* 0x00000018ff037819 */ /* 0x000fc80000011602 */
[----:B------:R-:W-:-:S04]  /*5880*/  LOP3.LUT R0, R0, R3, RZ, 0xfc, !PT ;  /* 0x0000000300007212 */ /* 0x000fc800078efcff */
[----:B------:R-:W-:Y:S02]  /*5890*/  PRMT R8, R0, 0x7610, R8 ;  /* 0x0000761000087816 */ /* 0x000fe40000000008 */
.L_x_3834:
[----:B------:R-:W-:Y:S05]  /*58a0*/  BSYNC B0 ;  /* 0x0000000000007941 */ /* 0x000fea0003800000 */
.L_x_3833:
[----:B------:R0:W-:Y:S01]  /*58b0*/  STG.E.U8 [R16.64], R8 ;  /* 0x0000000810007986 */ /* 0x0001e2000c101124 */
[----:B------:R-:W-:Y:S05]  /*58c0*/  BRA `(.L_x_3813) ;  /* 0x0000049000007947 */ /* 0x000fea0003800000 */
.L_x_3831:
        /* <DEDUP_REMOVED lines=17> */
.L_x_3838:
[----:B------:R-:W-:-:S04]  /*59e0*/  LOP3.LUT R2, R3, 0x80000000, RZ, 0xc0, !PT ;  /* 0x8000000003027812 */ /* 0x000fc800078ec0ff */
[----:B------:R-:W-:-:S04]  /*59f0*/  SHF.R.U32.HI R3, RZ, 0x18, R2 ;  /* 0x00000018ff037819 */ /* 0x000fc80000011602 */
[----:B------:R-:W-:-:S04]  /*5a00*/  LOP3.LUT R0, R0, R3, RZ, 0xfc, !PT ;  /* 0x0000000300007212 */ /* 0x000fc800078efcff */
[----:B------:R-:W-:Y:S02]  /*5a10*/  PRMT R8, R0, 0x7610, R8 ;  /* 0x0000761000087816 */ /* 0x000fe40000000008 */
.L_x_3837:
[----:B------:R-:W-:Y:S05]  /*5a20*/  BSYNC B0 ;  /* 0x0000000000007941 */ /* 0x000fea0003800000 */
.L_x_3836:
[----:B------:R0:W-:Y:S01]  /*5a30*/  STG.E.U8 [R16.64], R8 ;  /* 0x0000000810007986 */ /* 0x0001e2000c101124 */
[----:B------:R-:W-:Y:S05]  /*5a40*/  BRA `(.L_x_3813) ;  /* 0x0000031000007947 */ /* 0x000fea0003800000 */
.L_x_3830:
        /* <DEDUP_REMOVED lines=22> */
.L_x_3812:
        /* <DEDUP_REMOVED lines=20> */
.L_x_3840:
[----:B------:R-:W-:-:S06]  /*5cf0*/  HADD2.F32 R3, -RZ, R3.H0_H0 ;  /* 0x20000003ff037230 */ /* 0x000fcc0000004100 */
[----:B------:R-:W0:Y:S02]  /*5d00*/  F2I.U64.TRUNC R2, R3 ;  /* 0x0000000300027311 */ /* 0x000e24000020d800 */
[----:B0-----:R0:W-:Y:S01]  /*5d10*/  STG.E.64 [R16.64], R2 ;  /* 0x0000000210007986 */ /* 0x0011e2000c101b24 */
[----:B------:R-:W-:Y:S05]  /*5d20*/  BRA `(.L_x_3813) ;  /* 0x0000003000007947 */ /* 0x000fea0003800000 */
.L_x_3839:
[----:B------:R-:W-:-:S06]  /*5d30*/  HADD2.F32 R3, -RZ, R3.H0_H0 ;  /* 0x20000003ff037230 */ /* 0x000fcc0000004100 */
[----:B------:R-:W0:Y:S02]  /*5d40*/  F2I.FTZ.U32.TRUNC.NTZ R3, R3 ;  /* 0x0000000300037305 */ /* 0x000e24000021f000 */
[----:B0-----:R0:W-:Y:S02]  /*5d50*/  STG.E [R16.64], R3 ;  /* 0x0000000310007986 */ /* 0x0011e4000c101924 */
.L_x_3813:
        /* <DEDUP_REMOVED lines=231> */
.L_x_3841:
        /* <DEDUP_REMOVED lines=20> */
.L_x_3845:
[----:B------:R-:W2:Y:S02]  /*6d10*/  LDG.E.U8 R2, [R2.64] ;  /* 0x0000002402027981 */ /* 0x000ea4000c1e1100 */
[----:B--2---:R-:W0:Y:S02]  /*6d20*/  I2F.U16 R0, R2 ;  /* 0x0000000200007306 */ /* 0x004e240000101000 */
[----:B0-----:R-:W-:Y:S01]  /*6d30*/  F2FP.PACK_AB R0, RZ, R0 ;  /* 0x00000000ff00723e */ /* 0x001fe200000000ff */
[----:B------:R-:W-:Y:S05]  /*6d40*/  BRA `(.L_x_3847) ;  /* 0x00000e1000007947 */ /* 0x000fea0003800000 */
.L_x_3844:
        /* <DEDUP_REMOVED lines=10> */
.L_x_3849:
[----:B------:R-:W2:Y:S02]  /*6df0*/  LDG.E R2, [R2.64] ;  /* 0x0000002402027981 */ /* 0x000ea4000c1e1900 */
[----:B--2---:R-:W0:Y:S02]  /*6e00*/  I2F R0, R2 ;  /* 0x0000000200007306 */ /* 0x004e240000201400 */
[----:B0-----:R-:W-:Y:S01]  /*6e10*/  F2FP.PACK_AB R0, RZ, R0 ;  /* 0x00000000ff00723e */ /* 0x001fe200000000ff */
[----:B------:R-:W-:Y:S05]  /*6e20*/  BRA `(.L_x_3847) ;  /* 0x00000d3000007947 */ /* 0x000fea0003800000 */
.L_x_3848:
[----:B------:R-:W2:Y:S02]  /*6e30*/  LDG.E.U16 R2, [R2.64] ;  /* 0x0000002402027981 */ /* 0x000ea4000c1e1500 */
[----:B--2---:R-:W0:Y:S02]  /*6e40*/  I2F.S16 R0, R2 ;  /* 0x0000000200007306 */ /* 0x004e240000101400 */
[----:B0-----:R-:W-:Y:S01]  /*6e50*/  F2FP.PACK_AB R0, RZ, R0 ;  /* 0x00000000ff00723e */ /* 0x001fe200000000ff */
[----:B------:R-:W-:Y:S05]  /*6e60*/  BRA `(.L_x_3847) ;  /* 0x00000cf000007947 */ /* 0x000fea0003800000 */
.L_x_3843:
        /* <DEDUP_REMOVED lines=9> */
.L_x_3851:
[----:B------:R0:W5:Y:S01]  /*6f00*/  LDG.E.U16 R0, [R2.64] ;  /* 0x0000002402007981 */ /* 0x000162000c1e1500 */
[----:B------:R-:W-:Y:S05]  /*6f10*/  BRA `(.L_x_3847) ;  /* 0x00000c4000007947 */ /* 0x000fea0003800000 */
.L_x_3850:
        /* <DEDUP_REMOVED lines=9> */
.L_x_3853:
[----:B------:R0:W5:Y:S01]  /*6fb0*/  LDG.E.U16 R0, [R2.64] ;  /* 0x0000002402007981 */ /* 0x000162000c1e1500 */
[----:B------:R-:W-:Y:S05]  /*6fc0*/  BRA `(.L_x_3847) ;  /* 0x00000b9000007947 */ /* 0x000fea0003800000 */
.L_x_3852:
[----:B------:R-:W2:Y:S02]  /*6fd0*/  LDG.E.64 R2, [R2.64] ;  /* 0x0000002402027981 */ /* 0x000ea4000c1e1b00 */
[----:B--2---:R-:W0:Y:S01]  /*6fe0*/  F2F.F32.F64 R0, R2 ;  /* 0x0000000200007310 */ /* 0x004e220000301000 */
[----:B------:R-:W0:-:S14]  /*6ff0*/  DSETP.GEU.AND P0, PT, |R2|, c[0x2][0x0], PT ;  /* 0x008000000200762a */ /* 0x000e1c0003f0e200 */
[----:B0-----:R-:W-:-:S05]  /*7000*/  @!P0 FMUL R0, R0, 1.175494350822287508e-38 ;  /* 0x0080000000008820 */ /* 0x001fca0000400000 */
[----:B------:R-:W-:Y:S01]  /*7010*/  F2FP.PACK_AB R0, RZ, R0 ;  /* 0x00000000ff00723e */ /* 0x000fe200000000ff */
[----:B------:R-:W-:Y:S05]  /*7020*/  BRA `(.L_x_3847) ;  /* 0x00000b3000007947 */ /* 0x000fea0003800000 */
.L_x_3842:
        /* <DEDUP_REMOVED lines=13> */
.L_x_3856:
[----:B------:R-:W2:Y:S02]  /*7100*/  LDG.E.64 R2, [R2.64] ;  /* 0x0000002402027981 */ /* 0x000ea4000c1e1b00 */
[----:B--2---:R-:W0:Y:S01]  /*7110*/  F2F.F32.F64 R0, R2 ;  /* 0x0000000200007310 */ /* 0x004e220000301000 */
[----:B------:R-:W0:-:S14]  /*7120*/  DSETP.GEU.AND P0, PT, |R2|, c[0x2][0x0], PT ;  /* 0x008000000200762a */ /* 0x000e1c0003f0e200 */
[----:B0-----:R-:W-:-:S05]  /*7130*/  @!P0 FMUL R0, R0, 1.175494350822287508e-38 ;  /* 0x0080000000008820 */ /* 0x001fca0000400000 */
[----:B------:R-:W-:Y:S01]  /*7140*/  F2FP.PACK_AB R0, RZ, R0 ;  /* 0x00000000ff00723e */ /* 0x000fe200000000ff */
[----:B------:R-:W-:Y:S05]  /*7150*/  BRA `(.L_x_3847) ;  /* 0x00000a0000007947 */ /* 0x000fea0003800000 */
.L_x_3855:
        /* <DEDUP_REMOVED lines=28> */
.L_x_3858:
        /* <DEDUP_REMOVED lines=15> */
.L_x_3857:
[----:B------:R-:W2:Y:S02]  /*7410*/  LDG.E.U16 R0, [R2.64] ;  /* 0x0000002402007981 */ /* 0x000ea4000c1e1500 */
[----:B--2---:R-:W-:-:S04]  /*7420*/  PRMT R0, RZ, 0x5410, R0 ;  /* 0x00005410ff007816 */ /* 0x004fc80000000000 */
[----:B------:R-:W-:Y:S01]  /*7430*/  F2FP.PACK_AB R0, RZ, R0 ;  /* 0x00000000ff00723e */ /* 0x000fe200000000ff */
[----:B------:R-:W-:Y:S05]  /*7440*/  BRA `(.L_x_3847) ;  /* 0x0000071000007947 */ /* 0x000fea0003800000 */
.L_x_3854:
        /* <DEDUP_REMOVED lines=12> */
.L_x_3861:
        /* <DEDUP_REMOVED lines=21> */
.L_x_3865:
[----:B------:R-:W-:Y:S05]  /*7660*/  BSYNC B1 ;  /* 0x0000000000017941 */ /* 0x000fea0003800000 */
.L_x_3864:
[----:B------:R-:W-:Y:S01]  /*7670*/  LEA R3, R0, 0x3b800000, 0x17 ;  /* 0x3b80000000037811 */ /* 0x000fe200078eb8ff */
[----:B------:R-:W-:-:S05]  /*7680*/  IMAD.SHL.U32 R0, R2, 0x100000, RZ ;  /* 0x0010000002007824 */ /* 0x000fca00078e00ff */
[----:B------:R-:W-:Y:S02]  /*7690*/  LOP3.LUT R0, R3, R0, R4, 0xfe, !PT ;  /* 0x0000000003007212 */ /* 0x000fe400078efe04 */
.L_x_3863:
[----:B------:R-:W-:Y:S05]  /*76a0*/  BSYNC B0 ;  /* 0x0000000000007941 */ /* 0x000fea0003800000 */
.L_x_3862:
[----:B------:R-:W-:Y:S01]  /*76b0*/  F2FP.PACK_AB R0, RZ, R0 ;  /* 0x00000000ff00723e */ /* 0x000fe200000000ff */
[----:B------:R-:W-:Y:S05]  /*76c0*/  BRA `(.L_x_3847) ;  /* 0x0000049000007947 */ /* 0x000fea0003800000 */
.L_x_3860:
        /* <DEDUP_REMOVED lines=21> */
.L_x_3869:
[----:B------:R-:W-:Y:S05]  /*7820*/  BSYNC B1 ;  /* 0x0000000000017941 */ /* 0x000fea0003800000 */
.L_x_3868:
[----:B------:R-:W-:Y:S01]  /*7830*/  LEA R3, R0, 0x37800000, 0x17 ;  /* 0x3780000000037811 */ /* 0x000fe200078eb8ff */
[----:B------:R-:W-:-:S05]  /*7840*/  IMAD.SHL.U32 R0, R2, 0x200000, RZ ;  /* 0x0020000002007824 */ /* 0x000fca00078e00ff */
[----:B------:R-:W-:Y:S02]  /*7850*/  LOP3.LUT R0, R3, R0, R4, 0xfe, !PT ;  /* 0x0000000003007212 */ /* 0x000fe400078efe04 */
.L_x_3867:
[----:B------:R-:W-:Y:S05]  /*7860*/  BSYNC B0 ;  /* 0x0000000000007941 */ /* 0x000fea0003800000 */
.L_x_3866:
[----:B------:R-:W-:Y:S01]  /*7870*/  F2FP.PACK_AB R0, RZ, R0 ;  /* 0x00000000ff00723e */ /* 0x000fe200000000ff */
[----:B------:R-:W-:Y:S05]  /*7880*/  BRA `(.L_x_3847) ;  /* 0x000002d000007947 */ /* 0x000fea0003800000 */
.L_x_3859:
        /* <DEDUP_REMOVED lines=14> */
.L_x_3873:
[----:B------:R-:W-:Y:S05]  /*7970*/  BSYNC B0 ;  /* 0x0000000000007941 */ /* 0x000fea0003800000 */
.L_x_3872:
[----:B------:R-:W-:Y:S01]  /*7980*/  F2FP.PACK_AB R0, RZ, R0 ;  /* 0x00000000ff00723e */ /* 0x000fe200000000ff */
[----:B------:R-:W-:Y:S05]  /*7990*/  BRA `(.L_x_3847) ;  /* 0x000001c000007947 */ /* 0x000fea0003800000 */
.L_x_3846:
        /* <DEDUP_REMOVED lines=21> */
.L_x_3871:
[----:B------:R-:W2:Y:S02]  /*7af0*/  LDG.E.64 R2, [R2.64] ;  /* 0x0000002402027981 */ /* 0x000ea4000c1e1b00 */
[----:B--2---:R-:W0:Y:S02]  /*7b00*/  I2F.U64 R0, R2 ;  /* 0x0000000200007312 */ /* 0x004e240000301000 */
[----:B0-----:R-:W-:Y:S01]  /*7b10*/  F2FP.PACK_AB R0, RZ, R0 ;  /* 0x00000000ff00723e */ /* 0x001fe200000000ff */
[----:B------:R-:W-:Y:S05]  /*7b20*/  BRA `(.L_x_3847) ;  /* 0x0000003000007947 */ /* 0x000fea0003800000 */
.L_x_3870:
[----:B------:R-:W2:Y:S02]  /*7b30*/  LDG.E R2, [R2.64] ;  /* 0x0000002402027981 */ /* 0x000ea4000c1e1900 */
[----:B--2---:R-:W0:Y:S02]  /*7b40*/  I2F.U32 R0, R2 ;  /* 0x0000000200007306 */ /* 0x004e240000201000 */
[----:B0-----:R-:W-:-:S06]  /*7b50*/  F2FP.PACK_AB R0, RZ, R0 ;  /* 0x00000000ff00723e */ /* 0x001fcc00000000ff */
.L_x_3847:
        /* <DEDUP_REMOVED lines=8> */
.L_x_3875:
[----:B------:R-:W-:Y:S05]  /*7be0*/  BSYNC B0 ;  /* 0x0000000000007941 */ /* 0x000fea0003800000 */
.L_x_3874:
        /* <DEDUP_REMOVED lines=22> */
.L_x_3879:
[----:B------:R-:W-:-:S06]  /*7d50*/  HADD2.F32 R3, -RZ, R3.H0_H0 ;  /* 0x20000003ff037230 */ /* 0x000fcc0000004100 */
[----:B------:R-:W0:Y:S02]  /*7d60*/  F2I.S64.TRUNC R2, R3 ;  /* 0x0000000300027311 */ /* 0x000e24000020d900 */
[----:B0-----:R0:W-:Y:S01]  /*7d70*/  STG.E.U8 [R16.64], R2 ;  /* 0x0000000210007986 */ /* 0x0011e2000c101124 */
[----:B------:R-:W-:Y:S05]  /*7d80*/  BRA `(.L_x_3881) ;  /* 0x00000e4000007947 */ /* 0x000fea0003800000 */
.L_x_3878:
        /* <DEDUP_REMOVED lines=10> */
.L_x_3883:
[----:B------:R-:W-:-:S06]  /*7e30*/  HADD2.F32 R3, -RZ, R3.H0_H0 ;  /* 0x20000003ff037230 */ /* 0x000fcc0000004100 */
[----:B------:R-:W0:Y:S02]  /*7e40*/  F2I.FTZ.TRUNC.NTZ R3, R3 ;  /* 0x0000000300037305 */ /* 0x000e24000021f100 */
[----:B0-----:R0:W-:Y:S01]  /*7e50*/  STG.E [R16.64], R3 ;  /* 0x0000000310007986 */ /* 0x0011e2000c101924 */
[----:B------:R-:W-:Y:S05]  /*7e60*/  BRA `(.L_x_3881) ;  /* 0x00000d6000007947 */ /* 0x000fea0003800000 */
.L_x_3882:
[----:B------:R-:W-:-:S06]  /*7e70*/  HADD2.F32 R3, -RZ, R3.H0_H0 ;  /* 0x20000003ff037230 */ /* 0x000fcc0000004100 */
[----:B------:R-:W0:Y:S02]  /*7e80*/  F2I.FTZ.TRUNC.NTZ R3, R3 ;  /* 0x0000000300037305 */ /* 0x000e24000021f100 */
[----:B0-----:R0:W-:Y:S01]  /*7e90*/  STG.E.U16 [R16.64], R3 ;  /* 0x0000000310007986 */ /* 0x0011e2000c101524 */
[----:B------:R-:W-:Y:S05]  /*7ea0*/  BRA `(.L_x_3881) ;  /* 0x00000d2000007947 */ /* 0x000fea0003800000 */
.L_x_3877:
        /* <DEDUP_REMOVED lines=9> */
.L_x_3885:
[----:B------:R0:W-:Y:S01]  /*7f40*/  STG.E.U16 [R16.64], R3 ;  /* 0x0000000310007986 */ /* 0x0001e2000c101524 */
[----:B------:R-:W-:Y:S05]  /*7f50*/  BRA `(.L_x_3881) ;  /* 0x00000c7000007947 */ /* 0x000fea0003800000 */
.L_x_3884:
        /* <DEDUP_REMOVED lines=10> */
.L_x_3887:
[----:B------:R-:W-:-:S05]  /*8000*/  HADD2.F32 R0, -RZ, R3.H0_H0 ;  /* 0x20000003ff007230 */ /* 0x000fca0000004100 */
[----:B------:R-:W-:-:S04]  /*8010*/  F2FP.PACK_AB R0, RZ, R0 ;  /* 0x00000000ff00723e */ /* 0x000fc800000000ff */
[----:B------:R-:W-:-:S05]  /*8020*/  PRMT R0, R0, 0x5410, RZ ;  /* 0x0000541000007816 */ /* 0x000fca00000000ff */
[----:B------:R0:W-:Y:S01]  /*8030*/  STG.E [R16.64], R0 ;  /* 0x0000000010007986 */ /* 0x0001e2000c101924 */
[----:B------:R-:W-:Y:S05]  /*8040*/  BRA `(.L_x_3881) ;  /* 0x00000b8000007947 */ /* 0x000fea0003800000 */
.L_x_3886:
[----:B------:R-:W-:-:S05]  /*8050*/  HADD2.F32 R2, -RZ, R3.H0_H0 ;  /* 0x20000003ff027230 */ /* 0x000fca0000004100 */
[----:B------:R-:W-:-:S06]  /*8060*/  FMUL.FTZ R2, R2, 1 ;  /* 0x3f80000002027820 */ /* 0x000fcc0000410000 */
[----:B------:R-:W0:Y:S02]  /*8070*/  F2F.F64.F32 R2, R2 ;  /* 0x0000000200027310 */ /* 0x000e240000201800 */
[----:B0-----:R0:W-:Y:S01]  /*8080*/  STG.E.64 [R16.64], R2 ;  /* 0x0000000210007986 */ /* 0x0011e2000c101b24 */
[----:B------:R-:W-:Y:S05]  /*8090*/  BRA `(.L_x_3881) ;  /* 0x00000b3000007947 */ /* 0x000fea0003800000 */
.L_x_3876:
        /* <DEDUP_REMOVED lines=13> */
.L_x_3890:
[----:B------:R-:W-:Y:S01]  /*8170*/  HADD2.F32 R3, -RZ, R3.H0_H0 ;  /* 0x20000003ff037230 */ /* 0x000fe20000004100 */
[----:B------:R-:W-:-:S04]  /*8180*/  CS2R R6, SRZ ;  /* 0x0000000000067805 */ /* 0x000fc8000001ff00 */
[----:B------:R-:W-:-:S04]  /*8190*/  FMUL.FTZ R3, R3, 1 ;  /* 0x3f80000003037820 */ /* 0x000fc80000410000 */
[----:B------:R-:W0:Y:S02]  /*81a0*/  F2F.F64.F32 R4, R3 ;  /* 0x0000000300047310 */ /* 0x000e240000201800 */
[----:B0-----:R0:W-:Y:S01]  /*81b0*/  STG.E.128 [R16.64], R4 ;  /* 0x0000000410007986 */ /* 0x0011e2000c101d24 */
[----:B------:R-:W-:Y:S05]  /*81c0*/  BRA `(.L_x_3881) ;  /* 0x00000a0000007947 */ /* 0x000fea0003800000 */
.L_x_3889:
        /* <DEDUP_REMOVED lines=21> */
.L_x_3894:
[----:B------:R-:W-:Y:S05]  /*8320*/  BSYNC B0 ;  /* 0x0000000000007941 */ /* 0x000fea0003800000 */
.L_x_3893:
[----:B------:R-:W-:-:S05]  /*8330*/  LOP3.LUT R3, R0, R3, RZ, 0xfc, !PT ;  /* 0x0000000300037212 */ /* 0x000fca00078efcff */
[----:B------:R0:W-:Y:S01]  /*8340*/  STG.E.U8 [R16.64], R3 ;  /* 0x0000000310007986 */ /* 0x0001e2000c101124 */
[----:B------:R-:W-:Y:S05]  /*8350*/  BRA `(.L_x_3881) ;  /* 0x0000087000007947 */ /* 0x000fea0003800000 */
.L_x_3892:
        /* <DEDUP_REMOVED lines=13> */
.L_x_3896:
[----:B------:R-:W-:Y:S01]  /*8430*/  IMAD.MOV.U32 R0, RZ, RZ, 0x7f ;  /* 0x0000007fff007424 */ /* 0x000fe200078e00ff */
[----:B------:R-:W-:-:S04]  /*8440*/  ISETP.GT.U32.AND P0, PT, R2, 0x7f800000, PT ;  /* 0x7f8000000200780c */ /* 0x000fc80003f04070 */
[----:B------:R-:W-:-:S04]  /*8450*/  SEL R0, R0, 0x7c, P0 ;  /* 0x0000007c00007807 */ /* 0x000fc80000000000 */
.L_x_3897:
[----:B------:R-:W-:Y:S05]  /*8460*/  BSYNC B0 ;  /* 0x0000000000007941 */ /* 0x000fea0003800000 */
.L_x_3895:
[----:B------:R-:W-:-:S04]  /*8470*/  LOP3.LUT R2, R3, 0x80000000, RZ, 0xc0, !PT ;  /* 0x8000000003027812 */ /* 0x000fc800078ec0ff */
[----:B------:R-:W-:-:S04]  /*8480*/  SHF.R.U32.HI R3, RZ, 0x18, R2 ;  /* 0x00000018ff037819 */ /* 0x000fc80000011602 */
[----:B------:R-:W-:-:S05]  /*8490*/  LOP3.LUT R3, R0, R3, RZ, 0xfc, !PT ;  /* 0x0000000300037212 */ /* 0x000fca00078efcff */
[----:B------:R0:W-:Y:S01]  /*84a0*/  STG.E.U8 [R16.64], R3 ;  /* 0x0000000310007986 */ /* 0x0001e2000c101124 */
[----:B------:R-:W-:Y:S05]  /*84b0*/  BRA `(.L_x_3881) ;  /* 0x0000071000007947 */ /* 0x000fea0003800000 */
.L_x_3891:
[----:B------:R-:W-:-:S05]  /*84c0*/  HADD2.F32 R0, -RZ, R3.H0_H0 ;  /* 0x20000003ff007230 */ /* 0x000fca0000004100 */
[----:B------:R-:W-:-:S05]  /*84d0*/  F2FP.BF16.PACK_AB R0, RZ, R0 ;  /* 0x00000000ff00723e */ /* 0x000fca00000010ff */
[----:B------:R0:W-:Y:S01]  /*84e0*/  STG.E.U16 [R16.64], R0 ;  /* 0x0000000010007986 */ /* 0x0001e2000c101524 */
[----:B------:R-:W-:Y:S05]  /*84f0*/  BRA `(.L_x_3881) ;  /* 0x000006d000007947 */ /* 0x000fea0003800000 */
.L_x_3888:
        /* <DEDUP_REMOVED lines=12> */
.L_x_3900:
        /* <DEDUP_REMOVED lines=17> */
.L_x_3903:
[----:B------:R-:W-:-:S04]  /*86d0*/  LOP3.LUT R2, R3, 0x80000000, RZ, 0xc0, !PT ;  /* 0x8000000003027812 */ /* 0x000fc800078ec0ff */
[----:B------:R-:W-:-:S04]  /*86e0*/  SHF.R.U32.HI R3, RZ, 0x18, R2 ;  /* 0x00000018ff037819 */ /* 0x000fc80000011602 */
[----:B------:R-:W-:-:S04]  /*86f0*/  LOP3.LUT R0, R0, R3, RZ, 0xfc, !PT ;  /* 0x0000000300007212 */ /* 0x000fc800078efcff */
[----:B------:R-:W-:Y:S02]  /*8700*/  PRMT R8, R0, 0x7610, R8 ;  /* 0x0000761000087816 */ /* 0x000fe40000000008 */
.L_x_3902:
[----:B------:R-:W-:Y:S05]  /*8710*/  BSYNC B0 ;  /* 0x0000000000007941 */ /* 0x000fea0003800000 */
.L_x_3901:
[----:B------:R0:W-:Y:S01]  /*8720*/  STG.E.U8 [R16.64], R8 ;  /* 0x0000000810007986 */ /* 0x0001e2000c101124 */
[----:B------:R-:W-:Y:S05]  /*8730*/  BRA `(.L_x_3881) ;  /* 0x0000049000007947 */ /* 0x000fea0003800000 */
.L_x_3899:
        /* <DEDUP_REMOVED lines=17> */
.L_x_3906:
[----:B------:R-:W-:-:S04]  /*8850*/  LOP3.LUT R2, R3, 0x80000000, RZ, 0xc0, !PT ;  /* 0x8000000003027812 */ /* 0x000fc800078ec0ff */
[----:B------:R-:W-:-:S04]  /*8860*/  SHF.R.U32.HI R3, RZ, 0x18, R2 ;  /* 0x00000018ff037819 */ /* 0x000fc80000011602 */
[----:B------:R-:W-:-:S04]  /*8870*/  LOP3.LUT R0, R0, R3, RZ, 0xfc, !PT ;  /* 0x0000000300007212 */ /* 0x000fc800078efcff */
[----:B------:R-:W-:Y:S02]  /*8880*/  PRMT R8, R0, 0x7610, R8 ;  /* 0x0000761000087816 */ /* 0x000fe40000000008 */
.L_x_3905:
[----:B------:R-:W-:Y:S05]  /*8890*/  BSYNC B0 ;  /* 0x0000000000007941 */ /* 0x000fea0003800000 */
.L_x_3904:
[----:B------:R0:W-:Y:S01]  /*88a0*/  STG.E.U8 [R16.64], R8 ;  /* 0x0000000810007986 */ /* 0x0001e2000c101124 */
[----:B------:R-:W-:Y:S05]  /*88b0*/  BRA `(.L_x_3881) ;  /* 0x0000031000007947 */ /* 0x000fea0003800000 */
.L_x_3898:
        /* <DEDUP_REMOVED lines=22> */
.L_x_3880:
        /* <DEDUP_REMOVED lines=20> */
.L_x_3908:
[----:B------:R-:W-:-:S06]  /*8b60*/  HADD2.F32 R3, -RZ, R3.H0_H0 ;  /* 0x20000003ff037230 */ /* 0x000fcc0000004100 */
[----:B------:R-:W0:Y:S02]  /*8b70*/  F2I.U64.TRUNC R2, R3 ;  /* 0x0000000300027311 */ /* 0x000e24000020d800 */
[----:B0-----:R0:W-:Y:S01]  /*8b80*/  STG.E.64 [R16.64], R2 ;  /* 0x0000000210007986 */ /* 0x0011e2000c101b24 */
[----:B------:R-:W-:Y:S05]  /*8b90*/  BRA `(.L_x_3881) ;  /* 0x0000003000007947 */ /* 0x000fea0003800000 */
.L_x_3907:
[----:B------:R-:W-:-:S06]  /*8ba0*/  HADD2.F32 R3, -RZ, R3.H0_H0 ;  /* 0x20000003ff037230 */ /* 0x000fcc0000004100 */
[----:B------:R-:W0:Y:S02]  /*8bb0*/  F2I.FTZ.U32.TRUNC.NTZ R3, R3 ;  /* 0x0000000300037305 */ /* 0x000e24000021f000 */
[----:B0-----:R0:W-:Y:S02]  /*8bc0*/  STG.E [R16.64], R3 ;  /* 0x0000000310007986 */ /* 0x0011e4000c101924 */
.L_x_3881:
[----:B------:R-:W-:Y:S02]  /*8bd0*/  IADD3 R19, R19, 0x80, RZ ;  /* 0x0000008013137810 */ /* 0x000fe40007ffe0ff */
.L_x_3772:
[----:B------:R-:W-:Y:S05]  /*8be0*/  BSYNC B6 ;  /* 0x0000000000067941 */ /* 0x000fea0003800000 */
.L_x_3771:
        /* <DEDUP_REMOVED lines=230> */
.L_x_3909:
        /* <DEDUP_REMOVED lines=20> */
.L_x_3913:
[----:B------:R-:W2:Y:S02]  /*9b90*/  LDG.E.U8 R2, [R2.64] ;  /* 0x0000002402027981 */ /* 0x000ea4000c1e1100 */
[----:B--2---:R-:W0:Y:S02]  /*9ba0*/  I2F.U16 R0, R2 ;  /* 0x0000000200007306 */ /* 0x004e240000101000 */
[----:B0-----:R-:W-:Y:S01]  /*9bb0*/  F2FP.PACK_AB R0, RZ, R0 ;  /* 0x00000000ff00723e */ /* 0x001fe200000000ff */
[----:B------:R-:W-:Y:S05]  /*9bc0*/  BRA `(.L_x_3915) ;  /* 0x00000e1000007947 */ /* 0x000fea0003800000 */
.L_x_3912:
        /* <DEDUP_REMOVED lines=10> */
.L_x_3917:
[----:B------:R-:W2:Y:S02]  /*9c70*/  LDG.E R2, [R2.64] ;  /* 0x0000002402027981 */ /* 0x000ea4000c1e1900 */
[----:B--2---:R-:W0:Y:S02]  /*9c80*/  I2F R0, R2 ;  /* 0x0000000200007306 */ /* 0x004e240000201400 */
[----:B0-----:R-:W-:Y:S01]  /*9c90*/  F2FP.PACK_AB R0, RZ, R0 ;  /* 0x00000000ff00723e */ /* 0x001fe200000000ff */
[----:B------:R-:W-:Y:S05]  /*9ca0*/  BRA `(.L_x_3915) ;  /* 0x00000d3000007947 */ /* 0x000fea0003800000 */
.L_x_3916:
[----:B------:R-:W2:Y:S02]  /*9cb0*/  LDG.E.U16 R2, [R2.64] ;  /* 0x0000002402027981 */ /* 0x000ea4000c1e1500 */
[----:B--2---:R-:W0:Y:S02]  /*9cc0*/  I2F.S16 R0, R2 ;  /* 0x0000000200007306 */ /* 0x004e240000101400 */
[----:B0-----:R-:W-:Y:S01]  /*9cd0*/  F2FP.PACK_AB R0, RZ, R0 ;  /* 0x00000000ff00723e */ /* 0x001fe200000000ff */
[----:B------:R-:W-:Y:S05]  /*9ce0*/  BRA `(.L_x_3915) ;  /* 0x00000cf000007947 */ /* 0x000fea0003800000 */
.L_x_3911:
        /* <DEDUP_REMOVED lines=9> */
.L_x_3919:
[----:B------:R0:W5:Y:S01]  /*9d80*/  LDG.E.U16 R0, [R2.64] ;  /* 0x0000002402007981 */ /* 0x000162000c1e1500 */
[----:B------:R-:W-:Y:S05]  /*9d90*/  BRA `(.L_x_3915) ;  /* 0x00000c4000007947 */ /* 0x000fea0003800000 */
.L_x_3918:
        /* <DEDUP_REMOVED lines=9> */
.L_x_3921:
[----:B------:R0:W5:Y:S01]  /*9e30*/  LDG.E.U16 R0, [R2.64] ;  /* 0x0000002402007981 */ /* 0x000162000c1e1500 */
[----:B------:R-:W-:Y:S05]  /*9e40*/  BRA `(.L_x_3915) ;  /* 0x00000b9000007947 */ /* 0x000fea0003800000 */
.L_x_3920:
[----:B------:R-:W2:Y:S02]  /*9e50*/  LDG.E.64 R2, [R2.64] ;  /* 0x0000002402027981 */ /* 0x000ea4000c1e1b00 */
[----:B--2---:R-:W0:Y:S01]  /*9e60*/  F2F.F32.F64 R0, R2 ;  /* 0x0000000200007310 */ /* 0x004e220000301000 */
[----:B------:R-:W0:-:S14]  /*9e70*/  DSETP.GEU.AND P0, PT, |R2|, c[0x2][0x0], PT ;  /* 0x008000000200762a */ /* 0x000e1c0003f0e200 */
[----:B0-----:R-:W-:-:S05]  /*9e80*/  @!P0 FMUL R0, R0, 1.175494350822287508e-38 ;  /* 0x0080000000008820 */ /* 0x001fca0000400000 */
[----:B------:R-:W-:Y:S01]  /*9e90*/  F2FP.PACK_AB R0, RZ, R0 ;  /* 0x00000000ff00723e */ /* 0x000fe200000000ff */
[----:B------:R-:W-:Y:S05]  /*9ea0*/  BRA `(.L_x_3915) ;  /* 0x00000b3000007947 */ /* 0x000fea0003800000 */
.L_x_3910:
        /* <DEDUP_REMOVED lines=13> */
.L_x_3924:
[----:B------:R-:W2:Y:S02]  /*9f80*/  LDG.E.64 R2, [R2.64] ;  /* 0x0000002402027981 */ /* 0x000ea4000c1e1b00 */
[----:B--2---:R-:W0:Y:S01]  /*9f90*/  F2F.F32.F64 R0, R2 ;  /* 0x0000000200007310 */ /* 0x004e220000301000 */
[----:B------:R-:W0:-:S14]  /*9fa0*/  DSETP.GEU.AND P0, PT, |R2|, c[0x2][0x0], PT ;  /* 0x008000000200762a */ /* 0x000e1c0003f0e200 */
[----:B0-----:R-:W-:-:S05]  /*9fb0*/  @!P0 FMUL R0, R0, 1.175494350822287508e-38 ;  /* 0x0080000000008820 */ /* 0x001fca0000400000 */
[----:B------:R-:W-:Y:S01]  /*9fc0*/  F2FP.PACK_AB R0, RZ, R0 ;  /* 0x00000000ff00723e */ /* 0x000fe200000000ff */
[----:B------:R-:W-:Y:S05]  /*9fd0*/  BRA `(.L_x_3915) ;  /* 0x00000a0000007947 */ /* 0x000fea0003800000 */
.L_x_3923:
        /* <DEDUP_REMOVED lines=28> */
.L_x_3926:
        /* <DEDUP_REMOVED lines=15> */
.L_x_3925:
[----:B------:R-:W2:Y:S02]  /*a290*/  LDG.E.U16 R0, [R2.64] ;  /* 0x0000002402007981 */ /* 0x000ea4000c1e1500 */
[----:B--2---:R-:W-:-:S04]  /*a2a0*/  PRMT R0, RZ, 0x5410, R0 ;  /* 0x00005410ff007816 */ /* 0x004fc80000000000 */
[----:B------:R-:W-:Y:S01]  /*a2b0*/  F2FP.PACK_AB R0, RZ, R0 ;  /* 0x00000000ff00723e */ /* 0x000fe200000000ff */
[----:B------:R-:W-:Y:S05]  /*a2c0*/  BRA `(.L_x_3915) ;  /* 0x0000071000007947 */ /* 0x000fea0003800000 */
.L_x_3922:
        /* <DEDUP_REMOVED lines=12> */
.L_x_3929:
        /* <DEDUP_REMOVED lines=21> */
.L_x_3933:
[----:B------:R-:W-:Y:S05]  /*a4e0*/  BSYNC B1 ;  /* 0x0000000000017941 */ /* 0x000fea0003800000 */
.L_x_3932:
[----:B------:R-:W-:Y:S01]  /*a4f0*/  LEA R3, R0, 0x3b800000, 0x17 ;  /* 0x3b80000000037811 */ /* 0x000fe200078eb8ff */
[----:B------:R-:W-:-:S05]  /*a500*/  IMAD.SHL.U32 R0, R2, 0x100000, RZ ;  /* 0x0010000002007824 */ /* 0x000fca00078e00ff */
[----:B------:R-:W-:Y:S02]  /*a510*/  LOP3.LUT R0, R3, R0, R4, 0xfe, !PT ;  /* 0x0000000003007212 */ /* 0x000fe400078efe04 */
.L_x_3931:
[----:B------:R-:W-:Y:S05]  /*a520*/  BSYNC B0 ;  /* 0x0000000000007941 */ /* 0x000fea0003800000 */
.L_x_3930:
[----:B------:R-:W-:Y:S01]  /*a530*/  F2FP.PACK_AB R0, RZ, R0 ;  /* 0x00000000ff00723e */ /* 0x000fe200000000ff */
[----:B------:R-:W-:Y:S05]  /*a540*/  BRA `(.L_x_3915) ;  /* 0x0000049000007947 */ /* 0x000fea0003800000 */
.L_x_3928:
        /* <DEDUP_REMOVED lines=21> */
.L_x_3937:
[----:B------:R-:W-:Y:S05]  /*a6a0*/  BSYNC B1 ;  /* 0x0000000000017941 */ /* 0x000fea0003800000 */
.L_x_3936:
[----:B------:R-:W-:Y:S01]  /*a6b0*/  LEA R3, R0, 0x37800000, 0x17 ;  /* 0x3780000000037811 */ /* 0x000fe200078eb8ff */
[----:B------:R-:W-:-:S05]  /*a6c0*/  IMAD.SHL.U32 R0, R2, 0x200000, RZ ;  /* 0x0020000002007824 */ /* 0x000fca00078e00ff */
[----:B------:R-:W-:Y:S02]  /*a6d0*/  LOP3.LUT R0, R3, R0, R4, 0xfe, !PT ;  /* 0x0000000003007212 */ /* 0x000fe400078efe04 */
.L_x_3935:
[----:B------:R-:W-:Y:S05]  /*a6e0*/  BSYNC B0 ;  /* 0x0000000000007941 */ /* 0x000fea0003800000 */
.L_x_3934:
[----:B------:R-:W-:Y:S01]  /*a6f0*/  F2FP.PACK_AB R0, RZ, R0 ;  /* 0x00000000ff00723e */ /* 0x000fe200000000ff */
[----:B------:R-:W-:Y:S05]  /*a700*/  BRA `(.L_x_3915) ;  /* 0x000002d000007947 */ /* 0x000fea0003800000 */
.L_x_3927:
        /* <DEDUP_REMOVED lines=14> */
.L_x_3941:
[----:B------:R-:W-:Y:S05]  /*a7f0*/  BSYNC B0 ;  /* 0x0000000000007941 */ /* 0x000fea0003800000 */
.L_x_3940:
[----:B------:R-:W-:Y:S01]  /*a800*/  F2FP.PACK_AB R0, RZ, R0 ;  /* 0x00000000ff00723e */ /* 0x000fe200000000ff */
[----:B------:R-:W-:Y:S05]  /*a810*/  BRA `(.L_x_3915) ;  /* 0x000001c000007947 */ /* 0x000fea0003800000 */
.L_x_3914:
        /* <DEDUP_REMOVED lines=21> */
.L_x_3939:
[----:B------:R-:W2:Y:S02]  /*a970*/  LDG.E.64 R2, [R2.64] ;  /* 0x0000002402027981 */ /* 0x000ea4000c1e1b00 */
[----:B--2---:R-:W0:Y:S02]  /*a980*/  I2F.U64 R0, R2 ;  /* 0x0000000200007312 */ /* 0x004e240000301000 */
[----:B0-----:R-:W-:Y:S01]  /*a990*/  F2FP.PACK_AB R0, RZ, R0 ;  /* 0x00000000ff00723e */ /* 0x001fe200000000ff */
[----:B------:R-:W-:Y:S05]  /*a9a0*/  BRA `(.L_x_3915) ;  /* 0x0000003000007947 */ /* 0x000fea0003800000 */
.L_x_3938:
[----:B------:R-:W2:Y:S02]  /*a9b0*/  LDG.E R2, [R2.64] ;  /* 0x0000002402027981 */ /* 0x000ea4000c1e1900 */
[----:B--2---:R-:W0:Y:S02]  /*a9c0*/  I2F.U32 R0, R2 ;  /* 0x0000000200007306 */ /* 0x004e240000201000 */
[----:B0-----:R-:W-:-:S06]  /*a9d0*/  F2FP.PACK_AB R0, RZ, R0 ;  /* 0x00000000ff00723e */ /* 0x001fcc00000000ff */
.L_x_3915:
        /* <DEDUP_REMOVED lines=8> */
.L_x_3943:
[----:B------:R-:W-:Y:S05]  /*aa60*/  BSYNC B0 ;  /* 0x0000000000007941 */ /* 0x000fea0003800000 */
.L_x_3942:
        /* <DEDUP_REMOVED lines=22> */
.L_x_3947:
[----:B------:R-:W-:-:S06]  /*abd0*/  HADD2.F32 R3, -RZ, R3.H0_H0 ;  /* 0x20000003ff037230 */ /* 0x000fcc0000004100 */
[----:B------:R-:W0:Y:S02]  /*abe0*/  F2I.S64.TRUNC R2, R3 ;  /* 0x0000000300027311 */ /* 0x000e24000020d900 */
[----:B0-----:R-:W-:Y:S01]  /*abf0*/  STG.E.U8 [R16.64], R2 ;  /* 0x0000000210007986 */ /* 0x001fe2000c101124 */
[----:B------:R-:W-:Y:S05]  /*ac00*/  EXIT ;  /* 0x000000000000794d */ /* 0x000fea0003800000 */
.L_x_3946:
        /* <DEDUP_REMOVED lines=10> */
.L_x_3950:
[----:B------:R-:W-:-:S06]  /*acb0*/  HADD2.F32 R3, -RZ, R3.H0_H0 ;  /* 0x20000003ff037230 */ /* 0x000fcc0000004100 */
[----:B------:R-:W0:Y:S02]  /*acc0*/  F2I.FTZ.TRUNC.NTZ R3, R3 ;  /* 0x0000000300037305 */ /* 0x000e24000021f100 */
[----:B0-----:R-:W-:Y:S01]  /*acd0*/  STG.E [R16.64], R3 ;  /* 0x0000000310007986 */ /* 0x001fe2000c101924 */
[----:B------:R-:W-:Y:S05]  /*ace0*/  EXIT ;  /* 0x000000000000794d */ /* 0x000fea0003800000 */
.L_x_3949:
[----:B------:R-:W-:-:S06]  /*acf0*/  HADD2.F32 R3, -RZ, R3.H0_H0 ;  /* 0x20000003ff037230 */ /* 0x000fcc0000004100 */
[----:B------:R-:W0:Y:S02]  /*ad00*/  F2I.FTZ.TRUNC.NTZ R3, R3 ;  /* 0x0000000300037305 */ /* 0x000e24000021f100 */
[----:B0-----:R-:W-:Y:S01]  /*ad10*/  STG.E.U16 [R16.64], R3 ;  /* 0x0000000310007986 */ /* 0x001fe2000c101524 */
[----:B------:R-:W-:Y:S05]  /*ad20*/  EXIT ;  /* 0x000000000000794d */ /* 0x000fea0003800000 */
.L_x_3945:
        /* <DEDUP_REMOVED lines=9> */
.L_x_3952:
[----:B------:R-:W-:Y:S01]  /*adc0*/  STG.E.U16 [R16.64], R3 ;  /* 0x0000000310007986 */ /* 0x000fe2000c101524 */
[----:B------:R-:W-:Y:S05]  /*add0*/  EXIT ;  /* 0x000000000000794d */ /* 0x000fea0003800000 */
.L_x_3951:
        /* <DEDUP_REMOVED lines=10> */
.L_x_3954:
[----:B------:R-:W-:-:S05]  /*ae80*/  HADD2.F32 R0, -RZ, R3.H0_H0 ;  /* 0x20000003ff007230 */ /* 0x000fca0000004100 */
[----:B------:R-:W-:-:S04]  /*ae90*/  F2FP.PACK_AB R0, RZ, R0 ;  /* 0x00000000ff00723e */ /* 0x000fc800000000ff */
[----:B------:R-:W-:-:S05]  /*aea0*/  PRMT R0, R0, 0x5410, RZ ;  /* 0x0000541000007816 */ /* 0x000fca00000000ff */
[----:B------:R-:W-:Y:S01]  /*aeb0*/  STG.E [R16.64], R0 ;  /* 0x0000000010007986 */ /* 0x000fe2000c101924 */
[----:B------:R-:W-:Y:S05]  /*aec0*/  EXIT ;  /* 0x000000000000794d */ /* 0x000fea0003800000 */
.L_x_3953:
[----:B------:R-:W-:-:S05]  /*aed0*/  HADD2.F32 R2, -RZ, R3.H0_H0 ;  /* 0x20000003ff027230 */ /* 0x000fca0000004100 */
[----:B------:R-:W-:-:S06]  /*aee0*/  FMUL.FTZ R2, R2, 1 ;  /* 0x3f80000002027820 */ /* 0x000fcc0000410000 */
[----:B------:R-:W0:Y:S02]  /*aef0*/  F2F.F64.F32 R2, R2 ;  /* 0x0000000200027310 */ /* 0x000e240000201800 */
[----:B0-----:R-:W-:Y:S01]  /*af00*/  STG.E.64 [R16.64], R2 ;  /* 0x0000000210007986 */ /* 0x001fe2000c101b24 */
[----:B------:R-:W-:Y:S05]  /*af10*/  EXIT ;  /* 0x000000000000794d */ /* 0x000fea0003800000 */
.L_x_3944:
        /* <DEDUP_REMOVED lines=13> */
.L_x_3957:
[----:B------:R-:W-:Y:S01]  /*aff0*/  HADD2.F32 R3, -RZ, R3.H0_H0 ;  /* 0x20000003ff037230 */ /* 0x000fe20000004100 */
[----:B------:R-:W-:-:S04]  /*b000*/  CS2R R6, SRZ ;  /* 0x0000000000067805 */ /* 0x000fc8000001ff00 */
[----:B------:R-:W-:-:S04]  /*b010*/  FMUL.FTZ R3, R3, 1 ;  /* 0x3f80000003037820 */ /* 0x000fc80000410000 */
[----:B------:R-:W0:Y:S02]  /*b020*/  F2F.F64.F32 R4, R3 ;  /* 0x0000000300047310 */ /* 0x000e240000201800 */
[----:B0-----:R-:W-:Y:S01]  /*b030*/  STG.E.128 [R16.64], R4 ;  /* 0x0000000410007986 */ /* 0x001fe2000c101d24 */
[----:B------:R-:W-:Y:S05]  /*b040*/  EXIT ;  /* 0x000000000000794d */ /* 0x000fea0003800000 */
.L_x_3956:
        /* <DEDUP_REMOVED lines=21> */
.L_x_3961:
[----:B------:R-:W-:Y:S05]  /*b1a0*/  BSYNC B0 ;  /* 0x0000000000007941 */ /* 0x000fea0003800000 */
.L_x_3960:
[----:B------:R-:W-:-:S05]  /*b1b0*/  LOP3.LUT R3, R0, R3, RZ, 0xfc, !PT ;  /* 0x0000000300037212 */ /* 0x000fca00078efcff */
[----:B------:R-:W-:Y:S01]  /*b1c0*/  STG.E.U8 [R16.64], R3 ;  /* 0x0000000310007986 */ /* 0x000fe2000c101124 */
[----:B------:R-:W-:Y:S05]  /*b1d0*/  EXIT ;  /* 0x000000000000794d */ /* 0x000fea0003800000 */
.L_x_3959:
        /* <DEDUP_REMOVED lines=13> */
.L_x_3963:
[----:B------:R-:W-:Y:S01]  /*b2b0*/  IMAD.MOV.U32 R0, RZ, RZ, 0x7f ;  /* 0x0000007fff007424 */ /* 0x000fe200078e00ff */
[----:B------:R-:W-:-:S04]  /*b2c0*/  ISETP.GT.U32.AND P0, PT, R2, 0x7f800000, PT ;  /* 0x7f8000000200780c */ /* 0x000fc80003f04070 */
[----:B------:R-:W-:-:S04]  /*b2d0*/  SEL R0, R0, 0x7c, P0 ;  /* 0x0000007c00007807 */ /* 0x000fc80000000000 */
.L_x_3964:
[----:B------:R-:W-:Y:S05]  /*b2e0*/  BSYNC B0 ;  /* 0x0000000000007941 */ /* 0x000fea0003800000 */
.L_x_3962:
[----:B------:R-:W-:-:S04]  /*b2f0*/  LOP3.LUT R2, R3, 0x80000000, RZ, 0xc0, !PT ;  /* 0x8000000003027812 */ /* 0x000fc800078ec0ff */
[----:B------:R-:W-:-:S04]  /*b300*/  SHF.R.U32.HI R3, RZ, 0x18, R2 ;  /* 0x00000018ff037819 */ /* 0x000fc80000011602 */
[----:B------:R-:W-:-:S05]  /*b310*/  LOP3.LUT R3, R0, R3, RZ, 0xfc, !PT ;  /* 0x0000000300037212 */ /* 0x000fca00078efcff */
[----:B------:R-:W-:Y:S01]  /*b320*/  STG.E.U8 [R16.64], R3 ;  /* 0x0000000310007986 */ /* 0x000fe2000c101124 */
[----:B------:R-:W-:Y:S05]  /*b330*/  EXIT ;  /* 0x000000000000794d */ /* 0x000fea0003800000 */
.L_x_3958:
[----:B------:R-:W-:-:S05]  /*b340*/  HADD2.F32 R0, -RZ, R3.H0_H0 ;  /* 0x20000003ff007230 */ /* 0x000fca0000004100 */
[----:B------:R-:W-:-:S05]  /*b350*/  F2FP.BF16.PACK_AB R0, RZ, R0 ;  /* 0x00000000ff00723e */ /* 0x000fca00000010ff */
[----:B------:R-:W-:Y:S01]  /*b360*/  STG.E.U16 [R16.64], R0 ;  /* 0x0000000010007986 */ /* 0x000fe2000c101524 */
[----:B------:R-:W-:Y:S05]  /*b370*/  EXIT ;  /* 0x000000000000794d */ /* 0x000fea0003800000 */
.L_x_3955:
        /* <DEDUP_REMOVED lines=12> */
.L_x_3967:
        /* <DEDUP_REMOVED lines=17> */
.L_x_3970:
[----:B------:R-:W-:-:S04]  /*b550*/  LOP3.LUT R2, R3, 0x80000000, RZ, 0xc0, !PT ;  /* 0x8000000003027812 */ /* 0x000fc800078ec0ff */
[----:B------:R-:W-:-:S04]  /*b560*/  SHF.R.U32.HI R3, RZ, 0x18, R2 ;  /* 0x00000018ff037819 */ /* 0x000fc80000011602 */
[----:B------:R-:W-:-:S04]  /*b570*/  LOP3.LUT R0, R0, R3, RZ, 0xfc, !PT ;  /* 0x0000000300007212 */ /* 0x000fc800078efcff */
[----:B------:R-:W-:Y:S02]  /*b580*/  PRMT R8, R0, 0x7610, R8 ;  /* 0x0000761000087816 */ /* 0x000fe40000000008 */
.L_x_3969:
[----:B------:R-:W-:Y:S05]  /*b590*/  BSYNC B0 ;  /* 0x0000000000007941 */ /* 0x000fea0003800000 */
.L_x_3968:
[----:B------:R-:W-:Y:S01]  /*b5a0*/  STG.E.U8 [R16.64], R8 ;  /* 0x0000000810007986 */ /* 0x000fe2000c101124 */
[----:B------:R-:W-:Y:S05]  /*b5b0*/  EXIT ;  /* 0x000000000000794d */ /* 0x000fea0003800000 */
.L_x_3966:
        /* <DEDUP_REMOVED lines=17> */
.L_x_3973:
[----:B------:R-:W-:-:S04]  /*b6d0*/  LOP3.LUT R2, R3, 0x80000000, RZ, 0xc0, !PT ;  /* 0x8000000003027812 */ /* 0x000fc800078ec0ff */
[----:B------:R-:W-:-:S04]  /*b6e0*/  SHF.R.U32.HI R3, RZ, 0x18, R2 ;  /* 0x00000018ff037819 */ /* 0x000fc80000011602 */
[----:B------:R-:W-:-:S04]  /*b6f0*/  LOP3.LUT R0, R0, R3, RZ, 0xfc, !PT ;  /* 0x0000000300007212 */ /* 0x000fc800078efcff */
[----:B------:R-:W-:Y:S02]  /*b700*/  PRMT R8, R0, 0x7610, R8 ;  /* 0x0000761000087816 */ /* 0x000fe40000000008 */
.L_x_3972:
[----:B------:R-:W-:Y:S05]  /*b710*/  BSYNC B0 ;  /* 0x0000000000007941 */ /* 0x000fea0003800000 */
.L_x_3971:
[----:B------:R-:W-:Y:S01]  /*b720*/  STG.E.U8 [R16.64], R8 ;  /* 0x0000000810007986 */ /* 0x000fe2000c101124 */
[----:B------:R-:W-:Y:S05]  /*b730*/  EXIT ;  /* 0x000000000000794d */ /* 0x000fea0003800000 */
.L_x_3965:
        /* <DEDUP_REMOVED lines=22> */
.L_x_3948:
        /* <DEDUP_REMOVED lines=20> */
.L_x_3975:
[----:B------:R-:W-:-:S06]  /*b9e0*/  HADD2.F32 R3, -RZ, R3.H0_H0 ;  /* 0x20000003ff037230 */ /* 0x000fcc0000004100 */
[----:B------:R-:W0:Y:S02]  /*b9f0*/  F2I.U64.TRUNC R2, R3 ;  /* 0x0000000300027311 */ /* 0x000e24000020d800 */
[----:B0-----:R-:W-:Y:S01]  /*ba00*/  STG.E.64 [R16.64], R2 ;  /* 0x0000000210007986 */ /* 0x001fe2000c101b24 */
[----:B------:R-:W-:Y:S05]  /*ba10*/  EXIT ;  /* 0x000000000000794d */ /* 0x000fea0003800000 */
.L_x_3974:
[----:B------:R-:W-:-:S06]  /*ba20*/  HADD2.F32 R3, -RZ, R3.H0_H0 ;  /* 0x20000003ff037230 */ /* 0x000fcc0000004100 */
[----:B------:R-:W0:Y:S02]  /*ba30*/  F2I.FTZ.U32.TRUNC.NTZ R3, R3 ;  /* 0x0000000300037305 */ /* 0x000e24000021f000 */
[----:B0-----:R-:W-:Y:S01]  /*ba40*/  STG.E [R16.64], R3 ;  /* 0x0000000310007986 */ /* 0x001fe2000c101924 */
[----:B------:R-:W-:Y:S05]  /*ba50*/  EXIT ;  /* 0x000000000000794d */ /* 0x000fea0003800000 */
.L_x_3976:
        /* <DEDUP_REMOVED lines=10> */
.L_x_10322:


//--------------------- .text._ZN2at6native27unrolled_elementwise_kernelIZZZNS0_17logit_kernel_cudaERNS_18TensorIteratorBaseERKN3c106ScalarEENKUlvE_clEvENKUlvE1_clEvEUlNS4_4HalfEE0_St5arrayIPcLm2EELi4E23TrivialOffsetCalculatorILi1EjESG_NS0_6memory12LoadWithCastILi1EEENSH_13StoreWithCastILi1EEEEEviT_T0_T2_T3_T4_T5_ --------------------------
	.section	.text._ZN2at6native27unrolled_elementwise_kernelIZZZNS0_17logit_kernel_cudaERNS_18TensorIteratorBaseERKN3c106ScalarEENKUlvE_clEvENKUlvE1_clEvEUlNS4_4HalfEE0_St5arrayIPcLm2EELi4E23TrivialOffsetCalculatorILi1EjESG_NS0_6memory12LoadWithCastILi1EEENSH_13StoreWithCastILi1EEEEEviT_T0_T2_T3_T4_T5_,"ax",@progbits
	.sectioninfo	@"SHI_REGISTERS=30"
	.align	128
        .global         _ZN2at6native27unrolled_elementwise_kernelIZZZNS0_17logit_kernel_cudaERNS_18TensorIteratorBaseERKN3c106ScalarEENKUlvE_clEvENKUlvE1_clEvEUlNS4_4HalfEE0_St5arrayIPcLm2EELi4E23TrivialOffsetCalculatorILi1EjESG_NS0_6memory12LoadWithCastILi1EEENSH_13StoreWithCastILi1EEEEEviT_T0_T2_T3_T4_T5_
        .type           _ZN2at6native27unrolled_elementwise_kernelIZZZNS0_17logit_kernel_cudaERNS_18TensorIteratorBaseERKN3c106ScalarEENKUlvE_clEvENKUlvE1_clEvEUlNS4_4HalfEE0_St5arrayIPcLm2EELi4E23TrivialOffsetCalculatorILi1EjESG_NS0_6memory12LoadWithCastILi1EEENSH_13StoreWithCastILi1EEEEEviT_T0_T2_T3_T4_T5_,@function
        .size           _ZN2at6native27unrolled_elementwise_kernelIZZZNS0_17logit_kernel_cudaERNS_18TensorIteratorBaseERKN3c106ScalarEENKUlvE_clEvENKUlvE1_clEvEUlNS4_4HalfEE0_St5arrayIPcLm2EELi4E23TrivialOffsetCalculatorILi1EjESG_NS0_6memory12LoadWithCastILi1EEENSH_13StoreWithCastILi1EEEEEviT_T0_T2_T3_T4_T5_,(.L_x_10323 - _ZN2at6native27unrolled_elementwise_kernelIZZZNS0_17logit_kernel_cudaERNS_18TensorIteratorBaseERKN3c106ScalarEENKUlvE_clEvENKUlvE1_clEvEUlNS4_4HalfEE0_St5arrayIPcLm2EELi4E23TrivialOffsetCalculatorILi1EjESG_NS0_6memory12LoadWithCastILi1EEENSH_13StoreWithCastILi1EEEEEviT_T0_T2_T3_T4_T5_)
        .other          _ZN2at6native27unrolled_elementwise_kernelIZZZNS0_17logit_kernel_cudaERNS_18TensorIteratorBaseERKN3c106ScalarEENKUlvE_clEvENKUlvE1_clEvEUlNS4_4HalfEE0_St5arrayIPcLm2EELi4E23TrivialOffsetCalculatorILi1EjESG_NS0_6memory12LoadWithCastILi1EEENSH_13StoreWithCastILi1EEEEEviT_T0_T2_T3_T4_T5_,@"STO_CUDA_ENTRY STV_DEFAULT"
_ZN2at6native27unrolled_elementwise_kernelIZZZNS0_17logit_kernel_cudaERNS_18TensorIteratorBaseERKN3c106ScalarEENKUlvE_clEvENKUlvE1_clEvEUlNS4_4HalfEE0_St5arrayIPcLm2EELi4E23TrivialOffsetCalculatorILi1EjESG_NS0_6memory12LoadWithCastILi1EEENSH_13StoreWithCastILi1EEEEEviT_T0_T2_T3_T4_T5_:
.text._ZN2at6native27unrolled_elementwise_kernelIZZZNS0_17logit_kernel_cudaERNS_18TensorIteratorBaseERKN3c106ScalarEENKUlvE_clEvENKUlvE1_clEvEUlNS4_4HalfEE0_St5arrayIPcLm2EELi4E23TrivialOffsetCalculatorILi1EjESG_NS0_6memory12LoadWithCastILi1EEENSH_13StoreWithCastILi1EEEEEviT_T0_T2_T3_T4_T5_:
        /* <DEDUP_REMOVED lines=33> */
.L_x_3982:
[----:B------:R-:W2:Y:S02]  /*0210*/  LDG.E.U8 R2, [R2.64] ;  /* 0x0000002402027981 */ /* 0x000ea4000c1e1100 */
[----:B--2---:R-:W0:Y:S02]  /*0220*/  I2F.U16 R0, R2 ;  /* 0x0000000200007306 */ /* 0x004e240000101000 */
[----:B0-----:R-:W-:-:S04]  /*0230*/  F2FP.PACK_AB R0, RZ, R0 ;  /* 0x00000000ff00723e */ /* 0x001fc800000000ff */
[----:B------:R-:W-:Y:S01]  /*0240*/  PRMT R24, R0, 0x7610, R24 ;  /* 0x0000761000187816 */ /* 0x000fe20000000018 */
[----:B------:R-:W-:Y:S05]  /*0250*/  BRA `(.L_x_3984) ;  /* 0x00000ee000007947 */ /* 0x000fea0003800000 */
.L_x_3981:
        /* <DEDUP_REMOVED lines=11> */
.L_x_3986:
[----:B------:R-:W2:Y:S02]  /*0310*/  LDG.E R2, [R2.64] ;  /* 0x0000002402027981 */ /* 0x000ea4000c1e1900 */
[----:B--2---:R-:W0:Y:S02]  /*0320*/  I2F R0, R2 ;  /* 0x0000000200007306 */ /* 0x004e240000201400 */
[----:B0-----:R-:W-:-:S04]  /*0330*/  F2FP.PACK_AB R0, RZ, R0 ;  /* 0x00000000ff00723e */ /* 0x001fc800000000ff */
[----:B------:R-:W-:Y:S01]  /*0340*/  PRMT R24, R0, 0x7610, R24 ;  /* 0x0000761000187816 */ /* 0x000fe20000000018 */
[----:B------:R-:W-:Y:S05]  /*0350*/  BRA `(.L_x_3984) ;  /* 0x00000de000007947 */ /* 0x000fea0003800000 */
.L_x_3985:
[----:B------:R-:W2:Y:S02]  /*0360*/  LDG.E.U16 R2, [R2.64] ;  /* 0x0000002402027981 */ /* 0x000ea4000c1e1500 */
[----:B--2---:R-:W0:Y:S02]  /*0370*/  I2F.S16 R0, R2 ;  /* 0x0000000200007306 */ /* 0x004e240000101400 */
[----:B0-----:R-:W-:-:S04]  /*0380*/  F2FP.PACK_AB R0, RZ, R0 ;  /* 0x00000000ff00723e */ /* 0x001fc800000000ff */
[----:B------:R-:W-:Y:S01]  /*0390*/  PRMT R24, R0, 0x7610, R24 ;  /* 0x0000761000187816 */ /* 0x000fe20000000018 */
[----:B------:R-:W-:Y:S05]  /*03a0*/  BRA `(.L_x_3984) ;  /* 0x00000d9000007947 */ /* 0x000fea0003800000 */
.L_x_3980:
        /* <DEDUP_REMOVED lines=9> */
.L_x_3988:
[----:B------:R0:W5:Y:S01]  /*0440*/  LDG.E.U16 R24, [R2.64] ;  /* 0x0000002402187981 */ /* 0x000162000c1e1500 */
[----:B------:R-:W-:Y:S05]  /*0450*/  BRA `(.L_x_3984) ;  /* 0x00000ce000007947 */ /* 0x000fea0003800000 */
.L_x_3987:
        /* <DEDUP_REMOVED lines=9> */
.L_x_3990:
[----:B------:R0:W5:Y:S01]  /*04f0*/  LDG.E.U16 R24, [R2.64] ;  /* 0x0000002402187981 */ /* 0x000162000c1e1500 */
[----:B------:R-:W-:Y:S05]  /*0500*/  BRA `(.L_x_3984) ;  /* 0x00000c3000007947 */ /* 0x000fea0003800000 */
.L_x_3989:
[----:B------:R-:W2:Y:S02]  /*0510*/  LDG.E.64 R2, [R2.64] ;  /* 0x0000002402027981 */ /* 0x000ea4000c1e1b00 */
[----:B--2---:R-:W0:Y:S01]  /*0520*/  F2F.F32.F64 R0, R2 ;  /* 0x0000000200007310 */ /* 0x004e220000301000 */
[----:B------:R-:W0:-:S14]  /*0530*/  DSETP.GEU.AND P0, PT, |R2|, c[0x2][0x0], PT ;  /* 0x008000000200762a */ /* 0x000e1c0003f0e200 */
[----:B0-----:R-:W-:-:S05]  /*0540*/  @!P0 FMUL R0, R0, 1.175494350822287508e-38 ;  /* 0x0080000000008820 */ /* 0x001fca0000400000 */
[----:B------:R-:W-:-:S04]  /*0550*/  F2FP.PACK_AB R0, RZ, R0 ;  /* 0x00000000ff00723e */ /* 0x000fc800000000ff */
[----:B------:R-:W-:Y:S01]  /*0560*/  PRMT R24, R0, 0x7610, R24 ;  /* 0x0000761000187816 */ /* 0x000fe20000000018 */
[----:B------:R-:W-:Y:S05]  /*0570*/  BRA `(.L_x_3984) ;  /* 0x00000bc000007947 */ /* 0x000fea0003800000 */
.L_x_3979:
        /* <DEDUP_REMOVED lines=14> */
.L_x_3993:
[----:B------:R-:W2:Y:S02]  /*0660*/  LDG.E.64 R2, [R2.64] ;  /* 0x0000002402027981 */ /* 0x000ea4000c1e1b00 */
[----:B--2---:R-:W0:Y:S01]  /*0670*/  F2F.F32.F64 R0, R2 ;  /* 0x0000000200007310 */ /* 0x004e220000301000 */
[----:B------:R-:W0:-:S14]  /*0680*/  DSETP.GEU.AND P0, PT, |R2|, c[0x2][0x0], PT ;  /* 0x008000000200762a */ /* 0x000e1c0003f0e200 */
[----:B0-----:R-:W-:-:S05]  /*0690*/  @!P0 FMUL R0, R0, 1.175494350822287508e-38 ;  /* 0x0080000000008820 */ /* 0x001fca0000400000 */
[----:B------:R-:W-:-:S04]  /*06a0*/  F2FP.PACK_AB R0, RZ, R0 ;  /* 0x00000000ff00723e */ /* 0x000fc800000000ff */
[----:B------:R-:W-:Y:S01]  /*06b0*/  PRMT R24, R0, 0x7610, R24 ;  /* 0x0000761000187816 */ /* 0x000fe20000000018 */
[----:B------:R-:W-:Y:S05]  /*06c0*/  BRA `(.L_x_3984) ;  /* 0x00000a7000007947 */ /* 0x000fea0003800000 */
.L_x_3992:
        /* <DEDUP_REMOVED lines=28> */
.L_x_3995:
        /* <DEDUP_REMOVED lines=16> */
.L_x_3994:
[----:B------:R-:W2:Y:S02]  /*0990*/  LDG.E.U16 R0, [R2.64] ;  /* 0x0000002402007981 */ /* 0x000ea4000c1e1500 */
[----:B--2---:R-:W-:-:S04]  /*09a0*/  PRMT R0, RZ, 0x5410, R0 ;  /* 0x00005410ff007816 */ /* 0x004fc80000000000 */
[----:B------:R-:W-:-:S04]  /*09b0*/  F2FP.PACK_AB R0, RZ, R0 ;  /* 0x00000000ff00723e */ /* 0x000fc800000000ff */
[----:B------:R-:W-:Y:S01]  /*09c0*/  PRMT R24, R0, 0x7610, R24 ;  /* 0x0000761000187816 */ /* 0x000fe20000000018 */
[----:B------:R-:W-:Y:S05]  /*09d0*/  BRA `(.L_x_3984) ;  /* 0x0000076000007947 */ /* 0x000fea0003800000 */
.L_x_3991:
        /* <DEDUP_REMOVED lines=12> */
.L_x_3998:
        /* <DEDUP_REMOVED lines=21> */
.L_x_4002:
[----:B------:R-:W-:Y:S05]  /*0bf0*/  BSYNC B1 ;  /* 0x0000000000017941 */ /* 0x000fea0003800000 */
.L_x_4001:
[----:B------:R-:W-:Y:S01]  /*0c00*/  LEA R3, R0, 0x3b800000, 0x17 ;  /* 0x3b80000000037811 */ /* 0x000fe200078eb8ff */
[----:B------:R-:W-:-:S05]  /*0c10*/  IMAD.SHL.U32 R0, R2, 0x100000, RZ ;  /* 0x0010000002007824 */ /* 0x000fca00078e00ff */
[----:B------:R-:W-:Y:S02]  /*0c20*/  LOP3.LUT R0, R3, R0, R4, 0xfe, !PT ;  /* 0x0000000003007212 */ /* 0x000fe400078efe04 */
.L_x_4000:
[----:B------:R-:W-:Y:S05]  /*0c30*/  BSYNC B0 ;  /* 0x0000000000007941 */ /* 0x000fea0003800000 */
.L_x_3999:
[----:B------:R-:W-:-:S04]  /*0c40*/  F2FP.PACK_AB R0, RZ, R0 ;  /* 0x00000000ff00723e */ /* 0x000fc800000000ff */
[----:B------:R-:W-:Y:S01]  /*0c50*/  PRMT R24, R0, 0x7610, R24 ;  /* 0x0000761000187816 */ /* 0x000fe20000000018 */
[----:B------:R-:W-:Y:S05]  /*0c60*/  BRA `(.L_x_3984) ;  /* 0x000004d000007947 */ /* 0x000fea0003800000 */
.L_x_3997:
        /* <DEDUP_REMOVED lines=21> */
.L_x_4006:
[----:B------:R-:W-:Y:S05]  /*0dc0*/  BSYNC B1 ;  /* 0x0000000000017941 */ /* 0x000fea0003800000 */
.L_x_4005:
[----:B------:R-:W-:Y:S01]  /*0dd0*/  LEA R3, R0, 0x37800000, 0x17 ;  /* 0x3780000000037811 */ /* 0x000fe200078eb8ff */
[----:B------:R-:W-:-:S05]  /*0de0*/  IMAD.SHL.U32 R0, R2, 0x200000, RZ ;  /* 0x0020000002007824 */ /* 0x000fca00078e00ff */
[----:B------:R-:W-:Y:S02]  /*0df0*/  LOP3.LUT R0, R3, R0, R4, 0xfe, !PT ;  /* 0x0000000003007212 */ /* 0x000fe400078efe04 */
.L_x_4004:
[----:B------:R-:W-:Y:S05]  /*0e00*/  BSYNC B0 ;  /* 0x0000000000007941 */ /* 0x000fea0003800000 */
.L_x_4003:
[----:B------:R-:W-:-:S04]  /*0e10*/  F2FP.PACK_AB R0, RZ, R0 ;  /* 0x00000000ff00723e */ /* 0x000fc800000000ff */
[----:B------:R-:W-:Y:S01]  /*0e20*/  PRMT R24, R0, 0x7610, R24 ;  /* 0x0000761000187816 */ /* 0x000fe20000000018 */
[----:B------:R-:W-:Y:S05]  /*0e30*/  BRA `(.L_x_3984) ;  /* 0x0000030000007947 */ /* 0x000fea0003800000 */
.L_x_3996:
        /* <DEDUP_REMOVED lines=14> */
.L_x_4010:
[----:B------:R-:W-:Y:S05]  /*0f20*/  BSYNC B0 ;  /* 0x0000000000007941 */ /* 0x000fea0003800000 */
.L_x_4009:
[----:B------:R-:W-:-:S04]  /*0f30*/  F2FP.PACK_AB R0, RZ, R0 ;  /* 0x00000000ff00723e */ /* 0x000fc800000000ff */
[----:B------:R-:W-:Y:S01]  /*0f40*/  PRMT R24, R0, 0x7610, R24 ;  /* 0x0000761000187816 */ /* 0x000fe20000000018 */
[----:B------:R-:W-:Y:S05]  /*0f50*/  BRA `(.L_x_3984) ;  /* 0x000001e000007947 */ /* 0x000fea0003800000 */
.L_x_3983:
        /* <DEDUP_REMOVED lines=21> */
.L_x_4008:
[----:B------:R-:W2:Y:S02]  /*10b0*/  LDG.E.64 R2, [R2.64] ;  /* 0x0000002402027981 */ /* 0x000ea4000c1e1b00 */
[----:B--2---:R-:W0:Y:S02]  /*10c0*/  I2F.U64 R0, R2 ;  /* 0x0000000200007312 */ /* 0x004e240000301000 */
[----:B0-----:R-:W-:-:S04]  /*10d0*/  F2FP.PACK_AB R0, RZ, R0 ;  /* 0x00000000ff00723e */ /* 0x001fc800000000ff */
[----:B------:R-:W-:Y:S01]  /*10e0*/  PRMT R24, R0, 0x7610, R24 ;  /* 0x0000761000187816 */ /* 0x000fe20000000018 */
[----:B------:R-:W-:Y:S05]  /*10f0*/  BRA `(.L_x_3984) ;  /* 0x0000004000007947 */ /* 0x000fea0003800000 */
.L_x_4007:
[----:B------:R-:W2:Y:S02]  /*1100*/  LDG.E R2, [R2.64] ;  /* 0x0000002402027981 */ /* 0x000ea4000c1e1900 */
[----:B--2---:R-:W0:Y:S02]  /*1110*/  I2F.U32 R0, R2 ;  /* 0x0000000200007306 */ /* 0x004e240000201000 */
[----:B0-----:R-:W-:-:S04]  /*1120*/  F2FP.PACK_AB R0, RZ, R0 ;  /* 0x00000000ff00723e */ /* 0x001fc800000000ff */
[----:B------:R-:W-:Y:S02]  /*1130*/  PRMT R24, R0, 0x7610, R24 ;  /* 0x0000761000187816 */ /* 0x000fe40000000018 */
.L_x_3984:
[----:B------:R-:W1:Y:S02]  /*1140*/  S2R R17, SR_TID.X ;  /* 0x0000000000117919 */ /* 0x000e640000002100 */
[----:B-1----:R-:W-:-:S03]  /*1150*/  IADD3 R17, R17, 0x80, RZ ;  /* 0x0000008011117810 */ /* 0x002fc60007ffe0ff */
.L_x_3978:
[----:B-1----:R-:W-:Y:S05]  /*1160*/  BSYNC B6 ;  /* 0x0000000000067941 */ /* 0x002fea0003800000 */
.L_x_3977:
        /* <DEDUP_REMOVED lines=24> */
.L_x_4016:
[----:B------:R-:W2:Y:S02]  /*12f0*/  LDG.E.U8 R2, [R2.64] ;  /* 0x0000002402027981 */ /* 0x000ea4000c1e1100 */
[----:B--2---:R-:W0:Y:S02]  /*1300*/  I2F.U16 R0, R2 ;  /* 0x0000000200007306 */ /* 0x004e240000101000 */
[----:B0-----:R-:W-:-:S04]  /*1310*/  F2FP.PACK_AB R0, RZ, R0 ;  /* 0x00000000ff00723e */ /* 0x001fc800000000ff */
[----:B------:R-:W-:Y:S01]  /*1320*/  PRMT R23, R0, 0x7610, R23 ;  /* 0x0000761000177816 */ /* 0x000fe20000000017 */
[----:B------:R-:W-:Y:S05]  /*1330*/  BRA `(.L_x_4018) ;  /* 0x00000ed000007947 */ /* 0x000fea0003800000 */
.L_x_4015:
        /* <DEDUP_REMOVED lines=11> */
.L_x_4020:
[----:B------:R-:W2:Y:S02]  /*13f0*/  LDG.E R2, [R2.64] ;  /* 0x0000002402027981 */ /* 0x000ea4000c1e1900 */
[----:B--2---:R-:W0:Y:S02]  /*1400*/  I2F R0, R2 ;  /* 0x0000000200007306 */ /* 0x004e240000201400 */
[----:B0-----:R-:W-:-:S04]  /*1410*/  F2FP.PACK_AB R0, RZ, R0 ;  /* 0x00000000ff00723e */ /* 0x001fc800000000ff */
[----:B------:R-:W-:Y:S01]  /*1420*/  PRMT R23, R0, 0x7610, R23 ;  /* 0x0000761000177816 */ /* 0x000fe20000000017 */
[----:B------:R-:W-:Y:S05]  /*1430*/  BRA `(.L_x_4018) ;  /* 0x00000dd000007947 */ /* 0x000fea0003800000 */
.L_x_4019:
[----:B------:R-:W2:Y:S02]  /*1440*/  LDG.E.U16 R2, [R2.64] ;  /* 0x0000002402027981 */ /* 0x000ea4000c1e1500 */
[----:B--2---:R-:W0:Y:S02]  /*1450*/  I2F.S16 R0, R2 ;  /* 0x0000000200007306 */ /* 0x004e240000101400 */
[----:B0-----:R-:W-:-:S04]  /*1460*/  F2FP.PACK_AB R0, RZ, R0 ;  /* 0x00000000ff00723e */ /* 0x001fc800000000ff */
[----:B------:R-:W-:Y:S01]  /*1470*/  PRMT R23, R0, 0x7610, R23 ;  /* 0x0000761000177816 */ /* 0x000fe20000000017 */
[----:B------:R-:W-:Y:S05]  /*1480*/  BRA `(.L_x_4018) ;  /* 0x00000d8000007947 */ /* 0x000fea0003800000 */
.L_x_4014:
        /* <DEDUP_REMOVED lines=9> */
.L_x_4022:
[----:B------:R0:W5:Y:S01]  /*1520*/  LDG.E.U16 R23, [R2.64] ;  /* 0x0000002402177981 */ /* 0x000162000c1e1500 */
[----:B------:R-:W-:Y:S05]  /*1530*/  BRA `(.L_x_4018) ;  /* 0x00000cd000007947 */ /* 0x000fea0003800000 */
.L_x_4021:
        /* <DEDUP_REMOVED lines=9> */
.L_x_4024:
[----:B------:R0:W5:Y:S01]  /*15d0*/  LDG.E.U16 R23, [R2.64] ;  /* 0x0000002402177981 */ /* 0x000162000c1e1500 */
[----:B------:R-:W-:Y:S05]  /*15e0*/  BRA `(.L_x_4018) ;  /* 0x00000c2000007947 */ /* 0x000fea0003800000 */
.L_x_4023:
[----:B------:R-:W2:Y:S02]  /*15f0*/  LDG.E.64 R2, [R2.64] ;  /* 0x0000002402027981 */ /* 0x000ea4000c1e1b00 */
[----:B--2---:R-:W0:Y:S01]  /*1600*/  F2F.F32.F64 R0, R2 ;  /* 0x0000000200007310 */ /* 0x004e220000301000 */
[----:B------:R-:W0:-:S14]  /*1610*/  DSETP.GEU.AND P0, PT, |R2|, c[0x2][0x0], PT ;  /* 0x008000000200762a */ /* 0x000e1c0003f0e200 */
[----:B0-----:R-:W-:-:S05]  /*1620*/  @!P0 FMUL R0, R0, 1.175494350822287508e-38 ;  /* 0x0080000000008820 */ /* 0x001fca0000400000 */
[----:B------:R-:W-:-:S04]  /*1630*/  F2FP.PACK_AB R0, RZ, R0 ;  /* 0x00000000ff00723e */ /* 0x000fc800000000ff */
[----:B------:R-:W-:Y:S01]  /*1640*/  PRMT R23, R0, 0x7610, R23 ;  /* 0x0000761000177816 */ /* 0x000fe20000000017 */
[----:B------:R-:W-:Y:S05]  /*1650*/  BRA `(.L_x_4018) ;  /* 0x00000bb000007947 */ /* 0x000fea0003800000 */
.L_x_4013:
        /* <DEDUP_REMOVED lines=14> */
.L_x_4027:
[----:B------:R-:W2:Y:S02]  /*1740*/  LDG.E.64 R2, [R2.64] ;  /* 0x0000002402027981 */ /* 0x000ea4000c1e1b00 */
[----:B--2---:R-:W0:Y:S01]  /*1750*/  F2F.F32.F64 R0, R2 ;  /* 0x0000000200007310 */ /* 0x004e220000301000 */
[----:B------:R-:W0:-:S14]  /*1760*/  DSETP.GEU.AND P0, PT, |R2|, c[0x2][0x0], PT ;  /* 0x008000000200762a */ /* 0x000e1c0003f0e200 */
[----:B0-----:R-:W-:-:S05]  /*1770*/  @!P0 FMUL R0, R0, 1.175494350822287508e-38 ;  /* 0x0080000000008820 */ /* 0x001fca0000400000 */
[----:B------:R-:W-:-:S04]  /*1780*/  F2FP.PACK_AB R0, RZ, R0 ;  /* 0x00000000ff00723e */ /* 0x000fc800000000ff */
[----:B------:R-:W-:Y:S01]  /*1790*/  PRMT R23, R0, 0x7610, R23 ;  /* 0x0000761000177816 */ /* 0x000fe20000000017 */
[----:B------:R-:W-:Y:S05]  /*17a0*/  BRA `(.L_x_4018) ;  /* 0x00000a6000007947 */ /* 0x000fea0003800000 */
.L_x_4026:
        /* <DEDUP_REMOVED lines=28> */
.L_x_4029:
        /* <DEDUP_REMOVED lines=15> */
.L_x_4028:
[----:B------:R-:W2:Y:S02]  /*1a60*/  LDG.E.U16 R0, [R2.64] ;  /* 0x0000002402007981 */ /* 0x000ea4000c1e1500 */
[----:B--2---:R-:W-:-:S04]  /*1a70*/  PRMT R0, RZ, 0x5410, R0 ;  /* 0x00005410ff007816 */ /* 0x004fc80000000000 */
[----:B------:R-:W-:-:S04]  /*1a80*/  F2FP.PACK_AB R0, RZ, R0 ;  /* 0x00000000ff00723e */ /* 0x000fc800000000ff */
[----:B------:R-:W-:Y:S01]  /*1a90*/  PRMT R23, R0, 0x7610, R23 ;  /* 0x0000761000177816 */ /* 0x000fe20000000017 */
[----:B------:R-:W-:Y:S05]  /*1aa0*/  BRA `(.L_x_4018) ;  /* 0x0000076000007947 */ /* 0x000fea0003800000 */
.L_x_4025:
        /* <DEDUP_REMOVED lines=12> */
.L_x_4032:
        /* <DEDUP_REMOVED lines=21> */
.L_x_4036:
[----:B------:R-:W-:Y:S05]  /*1cc0*/  BSYNC B1 ;  /* 0x0000000000017941 */ /* 0x000fea0003800000 */
.L_x_4035:
[----:B------:R-:W-:Y:S01]  /*1cd0*/  LEA R3, R0, 0x3b800000, 0x17 ;  /* 0x3b80000000037811 */ /* 0x000fe200078eb8ff */
[----:B------:R-:W-:-:S05]  /*1ce0*/  IMAD.SHL.U32 R0, R2, 0x100000, RZ ;  /* 0x0010000002007824 */ /* 0x000fca00078e00ff */
[----:B------:R-:W-:Y:S02]  /*1cf0*/  LOP3.LUT R0, R3, R0, R4, 0xfe, !PT ;  /* 0x0000000003007212 */ /* 0x000fe400078efe04 */
.L_x_4034:
[----:B------:R-:W-:Y:S05]  /*1d00*/  BSYNC B0 ;  /* 0x0000000000007941 */ /* 0x000fea0003800000 */
.L_x_4033:
[----:B------:R-:W-:-:S04]  /*1d10*/  F2FP.PACK_AB R0, RZ, R0 ;  /* 0x00000000ff00723e */ /* 0x000fc800000000ff */
[----:B------:R-:W-:Y:S01]  /*1d20*/  PRMT R23, R0, 0x7610, R23 ;  /* 0x0000761000177816 */ /* 0x000fe20000000017 */
[----:B------:R-:W-:Y:S05]  /*1d30*/  BRA `(.L_x_4018) ;  /* 0x000004d000007947 */ /* 0x000fea0003800000 */
.L_x_4031:
        /* <DEDUP_REMOVED lines=21> */
.L_x_4040:
[----:B------:R-:W-:Y:S05]  /*1e90*/  BSYNC B1 ;  /* 0x0000000000017941 */ /* 0x000fea0003800000 */
.L_x_4039:
[----:B------:R-:W-:Y:S01]  /*1ea0*/  LEA R3, R0, 0x37800000, 0x17 ;  /* 0x3780000000037811 */ /* 0x000fe200078eb8ff */
[----:B------:R-:W-:-:S05]  /*1eb0*/  IMAD.SHL.U32 R0, R2, 0x200000, RZ ;  /* 0x0020000002007824 */ /* 0x000fca00078e00ff */
[----:B------:R-:W-:Y:S02]  /*1ec0*/  LOP3.LUT R0, R3, R0, R4, 0xfe, !PT ;  /* 0x0000000003007212 */ /* 0x000fe400078efe04 */
.L_x_4038:
[----:B------:R-:W-:Y:S05]  /*1ed0*/  BSYNC B0 ;  /* 0x0000000000007941 */ /* 0x000fea0003800000 */
.L_x_4037:
[----:B------:R-:W-:-:S04]  /*1ee0*/  F2FP.PACK_AB R0, RZ, R0 ;  /* 0x00000000ff00723e */ /* 0x000fc800000000ff */
[----:B------:R-:W-:Y:S01]  /*1ef0*/  PRMT R23, R0, 0x7610, R23 ;  /* 0x0000761000177816 */ /* 0x000fe20000000017 */
[----:B------:R-:W-:Y:S05]  /*1f00*/  BRA `(.L_x_4018) ;  /* 0x0000030000007947 */ /* 0x000fea0003800000 */
.L_x_4030:
        /* <DEDUP_REMOVED lines=14> */
.L_x_4044:
[----:B------:R-:W-:Y:S05]  /*1ff0*/  BSYNC B0 ;  /* 0x0000000000007941 */ /* 0x000fea0003800000 */
.L_x_4043:
[----:B------:R-:W-:-:S04]  /*2000*/  F2FP.PACK_AB R0, RZ, R0 ;  /* 0x00000000ff00723e */ /* 0x000fc800000000ff */
[----:B------:R-:W-:Y:S01]  /*2010*/  PRMT R23, R0, 0x7610, R23 ;  /* 0x0000761000177816 */ /* 0x000fe20000000017 */
[----:B------:R-:W-:Y:S05]  /*2020*/  BRA `(.L_x_4018) ;  /* 0x000001e000007947 */ /* 0x000fea0003800000 */
.L_x_4017:
        /* <DEDUP_REMOVED lines=21> */
.L_x_4042:
[----:B------:R-:W2:Y:S02]  /*2180*/  LDG.E.64 R2, [R2.64] ;  /* 0x0000002402027981 */ /* 0x000ea4000c1e1b00 */
[----:B--2---:R-:W0:Y:S02]  /*2190*/  I2F.U64 R0, R2 ;  /* 0x0000000200007312 */ /* 0x004e240000301000 */
[----:B0-----:R-:W-:-:S04]  /*21a0*/  F2FP.PACK_AB R0, RZ, R0 ;  /* 0x00000000ff00723e */ /* 0x001fc800000000ff */
[----:B------:R-:W-:Y:S01]  /*21b0*/  PRMT R23, R0, 0x7610, R23 ;  /* 0x0000761000177816 */ /* 0x000fe20000000017 */
[----:B------:R-:W-:Y:S05]  /*21c0*/  BRA `(.L_x_4018) ;  /* 0x0000004000007947 */ /* 0x000fea0003800000 */
.L_x_4041:
[----:B------:R-:W2:Y:S02]  /*21d0*/  LDG.E R2, [R2.64] ;  /* 0x0000002402027981 */ /* 0x000ea4000c1e1900 */
[----:B--2---:R-:W0:Y:S02]  /*21e0*/  I2F.U32 R0, R2 ;  /* 0x0000000200007306 */ /* 0x004e240000201000 */
[----:B0-----:R-:W-:-:S04]  /*21f0*/  F2FP.PACK_AB R0, RZ, R0 ;  /* 0x00000000ff00723e */ /* 0x001fc800000000ff */
[----:B------:R-:W-:Y:S02]  /*2200*/  PRMT R23, R0, 0x7610, R23 ;  /* 0x0000761000177816 */ /* 0x000fe40000000017 */
.L_x_4018:
[----:B------:R-:W-:-:S05]  /*2210*/  IADD3 R17, R17, 0x80, RZ ;  /* 0x0000008011117810 */ /* 0x000fca0007ffe0ff */
.L_x_4012:
[----:B------:R-:W-:Y:S05]  /*2220*/  BSYNC B6 ;  /* 0x0000000000067941 */ /* 0x000fea0003800000 */
.L_x_4011:
        /* <DEDUP_REMOVED lines=26> */
.L_x_4050:
[----:B------:R-:W2:Y:S02]  /*23d0*/  LDG.E.U8 R4, [R4.64] ;  /* 0x0000002404047981 */ /* 0x000ea4000c1e1100 */
[----:B--2---:R-:W0:Y:S02]  /*23e0*/  I2F.U16 R0, R4 ;  /* 0x0000000400007306 */ /* 0x004e240000101000 */
[----:B0-----:R-:W-:-:S04]  /*23f0*/  F2FP.PACK_AB R0, RZ, R0 ;  /* 0x00000000ff00723e */ /* 0x001fc800000000ff */
[----:B------:R-:W-:Y:S01]  /*2400*/  PRMT R2, R0, 0x7610, R2 ;  /* 0x0000761000027816 */ /* 0x000fe20000000002 */
[----:B------:R-:W-:Y:S05]  /*2410*/  BRA `(.L_x_4052) ;  /* 0x00000ec000007947 */ /* 0x000fea0003800000 */
.L_x_4049:
        /* <DEDUP_REMOVED lines=11> */
.L_x_4054:
[----:B------:R-:W2:Y:S02]  /*24d0*/  LDG.E R4, [R4.64] ;  /* 0x0000002404047981 */ /* 0x000ea4000c1e1900 */
[----:B--2---:R-:W0:Y:S02]  /*24e0*/  I2F R0, R4 ;  /* 0x0000000400007306 */ /* 0x004e240000201400 */
[----:B0-----:R-:W-:-:S04]  /*24f0*/  F2FP.PACK_AB R0, RZ, R0 ;  /* 0x00000000ff00723e */ /* 0x001fc800000000ff */
[----:B------:R-:W-:Y:S01]  /*2500*/  PRMT R2, R0, 0x7610, R2 ;  /* 0x0000761000027816 */ /* 0x000fe20000000002 */
[----:B------:R-:W-:Y:S05]  /*2510*/  BRA `(.L_x_4052) ;  /* 0x00000dc000007947 */ /* 0x000fea0003800000 */
.L_x_4053:
[----:B------:R-:W2:Y:S02]  /*2520*/  LDG.E.U16 R4, [R4.64] ;  /* 0x0000002404047981 */ /* 0x000ea4000c1e1500 */
[----:B--2---:R-:W0:Y:S02]  /*2530*/  I2F.S16 R0, R4 ;  /* 0x0000000400007306 */ /* 0x004e240000101400 */
[----:B0-----:R-:W-:-:S04]  /*2540*/  F2FP.PACK_AB R0, RZ, R0 ;  /* 0x00000000ff00723e */ /* 0x001fc800000000ff */
[----:B------:R-:W-:Y:S01]  /*2550*/  PRMT R2, R0, 0x7610, R2 ;  /* 0x0000761000027816 */ /* 0x000fe20000000002 */
[----:B------:R-:W-:Y:S05]  /*2560*/  BRA `(.L_x_4052) ;  /* 0x00000d7000007947 */ /* 0x000fea0003800000 */
.L_x_4048:
        /* <DEDUP_REMOVED lines=9> */
.L_x_4056:
[----:B------:R0:W5:Y:S01]  /*2600*/  LDG.E.U16 R2, [R4.64] ;  /* 0x0000002404027981 */ /* 0x000162000c1e1500 */
[----:B------:R-:W-:Y:S05]  /*2610*/  BRA `(.L_x_4052) ;  /* 0x00000cc000007947 */ /* 0x000fea0003800000 */
.L_x_4055:
        /* <DEDUP_REMOVED lines=9> */
.L_x_4058:
[----:B------:R0:W5:Y:S01]  /*26b0*/  LDG.E.U16 R2, [R4.64] ;  /* 0x0000002404027981 */ /* 0x000162000c1e1500 */
[----:B------:R-:W-:Y:S05]  /*26c0*/  BRA `(.L_x_4052) ;  /* 0x00000c1000007947 */ /* 0x000fea0003800000 */
.L_x_4057:
[----:B------:R-:W2:Y:S02]  /*26d0*/  LDG.E.64 R4, [R4.64] ;  /* 0x0000002404047981 */ /* 0x000ea4000c1e1b00 */
[----:B--2---:R-:W0:Y:S01]  /*26e0*/  F2F.F32.F64 R0, R4 ;  /* 0x0000000400007310 */ /* 0x004e220000301000 */
[----:B------:R-:W0:-:S14]  /*26f0*/  DSETP.GEU.AND P0, PT, |R4|, c[0x2][0x0], PT ;  /* 0x008000000400762a */ /* 0x000e1c0003f0e200 */
[----:B0-----:R-:W-:-:S05]  /*2700*/  @!P0 FMUL R0, R0, 1.175494350822287508e-38 ;  /* 0x0080000000008820 */ /* 0x001fca0000400000 */
[----:B------:R-:W-:-:S04]  /*2710*/  F2FP.PACK_AB R0, RZ, R0 ;  /* 0x00000000ff00723e */ /* 0x000fc800000000ff */
[----:B------:R-:W-:Y:S01]  /*2720*/  PRMT R2, R0, 0x7610, R2 ;  /* 0x0000761000027816 */ /* 0x000fe20000000002 */
[----:B------:R-:W-:Y:S05]  /*2730*/  BRA `(.L_x_4052) ;  /* 0x00000ba000007947 */ /* 0x000fea0003800000 */
.L_x_4047:
        /* <DEDUP_REMOVED lines=14> */
.L_x_4061:
[----:B------:R-:W2:Y:S02]  /*2820*/  LDG.E.64 R4, [R4.64] ;  /* 0x0000002404047981 */ /* 0x000ea4000c1e1b00 */
[----:B--2---:R-:W0:Y:S01]  /*2830*/  F2F.F32.F64 R0, R4 ;  /* 0x0000000400007310 */ /* 0x004e220000301000 */
[----:B------:R-:W0:-:S14]  /*2840*/  DSETP.GEU.AND P0, PT, |R4|, c[0x2][0x0], PT ;  /* 0x008000000400762a */ /* 0x000e1c0003f0e200 */
[----:B0-----:R-:W-:-:S05]  /*2850*/  @!P0 FMUL R0, R0, 1.175494350822287508e-38 ;  /* 0x0080000000008820 */ /* 0x001fca0000400000 */
[----:B------:R-:W-:-:S04]  /*2860*/  F2FP.PACK_AB R0, RZ, R0 ;  /* 0x00000000ff00723e */ /* 0x000fc800000000ff */
[----:B------:R-:W-:Y:S01]  /*2870*/  PRMT R2, R0, 0x7610, R2 ;  /* 0x0000761000027816 */ /* 0x000fe20000000002 */
[----:B------:R-:W-:Y:S05]  /*2880*/  BRA `(.L_x_4052) ;  /* 0x00000a5000007947 */ /* 0x000fea0003800000 */
.L_x_4060:
        /* <DEDUP_REMOVED lines=25> */
[----:B------:R-:W-:-:S04]  /*2a20*/  F2FP.PACK_AB R3, RZ, R3 ;  /* 0x00000003ff03723e */ /* 0x000fc800000000ff */
[----:B------:R-:W-:Y:S01]  /*2a30*/  PRMT R2, R3, 0x7610, R2 ;  /* 0x0000761003027816 */ /* 0x000fe20000000002 */
[----:B------:R-:W-:Y:S05]  /*2a40*/  BRA `(.L_x_4052) ;  /* 0x0000089000007947 */ /* 0x000fea0003800000 */
.L_x_4063:
        /* <DEDUP_REMOVED lines=12> */
[----:B------:R-:W-:Y:S01]  /*2b10*/  F2FP.PACK_AB R2, RZ, R2 ;  /* 0x00000002ff02723e */ /* 0x000fe200000000ff */
[----:B------:R-:W-:Y:S05]  /*2b20*/  BRA `(.L_x_4052) ;  /* 0x000007b000007947 */ /* 0x000fea0003800000 */
.L_x_4062:
[----:B------:R-:W2:Y:S02]  /*2b30*/  LDG.E.U16 R0, [R4.64] ;  /* 0x0000002404007981 */ /* 0x000ea4000c1e1500 */
[----:B--2---:R-:W-:-:S04]  /*2b40*/  PRMT R0, RZ, 0x5410, R0 ;  /* 0x00005410ff007816 */ /* 0x004fc80000000000 */
[----:B------:R-:W-:-:S04]  /*2b50*/  F2FP.PACK_AB R0, RZ, R0 ;  /* 0x00000000ff00723e */ /* 0x000fc800000000ff */
[----:B------:R-:W-:Y:S01]  /*2b60*/  PRMT R2, R0, 0x7610, R2 ;  /* 0x0000761000027816 */ /* 0x000fe20000000002 */
[----:B------:R-:W-:Y:S05]  /*2b70*/  BRA `(.L_x_4052) ;  /* 0x0000076000007947 */ /* 0x000fea0003800000 */
.L_x_4059:
        /* <DEDUP_REMOVED lines=12> */
.L_x_4066:
        /* <DEDUP_REMOVED lines=21> */
.L_x_4070:
[----:B------:R-:W-:Y:S05]  /*2d90*/  BSYNC B1 ;  /* 0x0000000000017941 */ /* 0x000fea0003800000 */
.L_x_4069:
[----:B------:R-:W-:Y:S01]  /*2da0*/  LEA R3, R0, 0x3b800000, 0x17 ;  /* 0x3b80000000037811 */ /* 0x000fe200078eb8ff */
[----:B------:R-:W-:-:S05]  /*2db0*/  IMAD.SHL.U32 R0, R2, 0x100000, RZ ;  /* 0x0010000002007824 */ /* 0x000fca00078e00ff */
[----:B------:R-:W-:Y:S02]  /*2dc0*/  LOP3.LUT R0, R3, R0, R4, 0xfe, !PT ;  /* 0x0000000003007212 */ /* 0x000fe400078efe04 */
.L_x_4068:
[----:B------:R-:W-:Y:S05]  /*2dd0*/  BSYNC B0 ;  /* 0x0000000000007941 */ /* 0x000fea0003800000 */
.L_x_4067:
[----:B------:R-:W-:-:S04]  /*2de0*/  F2FP.PACK_AB R0, RZ, R0 ;  /* 0x00000000ff00723e */ /* 0x000fc800000000ff */
[----:B------:R-:W-:Y:S01]  /*2df0*/  PRMT R2, R0, 0x7610, R2 ;  /* 0x0000761000027816 */ /* 0x000fe20000000002 */
[----:B------:R-:W-:Y:S05]  /*2e00*/  BRA `(.L_x_4052) ;  /* 0x000004d000007947 */ /* 0x000fea0003800000 */
.L_x_4065:
        /* <DEDUP_REMOVED lines=21> */
.L_x_4074:
[----:B------:R-:W-:Y:S05]  /*2f60*/  BSYNC B1 ;  /* 0x0000000000017941 */ /* 0x000fea0003800000 */
.L_x_4073:
[----:B------:R-:W-:Y:S01]  /*2f70*/  LEA R3, R0, 0x37800000, 0x17 ;  /* 0x3780000000037811 */ /* 0x000fe200078eb8ff */
[----:B------:R-:W-:-:S05]  /*2f80*/  IMAD.SHL.U32 R0, R2, 0x200000, RZ ;  /* 0x0020000002007824 */ /* 0x000fca00078e00ff */
[----:B------:R-:W-:Y:S02]  /*2f90*/  LOP3.LUT R0, R3, R0, R4, 0xfe, !PT ;  /* 0x0000000003007212 */ /* 0x000fe400078efe04 */
.L_x_4072:
[----:B------:R-:W-:Y:S05]  /*2fa0*/  BSYNC B0 ;  /* 0x0000000000007941 */ /* 0x000fea0003800000 */
.L_x_4071:
[----:B------:R-:W-:-:S04]  /*2fb0*/  F2FP.PACK_AB R0, RZ, R0 ;  /* 0x00000000ff00723e */ /* 0x000fc800000000ff */
[----:B------:R-:W-:Y:S01]  /*2fc0*/  PRMT R2, R0, 0x7610, R2 ;  /* 0x0000761000027816 */ /* 0x000fe20000000002 */
[----:B------:R-:W-:Y:S05]  /*2fd0*/  BRA `(.L_x_4052) ;  /* 0x0000030000007947 */ /* 0x000fea0003800000 */
.L_x_4064:
        /* <DEDUP_REMOVED lines=14> */
.L_x_4078:
[----:B------:R-:W-:Y:S05]  /*30c0*/  BSYNC B0 ;  /* 0x0000000000007941 */ /* 0x000fea0003800000 */
.L_x_4077:
[----:B------:R-:W-:-:S04]  /*30d0*/  F2FP.PACK_AB R0, RZ, R0 ;  /* 0x00000000ff00723e */ /* 0x000fc800000000ff */
[----:B------:R-:W-:Y:S01]  /*30e0*/  PRMT R2, R0, 0x7610, R2 ;  /* 0x0000761000027816 */ /* 0x000fe20000000002 */
[----:B------:R-:W-:Y:S05]  /*30f0*/  BRA `(.L_x_4052) ;  /* 0x000001e000007947 */ /* 0x000fea0003800000 */
.L_x_4051:
        /* <DEDUP_REMOVED lines=21> */
.L_x_4076:
[----:B------:R-:W2:Y:S02]  /*3250*/  LDG.E.64 R4, [R4.64] ;  /* 0x0000002404047981 */ /* 0x000ea4000c1e1b00 */
[----:B--2---:R-:W0:Y:S02]  /*3260*/  I2F.U64 R0, R4 ;  /* 0x0000000400007312 */ /* 0x004e240000301000 */
[----:B0-----:R-:W-:-:S04]  /*3270*/  F2FP.PACK_AB R0, RZ, R0 ;  /* 0x00000000ff00723e */ /* 0x001fc800000000ff */
[----:B------:R-:W-:Y:S01]  /*3280*/  PRMT R2, R0, 0x7610, R2 ;  /* 0x0000761000027816 */ /* 0x000fe20000000002 */
[----:B------:R-:W-:Y:S05]  /*3290*/  BRA `(.L_x_4052) ;  /* 0x0000004000007947 */ /* 0x000fea0003800000 */
.L_x_4075:
[----:B------:R-:W2:Y:S02]  /*32a0*/  LDG.E R4, [R4.64] ;  /* 0x0000002404047981 */ /* 0x000ea4000c1e1900 */
[----:B--2---:R-:W0:Y:S02]  /*32b0*/  I2F.U32 R0, R4 ;  /* 0x0000000400007306 */ /* 0x004e240000201000 */
[----:B0-----:R-:W-:-:S04]  /*32c0*/  F2FP.PACK_AB R0, RZ, R0 ;  /* 0x00000000ff00723e */ /* 0x001fc800000000ff */
[----:B------:R-:W-:Y:S02]  /*32d0*/  PRMT R2, R0, 0x7610, R2 ;  /* 0x0000761000027816 */ /* 0x000fe40000000002 */
.L_x_4052:
[----:B------:R-:W-:-:S05]  /*32e0*/  IADD3 R17, R17, 0x80, RZ ;  /* 0x0000008011117810 */ /* 0x000fca0007ffe0ff */
.L_x_4046:
[----:B------:R-:W-:Y:S05]  /*32f0*/  BSYNC B6 ;  /* 0x0000000000067941 */ /* 0x000fea0003800000 */
.L_x_4045:
        /* <DEDUP_REMOVED lines=23> */
.L_x_4084:
[----:B------:R-:W2:Y:S02]  /*3470*/  LDG.E.U8 R4, [R4.64] ;  /* 0x0000002404047981 */ /* 0x000ea4000c1e1100 */
[----:B--2---:R-:W0:Y:S02]  /*3480*/  I2F.U16 R0, R4 ;  /* 0x0000000400007306 */ /* 0x004e240000101000 */
[----:B0-----:R-:W-:-:S04]  /*3490*/  F2FP.PACK_AB R0, RZ, R0 ;  /* 0x00000000ff00723e */ /* 0x001fc800000000ff */
[----:B------:R-:W-:Y:S01]  /*34a0*/  PRMT R25, R0, 0x7610, R25 ;  /* 0x0000761000197816 */ /* 0x000fe20000000019 */
[----:B------:R-:W-:Y:S05]  /*34b0*/  BRA `(.L_x_4080) ;  /* 0x00000ed000007947 */ /* 0x000fea0003800000 */
.L_x_4083:
        /* <DEDUP_REMOVED lines=11> */
.L_x_4087:
[----:B------:R-:W2:Y:S02]  /*3570*/  LDG.E R4, [R4.64] ;  /* 0x0000002404047981 */ /* 0x000ea4000c1e1900 */
[----:B--2---:R-:W0:Y:S02]  /*3580*/  I2F R0, R4 ;  /* 0x0000000400007306 */ /* 0x004e240000201400 */
[----:B0-----:R-:W-:-:S04]  /*3590*/  F2FP.PACK_AB R0, RZ, R0 ;  /* 0x00000000ff00723e */ /* 0x001fc800000000ff */
[----:B------:R-:W-:Y:S01]  /*35a0*/  PRMT R25, R0, 0x7610, R25 ;  /* 0x0000761000197816 */ /* 0x000fe20000000019 */
[----:B------:R-:W-:Y:S05]  /*35b0*/  BRA `(.L_x_4080) ;  /* 0x00000dd000007947 */ /* 0x000fea0003800000 */
.L_x_4086:
[----:B------:R-:W2:Y:S02]  /*35c0*/  LDG.E.U16 R4, [R4.64] ;  /* 0x0000002404047981 */ /* 0x000ea4000c1e1500 */
[----:B--2---:R-:W0:Y:S02]  /*35d0*/  I2F.S16 R0, R4 ;  /* 0x0000000400007306 */ /* 0x004e240000101400 */
[----:B0-----:R-:W-:-:S04]  /*35e0*/  F2FP.PACK_AB R0, RZ, R0 ;  /* 0x00000000ff00723e */ /* 0x001fc800000000ff */
[----:B------:R-:W-:Y:S01]  /*35f0*/  PRMT R25, R0, 0x7610, R25 ;  /* 0x0000761000197816 */ /* 0x000fe20000000019 */
[----:B------:R-:W-:Y:S05]  /*3600*/  BRA `(.L_x_4080) ;  /* 0x00000d8000007947 */ /* 0x000fea0003800000 */
.L_x_4082:
        /* <DEDUP_REMOVED lines=9> */
.L_x_4089:
[----:B------:R0:W5:Y:S01]  /*36a0*/  LDG.E.U16 R25, [R4.64] ;  /* 0x0000002404197981 */ /* 0x000162000c1e1500 */
[----:B------:R-:W-:Y:S05]  /*36b0*/  BRA `(.L_x_4080) ;  /* 0x00000cd000007947 */ /* 0x000fea0003800000 */
.L_x_4088:
        /* <DEDUP_REMOVED lines=9> */
.L_x_4091:
[----:B------:R0:W5:Y:S01]  /*3750*/  LDG.E.U16 R25, [R4.64] ;  /* 0x0000002404197981 */ /* 0x000162000c1e1500 */
[----:B------:R-:W-:Y:S05]  /*3760*/  BRA `(.L_x_4080) ;  /* 0x00000c2000007947 */ /* 0x000fea0003800000 */
.L_x_4090:
[----:B------:R-:W2:Y:S02]  /*3770*/  LDG.E.64 R4, [R4.64] ;  /* 0x0000002404047981 */ /* 0x000ea4000c1e1b00 */
[----:B--2---:R-:W0:Y:S01]  /*3780*/  F2F.F32.F64 R0, R4 ;  /* 0x0000000400007310 */ /* 0x004e220000301000 */
[----:B------:R-:W0:-:S14]  /*3790*/  DSETP.GEU.AND P0, PT, |R4|, c[0x2][0x0], PT ;  /* 0x008000000400762a */ /* 0x000e1c0003f0e200 */
[----:B0-----:R-:W-:-:S05]  /*37a0*/  @!P0 FMUL R0, R0, 1.175494350822287508e-38 ;  /* 0x0080000000008820 */ /* 0x001fca0000400000 */
[----:B------:R-:W-:-:S04]  /*37b0*/  F2FP.PACK_AB R0, RZ, R0 ;  /* 0x00000000ff00723e */ /* 0x000fc800000000ff */
[----:B------:R-:W-:Y:S01]  /*37c0*/  PRMT R25, R0, 0x7610, R25 ;  /* 0x0000761000197816 */ /* 0x000fe20000000019 */
[----:B------:R-:W-:Y:S05]  /*37d0*/  BRA `(.L_x_4080) ;  /* 0x00000bb000007947 */ /* 0x000fea0003800000 */
.L_x_4081:
        /* <DEDUP_REMOVED lines=14> */
.L_x_4094:
[----:B------:R-:W2:Y:S02]  /*38c0*/  LDG.E.64 R4, [R4.64] ;  /* 0x0000002404047981 */ /* 0x000ea4000c1e1b00 */
[----:B--2---:R-:W0:Y:S01]  /*38d0*/  F2F.F32.F64 R0, R4 ;  /* 0x0000000400007310 */ /* 0x004e220000301000 */
[----:B------:R-:W0:-:S14]  /*38e0*/  DSETP.GEU.AND P0, PT, |R4|, c[0x2][0x0], PT ;  /* 0x008000000400762a */ /* 0x000e1c0003f0e200 */
[----:B0-----:R-:W-:-:S05]  /*38f0*/  @!P0 FMUL R0, R0, 1.175494350822287508e-38 ;  /* 0x0080000000008820 */ /* 0x001fca0000400000 */
[----:B------:R-:W-:-:S04]  /*3900*/  F2FP.PACK_AB R0, RZ, R0 ;  /* 0x00000000ff00723e */ /* 0x000fc800000000ff */
[----:B------:R-:W-:Y:S01]  /*3910*/  PRMT R25, R0, 0x7610, R25 ;  /* 0x0000761000197816 */ /* 0x000fe20000000019 */
[----:B------:R-:W-:Y:S05]  /*3920*/  BRA `(.L_x_4080) ;  /* 0x00000a6000007947 */ /* 0x000fea0003800000 */
.L_x_4093:
        /* <DEDUP_REMOVED lines=28> */
.L_x_4096:
        /* <DEDUP_REMOVED lines=12> */
[----:B------:R-:W-:-:S04]  /*3bb0*/  F2FP.PACK_AB R0, RZ, R0 ;  /* 0x00000000ff00723e */ /* 0x000fc800000000ff */
[----:B------:R-:W-:Y:S01]  /*3bc0*/  PRMT R25, R0, 0x7610, R25 ;  /* 0x0000761000197816 */ /* 0x000fe20000000019 */
[----:B------:R-:W-:Y:S05]  /*3bd0*/  BRA `(.L_x_4080) ;  /* 0x000007b000007947 */ /* 0x000fea0003800000 */
.L_x_4095:
[----:B------:R-:W2:Y:S02]  /*3be0*/  LDG.E.U16 R0, [R4.64] ;  /* 0x0000002404007981 */ /* 0x000ea4000c1e1500 */
[----:B--2---:R-:W-:-:S04]  /*3bf0*/  PRMT R0, RZ, 0x5410, R0 ;  /* 0x00005410ff007816 */ /* 0x004fc80000000000 */
[----:B------:R-:W-:-:S04]  /*3c00*/  F2FP.PACK_AB R0, RZ, R0 ;  /* 0x00000000ff00723e */ /* 0x000fc800000000ff */
[----:B------:R-:W-:Y:S01]  /*3c10*/  PRMT R25, R0, 0x7610, R25 ;  /* 0x0000761000197816 */ /* 0x000fe20000000019 */
[----:B------:R-:W-:Y:S05]  /*3c20*/  BRA `(.L_x_4080) ;  /* 0x0000076000007947 */ /* 0x000fea0003800000 */
.L_x_4092:
        /* <DEDUP_REMOVED lines=12> */
.L_x_4099:
        /* <DEDUP_REMOVED lines=21> */
.L_x_4103:
[----:B------:R-:W-:Y:S05]  /*3e40*/  BSYNC B1 ;  /* 0x0000000000017941 */ /* 0x000fea0003800000 */
.L_x_4102:
[----:B------:R-:W-:Y:S01]  /*3e50*/  LEA R5, R0, 0x3b800000, 0x17 ;  /* 0x3b80000000057811 */ /* 0x000fe200078eb8ff */
[----:B------:R-:W-:-:S05]  /*3e60*/  IMAD.SHL.U32 R0, R3, 0x100000, RZ ;  /* 0x0010000003007824 */ /* 0x000fca00078e00ff */
[----:B------:R-:W-:Y:S02]  /*3e70*/  LOP3.LUT R0, R5, R0, R6, 0xfe, !PT ;  /* 0x0000000005007212 */ /* 0x000fe400078efe06 */
.L_x_4101:
[----:B------:R-:W-:Y:S05]  /*3e80*/  BSYNC B0 ;  /* 0x0000000000007941 */ /* 0x000fea0003800000 */
.L_x_4100:
[----:B------:R-:W-:-:S04]  /*3e90*/  F2FP.PACK_AB R0, RZ, R0 ;  /* 0x00000000ff00723e */ /* 0x000fc800000000ff */
[----:B------:R-:W-:Y:S01]  /*3ea0*/  PRMT R25, R0, 0x7610, R25 ;  /* 0x0000761000197816 */ /* 0x000fe20000000019 */
[----:B------:R-:W-:Y:S05]  /*3eb0*/  BRA `(.L_x_4080) ;  /* 0x000004d000007947 */ /* 0x000fea0003800000 */
.L_x_4098:
        /* <DEDUP_REMOVED lines=21> */
.L_x_4107:
[----:B------:R-:W-:Y:S05]  /*4010*/  BSYNC B1 ;  /* 0x0000000000017941 */ /* 0x000fea0003800000 */
.L_x_4106:
[----:B------:R-:W-:Y:S01]  /*4020*/  LEA R5, R0, 0x37800000, 0x17 ;  /* 0x3780000000057811 */ /* 0x000fe200078eb8ff */
[----:B------:R-:W-:-:S05]  /*4030*/  IMAD.SHL.U32 R0, R3, 0x200000, RZ ;  /* 0x0020000003007824 */ /* 0x000fca00078e00ff */
[----:B------:R-:W-:Y:S02]  /*4040*/  LOP3.LUT R0, R5, R0, R6, 0xfe, !PT ;  /* 0x0000000005007212 */ /* 0x000fe400078efe06 */
.L_x_4105:
[----:B------:R-:W-:Y:S05]  /*4050*/  BSYNC B0 ;  /* 0x0000000000007941 */ /* 0x000fea0003800000 */
.L_x_4104:
[----:B------:R-:W-:-:S04]  /*4060*/  F2FP.PACK_AB R0, RZ, R0 ;  /* 0x00000000ff00723e */ /* 0x000fc800000000ff */
[----:B------:R-:W-:Y:S01]  /*4070*/  PRMT R25, R0, 0x7610, R25 ;  /* 0x0000761000197816 */ /* 0x000fe20000000019 */
[----:B------:R-:W-:Y:S05]  /*4080*/  BRA `(.L_x_4080) ;  /* 0x0000030000007947 */ /* 0x000fea0003800000 */
.L_x_4097:
        /* <DEDUP_REMOVED lines=14> */
.L_x_4111:
[----:B------:R-:W-:Y:S05]  /*4170*/  BSYNC B0 ;  /* 0x0000000000007941 */ /* 0x000fea0003800000 */
.L_x_4110:
[----:B------:R-:W-:-:S04]  /*4180*/  F2FP.PACK_AB R0, RZ, R0 ;  /* 0x00000000ff00723e */ /* 0x000fc800000000ff */
[----:B------:R-:W-:Y:S01]  /*4190*/  PRMT R25, R0, 0x7610, R25 ;  /* 0x0000761000197816 */ /* 0x000fe20000000019 */
[----:B------:R-:W-:Y:S05]  /*41a0*/  BRA `(.L_x_4080) ;  /* 0x000001e000007947 */ /* 0x000fea0003800000 */
.L_x_4085:
        /* <DEDUP_REMOVED lines=21> */
.L_x_4109:
[----:B------:R-:W2:Y:S02]  /*4300*/  LDG.E.64 R4, [R4.64] ;  /* 0x0000002404047981 */ /* 0x000ea4000c1e1b00 */
[----:B--2---:R-:W0:Y:S02]  /*4310*/  I2F.U64 R0, R4 ;  /* 0x0000000400007312 */ /* 0x004e240000301000 */
[----:B0-----:R-:W-:-:S04]  /*4320*/  F2FP.PACK_AB R0, RZ, R0 ;  /* 0x00000000ff00723e */ /* 0x001fc800000000ff */
[----:B------:R-:W-:Y:S01]  /*4330*/  PRMT R25, R0, 0x7610, R25 ;  /* 0x0000761000197816 */ /* 0x000fe20000000019 */
[----:B------:R-:W-:Y:S05]  /*4340*/  BRA `(.L_x_4080) ;  /* 0x0000004000007947 */ /* 0x000fea0003800000 */
.L_x_4108:
[----:B------:R-:W2:Y:S02]  /*4350*/  LDG.E R4, [R4.64] ;  /* 0x0000002404047981 */ /* 0x000ea4000c1e1900 */
[----:B--2---:R-:W0:Y:S02]  /*4360*/  I2F.U32 R0, R4 ;  /* 0x0000000400007306 */ /* 0x004e240000201000 */
[----:B0-----:R-:W-:-:S04]  /*4370*/  F2FP.PACK_AB R0, RZ, R0 ;  /* 0x00000000ff00723e */ /* 0x001fc800000000ff */
[----:B------:R-:W-:Y:S02]  /*4380*/  PRMT R25, R0, 0x7610, R25 ;  /* 0x0000761000197816 */ /* 0x000fe40000000019 */
.L_x_4080:
[----:B------:R-:W-:Y:S05]  /*4390*/  BSYNC B6 ;  /* 0x0000000000067941 */ /* 0x000fea0003800000 */
.L_x_4079:
[----:B------:R-:W1:Y:S01]  /*43a0*/  S2R R17, SR_TID.X ;  /* 0x0000000000117919 */ /* 0x000e620000002100 */
[----:B------:R-:W-:Y:S01]  /*43b0*/  BSSY B0, `(.L_x_4112) ;  /* 0x0000012000007945 */ /* 0x000fe20003800000 */
[----:B-1----:R-:W-:-:S13]  /*43c0*/  ISETP.GE.AND P0, PT, R17, R22, PT ;  /* 0x000000161100720c */ /* 0x002fda0003f06270 */
[----:B------:R-:W-:Y:S05]  /*43d0*/  @P0 BRA `(.L_x_4113) ;  /* 0x000000f000000947 */ /* 0x000fea0003800000 */
[----:B-----5:R-:W-:Y:S01]  /*43e0*/  HADD2.F32 R24, -RZ, R24.H0_H0 ;  /* 0x20000018ff187230 */ /* 0x020fe20000004100 */
[----:B------:R-:W-:Y:S01]  /*43f0*/  BSSY B1, `(.L_x_4114) ;  /* 0x0000007000017945 */ /* 0x000fe20003800000 */
[----:B------:R-:W-:-:S03]  /*4400*/  IMAD.MOV.U32 R0, RZ, RZ, c[0x0][0x168] ;  /* 0x00005a00ff007624 */ /* 0x000fc600078e00ff */
[----:B------:R-:W-:-:S13]  /*4410*/  FSETP.GEU.FTZ.AND P1, PT, R24, c[0x0][0x168], PT ;  /* 0x00005a0018007a0b */ /* 0x000fda0003f3e000 */
[----:B------:R-:W-:Y:S05]  /*4420*/  @!P1 BRA `(.L_x_4115) ;  /* 0x0000003000009947 */ /* 0x000fea0003800000 */
[----:B------:R-:W-:Y:S01]  /*4430*/  FSETP.GT.FTZ.AND P1, PT, R24, c[0x0][0x16c], PT ;  /* 0x00005b0018007a0b */ /* 0x000fe20003f34000 */
[----:B------:R-:W-:-:S12]  /*4440*/  IMAD.MOV.U32 R0, RZ, RZ, R24 ;  /* 0x000000ffff007224 */ /* 0x000fd800078e0018 */
[----:B------:R-:W-:Y:S02]  /*4450*/  @P1 IMAD.MOV.U32 R0, RZ, RZ, c[0x0][0x16c] ;  /* 0x00005b00ff001624 */ /* 0x000fe400078e00ff */
.L_x_4115:
[----:B------:R-:W-:Y:S05]  /*4460*/  BSYNC B1 ;  /* 0x0000000000017941 */ /* 0x000fea0003800000 */
.L_x_4114:
[----:B------:R-:W-:-:S06]  /*4470*/  FADD.FTZ R3, -R0, 1 ;  /* 0x3f80000000037421 */ /* 0x000fcc0000010100 */
[----:B------:R-:W1:Y:S02]  /*4480*/  MUFU.RCP R3, R3 ;  /* 0x0000000300037308 */ /* 0x000e640000001000 */
[----:B01----:R-:W-:-:S06]  /*4490*/  FMUL.FTZ R4, R3, R0 ;  /* 0x0000000003047220 */ /* 0x003fcc0000410000 */
[----:B------:R-:W0:Y:S02]  /*44a0*/  MUFU.LG2 R4, R4 ;  /* 0x0000000400047308 */ /* 0x000e240000000c00 */
[----:B0-----:R-:W-:-:S05]  /*44b0*/  FMUL.FTZ R0, R4, 0.69314718246459960938 ;  /* 0x3f31721804007820 */ /* 0x001fca0000410000 */
[----:B------:R-:W-:Y:S02]  /*44c0*/  F2FP.PACK_AB R0, RZ, R0 ;  /* 0x00000000ff00723e */ /* 0x000fe400000000ff */
.L_x_4113:
[----:B------:R-:W-:Y:S05]  /*44d0*/  BSYNC B0 ;  /* 0x0000000000007941 */ /* 0x000fea0003800000 */
.L_x_4112:
[----:B------:R-:W-:Y:S01]  /*44e0*/  IADD3 R27, R17, 0x80, RZ ;  /* 0x00000080111b7810 */ /* 0x000fe20007ffe0ff */
[----:B------:R-:W-:Y:S03]  /*44f0*/  BSSY B0, `(.L_x_4116) ;  /* 0x0000012000007945 */ /* 0x000fe60003800000 */
[----:B------:R-:W-:-:S13]  /*4500*/  ISETP.GE.AND P1, PT, R27, R22, PT ;  /* 0x000000161b00720c */ /* 0x000fda0003f26270 */
        /* <DEDUP_REMOVED lines=9> */
.L_x_4119:
[----:B------:R-:W-:Y:S05]  /*45a0*/  BSYNC B1 ;  /* 0x0000000000017941 */ /* 0x000fea0003800000 */
.L_x_4118:
[----:B0-----:R-:W-:-:S06]  /*45b0*/  FADD.FTZ R4, -R3, 1 ;  /* 0x3f80000003047421 */ /* 0x001fcc0000010100 */
[----:B------:R-:W0:Y:S02]  /*45c0*/  MUFU.RCP R4, R4 ;  /* 0x0000000400047308 */ /* 0x000e240000001000 */
[----:B0-----:R-:W-:-:S06]  /*45d0*/  FMUL.FTZ R3, R4, R3 ;  /* 0x0000000304037220 */ /* 0x001fcc0000410000 */
[----:B------:R-:W0:Y:S02]  /*45e0*/  MUFU.LG2 R3, R3 ;  /* 0x0000000300037308 */ /* 0x000e240000000c00 */
[----:B0-----:R-:W-:-:S05]  /*45f0*/  FMUL.FTZ R24, R3, 0.69314718246459960938 ;  /* 0x3f31721803187820 */ /* 0x001fca0000410000 */
[----:B------:R-:W-:Y:S02]  /*4600*/  F2FP.PACK_AB R24, RZ, R24 ;  /* 0x00000018ff18723e */ /* 0x000fe400000000ff */
.L_x_4117:
[----:B------:R-:W-:Y:S05]  /*4610*/  BSYNC B0 ;  /* 0x0000000000007941 */ /* 0x000fea0003800000 */
.L_x_4116:
        /* <DEDUP_REMOVED lines=12> */
.L_x_4123:
[----:B------:R-:W-:Y:S05]  /*46e0*/  BSYNC B1 ;  /* 0x0000000000017941 */ /* 0x000fea0003800000 */
.L_x_4122:
[----:B------:R-:W-:-:S06]  /*46f0*/  FADD.FTZ R3, -R2, 1 ;  /* 0x3f80000002037421 */ /* 0x000fcc0000010100 */
[----:B------:R-:W1:Y:S02]  /*4700*/  MUFU.RCP R3, R3 ;  /* 0x0000000300037308 */ /* 0x000e640000001000 */
[----:B-1----:R-:W-:-:S06]  /*4710*/  FMUL.FTZ R2, R3, R2 ;  /* 0x0000000203027220 */ /* 0x002fcc0000410000 */
[----:B------:R-:W1:Y:S02]  /*4720*/  MUFU.LG2 R2, R2 ;  /* 0x0000000200027308 */ /* 0x000e640000000c00 */
[----:B-1----:R-:W-:-:S05]  /*4730*/  FMUL.FTZ R23, R2, 0.69314718246459960938 ;  /* 0x3f31721802177820 */ /* 0x002fca0000410000 */
[----:B------:R-:W-:Y:S02]  /*4740*/  F2FP.PACK_AB R23, RZ, R23 ;  /* 0x00000017ff17723e */ /* 0x000fe400000000ff */
.L_x_4121:
[----:B------:R-:W-:Y:S05]  /*4750*/  BSYNC B0 ;  /* 0x0000000000007941 */ /* 0x000fea0003800000 */
.L_x_4120:
[----:B------:R-:W-:Y:S01]  /*4760*/  IADD3 R3, R17, 0x180, RZ ;  /* 0x0000018011037810 */ /* 0x000fe20007ffe0ff */
[----:B------:R-:W-:Y:S03]  /*4770*/  BSSY B0, `(.L_x_4124) ;  /* 0x0000011000007945 */ /* 0x000fe60003800000 */
[----:B------:R-:W-:-:S13]  /*4780*/  ISETP.GE.AND P1, PT, R3, R22, PT ;  /* 0x000000160300720c */ /* 0x000fda0003f26270 */
[----:B------:R-:W-:Y:S05]  /*4790*/  @P1 BRA `(.L_x_4125) ;  /* 0x000000e000001947 */ /* 0x000fea0003800000 */
[----:B-----5:R-:W-:Y:S01]  /*47a0*/  HADD2.F32 R25, -RZ, R25.H0_H0 ;  /* 0x20000019ff197230 */ /* 0x020fe20000004100 */
[----:B------:R-:W-:Y:S04]  /*47b0*/  BSSY B1, `(.L_x_4126) ;  /* 0x0000006000017945 */ /* 0x000fe80003800000 */
[----:B------:R-:W-:-:S13]  /*47c0*/  FSETP.GEU.FTZ.AND P1, PT, R25, c[0x0][0x168], PT ;  /* 0x00005a0019007a0b */ /* 0x000fda0003f3e000 */
[----:B------:R-:W-:Y:S05]  /*47d0*/  @!P1 BRA `(.L_x_4127) ;  /* 0x0000003000009947 */ /* 0x000fea0003800000 */
[----:B------:R-:W-:Y:S01]  /*47e0*/  FSETP.GT.FTZ.AND P1, PT, R25, c[0x0][0x16c], PT ;  /* 0x00005b0019007a0b */ /* 0x000fe20003f34000 */
[----:B------:R-:W-:-:S12]  /*47f0*/  IMAD.MOV.U32 R19, RZ, RZ, R25 ;  /* 0x000000ffff137224 */ /* 0x000fd800078e0019 */
[----:B------:R-:W-:Y:S02]  /*4800*/  @P1 IMAD.MOV.U32 R19, RZ, RZ, c[0x0][0x16c] ;  /* 0x00005b00ff131624 */ /* 0x000fe400078e00ff */
.L_x_4127:
[----:B------:R-:W-:Y:S05]  /*4810*/  BSYNC B1 ;  /* 0x0000000000017941 */ /* 0x000fea0003800000 */
.L_x_4126:
[----:B------:R-:W-:-:S06]  /*4820*/  FADD.FTZ R2, -R19, 1 ;  /* 0x3f80000013027421 */ /* 0x000fcc0000010100 */
[----:B------:R-:W1:Y:S02]  /*4830*/  MUFU.RCP R2, R2 ;  /* 0x0000000200027308 */ /* 0x000e640000001000 */
[----:B-1----:R-:W-:-:S06]  /*4840*/  FMUL.FTZ R3, R2, R19 ;  /* 0x0000001302037220 */ /* 0x002fcc0000410000 */
[----:B------:R-:W1:Y:S02]  /*4850*/  MUFU.LG2 R3, R3 ;  /* 0x0000000300037308 */ /* 0x000e640000000c00 */
[----:B-1----:R-:W-:-:S05]  /*4860*/  FMUL.FTZ R19, R3, 0.69314718246459960938 ;  /* 0x3f31721803137820 */ /* 0x002fca0000410000 */
[----:B------:R-:W-:Y:S02]  /*4870*/  F2FP.PACK_AB R19, RZ, R19 ;  /* 0x00000013ff13723e */ /* 0x000fe400000000ff */
.L_x_4125:
[----:B------:R-:W-:Y:S05]  /*4880*/  BSYNC B0 ;  /* 0x0000000000007941 */ /* 0x000fea0003800000 */
.L_x_4124:
        /* <DEDUP_REMOVED lines=23> */
.L_x_4133:
[----:B------:R-:W-:Y:S01]  /*4a00*/  HADD2.F32 R5, -RZ, R0.H0_H0 ;  /* 0x20000000ff057230 */ /* 0x000fe20000004100 */
[----:B------:R-:W-:-:S05]  /*4a10*/  IMAD.MOV.U32 R17, RZ, RZ, R27 ;  /* 0x000000ffff117224 */ /* 0x000fca00078e001b */
[----:B------:R-:W0:Y:S02]  /*4a20*/  F2I.S64.TRUNC R4, R5 ;  /* 0x0000000500047311 */ /* 0x000e24000020d900 */
[----:B0-----:R0:W-:Y:S01]  /*4a30*/  STG.E.U8 [R2.64], R4 ;  /* 0x0000000402007986 */ /* 0x0011e2000c101124 */
[----:B------:R-:W-:Y:S05]  /*4a40*/  BRA `(.L_x_4129) ;  /* 0x00000f8000007947 */ /* 0x000fea0003800000 */
.L_x_4132:
        /* <DEDUP_REMOVED lines=11> */
.L_x_4136:
[----:B------:R-:W-:Y:S01]  /*4b00*/  HADD2.F32 R0, -RZ, R0.H0_H0 ;  /* 0x20000000ff007230 */ /* 0x000fe20000004100 */
[----:B------:R-:W-:-:S03]  /*4b10*/  IMAD.MOV.U32 R17, RZ, RZ, R27 ;  /* 0x000000ffff117224 */ /* 0x000fc600078e001b */
[----:B------:R-:W0:Y:S02]  /*4b20*/  F2I.FTZ.TRUNC.NTZ R5, R0 ;  /* 0x0000000000057305 */ /* 0x000e24000021f100 */
[----:B0-----:R0:W-:Y:S01]  /*4b30*/  STG.E [R2.64], R5 ;  /* 0x0000000502007986 */ /* 0x0011e2000c101924 */
[----:B------:R-:W-:Y:S05]  /*4b40*/  BRA `(.L_x_4129) ;  /* 0x00000e8000007947 */ /* 0x000fea0003800000 */
.L_x_4135:
[----:B------:R-:W-:Y:S01]  /*4b50*/  HADD2.F32 R0, -RZ, R0.H0_H0 ;  /* 0x20000000ff007230 */ /* 0x000fe20000004100 */
[----:B------:R-:W-:-:S03]  /*4b60*/  IMAD.MOV.U32 R17, RZ, RZ, R27 ;  /* 0x000000ffff117224 */ /* 0x000fc600078e001b */
[----:B------:R-:W0:Y:S02]  /*4b70*/  F2I.FTZ.TRUNC.NTZ R5, R0 ;  /* 0x0000000000057305 */ /* 0x000e24000021f100 */
[----:B0-----:R0:W-:Y:S01]  /*4b80*/  STG.E.U16 [R2.64], R5 ;  /* 0x0000000502007986 */ /* 0x0011e2000c101524 */
[----:B------:R-:W-:Y:S05]  /*4b90*/  BRA `(.L_x_4129) ;  /* 0x00000e3000007947 */ /* 0x000fea0003800000 */
.L_x_4131:
        /* <DEDUP_REMOVED lines=10> */
.L_x_4138:
[----:B------:R0:W-:Y:S01]  /*4c40*/  STG.E.U16 [R2.64], R0 ;  /* 0x0000000002007986 */ /* 0x0001e2000c101524 */
[----:B------:R-:W-:Y:S01]  /*4c50*/  IMAD.MOV.U32 R17, RZ, RZ, R27 ;  /* 0x000000ffff117224 */ /* 0x000fe200078e001b */
[----:B------:R-:W-:Y:S05]  /*4c60*/  BRA `(.L_x_4129) ;  /* 0x00000d6000007947 */ /* 0x000fea0003800000 */
.L_x_4137:
        /* <DEDUP_REMOVED lines=11> */
.L_x_4140:
[----:B------:R-:W-:Y:S01]  /*4d20*/  HADD2.F32 R0, -RZ, R0.H0_H0 ;  /* 0x20000000ff007230 */ /* 0x000fe20000004100 */
[----:B------:R-:W-:-:S04]  /*4d30*/  IMAD.MOV.U32 R17, RZ, RZ, R27 ;  /* 0x000000ffff117224 */ /* 0x000fc800078e001b */
[----:B------:R-:W-:-:S04]  /*4d40*/  F2FP.PACK_AB R0, RZ, R0 ;  /* 0x00000000ff00723e */ /* 0x000fc800000000ff */
[----:B------:R-:W-:-:S05]  /*4d50*/  PRMT R0, R0, 0x5410, RZ ;  /* 0x0000541000007816 */ /* 0x000fca00000000ff */
[----:B------:R0:W-:Y:S01]  /*4d60*/  STG.E [R2.64], R0 ;  /* 0x0000000002007986 */ /* 0x0001e2000c101924 */
[----:B------:R-:W-:Y:S05]  /*4d70*/  BRA `(.L_x_4129) ;  /* 0x00000c5000007947 */ /* 0x000fea0003800000 */
.L_x_4139:
[----:B------:R-:W-:Y:S01]  /*4d80*/  HADD2.F32 R4, -RZ, R0.H0_H0 ;  /* 0x20000000ff047230 */ /* 0x000fe20000004100 */
[----:B------:R-:W-:-:S04]  /*4d90*/  IMAD.MOV.U32 R17, RZ, RZ, R27 ;  /* 0x000000ffff117224 */ /* 0x000fc800078e001b */
[----:B------:R-:W-:-:S06]  /*4da0*/  FMUL.FTZ R4, R4, 1 ;  /* 0x3f80000004047820 */ /* 0x000fcc0000410000 */
[----:B------:R-:W0:Y:S02]  /*4db0*/  F2F.F64.F32 R4, R4 ;  /* 0x0000000400047310 */ /* 0x000e240000201800 */
[----:B0-----:R0:W-:Y:S01]  /*4dc0*/  STG.E.64 [R2.64], R4 ;  /* 0x0000000402007986 */ /* 0x0011e2000c101b24 */
[----:B------:R-:W-:Y:S05]  /*4dd0*/  BRA `(.L_x_4129) ;  /* 0x00000bf000007947 */ /* 0x000fea0003800000 */
.L_x_4130:
        /* <DEDUP_REMOVED lines=14> */
.L_x_4143:
[----:B------:R-:W-:Y:S01]  /*4ec0*/  HADD2.F32 R0, -RZ, R0.H0_H0 ;  /* 0x20000000ff007230 */ /* 0x000fe20000004100 */
[----:B------:R-:W-:Y:S01]  /*4ed0*/  CS2R R6, SRZ ;  /* 0x0000000000067805 */ /* 0x000fe2000001ff00 */
[----:B------:R-:W-:-:S03]  /*4ee0*/  IMAD.MOV.U32 R17, RZ, RZ, R27 ;  /* 0x000000ffff117224 */ /* 0x000fc600078e001b */
[----:B------:R-:W-:-:S04]  /*4ef0*/  FMUL.FTZ R0, R0, 1 ;  /* 0x3f80000000007820 */ /* 0x000fc80000410000 */
[----:B------:R-:W0:Y:S02]  /*4f00*/  F2F.F64.F32 R4, R0 ;  /* 0x0000000000047310 */ /* 0x000e240000201800 */
[----:B0-----:R0:W-:Y:S01]  /*4f10*/  STG.E.128 [R2.64], R4 ;  /* 0x0000000402007986 */ /* 0x0011e2000c101d24 */
[----:B------:R-:W-:Y:S05]  /*4f20*/  BRA `(.L_x_4129) ;  /* 0x00000aa000007947 */ /* 0x000fea0003800000 */
.L_x_4142:
        /* <DEDUP_REMOVED lines=21> */
.L_x_4147:
[----:B------:R-:W-:Y:S05]  /*5080*/  BSYNC B0 ;  /* 0x0000000000007941 */ /* 0x000fea0003800000 */
.L_x_4146:
[----:B------:R-:W-:Y:S01]  /*5090*/  LOP3.LUT R5, R0, R5, RZ, 0xfc, !PT ;  /* 0x0000000500057212 */ /* 0x000fe200078efcff */
[----:B------:R-:W-:-:S04]  /*50a0*/  IMAD.MOV.U32 R17, RZ, RZ, R27 ;  /* 0x000000ffff117224 */ /* 0x000fc800078e001b */
[----:B------:R0:W-:Y:S01]  /*50b0*/  STG.E.U8 [R2.64], R5 ;  /* 0x0000000502007986 */ /* 0x0001e2000c101124 */
[----:B------:R-:W-:Y:S05]  /*50c0*/  BRA `(.L_x_4129) ;  /* 0x0000090000007947 */ /* 0x000fea0003800000 */
.L_x_4145:
        /* <DEDUP_REMOVED lines=13> */
.L_x_4149:
[----:B------:R-:W-:Y:S01]  /*51a0*/  IMAD.MOV.U32 R0, RZ, RZ, 0x7f ;  /* 0x0000007fff007424 */ /* 0x000fe200078e00ff */
[----:B------:R-:W-:-:S04]  /*51b0*/  ISETP.GT.U32.AND P0, PT, R4, 0x7f800000, PT ;  /* 0x7f8000000400780c */ /* 0x000fc80003f04070 */
[----:B------:R-:W-:-:S04]  /*51c0*/  SEL R0, R0, 0x7c, P0 ;  /* 0x0000007c00007807 */ /* 0x000fc80000000000 */
.L_x_4150:
[----:B------:R-:W-:Y:S05]  /*51d0*/  BSYNC B0 ;  /* 0x0000000000007941 */ /* 0x000fea0003800000 */
.L_x_4148:
[----:B------:R-:W-:Y:S01]  /*51e0*/  LOP3.LUT R4, R5, 0x80000000, RZ, 0xc0, !PT ;  /* 0x8000000005047812 */ /* 0x000fe200078ec0ff */
[----:B------:R-:W-:-:S03]  /*51f0*/  IMAD.MOV.U32 R17, RZ, RZ, R27 ;  /* 0x000000ffff117224 */ /* 0x000fc600078e001b */
[----:B------:R-:W-:-:S04]  /*5200*/  SHF.R.U32.HI R5, RZ, 0x18, R4 ;  /* 0x00000018ff057819 */ /* 0x000fc80000011604 */
[----:B------:R-:W-:-:S05]  /*5210*/  LOP3.LUT R5, R0, R5, RZ, 0xfc, !PT ;  /* 0x0000000500057212 */ /* 0x000fca00078efcff */
[----:B------:R0:W-:Y:S01]  /*5220*/  STG.E.U8 [R2.64], R5 ;  /* 0x0000000502007986 */ /* 0x0001e2000c101124 */
[----:B------:R-:W-:Y:S05]  /*5230*/  BRA `(.L_x_4129) ;  /* 0x0000079000007947 */ /* 0x000fea0003800000 */
.L_x_4144:
[----:B------:R-:W-:Y:S01]  /*5240*/  HADD2.F32 R0, -RZ, R0.H0_H0 ;  /* 0x20000000ff007230 */ /* 0x000fe20000004100 */
[----:B------:R-:W-:-:S04]  /*5250*/  IMAD.MOV.U32 R17, RZ, RZ, R27 ;  /* 0x000000ffff117224 */ /* 0x000fc800078e001b */
[----:B------:R-:W-:-:S05]  /*5260*/  F2FP.BF16.PACK_AB R0, RZ, R0 ;  /* 0x00000000ff00723e */ /* 0x000fca00000010ff */
[----:B------:R0:W-:Y:S01]  /*5270*/  STG.E.U16 [R2.64], R0 ;  /* 0x0000000002007986 */ /* 0x0001e2000c101524 */
[----:B------:R-:W-:Y:S05]  /*5280*/  BRA `(.L_x_4129) ;  /* 0x0000074000007947 */ /* 0x000fea0003800000 */
.L_x_4141:
        /* <DEDUP_REMOVED lines=13> */
.L_x_4153:
        /* <DEDUP_REMOVED lines=17> */
.L_x_4156:
[----:B------:R-:W-:-:S04]  /*5470*/  LOP3.LUT R0, R7, 0x80000000, RZ, 0xc0, !PT ;  /* 0x8000000007007812 */ /* 0x000fc800078ec0ff */
[----:B------:R-:W-:-:S04]  /*5480*/  SHF.R.U32.HI R5, RZ, 0x18, R0 ;  /* 0x00000018ff057819 */ /* 0x000fc80000011600 */
[----:B------:R-:W-:-:S04]  /*5490*/  LOP3.LUT R4, R4, R5, RZ, 0xfc, !PT ;  /* 0x0000000504047212 */ /* 0x000fc800078efcff */
[----:B------:R-:W-:Y:S02]  /*54a0*/  PRMT R0, R4, 0x7610, R0 ;  /* 0x0000761004007816 */ /* 0x000fe40000000000 */
.L_x_4155:
[----:B------:R-:W-:Y:S05]  /*54b0*/  BSYNC B0 ;  /* 0x0000000000007941 */ /* 0x000fea0003800000 */
.L_x_4154:
[----:B------:R0:W-:Y:S01]  /*54c0*/  STG.E.U8 [R2.64], R0 ;  /* 0x0000000002007986 */ /* 0x0001e2000c101124 */
[----:B------:R-:W-:Y:S01]  /*54d0*/  IMAD.MOV.U32 R17, RZ, RZ, R27 ;  /* 0x000000ffff117224 */ /* 0x000fe200078e001b */
[----:B------:R-:W-:Y:S05]  /*54e0*/  BRA `(.L_x_4129) ;  /* 0x000004e000007947 */ /* 0x000fea0003800000 */
.L_x_4152:
        /* <DEDUP_REMOVED lines=17> */
.L_x_4159:
[----:B------:R-:W-:-:S04]  /*5600*/  LOP3.LUT R0, R7, 0x80000000, RZ, 0xc0, !PT ;  /* 0x8000000007007812 */ /* 0x000fc800078ec0ff */
[----:B------:R-:W-:-:S04]  /*5610*/  SHF.R.U32.HI R5, RZ, 0x18, R0 ;  /* 0x00000018ff057819 */ /* 0x000fc80000011600 */
[----:B------:R-:W-:-:S04]  /*5620*/  LOP3.LUT R4, R4, R5, RZ, 0xfc, !PT ;  /* 0x0000000504047212 */ /* 0x000fc800078efcff */
[----:B------:R-:W-:Y:S02]  /*5630*/  PRMT R0, R4, 0x7610, R0 ;  /* 0x0000761004007816 */ /* 0x000fe40000000000 */
.L_x_4158:
[----:B------:R-:W-:Y:S05]  /*5640*/  BSYNC B0 ;  /* 0x0000000000007941 */ /* 0x000fea0003800000 */
.L_x_4157:
[----:B------:R0:W-:Y:S01]  /*5650*/  STG.E.U8 [R2.64], R0 ;  /* 0x0000000002007986 */ /* 0x0001e2000c101124 */
[----:B------:R-:W-:Y:S01]  /*5660*/  IMAD.MOV.U32 R17, RZ, RZ, R27 ;  /* 0x000000ffff117224 */ /* 0x000fe200078e001b */
[----:B------:R-:W-:Y:S05]  /*5670*/  BRA `(.L_x_4129) ;  /* 0x0000035000007947 */ /* 0x000fea0003800000 */
.L_x_4151:
        /* <DEDUP_REMOVED lines=23> */
.L_x_4134:
        /* <DEDUP_REMOVED lines=21> */
.L_x_4161:
[----:B------:R-:W-:Y:S01]  /*5940*/  HADD2.F32 R4, -RZ, R0.H0_H0 ;  /* 0x20000000ff047230 */ /* 0x000fe20000004100 */
[----:B------:R-:W-:-:S05]  /*5950*/  IMAD.MOV.U32 R17, RZ, RZ, R27 ;  /* 0x000000ffff117224 */ /* 0x000fca00078e001b */
[----:B------:R-:W0:Y:S02]  /*5960*/  F2I.U64.TRUNC R4, R4 ;  /* 0x0000000400047311 */ /* 0x000e24000020d800 */
[----:B0-----:R0:W-:Y:S01]  /*5970*/  STG.E.64 [R2.64], R4 ;  /* 0x0000000402007986 */ /* 0x0011e2000c101b24 */
[----:B------:R-:W-:Y:S05]  /*5980*/  BRA `(.L_x_4129) ;  /* 0x0000004000007947 */ /* 0x000fea0003800000 */
.L_x_4160:
[----:B------:R-:W-:Y:S01]  /*5990*/  HADD2.F32 R0, -RZ, R0.H0_H0 ;  /* 0x20000000ff007230 */ /* 0x000fe20000004100 */
[----:B------:R-:W-:-:S03]  /*59a0*/  IMAD.MOV.U32 R17, RZ, RZ, R27 ;  /* 0x000000ffff117224 */ /* 0x000fc600078e001b */
[----:B------:R-:W0:Y:S02]  /*59b0*/  F2I.FTZ.U32.TRUNC.NTZ R5, R0 ;  /* 0x0000000000057305 */ /* 0x000e24000021f000 */
[----:B0-----:R0:W-:Y:S02]  /*59c0*/  STG.E [R2.64], R5 ;  /* 0x0000000502007986 */ /* 0x0011e4000c101924 */
.L_x_4129:
[----:B------:R-:W-:Y:S05]  /*59d0*/  BSYNC B6 ;  /* 0x0000000000067941 */ /* 0x000fea0003800000 */
.L_x_4128:
        /* <DEDUP_REMOVED lines=23> */
.L_x_4167:
[----:B------:R-:W-:-:S06]  /*5b50*/  HADD2.F32 R5, -RZ, R24.H0_H0 ;  /* 0x20000018ff057230 */ /* 0x000fcc0000004100 */
[----:B------:R-:W0:Y:S02]  /*5b60*/  F2I.S64.TRUNC R4, R5 ;  /* 0x0000000500047311 */ /* 0x000e24000020d900 */
[----:B0-----:R0:W-:Y:S01]  /*5b70*/  STG.E.U8 [R2.64], R4 ;  /* 0x0000000402007986 */ /* 0x0011e2000c101124 */
[----:B------:R-:W-:Y:S05]  /*5b80*/  BRA `(.L_x_4169) ;  /* 0x00000e4000007947 */ /* 0x000fea0003800000 */
.L_x_4166:
        /* <DEDUP_REMOVED lines=10> */
.L_x_4171:
[----:B------:R-:W-:-:S04]  /*5c30*/  HADD2.F32 R24, -RZ, R24.H0_H0 ;  /* 0x20000018ff187230 */ /* 0x000fc80000004100 */
[----:B------:R-:W0:Y:S02]  /*5c40*/  F2I.FTZ.TRUNC.NTZ R5, R24 ;  /* 0x0000001800057305 */ /* 0x000e24000021f100 */
[----:B0-----:R0:W-:Y:S01]  /*5c50*/  STG.E [R2.64], R5 ;  /* 0x0000000502007986 */ /* 0x0011e2000c101924 */
[----:B------:R-:W-:Y:S05]  /*5c60*/  BRA `(.L_x_4169) ;  /* 0x00000d6000007947 */ /* 0x000fea0003800000 */
.L_x_4170:
[----:B------:R-:W-:-:S04]  /*5c70*/  HADD2.F32 R24, -RZ, R24.H0_H0 ;  /* 0x20000018ff187230 */ /* 0x000fc80000004100 */
[----:B------:R-:W0:Y:S02]  /*5c80*/  F2I.FTZ.TRUNC.NTZ R5, R24 ;  /* 0x0000001800057305 */ /* 0x000e24000021f100 */
[----:B0-----:R0:W-:Y:S01]  /*5c90*/  STG.E.U16 [R2.64], R5 ;  /* 0x0000000502007986 */ /* 0x0011e2000c101524 */
[----:B------:R-:W-:Y:S05]  /*5ca0*/  BRA `(.L_x_4169) ;  /* 0x00000d2000007947 */ /* 0x000fea0003800000 */
.L_x_4165:
        /* <DEDUP_REMOVED lines=9> */
.L_x_4173:
[----:B------:R0:W-:Y:S01]  /*5d40*/  STG.E.U16 [R2.64], R24 ;  /* 0x0000001802007986 */ /* 0x0001e2000c101524 */
[----:B------:R-:W-:Y:S05]  /*5d50*/  BRA `(.L_x_4169) ;  /* 0x00000c7000007947 */ /* 0x000fea0003800000 */
.L_x_4172:
        /* <DEDUP_REMOVED lines=10> */
.L_x_4175:
[----:B------:R-:W-:-:S05]  /*5e00*/  HADD2.F32 R0, -RZ, R24.H0_H0 ;  /* 0x20000018ff007230 */ /* 0x000fca0000004100 */
[----:B------:R-:W-:-:S04]  /*5e10*/  F2FP.PACK_AB R0, RZ, R0 ;  /* 0x00000000ff00723e */ /* 0x000fc800000000ff */
[----:B------:R-:W-:-:S05]  /*5e20*/  PRMT R0, R0, 0x5410, RZ ;  /* 0x0000541000007816 */ /* 0x000fca00000000ff */
[----:B------:R0:W-:Y:S01]  /*5e30*/  STG.E [R2.64], R0 ;  /* 0x0000000002007986 */ /* 0x0001e2000c101924 */
[----:B------:R-:W-:Y:S05]  /*5e40*/  BRA `(.L_x_4169) ;  /* 0x00000b8000007947 */ /* 0x000fea0003800000 */
.L_x_4174:
[----:B------:R-:W-:-:S05]  /*5e50*/  HADD2.F32 R4, -RZ, R24.H0_H0 ;  /* 0x20000018ff047230 */ /* 0x000fca0000004100 */
[----:B------:R-:W-:-:S06]  /*5e60*/  FMUL.FTZ R4, R4, 1 ;  /* 0x3f80000004047820 */ /* 0x000fcc0000410000 */
[----:B------:R-:W0:Y:S02]  /*5e70*/  F2F.F64.F32 R4, R4 ;  /* 0x0000000400047310 */ /* 0x000e240000201800 */
[----:B0-----:R0:W-:Y:S01]  /*5e80*/  STG.E.64 [R2.64], R4 ;  /* 0x0000000402007986 */ /* 0x0011e2000c101b24 */
[----:B------:R-:W-:Y:S05]  /*5e90*/  BRA `(.L_x_4169) ;  /* 0x00000b3000007947 */ /* 0x000fea0003800000 */
.L_x_4164:
        /* <DEDUP_REMOVED lines=13> */
.L_x_4178:
[----:B------:R-:W-:Y:S01]  /*5f70*/  HADD2.F32 R24, -RZ, R24.H0_H0 ;  /* 0x20000018ff187230 */ /* 0x000fe20000004100 */
[----:B------:R-:W-:-:S04]  /*5f80*/  CS2R R6, SRZ ;  /* 0x0000000000067805 */ /* 0x000fc8000001ff00 */
[----:B------:R-:W-:-:S06]  /*5f90*/  FMUL.FTZ R4, R24, 1 ;  /* 0x3f80000018047820 */ /* 0x000fcc0000410000 */
[----:B------:R-:W0:Y:S02]  /*5fa0*/  F2F.F64.F32 R4, R4 ;  /* 0x0000000400047310 */ /* 0x000e240000201800 */
[----:B0-----:R0:W-:Y:S01]  /*5fb0*/  STG.E.128 [R2.64], R4 ;  /* 0x0000000402007986 */ /* 0x0011e2000c101d24 */
[----:B------:R-:W-:Y:S05]  /*5fc0*/  BRA `(.L_x_4169) ;  /* 0x00000a0000007947 */ /* 0x000fea0003800000 */
.L_x_4177:
        /* <DEDUP_REMOVED lines=21> */
.L_x_4182:
[----:B------:R-:W-:Y:S05]  /*6120*/  BSYNC B0 ;  /* 0x0000000000007941 */ /* 0x000fea0003800000 */
.L_x_4181:
[----:B------:R-:W-:-:S05]  /*6130*/  LOP3.LUT R5, R0, R5, RZ, 0xfc, !PT ;  /* 0x0000000500057212 */ /* 0x000fca00078efcff */
[----:B------:R0:W-:Y:S01]  /*6140*/  STG.E.U8 [R2.64], R5 ;  /* 0x0000000502007986 */ /* 0x0001e2000c101124 */
[----:B------:R-:W-:Y:S05]  /*6150*/  BRA `(.L_x_4169) ;  /* 0x0000087000007947 */ /* 0x000fea0003800000 */
.L_x_4180:
        /* <DEDUP_REMOVED lines=13> */
.L_x_4184:
[----:B------:R-:W-:Y:S01]  /*6230*/  IMAD.MOV.U32 R0, RZ, RZ, 0x7f ;  /* 0x0000007fff007424 */ /* 0x000fe200078e00ff */
[----:B------:R-:W-:-:S04]  /*6240*/  ISETP.GT.U32.AND P0, PT, R4, 0x7f800000, PT ;  /* 0x7f8000000400780c */ /* 0x000fc80003f04070 */
[----:B------:R-:W-:-:S04]  /*6250*/  SEL R0, R0, 0x7c, P0 ;  /* 0x0000007c00007807 */ /* 0x000fc80000000000 */
.L_x_4185:
[----:B------:R-:W-:Y:S05]  /*6260*/  BSYNC B0 ;  /* 0x0000000000007941 */ /* 0x000fea0003800000 */
.L_x_4183:
[----:B------:R-:W-:-:S04]  /*6270*/  LOP3.LUT R4, R5, 0x80000000, RZ, 0xc0, !PT ;  /* 0x8000000005047812 */ /* 0x000fc800078ec0ff */
[----:B------:R-:W-:-:S04]  /*6280*/  SHF.R.U32.HI R5, RZ, 0x18, R4 ;  /* 0x00000018ff057819 */ /* 0x000fc80000011604 */
[----:B------:R-:W-:-:S05]  /*6290*/  LOP3.LUT R5, R0, R5, RZ, 0xfc, !PT ;  /* 0x0000000500057212 */ /* 0x000fca00078efcff */
[----:B------:R0:W-:Y:S01]  /*62a0*/  STG.E.U8 [R2.64], R5 ;  /* 0x0000000502007986 */ /* 0x0001e2000c101124 */
[----:B------:R-:W-:Y:S05]  /*62b0*/  BRA `(.L_x_4169) ;  /* 0x0000071000007947 */ /* 0x000fea0003800000 */
.L_x_4179:
[----:B------:R-:W-:-:S05]  /*62c0*/  HADD2.F32 R0, -RZ, R24.H0_H0 ;  /* 0x20000018ff007230 */ /* 0x000fca0000004100 */
[----:B------:R-:W-:-:S05]  /*62d0*/  F2FP.BF16.PACK_AB R0, RZ, R0 ;  /* 0x00000000ff00723e */ /* 0x000fca00000010ff */
[----:B------:R0:W-:Y:S01]  /*62e0*/  STG.E.U16 [R2.64], R0 ;  /* 0x0000000002007986 */ /* 0x0001e2000c101524 */
[----:B------:R-:W-:Y:S05]  /*62f0*/  BRA `(.L_x_4169) ;  /* 0x000006d000007947 */ /* 0x000fea0003800000 */
.L_x_4176:
        /* <DEDUP_REMOVED lines=12> */
.L_x_4188:
        /* <DEDUP_REMOVED lines=17> */
.L_x_4191:
[----:B------:R-:W-:-:S04]  /*64d0*/  LOP3.LUT R0, R7, 0x80000000, RZ, 0xc0, !PT ;  /* 0x8000000007007812 */ /* 0x000fc800078ec0ff */
[----:B------:R-:W-:-:S04]  /*64e0*/  SHF.R.U32.HI R5, RZ, 0x18, R0 ;  /* 0x00000018ff057819 */ /* 0x000fc80000011600 */
[----:B------:R-:W-:-:S04]  /*64f0*/  LOP3.LUT R4, R4, R5, RZ, 0xfc, !PT ;  /* 0x0000000504047212 */ /* 0x000fc800078efcff */
[----:B------:R-:W-:Y:S02]  /*6500*/  PRMT R0, R4, 0x7610, R0 ;  /* 0x0000761004007816 */ /* 0x000fe40000000000 */
.L_x_4190:
[----:B------:R-:W-:Y:S05]  /*6510*/  BSYNC B0 ;  /* 0x0000000000007941 */ /* 0x000fea0003800000 */
.L_x_4189:
[----:B------:R0:W-:Y:S01]  /*6520*/  STG.E.U8 [R2.64], R0 ;  /* 0x0000000002007986 */ /* 0x0001e2000c101124 */
[----:B------:R-:W-:Y:S05]  /*6530*/  BRA `(.L_x_4169) ;  /* 0x0000049000007947 */ /* 0x000fea0003800000 */
.L_x_4187:
        /* <DEDUP_REMOVED lines=17> */
.L_x_4194:
[----:B------:R-:W-:-:S04]  /*6650*/  LOP3.LUT R0, R7, 0x80000000, RZ, 0xc0, !PT ;  /* 0x8000000007007812 */ /* 0x000fc800078ec0ff */
[----:B------:R-:W-:-:S04]  /*6660*/  SHF.R.U32.HI R5, RZ, 0x18, R0 ;  /* 0x00000018ff057819 */ /* 0x000fc80000011600 */
[----:B------:R-:W-:-:S04]  /*6670*/  LOP3.LUT R4, R4, R5, RZ, 0xfc, !PT ;  /* 0x0000000504047212 */ /* 0x000fc800078efcff */
[----:B------:R-:W-:Y:S02]  /*6680*/  PRMT R0, R4, 0x7610, R0 ;  /* 0x0000761004007816 */ /* 0x000fe40000000000 */
.L_x_4193:
[----:B------:R-:W-:Y:S05]  /*6690*/  BSYNC B0 ;  /* 0x0000000000007941 */ /* 0x000fea0003800000 */
.L_x_4192:
[----:B------:R0:W-:Y:S01]  /*66a0*/  STG.E.U8 [R2.64], R0 ;  /* 0x0000000002007986 */ /* 0x0001e2000c101124 */
[----:B------:R-:W-:Y:S05]  /*66b0*/  BRA `(.L_x_4169) ;  /* 0x0000031000007947 */ /* 0x000fea0003800000 */
.L_x_4186:
        /* <DEDUP_REMOVED lines=22> */
.L_x_4168:
        /* <DEDUP_REMOVED lines=20> */
.L_x_4196:
[----:B------:R-:W-:-:S06]  /*6960*/  HADD2.F32 R4, -RZ, R24.H0_H0 ;  /* 0x20000018ff047230 */ /* 0x000fcc0000004100 */
[----:B------:R-:W0:Y:S02]  /*6970*/  F2I.U64.TRUNC R4, R4 ;  /* 0x0000000400047311 */ /* 0x000e24000020d800 */
[----:B0-----:R0:W-:Y:S01]  /*6980*/  STG.E.64 [R2.64], R4 ;  /* 0x0000000402007986 */ /* 0x0011e2000c101b24 */
[----:B------:R-:W-:Y:S05]  /*6990*/  BRA `(.L_x_4169) ;  /* 0x0000003000007947 */ /* 0x000fea0003800000 */
.L_x_4195:
[----:B------:R-:W-:-:S04]  /*69a0*/  HADD2.F32 R24, -RZ, R24.H0_H0 ;  /* 0x20000018ff187230 */ /* 0x000fc80000004100 */
[----:B------:R-:W0:Y:S02]  /*69b0*/  F2I.FTZ.U32.TRUNC.NTZ R5, R24 ;  /* 0x0000001800057305 */ /* 0x000e24000021f000 */
[----:B0-----:R0:W-:Y:S02]  /*69c0*/  STG.E [R2.64], R5 ;  /* 0x0000000502007986 */ /* 0x0011e4000c101924 */
.L_x_4169:
        /* <DEDUP_REMOVED lines=19> */
[----:B------:R-:W-:-:S06]  /*6b00*/  HADD2.F32 R23, -RZ, R23.H0_H0 ;  /* 0x20000017ff177230 */ /* 0x000fcc0000004100 */
[----:B------:R-:W0:Y:S02]  /*6b10*/  F2I.FTZ.TRUNC.NTZ R23, R23 ;  /* 0x0000001700177305 */ /* 0x000e24000021f100 */
[----:B0-----:R0:W-:Y:S01]  /*6b20*/  STG.E.U8 [R2.64], R23 ;  /* 0x0000001702007986 */ /* 0x0011e2000c101124 */
[----:B------:R-:W-:Y:S05]  /*6b30*/  BRA `(.L_x_4202) ;  /* 0x00000e8000007947 */ /* 0x000fea0003800000 */
.L_x_4200:
[----:B------:R-:W-:-:S06]  /*6b40*/  HADD2.F32 R5, -RZ, R23.H0_H0 ;  /* 0x20000017ff057230 */ /* 0x000fcc0000004100 */
[----:B------:R-:W0:Y:S02]  /*6b50*/  F2I.S64.TRUNC R4, R5 ;  /* 0x0000000500047311 */ /* 0x000e24000020d900 */
[----:B0-----:R0:W-:Y:S01]  /*6b60*/  STG.E.U8 [R2.64], R4 ;  /* 0x0000000402007986 */ /* 0x0011e2000c101124 */
[----:B------:R-:W-:Y:S05]  /*6b70*/  BRA `(.L_x_4202) ;  /* 0x00000e4000007947 */ /* 0x000fea0003800000 */
.L_x_4199:
        /* <DEDUP_REMOVED lines=10> */
.L_x_4204:
[----:B------:R-:W-:-:S06]  /*6c20*/  HADD2.F32 R23, -RZ, R23.H0_H0 ;  /* 0x20000017ff177230 */ /* 0x000fcc0000004100 */
[----:B------:R-:W0:Y:S02]  /*6c30*/  F2I.FTZ.TRUNC.NTZ R23, R23 ;  /* 0x0000001700177305 */ /* 0x000e24000021f100 */
[----:B0-----:R0:W-:Y:S01]  /*6c40*/  STG.E [R2.64], R23 ;  /* 0x0000001702007986 */ /* 0x0011e2000c101924 */
[----:B------:R-:W-:Y:S05]  /*6c50*/  BRA `(.L_x_4202) ;  /* 0x00000d6000007947 */ /* 0x000fea0003800000 */
.L_x_4203:
[----:B------:R-:W-:-:S06]  /*6c60*/  HADD2.F32 R23, -RZ, R23.H0_H0 ;  /* 0x20000017ff177230 */ /* 0x000fcc0000004100 */
[----:B------:R-:W0:Y:S02]  /*6c70*/  F2I.FTZ.TRUNC.NTZ R23, R23 ;  /* 0x0000001700177305 */ /* 0x000e24000021f100 */
[----:B0-----:R0:W-:Y:S01]  /*6c80*/  STG.E.U16 [R2.64], R23 ;  /* 0x0000001702007986 */ /* 0x0011e2000c101524 */
[----:B------:R-:W-:Y:S05]  /*6c90*/  BRA `(.L_x_4202) ;  /* 0x00000d2000007947 */ /* 0x000fea0003800000 */
.L_x_4198:
        /* <DEDUP_REMOVED lines=9> */
.L_x_4206:
[----:B------:R0:W-:Y:S01]  /*6d30*/  STG.E.U16 [R2.64], R23 ;  /* 0x0000001702007986 */ /* 0x0001e2000c101524 */
[----:B------:R-:W-:Y:S05]  /*6d40*/  BRA `(.L_x_4202) ;  /* 0x00000c7000007947 */ /* 0x000fea0003800000 */
.L_x_4205:
        /* <DEDUP_REMOVED lines=10> */
.L_x_4208:
[----:B------:R-:W-:-:S05]  /*6df0*/  HADD2.F32 R0, -RZ, R23.H0_H0 ;  /* 0x20000017ff007230 */ /* 0x000fca0000004100 */
[----:B------:R-:W-:-:S04]  /*6e00*/  F2FP.PACK_AB R0, RZ, R0 ;  /* 0x00000000ff00723e */ /* 0x000fc800000000ff */
[----:B------:R-:W-:-:S05]  /*6e10*/  PRMT R0, R0, 0x5410, RZ ;  /* 0x0000541000007816 */ /* 0x000fca00000000ff */
[----:B------:R0:W-:Y:S01]  /*6e20*/  STG.E [R2.64], R0 ;  /* 0x0000000002007986 */ /* 0x0001e2000c101924 */
[----:B------:R-:W-:Y:S05]  /*6e30*/  BRA `(.L_x_4202) ;  /* 0x00000b8000007947 */ /* 0x000fea0003800000 */
.L_x_4207:
[----:B------:R-:W-:-:S05]  /*6e40*/  HADD2.F32 R4, -RZ, R23.H0_H0 ;  /* 0x20000017ff047230 */ /* 0x000fca0000004100 */
[----:B------:R-:W-:-:S06]  /*6e50*/  FMUL.FTZ R4, R4, 1 ;  /* 0x3f80000004047820 */ /* 0x000fcc0000410000 */
[----:B------:R-:W0:Y:S02]  /*6e60*/  F2F.F64.F32 R4, R4 ;  /* 0x0000000400047310 */ /* 0x000e240000201800 */
[----:B0-----:R0:W-:Y:S01]  /*6e70*/  STG.E.64 [R2.64], R4 ;  /* 0x0000000402007986 */ /* 0x0011e2000c101b24 */
[----:B------:R-:W-:Y:S05]  /*6e80*/  BRA `(.L_x_4202) ;  /* 0x00000b3000007947 */ /* 0x000fea0003800000 */
.L_x_4197:
        /* <DEDUP_REMOVED lines=13> */
.L_x_4211:
[----:B------:R-:W-:Y:S01]  /*6f60*/  HADD2.F32 R23, -RZ, R23.H0_H0 ;  /* 0x20000017ff177230 */ /* 0x000fe20000004100 */
[----:B------:R-:W-:-:S04]  /*6f70*/  CS2R R6, SRZ ;  /* 0x0000000000067805 */ /* 0x000fc8000001ff00 */
[----:B------:R-:W-:-:S06]  /*6f80*/  FMUL.FTZ R4, R23, 1 ;  /* 0x3f80000017047820 */ /* 0x000fcc0000410000 */
[----:B------:R-:W0:Y:S02]  /*6f90*/  F2F.F64.F32 R4, R4 ;  /* 0x0000000400047310 */ /* 0x000e240000201800 */
[----:B0-----:R0:W-:Y:S01]  /*6fa0*/  STG.E.128 [R2.64], R4 ;  /* 0x0000000402007986 */ /* 0x0011e2000c101d24 */
[----:B------:R-:W-:Y:S05]  /*6fb0*/  BRA `(.L_x_4202) ;  /* 0x00000a0000007947 */ /* 0x000fea0003800000 */
.L_x_4210:
        /* <DEDUP_REMOVED lines=21> */
.L_x_4215:
[----:B------:R-:W-:Y:S05]  /*7110*/  BSYNC B0 ;  /* 0x0000000000007941 */ /* 0x000fea0003800000 */
.L_x_4214:
[----:B------:R-:W-:-:S05]  /*7120*/  LOP3.LUT R5, R0, R5, RZ, 0xfc, !PT ;  /* 0x0000000500057212 */ /* 0x000fca00078efcff */
[----:B------:R0:W-:Y:S01]  /*7130*/  STG.E.U8 [R2.64], R5 ;  /* 0x0000000502007986 */ /* 0x0001e2000c101124 */
[----:B------:R-:W-:Y:S05]  /*7140*/  BRA `(.L_x_4202) ;  /* 0x0000087000007947 */ /* 0x000fea0003800000 */
.L_x_4213:
        /* <DEDUP_REMOVED lines=13> */
.L_x_4217:
[----:B------:R-:W-:Y:S01]  /*7220*/  IMAD.MOV.U32 R0, RZ, RZ, 0x7f ;  /* 0x0000007fff007424 */ /* 0x000fe200078e00ff */
[----:B------:R-:W-:-:S04]  /*7230*/  ISETP.GT.U32.AND P0, PT, R4, 0x7f800000, PT ;  /* 0x7f8000000400780c */ /* 0x000fc80003f04070 */
[----:B------:R-:W-:-:S04]  /*7240*/  SEL R0, R0, 0x7c, P0 ;  /* 0x0000007c00007807 */ /* 0x000fc80000000000 */
.L_x_4218:
[----:B------:R-:W-:Y:S05]  /*7250*/  BSYNC B0 ;  /* 0x0000000000007941 */ /* 0x000fea0003800000 */
.L_x_4216:
[----:B------:R-:W-:-:S04]  /*7260*/  LOP3.LUT R4, R23, 0x80000000, RZ, 0xc0, !PT ;  /* 0x8000000017047812 */ /* 0x000fc800078ec0ff */
[----:B------:R-:W-:-:S04]  /*7270*/  SHF.R.U32.HI R5, RZ, 0x18, R4 ;  /* 0x00000018ff057819 */ /* 0x000fc80000011604 */
[----:B------:R-:W-:-:S05]  /*7280*/  LOP3.LUT R5, R0, R5, RZ, 0xfc, !PT ;  /* 0x0000000500057212 */ /* 0x000fca00078efcff */
[----:B------:R0:W-:Y:S01]  /*7290*/  STG.E.U8 [R2.64], R5 ;  /* 0x0000000502007986 */ /* 0x0001e2000c101124 */
[----:B------:R-:W-:Y:S05]  /*72a0*/  BRA `(.L_x_4202) ;  /* 0x0000071000007947 */ /* 0x000fea0003800000 */
.L_x_4212:
[----:B------:R-:W-:-:S05]  /*72b0*/  HADD2.F32 R0, -RZ, R23.H0_H0 ;  /* 0x20000017ff007230 */ /* 0x000fca0000004100 */
[----:B------:R-:W-:-:S05]  /*72c0*/  F2FP.BF16.PACK_AB R0, RZ, R0 ;  /* 0x00000000ff00723e */ /* 0x000fca00000010ff */
[----:B------:R0:W-:Y:S01]  /*72d0*/  STG.E.U16 [R2.64], R0 ;  /* 0x0000000002007986 */ /* 0x0001e2000c101524 */
[----:B------:R-:W-:Y:S05]  /*72e0*/  BRA `(.L_x_4202) ;  /* 0x000006d000007947 */ /* 0x000fea0003800000 */
.L_x_4209:
        /* <DEDUP_REMOVED lines=12> */
.L_x_4221:
        /* <DEDUP_REMOVED lines=17> */
.L_x_4224:
[----:B------:R-:W-:-:S04]  /*74c0*/  LOP3.LUT R0, R23, 0x80000000, RZ, 0xc0, !PT ;  /* 0x8000000017007812 */ /* 0x000fc800078ec0ff */
[----:B------:R-:W-:-:S04]  /*74d0*/  SHF.R.U32.HI R5, RZ, 0x18, R0 ;  /* 0x00000018ff057819 */ /* 0x000fc80000011600 */
[----:B------:R-:W-:-:S04]  /*74e0*/  LOP3.LUT R4, R4, R5, RZ, 0xfc, !PT ;  /* 0x0000000504047212 */ /* 0x000fc800078efcff */
[----:B------:R-:W-:Y:S02]  /*74f0*/  PRMT R0, R4, 0x7610, R0 ;  /* 0x0000761004007816 */ /* 0x000fe40000000000 */
.L_x_4223:
[----:B------:R-:W-:Y:S05]  /*7500*/  BSYNC B0 ;  /* 0x0000000000007941 */ /* 0x000fea0003800000 */
.L_x_4222:
[----:B------:R0:W-:Y:S01]  /*7510*/  STG.E.U8 [R2.64], R0 ;  /* 0x0000000002007986 */ /* 0x0001e2000c101124 */
[----:B------:R-:W-:Y:S05]  /*7520*/  BRA `(.L_x_4202) ;  /* 0x0000049000007947 */ /* 0x000fea0003800000 */
.L_x_4220:
        /* <DEDUP_REMOVED lines=17> */
.L_x_4227:
[----:B------:R-:W-:-:S04]  /*7640*/  LOP3.LUT R0, R23, 0x80000000, RZ, 0xc0, !PT ;  /* 0x8000000017007812 */ /* 0x000fc800078ec0ff */
[----:B------:R-:W-:-:S04]  /*7650*/  SHF.R.U32.HI R5, RZ, 0x18, R0 ;  /* 0x00000018ff057819 */ /* 0x000fc80000011600 */
[----:B------:R-:W-:-:S04]  /*7660*/  LOP3.LUT R4, R4, R5, RZ, 0xfc, !PT ;  /* 0x0000000504047212 */ /* 0x000fc800078efcff */
[----:B------:R-:W-:Y:S02]  /*7670*/  PRMT R0, R4, 0x7610, R0 ;  /* 0x0000761004007816 */ /* 0x000fe40000000000 */
.L_x_4226:
[----:B------:R-:W-:Y:S05]  /*7680*/  BSYNC B0 ;  /* 0x0000000000007941 */ /* 0x000fea0003800000 */
.L_x_4225:
[----:B------:R0:W-:Y:S01]  /*7690*/  STG.E.U8 [R2.64], R0 ;  /* 0x0000000002007986 */ /* 0x0001e2000c101124 */
[----:B------:R-:W-:Y:S05]  /*76a0*/  BRA `(.L_x_4202) ;  /* 0x0000031000007947 */ /* 0x000fea0003800000 */
.L_x_4219:
        /* <DEDUP_REMOVED lines=22> */
.L_x_4201:
        /* <DEDUP_REMOVED lines=20> */
.L_x_4229:
[----:B------:R-:W-:-:S06]  /*7950*/  HADD2.F32 R4, -RZ, R23.H0_H0 ;  /* 0x20000017ff047230 */ /* 0x000fcc0000004100 */
[----:B------:R-:W0:Y:S02]  /*7960*/  F2I.U64.TRUNC R4, R4 ;  /* 0x0000000400047311 */ /* 0x000e24000020d800 */
[----:B0-----:R0:W-:Y:S01]  /*7970*/  STG.E.64 [R2.64], R4 ;  /* 0x0000000402007986 */ /* 0x0011e2000c101b24 */
[----:B------:R-:W-:Y:S05]  /*7980*/  BRA `(.L_x_4202) ;  /* 0x0000003000007947 */ /* 0x000fea0003800000 */
.L_x_4228:
[----:B------:R-:W-:-:S06]  /*7990*/  HADD2.F32 R23, -RZ, R23.H0_H0 ;  /* 0x20000017ff177230 */ /* 0x000fcc0000004100 */
[----:B------:R-:W0:Y:S02]  /*79a0*/  F2I.FTZ.U32.TRUNC.NTZ R23, R23 ;  /* 0x0000001700177305 */ /* 0x000e24000021f000 */
[----:B0-----:R0:W-:Y:S02]  /*79b0*/  STG.E [R2.64], R23 ;  /* 0x0000001702007986 */ /* 0x0011e4000c101924 */
.L_x_4202:
[----:B------:R-:W-:Y:S02]  /*79c0*/  IADD3 R17, R17, 0x80, RZ ;  /* 0x0000008011117810 */ /* 0x000fe40007ffe0ff */
.L_x_4163:
[----:B------:R-:W-:Y:S05]  /*79d0*/  BSYNC B6 ;  /* 0x0000000000067941 */ /* 0x000fea0003800000 */
.L_x_4162:
        /* <DEDUP_REMOVED lines=19> */
[----:B0-----:R-:W-:Y:S01]  /*7b10*/  STG.E.U8 [R2.64], R19 ;  /* 0x0000001302007986 */ /* 0x001fe2000c101124 */
[----:B------:R-:W-:Y:S05]  /*7b20*/  EXIT ;  /* 0x000000000000794d */ /* 0x000fea0003800000 */
.L_x_4233:
[----:B------:R-:W-:-:S06]  /*7b30*/  HADD2.F32 R5, -RZ, R19.H0_H0 ;  /* 0x20000013ff057230 */ /* 0x000fcc0000004100 */
[----:B------:R-:W0:Y:S02]  /*7b40*/  F2I.S64.TRUNC R4, R5 ;  /* 0x0000000500047311 */ /* 0x000e24000020d900 */
[----:B0-----:R-:W-:Y:S01]  /*7b50*/  STG.E.U8 [R2.64], R4 ;  /* 0x0000000402007986 */ /* 0x001fe2000c101124 */
[----:B------:R-:W-:Y:S05]  /*7b60*/  EXIT ;  /* 0x000000000000794d */ /* 0x000fea0003800000 */
.L_x_4232:
        /* <DEDUP_REMOVED lines=10> */
.L_x_4236:
[----:B------:R-:W-:-:S06]  /*7c10*/  HADD2.F32 R19, -RZ, R19.H0_H0 ;  /* 0x20000013ff137230 */ /* 0x000fcc0000004100 */
[----:B------:R-:W0:Y:S02]  /*7c20*/  F2I.FTZ.TRUNC.NTZ R19, R19 ;  /* 0x0000001300137305 */ /* 0x000e24000021f100 */
[----:B0-----:R-:W-:Y:S01]  /*7c30*/  STG.E [R2.64], R19 ;  /* 0x0000001302007986 */ /* 0x001fe2000c101924 */
[----:B------:R-:W-:Y:S05]  /*7c40*/  EXIT ;  /* 0x000000000000794d */ /* 0x000fea0003800000 */
.L_x_4235:
[----:B------:R-:W-:-:S06]  /*7c50*/  HADD2.F32 R19, -RZ, R19.H0_H0 ;  /* 0x20000013ff137230 */ /* 0x000fcc0000004100 */
[----:B------:R-:W0:Y:S02]  /*7c60*/  F2I.FTZ.TRUNC.NTZ R19, R19 ;  /* 0x0000001300137305 */ /* 0x000e24000021f100 */
[----:B0-----:R-:W-:Y:S01]  /*7c70*/  STG.E.U16 [R2.64], R19 ;  /* 0x0000001302007986 */ /* 0x001fe2000c101524 */
[----:B------:R-:W-:Y:S05]  /*7c80*/  EXIT ;  /* 0x000000000000794d */ /* 0x000fea0003800000 */
.L_x_4231:
        /* <DEDUP_REMOVED lines=9> */
.L_x_4238:
[----:B------:R-:W-:Y:S01]  /*7d20*/  STG.E.U16 [R2.64], R19 ;  /* 0x0000001302007986 */ /* 0x000fe2000c101524 */
[----:B------:R-:W-:Y:S05]  /*7d30*/  EXIT ;  /* 0x000000000000794d */ /* 0x000fea0003800000 */
.L_x_4237:
        /* <DEDUP_REMOVED lines=10> */
.L_x_4240:
[----:B------:R-:W-:-:S05]  /*7de0*/  HADD2.F32 R0, -RZ, R19.H0_H0 ;  /* 0x20000013ff007230 */ /* 0x000fca0000004100 */
[----:B------:R-:W-:-:S04]  /*7df0*/  F2FP.PACK_AB R0, RZ, R0 ;  /* 0x00000000ff00723e */ /* 0x000fc800000000ff */
[----:B------:R-:W-:-:S05]  /*7e00*/  PRMT R0, R0, 0x5410, RZ ;  /* 0x0000541000007816 */ /* 0x000fca00000000ff */
[----:B------:R-:W-:Y:S01]  /*7e10*/  STG.E [R2.64], R0 ;  /* 0x0000000002007986 */ /* 0x000fe2000c101924 */
[----:B------:R-:W-:Y:S05]  /*7e20*/  EXIT ;  /* 0x000000000000794d */ /* 0x000fea0003800000 */
.L_x_4239:
[----:B------:R-:W-:-:S05]  /*7e30*/  HADD2.F32 R4, -RZ, R19.H0_H0 ;  /* 0x20000013ff047230 */ /* 0x000fca0000004100 */
[----:B------:R-:W-:-:S06]  /*7e40*/  FMUL.FTZ R4, R4, 1 ;  /* 0x3f80000004047820 */ /* 0x000fcc0000410000 */
[----:B------:R-:W0:Y:S02]  /*7e50*/  F2F.F64.F32 R4, R4 ;  /* 0x0000000400047310 */ /* 0x000e240000201800 */
[----:B0-----:R-:W-:Y:S01]  /*7e60*/  STG.E.64 [R2.64], R4 ;  /* 0x0000000402007986 */ /* 0x001fe2000c101b24 */
[----:B------:R-:W-:Y:S05]  /*7e70*/  EXIT ;  /* 0x000000000000794d */ /* 0x000fea0003800000 */
.L_x_4230:
        /* <DEDUP_REMOVED lines=13> */
.L_x_4243:
[----:B------:R-:W-:Y:S01]  /*7f50*/  HADD2.F32 R19, -RZ, R19.H0_H0 ;  /* 0x20000013ff137230 */ /* 0x000fe20000004100 */
[----:B------:R-:W-:-:S04]  /*7f60*/  CS2R R6, SRZ ;  /* 0x0000000000067805 */ /* 0x000fc8000001ff00 */
[----:B------:R-:W-:-:S06]  /*7f70*/  FMUL.FTZ R4, R19, 1 ;  /* 0x3f80000013047820 */ /* 0x000fcc0000410000 */
[----:B------:R-:W0:Y:S02]  /*7f80*/  F2F.F64.F32 R4, R4 ;  /* 0x0000000400047310 */ /* 0x000e240000201800 */
[----:B0-----:R-:W-:Y:S01]  /*7f90*/  STG.E.128 [R2.64], R4 ;  /* 0x0000000402007986 */ /* 0x001fe2000c101d24 */
[----:B------:R-:W-:Y:S05]  /*7fa0*/  EXIT ;  /* 0x000000000000794d */ /* 0x000fea0003800000 */
.L_x_4242:
        /* <DEDUP_REMOVED lines=21> */
.L_x_4247:
[----:B------:R-:W-:Y:S05]  /*8100*/  BSYNC B0 ;  /* 0x0000000000007941 */ /* 0x000fea0003800000 */
.L_x_4246:
[----:B------:R-:W-:-:S05]  /*8110*/  LOP3.LUT R5, R0, R5, RZ, 0xfc, !PT ;  /* 0x0000000500057212 */ /* 0x000fca00078efcff */
[----:B------:R-:W-:Y:S01]  /*8120*/  STG.E.U8 [R2.64], R5 ;  /* 0x0000000502007986 */ /* 0x000fe2000c101124 */
[----:B------:R-:W-:Y:S05]  /*8130*/  EXIT ;  /* 0x000000000000794d */ /* 0x000fea0003800000 */
.L_x_4245:
        /* <DEDUP_REMOVED lines=13> */
.L_x_4249:
[----:B------:R-:W-:Y:S01]  /*8210*/  IMAD.MOV.U32 R0, RZ, RZ, 0x7f ;  /* 0x0000007fff007424 */ /* 0x000fe200078e00ff */
[----:B------:R-:W-:-:S04]  /*8220*/  ISETP.GT.U32.AND P0, PT, R4, 0x7f800000, PT ;  /* 0x7f8000000400780c */ /* 0x000fc80003f04070 */
[----:B------:R-:W-:-:S04]  /*8230*/  SEL R0, R0, 0x7c, P0 ;  /* 0x0000007c00007807 */ /* 0x000fc80000000000 */
.L_x_4250:
[----:B------:R-:W-:Y:S05]  /*8240*/  BSYNC B0 ;  /* 0x0000000000007941 */ /* 0x000fea0003800000 */
.L_x_4248:
[----:B------:R-:W-:-:S04]  /*8250*/  LOP3.LUT R4, R19, 0x80000000, RZ, 0xc0, !PT ;  /* 0x8000000013047812 */ /* 0x000fc800078ec0ff */
[----:B------:R-:W-:-:S04]  /*8260*/  SHF.R.U32.HI R5, RZ, 0x18, R4 ;  /* 0x00000018ff057819 */ /* 0x000fc80000011604 */
[----:B------:R-:W-:-:S05]  /*8270*/  LOP3.LUT R5, R0, R5, RZ, 0xfc, !PT ;  /* 0x0000000500057212 */ /* 0x000fca00078efcff */
[----:B------:R-:W-:Y:S01]  /*8280*/  STG.E.U8 [R2.64], R5 ;  /* 0x0000000502007986 */ /* 0x000fe2000c101124 */
[----:B------:R-:W-:Y:S05]  /*8290*/  EXIT ;  /* 0x000000000000794d */ /* 0x000fea0003800000 */
.L_x_4244:
[----:B------:R-:W-:-:S05]  /*82a0*/  HADD2.F32 R0, -RZ, R19.H0_H0 ;  /* 0x20000013ff007230 */ /* 0x000fca0000004100 */
[----:B------:R-:W-:-:S05]  /*82b0*/  F2FP.BF16.PACK_AB R0, RZ, R0 ;  /* 0x00000000ff00723e */ /* 0x000fca00000010ff */
[----:B------:R-:W-:Y:S01]  /*82c0*/  STG.E.U16 [R2.64], R0 ;  /* 0x0000000002007986 */ /* 0x000fe2000c101524 */
[----:B------:R-:W-:Y:S05]  /*82d0*/  EXIT ;  /* 0x000000000000794d */ /* 0x000fea0003800000 */
.L_x_4241:
        /* <DEDUP_REMOVED lines=12> */
.L_x_4253:
        /* <DEDUP_REMOVED lines=17> */
.L_x_4256:
[----:B------:R-:W-:-:S04]  /*84b0*/  LOP3.LUT R0, R19, 0x80000000, RZ, 0xc0, !PT ;  /* 0x8000000013007812 */ /* 0x000fc800078ec0ff */
[----:B------:R-:W-:-:S04]  /*84c0*/  SHF.R.U32.HI R5, RZ, 0x18, R0 ;  /* 0x00000018ff057819 */ /* 0x000fc80000011600 */
[----:B------:R-:W-:-:S04]  /*84d0*/  LOP3.LUT R4, R4, R5, RZ, 0xfc, !PT ;  /* 0x0000000504047212 */ /* 0x000fc800078efcff */
[----:B------:R-:W-:Y:S02]  /*84e0*/  PRMT R0, R4, 0x7610, R0 ;  /* 0x0000761004007816 */ /* 0x000fe40000000000 */
.L_x_4255:
[----:B------:R-:W-:Y:S05]  /*84f0*/  BSYNC B0 ;  /* 0x0000000000007941 */ /* 0x000fea0003800000 */
.L_x_4254:
[----:B------:R-:W-:Y:S01]  /*8500*/  STG.E.U8 [R2.64], R0 ;  /* 0x0000000002007986 */ /* 0x000fe2000c101124 */
[----:B------:R-:W-:Y:S05]  /*8510*/  EXIT ;  /* 0x000000000000794d */ /* 0x000fea0003800000 */
.L_x_4252:
        /* <DEDUP_REMOVED lines=17> */
.L_x_4259:
[----:B------:R-:W-:-:S04]  /*8630*/  LOP3.LUT R0, R19, 0x80000000, RZ, 0xc0, !PT ;  /* 0x8000000013007812 */ /* 0x000fc800078ec0ff */
[----:B------:R-:W-:-:S04]  /*8640*/  SHF.R.U32.HI R5, RZ, 0x18, R0 ;  /* 0x00000018ff057819 */ /* 0x000fc80000011600 */
[----:B------:R-:W-:-:S04]  /*8650*/  LOP3.LUT R4, R4, R5, RZ, 0xfc, !PT ;  /* 0x0000000504047212 */ /* 0x000fc800078efcff */
[----:B------:R-:W-:Y:S02]  /*8660*/  PRMT R0, R4, 0x7610, R0 ;  /* 0x0000761004007816 */ /* 0x000fe40000000000 */
.L_x_4258:
[----:B------:R-:W-:Y:S05]  /*8670*/  BSYNC B0 ;  /* 0x0000000000007941 */ /* 0x000fea0003800000 */
.L_x_4257:
[----:B------:R-:W-:Y:S01]  /*8680*/  STG.E.U8 [R2.64], R0 ;  /* 0x0000000002007986 */ /* 0x000fe2000c101124 */
[----:B------:R-:W-:Y:S05]  /*8690*/  EXIT ;  /* 0x000000000000794d */ /* 0x000fea0003800000 */
.L_x_4251:
        /* <DEDUP_REMOVED lines=22> */
.L_x_4234:
        /* <DEDUP_REMOVED lines=20> */
.L_x_4261:
[----:B------:R-:W-:-:S06]  /*8940*/  HADD2.F32 R4, -RZ, R19.H0_H0 ;  /* 0x20000013ff047230 */ /* 0x000fcc0000004100 */
[----:B------:R-:W0:Y:S02]  /*8950*/  F2I.U64.TRUNC R4, R4 ;  /* 0x0000000400047311 */ /* 0x000e24000020d800 */
[----:B0-----:R-:W-:Y:S01]  /*8960*/  STG.E.64 [R2.64], R4 ;  /* 0x0000000402007986 */ /* 0x001fe2000c101b24 */
[----:B------:R-:W-:Y:S05]  /*8970*/  EXIT ;  /* 0x000000000000794d */ /* 0x000fea0003800000 */
.L_x_4260:
[----:B------:R-:W-:-:S06]  /*8980*/  HADD2.F32 R19, -RZ, R19.H0_H0 ;  /* 0x20000013ff137230 */ /* 0x000fcc0000004100 */
[----:B------:R-:W0:Y:S02]  /*8990*/  F2I.FTZ.U32.TRUNC.NTZ R19, R19 ;  /* 0x0000001300137305 */ /* 0x000e24000021f000 */
[----:B0-----:R-:W-:Y:S01]  /*89a0*/  STG.E [R2.64], R19 ;  /* 0x0000001302007986 */ /* 0x001fe2000c101924 */
[----:B------:R-:W-:Y:S05]  /*89b0*/  EXIT ;  /* 0x000000000000794d */ /* 0x000fea0003800000 */
.L_x_4262:
        /* <DEDUP_REMOVED lines=12> */
.L_x_10323:


//--------------------- .text._ZN2at6native18elementwise_kernelILi128ELi4EZNS0_22gpu_kernel_impl_nocastIZZZNS0_17logit_kernel_cudaERNS_18TensorIteratorBaseERKN3c106ScalarEENKUlvE_clEvENKUlvE1_clEvEUlNS5_4HalfEE0_EEvS4_RKT_EUliE_EEviT1_ --------------------------
	.section	.text._ZN2at6native18elementwise_kernelILi128ELi4EZNS0_22gpu_kernel_impl_nocastIZZZNS0_17logit_kernel_cudaERNS_18TensorIteratorBaseERKN3c106ScalarEENKUlvE_clEvENKUlvE1_clEvEUlNS5_4HalfEE0_EEvS4_RKT_EUliE_EEviT1_,"ax",@progbits
	.sectioninfo	@"SHI_REGISTERS=12"
	.align	128
        .global         _ZN2at6native18elementwise_kernelILi128ELi4EZNS0_22gpu_kernel_impl_nocastIZZZNS0_17logit_kernel_cudaERNS_18TensorIteratorBaseERKN3c106ScalarEENKUlvE_clEvENKUlvE1_clEvEUlNS5_4HalfEE0_EEvS4_RKT_EUliE_EEviT1_
        .type           _ZN2at6native18elementwise_kernelILi128ELi4EZNS0_22gpu_kernel_impl_nocastIZZZNS0_17logit_kernel_cudaERNS_18TensorIteratorBaseERKN3c106ScalarEENKUlvE_clEvENKUlvE1_clEvEUlNS5_4HalfEE0_EEvS4_RKT_EUliE_EEviT1_,@function
        .size           _ZN2at6native18elementwise_kernelILi128ELi4EZNS0_22gpu_kernel_impl_nocastIZZZNS0_17logit_kernel_cudaERNS_18TensorIteratorBaseERKN3c106ScalarEENKUlvE_clEvENKUlvE1_clEvEUlNS5_4HalfEE0_EEvS4_RKT_EUliE_EEviT1_,(.L_x_10324 - _ZN2at6native18elementwise_kernelILi128ELi4EZNS0_22gpu_kernel_impl_nocastIZZZNS0_17logit_kernel_cudaERNS_18TensorIteratorBaseERKN3c106ScalarEENKUlvE_clEvENKUlvE1_clEvEUlNS5_4HalfEE0_EEvS4_RKT_EUliE_EEviT1_)
        .other          _ZN2at6native18elementwise_kernelILi128ELi4EZNS0_22gpu_kernel_impl_nocastIZZZNS0_17logit_kernel_cudaERNS_18TensorIteratorBaseERKN3c106ScalarEENKUlvE_clEvENKUlvE1_clEvEUlNS5_4HalfEE0_EEvS4_RKT_EUliE_EEviT1_,@"STO_CUDA_ENTRY STV_DEFAULT"
_ZN2at6native18elementwise_kernelILi128ELi4EZNS0_22gpu_kernel_impl_nocastIZZZNS0_17logit_kernel_cudaERNS_18TensorIteratorBaseERKN3c106ScalarEENKUlvE_clEvENKUlvE1_clEvEUlNS5_4HalfEE0_EEvS4_RKT_EUliE_EEviT1_:
.text._ZN2at6native18elementwise_kernelILi128ELi4EZNS0_22gpu_kernel_impl_nocastIZZZNS0_17logit_kernel_cudaERNS_18TensorIteratorBaseERKN3c106ScalarEENKUlvE_clEvENKUlvE1_clEvEUlNS5_4HalfEE0_EEvS4_RKT_EUliE_EEviT1_:
        /* <DEDUP_REMOVED lines=15> */
[----:B------:R-:W-:Y:S01]  /*00f0*/  IMAD.HI.U32 R6, R2, c[0x0][0x170], R4 ;  /* 0x00005c0002067a27 */ /* 0x000fe200078e0004 */
        /* <DEDUP_REMOVED lines=221> */
.L_x_4265:
[----:B------:R-:W-:-:S04]  /*0ed0*/  IADD3 R4, P0, R4, c[0x0][0x368], RZ ;  /* 0x0000da0004047a10 */ /* 0x000fc80007f1e0ff */
[----:B------:R-:W-:-:S05]  /*0ee0*/  IADD3.X R5, RZ, c[0x0][0x36c], RZ, P0, !PT ;  /* 0x0000db00ff057a10 */ /* 0x000fca00007fe4ff */
[----:B------:R-:W2:Y:S01]  /*0ef0*/  LDG.E.U16 R4, [R4.64] ;  /* 0x0000000404047981 */ /* 0x000ea2000c1e1500 */
[----:B------:R-:W-:Y:S01]  /*0f00*/  BSSY B1, `(.L_x_4266) ;  /* 0x0000008000017945 */ /* 0x000fe20003800000 */
[----:B------:R-:W-:Y:S01]  /*0f10*/  IMAD.MOV.U32 R6, RZ, RZ, c[0x0][0x370] ;  /* 0x0000dc00ff067624 */ /* 0x000fe200078e00ff */
[----:B--2---:R-:W-:-:S05]  /*0f20*/  HADD2.F32 R7, -RZ, R4.H0_H0 ;  /* 0x20000004ff077230 */ /* 0x004fca0000004100 */
[----:B------:R-:W-:-:S13]  /*0f30*/  FSETP.GEU.FTZ.AND P0, PT, R7, c[0x0][0x370], PT ;  /* 0x0000dc0007007a0b */ /* 0x000fda0003f1e000 */
[----:B------:R-:W-:Y:S05]  /*0f40*/  @!P0 BRA `(.L_x_4267) ;  /* 0x0000003000008947 */ /* 0x000fea0003800000 */
[----:B------:R-:W-:Y:S02]  /*0f50*/  FSETP.GT.FTZ.AND P0, PT, R7, c[0x0][0x374], PT ;  /* 0x0000dd0007007a0b */ /* 0x000fe40003f14000 */
[----:B------:R-:W-:-:S11]  /*0f60*/  MOV R6, R7 ;  /* 0x0000000700067202 */ /* 0x000fd60000000f00 */
[----:B------:R-:W-:Y:S02]  /*0f70*/  @P0 MOV R6, c[0x0][0x374] ;  /* 0x0000dd0000060a02 */ /* 0x000fe40000000f00 */
.L_x_4267:
[----:B------:R-:W-:Y:S05]  /*0f80*/  BSYNC B1 ;  /* 0x0000000000017941 */ /* 0x000fea0003800000 */
.L_x_4266:
[----:B------:R-:W-:Y:S01]  /*0f90*/  FADD.FTZ R7, -R6, 1 ;  /* 0x3f80000006077421 */ /* 0x000fe20000010100 */
[----:B------:R-:W-:Y:S02]  /*0fa0*/  IADD3 R4, P0, R3, c[0x0][0x360], RZ ;  /* 0x0000d80003047a10 */ /* 0x000fe40007f1e0ff */
[----:B------:R-:W-:-:S03]  /*0fb0*/  IADD3 R2, R2, 0x80, RZ ;  /* 0x0000008002027810 */ /* 0x000fc60007ffe0ff */
[----:B------:R-:W0:Y:S02]  /*0fc0*/  MUFU.RCP R7, R7 ;  /* 0x0000000700077308 */ /* 0x000e240000001000 */
[----:B0-----:R-:W-:-:S06]  /*0fd0*/  FMUL.FTZ R6, R7, R6 ;  /* 0x0000000607067220 */ /* 0x001fcc0000410000 */
[----:B------:R-:W0:Y:S02]  /*0fe0*/  MUFU.LG2 R6, R6 ;  /* 0x0000000600067308 */ /* 0x000e240000000c00 */
[----:B0-----:R-:W-:-:S05]  /*0ff0*/  FMUL.FTZ R5, R6, 0.69314718246459960938 ;  /* 0x3f31721806057820 */ /* 0x001fca0000410000 */
[----:B------:R-:W-:Y:S02]  /*1000*/  F2FP.PACK_AB R3, RZ, R5 ;  /* 0x00000005ff03723e */ /* 0x000fe400000000ff */
[----:B------:R-:W-:-:S05]  /*1010*/  IADD3.X R5, RZ, c[0x0][0x364], RZ, P0, !PT ;  /* 0x0000d900ff057a10 */ /* 0x000fca00007fe4ff */
[----:B------:R0:W-:Y:S02]  /*1020*/  STG.E.U16 [R4.64], R3 ;  /* 0x0000000304007986 */ /* 0x0001e4000c101504 */
.L_x_4264:
[----:B------:R-:W-:Y:S05]  /*1030*/  BSYNC B0 ;  /* 0x0000000000007941 */ /* 0x000fea0003800000 */
.L_x_4263:
[----:B------:R-:W-:Y:S01]  /*1040*/  ISETP.GE.AND P0, PT, R2, c[0x0][0x160], PT ;  /* 0x0000580002007a0c */ /* 0x000fe20003f06270 */
[----:B------:R-:W-:-:S12]  /*1050*/  BSSY B0, `(.L_x_4268) ;  /* 0x00001f8000007945 */ /* 0x000fd80003800000 */
        /* <DEDUP_REMOVED lines=229> */
.L_x_4270:
[----:B------:R-:W-:-:S04]  /*1eb0*/  IADD3 R4, P0, R4, c[0x0][0x368], RZ ;  /* 0x0000da0004047a10 */ /* 0x000fc80007f1e0ff */
[----:B------:R-:W-:-:S05]  /*1ec0*/  IADD3.X R5, RZ, c[0x0][0x36c], RZ, P0, !PT ;  /* 0x0000db00ff057a10 */ /* 0x000fca00007fe4ff */
[----:B------:R-:W2:Y:S01]  /*1ed0*/  LDG.E.U16 R4, [R4.64] ;  /* 0x0000000404047981 */ /* 0x000ea2000c1e1500 */
[----:B------:R-:W-:Y:S01]  /*1ee0*/  BSSY B1, `(.L_x_4271) ;  /* 0x0000008000017945 */ /* 0x000fe20003800000 */
[----:B------:R-:W-:Y:S01]  /*1ef0*/  MOV R6, c[0x0][0x370] ;  /* 0x0000dc0000067a02 */ /* 0x000fe20000000f00 */
[----:B--2---:R-:W-:-:S05]  /*1f00*/  HADD2.F32 R7, -RZ, R4.H0_H0 ;  /* 0x20000004ff077230 */ /* 0x004fca0000004100 */
[----:B------:R-:W-:-:S13]  /*1f10*/  FSETP.GEU.FTZ.AND P0, PT, R7, c[0x0][0x370], PT ;  /* 0x0000dc0007007a0b */ /* 0x000fda0003f1e000 */
[----:B------:R-:W-:Y:S05]  /*1f20*/  @!P0 BRA `(.L_x_4272) ;  /* 0x0000003000008947 */ /* 0x000fea0003800000 */
[----:B------:R-:W-:Y:S02]  /*1f30*/  FSETP.GT.FTZ.AND P0, PT, R7, c[0x0][0x374], PT ;  /* 0x0000dd0007007a0b */ /* 0x000fe40003f14000 */
[----:B------:R-:W-:-:S11]  /*1f40*/  MOV R6, R7 ;  /* 0x0000000700067202 */ /* 0x000fd60000000f00 */
[----:B------:R-:W-:Y:S02]  /*1f50*/  @P0 MOV R6, c[0x0][0x374] ;  /* 0x0000dd0000060a02 */ /* 0x000fe40000000f00 */
.L_x_4272:
[----:B------:R-:W-:Y:S05]  /*1f60*/  BSYNC B1 ;  /* 0x0000000000017941 */ /* 0x000fea0003800000 */
.L_x_4271:
        /* <DEDUP_REMOVED lines=8> */
[----:B------:R-:W-:Y:S02]  /*1ff0*/  IADD3.X R5, RZ, c[0x0][0x364], RZ, P0, !PT ;  /* 0x0000d900ff057a10 */ /* 0x000fe400007fe4ff */
[----:B------:R-:W-:-:S03]  /*2000*/  ISETP.GE.AND P0, PT, R2, c[0x0][0x160], PT ;  /* 0x0000580002007a0c */ /* 0x000fc60003f06270 */
[----:B------:R0:W-:Y:S10]  /*2010*/  STG.E.U16 [R4.64], R3 ;  /* 0x0000000304007986 */ /* 0x0001f4000c101504 */
        /* <DEDUP_REMOVED lines=229> */
.L_x_4273:
[----:B------:R-:W-:-:S05]  /*2e70*/  IADD3 R4, P0, R4, c[0x0][0x368], RZ ;  /* 0x0000da0004047a10 */ /* 0x000fca0007f1e0ff */
[----:B------:R-:W-:-:S05]  /*2e80*/  IMAD.X R5, RZ, RZ, c[0x0][0x36c], P0 ;  /* 0x0000db00ff057624 */ /* 0x000fca00000e06ff */
        /* <DEDUP_REMOVED lines=9> */
.L_x_4275:
[----:B------:R-:W-:Y:S05]  /*2f20*/  BSYNC B1 ;  /* 0x0000000000017941 */ /* 0x000fea0003800000 */
.L_x_4274:
        /* <DEDUP_REMOVED lines=10> */
.L_x_4269:
[----:B------:R-:W-:Y:S05]  /*2fd0*/  BSYNC B0 ;  /* 0x0000000000007941 */ /* 0x000fea0003800000 */
.L_x_4268:
        /* <DEDUP_REMOVED lines=230> */
.L_x_4276:
[----:B------:R-:W-:-:S04]  /*3e40*/  IADD3 R4, P0, R4, c[0x0][0x368], RZ ;  /* 0x0000da0004047a10 */ /* 0x000fc80007f1e0ff */
[----:B------:R-:W-:-:S05]  /*3e50*/  IADD3.X R5, RZ, c[0x0][0x36c], RZ, P0, !PT ;  /* 0x0000db00ff057a10 */ /* 0x000fca00007fe4ff */
[----:B------:R-:W2:Y:S01]  /*3e60*/  LDG.E.U16 R4, [R4.64] ;  /* 0x0000000404047981 */ /* 0x000ea2000c1e1500 */
[----:B------:R-:W-:Y:S01]  /*3e70*/  BSSY B0, `(.L_x_4277) ;  /* 0x0000007000007945 */ /* 0x000fe20003800000 */
[----:B--2---:R-:W-:-:S05]  /*3e80*/  HADD2.F32 R2, -RZ, R4.H0_H0 ;  /* 0x20000004ff027230 */ /* 0x004fca0000004100 */
[----:B------:R-:W-:-:S13]  /*3e90*/  FSETP.GEU.FTZ.AND P0, PT, R2, c[0x0][0x370], PT ;  /* 0x0000dc0002007a0b */ /* 0x000fda0003f1e000 */
[----:B------:R-:W-:Y:S05]  /*3ea0*/  @!P0 BRA `(.L_x_4278) ;  /* 0x0000003000008947 */ /* 0x000fea0003800000 */
[----:B------:R-:W-:Y:S02]  /*3eb0*/  FSETP.GT.FTZ.AND P0, PT, R2, c[0x0][0x374], PT ;  /* 0x0000dd0002007a0b */ /* 0x000fe40003f14000 */
[----:B------:R-:W-:-:S11]  /*3ec0*/  MOV R0, R2 ;  /* 0x0000000200007202 */ /* 0x000fd60000000f00 */
[----:B------:R-:W-:Y:S02]  /*3ed0*/  @P0 MOV R0, c[0x0][0x374] ;  /* 0x0000dd0000000a02 */ /* 0x000fe40000000f00 */
.L_x_4278:
[----:B------:R-:W-:Y:S05]  /*3ee0*/  BSYNC B0 ;  /* 0x0000000000007941 */ /* 0x000fea0003800000 */
.L_x_4277:
[----:B------:R-:W-:Y:S01]  /*3ef0*/  FADD.FTZ R4, -R0, 1 ;  /* 0x3f80000000047421 */ /* 0x000fe20000010100 */
[----:B------:R-:W-:-:S03]  /*3f00*/  IADD3 R2, P0, R3, c[0x0][0x360], RZ ;  /* 0x0000d80003027a10 */ /* 0x000fc60007f1e0ff */
[----:B------:R-:W0:Y:S01]  /*3f10*/  MUFU.RCP R5, R4 ;  /* 0x0000000400057308 */ /* 0x000e220000001000 */
[----:B------:R-:W-:Y:S01]  /*3f20*/  IADD3.X R3, RZ, c[0x0][0x364], RZ, P0, !PT ;  /* 0x0000d900ff037a10 */ /* 0x000fe200007fe4ff */
[----:B0-----:R-:W-:-:S06]  /*3f30*/  FMUL.FTZ R0, R5, R0 ;  /* 0x0000000005007220 */ /* 0x001fcc0000410000 */
[----:B------:R-:W0:Y:S02]  /*3f40*/  MUFU.LG2 R0, R0 ;  /* 0x0000000000007308 */ /* 0x000e240000000c00 */
[----:B0-----:R-:W-:-:S05]  /*3f50*/  FMUL.FTZ R5, R0, 0.69314718246459960938 ;  /* 0x3f31721800057820 */ /* 0x001fca0000410000 */
[----:B------:R-:W-:-:S05]  /*3f60*/  F2FP.PACK_AB R5, RZ, R5 ;  /* 0x00000005ff05723e */ /* 0x000fca00000000ff */
[----:B------:R-:W-:Y:S01]  /*3f70*/  STG.E.U16 [R2.64], R5 ;  /* 0x0000000502007986 */ /* 0x000fe2000c101504 */
[----:B------:R-:W-:Y:S05]  /*3f80*/  EXIT ;  /* 0x000000000000794d */ /* 0x000fea0003800000 */
.L_x_4279:
        /* <DEDUP_REMOVED lines=15> */
.L_x_10324:


//--------------------- .text._ZN2at6native27unrolled_elementwise_kernelIZZZNS0_17logit_kernel_cudaERNS_18TensorIteratorBaseERKN3c106ScalarEENKUlvE_clEvENKUlvE1_clEvEUlNS4_4HalfEE0_St5arrayIPcLm2EELi4E23TrivialOffsetCalculatorILi1EjESG_NS0_6memory15LoadWithoutCastENSH_16StoreWithoutCastEEEviT_T0_T2_T3_T4_T5_ --------------------------
	.section	.text._ZN2at6native27unrolled_elementwise_kernelIZZZNS0_17logit_kernel_cudaERNS_18TensorIteratorBaseERKN3c106ScalarEENKUlvE_clEvENKUlvE1_clEvEUlNS4_4HalfEE0_St5arrayIPcLm2EELi4E23TrivialOffsetCalculatorILi1EjESG_NS0_6memory15LoadWithoutCastENSH_16StoreWithoutCastEEEviT_T0_T2_T3_T4_T5_,"ax",@progbits
	.sectioninfo	@"SHI_REGISTERS=20"
	.align	128
        .global         _ZN2at6native27unrolled_elementwise_kernelIZZZNS0_17logit_kernel_cudaERNS_18TensorIteratorBaseERKN3c106ScalarEENKUlvE_clEvENKUlvE1_clEvEUlNS4_4HalfEE0_St5arrayIPcLm2EELi4E23TrivialOffsetCalculatorILi1EjESG_NS0_6memory15LoadWithoutCastENSH_16StoreWithoutCastEEEviT_T0_T2_T3_T4_T5_
        .type           _ZN2at6native27unrolled_elementwise_kernelIZZZNS0_17logit_kernel_cudaERNS_18TensorIteratorBaseERKN3c106ScalarEENKUlvE_clEvENKUlvE1_clEvEUlNS4_4HalfEE0_St5arrayIPcLm2EELi4E23TrivialOffsetCalculatorILi1EjESG_NS0_6memory15LoadWithoutCastENSH_16StoreWithoutCastEEEviT_T0_T2_T3_T4_T5_,@function
        .size           _ZN2at6native27unrolled_elementwise_kernelIZZZNS0_17logit_kernel_cudaERNS_18TensorIteratorBaseERKN3c106ScalarEENKUlvE_clEvENKUlvE1_clEvEUlNS4_4HalfEE0_St5arrayIPcLm2EELi4E23TrivialOffsetCalculatorILi1EjESG_NS0_6memory15LoadWithoutCastENSH_16StoreWithoutCastEEEviT_T0_T2_T3_T4_T5_,(.L_x_10325 - _ZN2at6native27unrolled_elementwise_kernelIZZZNS0_17logit_kernel_cudaERNS_18TensorIteratorBaseERKN3c106ScalarEENKUlvE_clEvENKUlvE1_clEvEUlNS4_4HalfEE0_St5arrayIPcLm2EELi4E23TrivialOffsetCalculatorILi1EjESG_NS0_6memory15LoadWithoutCastENSH_16StoreWithoutCastEEEviT_T0_T2_T3_T4_T5_)
        .other          _ZN2at6native27unrolled_elementwise_kernelIZZZNS0_17logit_kernel_cudaERNS_18TensorIteratorBaseERKN3c106ScalarEENKUlvE_clEvENKUlvE1_clEvEUlNS4_4HalfEE0_St5arrayIPcLm2EELi4E23TrivialOffsetCalculatorILi1EjESG_NS0_6memory15LoadWithoutCastENSH_16StoreWithoutCastEEEviT_T0_T2_T3_T4_T5_,@"STO_CUDA_ENTRY STV_DEFAULT"
_ZN2at6native27unrolled_elementwise_kernelIZZZNS0_17logit_kernel_cudaERNS_18TensorIteratorBaseERKN3c106ScalarEENKUlvE_clEvENKUlvE1_clEvEUlNS4_4HalfEE0_St5arrayIPcLm2EELi4E23TrivialOffsetCalculatorILi1EjESG_NS0_6memory15LoadWithoutCastENSH_16StoreWithoutCastEEEviT_T0_T2_T3_T4_T5_:
.text._ZN2at6native27unrolled_elementwise_kernelIZZZNS0_17logit_kernel_cudaERNS_18TensorIteratorBaseERKN3c106ScalarEENKUlvE_clEvENKUlvE1_clEvEUlNS4_4HalfEE0_St5arrayIPcLm2EELi4E23TrivialOffsetCalculatorILi1EjESG_NS0_6memory15LoadWithoutCastENSH_16StoreWithoutCastEEEviT_T0_T2_T3_T4_T5_:
        /* <DEDUP_REMOVED lines=23> */
[----:B------:R-:W-:Y:S01]  /*0170*/  @!P3 IMAD R16, R0, 0x200, R5 ;  /* 0x000002000010b824 */ /* 0x000fe200078e0205 */
[----:B------:R-:W-:Y:S01]  /*0180*/  @!P3 IADD3 R5, R5, 0x80, RZ ;  /* 0x000000800505b810 */ /* 0x000fe20007ffe0ff */
[----:B------:R-:W-:-:S03]  /*0190*/  @!P3 IMAD.MOV.U32 R17, RZ, RZ, 0x2 ;  /* 0x00000002ff11b424 */ /* 0x000fc600078e00ff */
[----:B------:R-:W-:Y:S01]  /*01a0*/  ISETP.GE.AND P2, PT, R5, R2, PT ;  /* 0x000000020500720c */ /* 0x000fe20003f46270 */
[----:B------:R-:W-:-:S05]  /*01b0*/  @!P3 IMAD.WIDE.U32 R16, R16, R17, c[0x0][0x180] ;  /* 0x000060001010b625 */ /* 0x000fca00078e0011 */
[----:B------:R0:W5:Y:S07]  /*01c0*/  @!P3 LDG.E.U16 R4, [R16.64] ;  /* 0x000000041004b981 */ /* 0x00016e000c1e1500 */
[--C-:B------:R-:W-:Y:S01]  /*01d0*/  @!P2 IMAD R14, R0, 0x200, R5.reuse ;  /* 0x00000200000ea824 */ /* 0x100fe200078e0205 */
[----:B------:R-:W-:Y:S01]  /*01e0*/  PRMT R5, RZ, 0x7610, R5 ;  /* 0x00007610ff057816 */ /* 0x000fe20000000005 */
[----:B------:R-:W-:-:S04]  /*01f0*/  @!P2 IMAD.MOV.U32 R15, RZ, RZ, 0x2 ;  /* 0x00000002ff0fa424 */ /* 0x000fc800078e00ff */
[----:B------:R-:W-:-:S05]  /*0200*/  @!P2 IMAD.WIDE.U32 R14, R14, R15, c[0x0][0x180] ;  /* 0x000060000e0ea625 */ /* 0x000fca00078e000f */
[----:B------:R0:W5:Y:S01]  /*0210*/  @!P2 LDG.E.U16 R5, [R14.64] ;  /* 0x000000040e05a981 */ /* 0x000162000c1e1500 */
[----:B------:R-:W-:Y:S01]  /*0220*/  BSSY B0, `(.L_x_4280) ;  /* 0x0000013000007945 */ /* 0x000fe20003800000 */
[----:B------:R-:W-:Y:S01]  /*0230*/  MOV R6, c[0x0][0x168] ;  /* 0x00005a0000067a02 */ /* 0x000fe20000000f00 */
[----:B------:R-:W-:Y:S01]  /*0240*/  IMAD.MOV.U32 R7, RZ, RZ, R3 ;  /* 0x000000ffff077224 */ /* 0x000fe200078e0003 */
[----:B------:R-:W-:Y:S05]  /*0250*/  @P0 BRA `(.L_x_4281) ;  /* 0x000000f000000947 */ /* 0x000fea0003800000 */
[----:B0----5:R-:W-:Y:S01]  /*0260*/  HADD2.F32 R10, -RZ, R8.H0_H0 ;  /* 0x20000008ff0a7230 */ /* 0x021fe20000004100 */
[----:B------:R-:W-:Y:S01]  /*0270*/  BSSY B1, `(.L_x_4282) ;  /* 0x0000007000017945 */ /* 0x000fe20003800000 */
[----:B------:R-:W-:-:S03]  /*0280*/  IMAD.MOV.U32 R8, RZ, RZ, c[0x0][0x168] ;  /* 0x00005a00ff087624 */ /* 0x000fc600078e00ff */
[----:B------:R-:W-:-:S13]  /*0290*/  FSETP.GEU.FTZ.AND P1, PT, R10, c[0x0][0x168], PT ;  /* 0x00005a000a007a0b */ /* 0x000fda0003f3e000 */
[----:B------:R-:W-:Y:S05]  /*02a0*/  @!P1 BRA `(.L_x_4283) ;  /* 0x0000003000009947 */ /* 0x000fea0003800000 */
[----:B------:R-:W-:Y:S02]  /*02b0*/  FSETP.GT.FTZ.AND P1, PT, R10, c[0x0][0x16c], PT ;  /* 0x00005b000a007a0b */ /* 0x000fe40003f34000 */
[----:B------:R-:W-:-:S11]  /*02c0*/  MOV R8, R10 ;  /* 0x0000000a00087202 */ /* 0x000fd60000000f00 */
[----:B------:R-:W-:Y:S02]  /*02d0*/  @P1 IMAD.MOV.U32 R8, RZ, RZ, c[0x0][0x16c] ;  /* 0x00005b00ff081624 */ /* 0x000fe400078e00ff */
.L_x_4283:
[----:B------:R-:W-:Y:S05]  /*02e0*/  BSYNC B1 ;  /* 0x0000000000017941 */ /* 0x000fea0003800000 */
.L_x_4282:
[----:B------:R-:W-:-:S04]  /*02f0*/  FADD.FTZ R10, -R8, 1 ;  /* 0x3f800000080a7421 */ /* 0x000fc80000010100 */
[----:B------:R-:W0:Y:S02]  /*0300*/  MUFU.RCP R11, R10 ;  /* 0x0000000a000b7308 */ /* 0x000e240000001000 */
[----:B0-----:R-:W-:-:S06]  /*0310*/  FMUL.FTZ R11, R11, R8 ;  /* 0x000000080b0b7220 */ /* 0x001fcc0000410000 */
[----:B------:R-:W0:Y:S02]  /*0320*/  MUFU.LG2 R11, R11 ;  /* 0x0000000b000b7308 */ /* 0x000e240000000c00 */
[----:B0-----:R-:W-:-:S05]  /*0330*/  FMUL.FTZ R8, R11, 0.69314718246459960938 ;  /* 0x3f3172180b087820 */ /* 0x001fca0000410000 */
[----:B------:R-:W-:Y:S02]  /*0340*/  F2FP.PACK_AB R8, RZ, R8 ;  /* 0x00000008ff08723e */ /* 0x000fe400000000ff */
.L_x_4281:
[----:B------:R-:W-:Y:S05]  /*0350*/  BSYNC B0 ;  /* 0x0000000000007941 */ /* 0x000fea0003800000 */
.L_x_4280:
[----:B0-----:R-:W-:Y:S01]  /*0360*/  IADD3 R11, R7, 0x80, RZ ;  /* 0x00000080070b7810 */ /* 0x001fe20007ffe0ff */
        /* <DEDUP_REMOVED lines=8> */
[----:B------:R-:W-:Y:S02]  /*03f0*/  FSETP.GT.FTZ.AND P1, PT, R10, c[0x0][0x16c], PT ;  /* 0x00005b000a007a0b */ /* 0x000fe40003f34000 */
[----:B------:R-:W-:-:S11]  /*0400*/  MOV R9, R10 ;  /* 0x0000000a00097202 */ /* 0x000fd60000000f00 */
[----:B------:R-:W-:Y:S02]  /*0410*/  @P1 IMAD.MOV.U32 R9, RZ, RZ, c[0x0][0x16c] ;  /* 0x00005b00ff091624 */ /* 0x000fe400078e00ff */
.L_x_4287:
[----:B------:R-:W-:Y:S05]  /*0420*/  BSYNC B1 ;  /* 0x0000000000017941 */ /* 0x000fea0003800000 */
.L_x_4286:
[----:B------:R-:W-:-:S06]  /*0430*/  FADD.FTZ R10, -R9, 1 ;  /* 0x3f800000090a7421 */ /* 0x000fcc0000010100 */
[----:B------:R-:W0:Y:S02]  /*0440*/  MUFU.RCP R10, R10 ;  /* 0x0000000a000a7308 */ /* 0x000e240000001000 */
[----:B0-----:R-:W-:-:S06]  /*0450*/  FMUL.FTZ R11, R10, R9 ;  /* 0x000000090a0b7220 */ /* 0x001fcc0000410000 */
[----:B------:R-:W0:Y:S02]  /*0460*/  MUFU.LG2 R11, R11 ;  /* 0x0000000b000b7308 */ /* 0x000e240000000c00 */
[----:B0-----:R-:W-:-:S05]  /*0470*/  FMUL.FTZ R9, R11, 0.69314718246459960938 ;  /* 0x3f3172180b097820 */ /* 0x001fca0000410000 */
[----:B------:R-:W-:Y:S02]  /*0480*/  F2FP.PACK_AB R9, RZ, R9 ;  /* 0x00000009ff09723e */ /* 0x000fe400000000ff */
.L_x_4285:
[----:B------:R-:W-:Y:S05]  /*0490*/  BSYNC B0 ;  /* 0x0000000000007941 */ /* 0x000fea0003800000 */
.L_x_4284:
        /* <DEDUP_REMOVED lines=12> */
.L_x_4291:
[----:B------:R-:W-:Y:S05]  /*0560*/  BSYNC B1 ;  /* 0x0000000000017941 */ /* 0x000fea0003800000 */
.L_x_4290:
[----:B------:R-:W-:-:S04]  /*0570*/  FADD.FTZ R10, -R4, 1 ;  /* 0x3f800000040a7421 */ /* 0x000fc80000010100 */
[----:B------:R-:W0:Y:S02]  /*0580*/  MUFU.RCP R11, R10 ;  /* 0x0000000a000b7308 */ /* 0x000e240000001000 */
[----:B0-----:R-:W-:-:S06]  /*0590*/  FMUL.FTZ R4, R11, R4 ;  /* 0x000000040b047220 */ /* 0x001fcc0000410000 */
[----:B------:R-:W0:Y:S02]  /*05a0*/  MUFU.LG2 R4, R4 ;  /* 0x0000000400047308 */ /* 0x000e240000000c00 */
[----:B0-----:R-:W-:-:S05]  /*05b0*/  FMUL.FTZ R11, R4, 0.69314718246459960938 ;  /* 0x3f317218040b7820 */ /* 0x001fca0000410000 */
[----:B------:R-:W-:Y:S02]  /*05c0*/  F2FP.PACK_AB R12, RZ, R11 ;  /* 0x0000000bff0c723e */ /* 0x000fe400000000ff */
.L_x_4289:
[----:B------:R-:W-:Y:S05]  /*05d0*/  BSYNC B0 ;  /* 0x0000000000007941 */ /* 0x000fea0003800000 */
.L_x_4288:
        /* <DEDUP_REMOVED lines=10> */
[----:B------:R-:W-:Y:S02]  /*0680*/  @P1 MOV R6, c[0x0][0x16c] ;  /* 0x00005b0000061a02 */ /* 0x000fe40000000f00 */
.L_x_4295:
[----:B------:R-:W-:Y:S05]  /*0690*/  BSYNC B1 ;  /* 0x0000000000017941 */ /* 0x000fea0003800000 */
.L_x_4294:
[----:B------:R-:W-:-:S04]  /*06a0*/  FADD.FTZ R4, -R6, 1 ;  /* 0x3f80000006047421 */ /* 0x000fc80000010100 */
[----:B------:R-:W0:Y:S02]  /*06b0*/  MUFU.RCP R5, R4 ;  /* 0x0000000400057308 */ /* 0x000e240000001000 */
[----:B0-----:R-:W-:-:S06]  /*06c0*/  FMUL.FTZ R6, R5, R6 ;  /* 0x0000000605067220 */ /* 0x001fcc0000410000 */
[----:B------:R-:W0:Y:S02]  /*06d0*/  MUFU.LG2 R6, R6 ;  /* 0x0000000600067308 */ /* 0x000e240000000c00 */
[----:B0-----:R-:W-:-:S05]  /*06e0*/  FMUL.FTZ R5, R6, 0.69314718246459960938 ;  /* 0x3f31721806057820 */ /* 0x001fca0000410000 */
[----:B------:R-:W-:Y:S02]  /*06f0*/  F2FP.PACK_AB R10, RZ, R5 ;  /* 0x00000005ff0a723e */ /* 0x000fe400000000ff */
.L_x_4293:
[----:B------:R-:W-:Y:S05]  /*0700*/  BSYNC B0 ;  /* 0x0000000000007941 */ /* 0x000fea0003800000 */
.L_x_4292:
[----:B-----5:R-:W-:Y:S01]  /*0710*/  @!P0 IMAD R4, R0, 0x200, R3 ;  /* 0x0000020000048824 */ /* 0x020fe200078e0203 */
[----:B------:R-:W-:Y:S01]  /*0720*/  @!P0 IADD3 R7, R3, 0x80, RZ ;  /* 0x0000008003078810 */ /* 0x000fe20007ffe0ff */
[----:B------:R-:W-:Y:S01]  /*0730*/  @!P0 IMAD.MOV.U32 R5, RZ, RZ, 0x2 ;  /* 0x00000002ff058424 */ /* 0x000fe200078e00ff */
[----:B------:R-:W-:Y:S02]  /*0740*/  BSSY B0, `(.L_x_4296) ;  /* 0x0000010000007945 */ /* 0x000fe40003800000 */
[----:B------:R-:W-:Y:S01]  /*0750*/  ISETP.GE.AND P1, PT, R7, R2, PT ;  /* 0x000000020700720c */ /* 0x000fe20003f26270 */
[----:B------:R-:W-:-:S05]  /*0760*/  @!P0 IMAD.WIDE.U32 R4, R4, R5, c[0x0][0x178] ;  /* 0x00005e0004048625 */ /* 0x000fca00078e0005 */
[----:B------:R0:W-:Y:S07]  /*0770*/  @!P0 STG.E.U16 [R4.64], R8 ;  /* 0x0000000804008986 */ /* 0x0001ee000c101504 */
        /* <DEDUP_REMOVED lines=12> */
.L_x_4297:
[----:B------:R-:W-:Y:S05]  /*0840*/  BSYNC B0 ;  /* 0x0000000000007941 */ /* 0x000fea0003800000 */
.L_x_4296:
[----:B------:R-:W-:-:S13]  /*0850*/  ISETP.GE.AND P0, PT, R7, R2, PT ;  /* 0x000000020700720c */ /* 0x000fda0003f06270 */
[----:B------:R-:W-:Y:S05]  /*0860*/  @P0 EXIT ;  /* 0x000000000000094d */ /* 0x000fea0003800000 */
[----:B------:R-:W-:Y:S01]  /*0870*/  LEA R2, R0, R7, 0x9 ;  /* 0x0000000700027211 */ /* 0x000fe200078e48ff */
[----:B------:R-:W-:-:S04]  /*0880*/  IMAD.MOV.U32 R3, RZ, RZ, 0x2 ;  /* 0x00000002ff037424 */ /* 0x000fc800078e00ff */
[----:B------:R-:W-:-:S05]  /*0890*/  IMAD.WIDE.U32 R2, R2, R3, c[0x0][0x178] ;  /* 0x00005e0002027625 */ /* 0x000fca00078e0003 */
[----:B------:R-:W-:Y:S01]  /*08a0*/  STG.E.U16 [R2.64], R10 ;  /* 0x0000000a02007986 */ /* 0x000fe2000c101504 */
[----:B------:R-:W-:Y:S05]  /*08b0*/  EXIT ;  /* 0x000000000000794d */ /* 0x000fea0003800000 */
.L_x_4298:
        /* <DEDUP_REMOVED lines=12> */
.L_x_10325:


//--------------------- .text._ZN2at6native29vectorized_elementwise_kernelILi2EZZZNS0_17logit_kernel_cudaERNS_18TensorIteratorBaseERKN3c106ScalarEENKUlvE_clEvENKUlvE1_clEvEUlNS4_4HalfEE0_St5arrayIPcLm2EEEEviT0_T1_ --------------------------
	.section	.text._ZN2at6native29vectorized_elementwise_kernelILi2EZZZNS0_17logit_kernel_cudaERNS_18TensorIteratorBaseERKN3c106ScalarEENKUlvE_clEvENKUlvE1_clEvEUlNS4_4HalfEE0_St5arrayIPcLm2EEEEviT0_T1_,"ax",@progbits
	.sectioninfo	@"SHI_REGISTERS=31"
	.align	128
        .global         _ZN2at6native29vectorized_elementwise_kernelILi2EZZZNS0_17logit_kernel_cudaERNS_18TensorIteratorBaseERKN3c106ScalarEENKUlvE_clEvENKUlvE1_clEvEUlNS4_4HalfEE0_St5arrayIPcLm2EEEEviT0_T1_
        .type           _ZN2at6native29vectorized_elementwise_kernelILi2EZZZNS0_17logit_kernel_cudaERNS_18TensorIteratorBaseERKN3c106ScalarEENKUlvE_clEvENKUlvE1_clEvEUlNS4_4HalfEE0_St5arrayIPcLm2EEEEviT0_T1_,@function
        .size           _ZN2at6native29vectorized_elementwise_kernelILi2EZZZNS0_17logit_kernel_cudaERNS_18TensorIteratorBaseERKN3c106ScalarEENKUlvE_clEvENKUlvE1_clEvEUlNS4_4HalfEE0_St5arrayIPcLm2EEEEviT0_T1_,(.L_x_10326 - _ZN2at6native29vectorized_elementwise_kernelILi2EZZZNS0_17logit_kernel_cudaERNS_18TensorIteratorBaseERKN3c106ScalarEENKUlvE_clEvENKUlvE1_clEvEUlNS4_4HalfEE0_St5arrayIPcLm2EEEEviT0_T1_)
        .other          _ZN2at6native29vectorized_elementwise_kernelILi2EZZZNS0_17logit_kernel_cudaERNS_18TensorIteratorBaseERKN3c106ScalarEENKUlvE_clEvENKUlvE1_clEvEUlNS4_4HalfEE0_St5arrayIPcLm2EEEEviT0_T1_,@"STO_CUDA_ENTRY STV_DEFAULT"
_ZN2at6native29vectorized_elementwise_kernelILi2EZZZNS0_17logit_kernel_cudaERNS_18TensorIteratorBaseERKN3c106ScalarEENKUlvE_clEvENKUlvE1_clEvEUlNS4_4HalfEE0_St5arrayIPcLm2EEEEviT0_T1_:
.text._ZN2at6native29vectorized_elementwise_kernelILi2EZZZNS0_17logit_kernel_cudaERNS_18TensorIteratorBaseERKN3c106ScalarEENKUlvE_clEvENKUlvE1_clEvEUlNS4_4HalfEE0_St5arrayIPcLm2EEEEviT0_T1_:
[----:B------:R-:W-:Y:S02]  /*0000*/  IMAD.MOV.U32 R1, RZ, RZ, c[0x0][0x28] ;  /* 0x00000a00ff017624 */ /* 0x000fe400078e00ff */
[----:B------:R-:W0:Y:S01]  /*0010*/  S2R R16, SR_CTAID.X ;  /* 0x0000000000107919 */ /* 0x000e220000002500 */
[----:B------:R-:W-:Y:S01]  /*0020*/  ULDC.64 UR4, c[0x0][0x118] ;  /* 0x0000460000047ab9 */ /* 0x000fe20000000a00 */
[----:B------:R-:W-:Y:S01]  /*0030*/  MOV R14, c[0x0][0x168] ;  /* 0x00005a00000e7a02 */ /* 0x000fe20000000f00 */
        /* <DEDUP_REMOVED lines=13> */
[----:B------:R-:W-:Y:S01]  /*0110*/  IMAD.MOV.U32 R8, RZ, RZ, c[0x0][0x168] ;  /* 0x00005a00ff087624 */ /* 0x000fe200078e00ff */
[----:B--2---:R-:W-:-:S05]  /*0120*/  HADD2.F32 R5, -RZ, R9.H0_H0 ;  /* 0x20000009ff057230 */ /* 0x004fca0000004100 */
[----:B------:R-:W-:-:S13]  /*0130*/  FSETP.GEU.FTZ.AND P0, PT, R5, c[0x0][0x168], PT ;  /* 0x00005a0005007a0b */ /* 0x000fda0003f1e000 */
[----:B------:R-:W-:Y:S05]  /*0140*/  @!P0 BRA `(.L_x_4301) ;  /* 0x0000003000008947 */ /* 0x000fea0003800000 */
[----:B0-----:R-:W-:Y:S02]  /*0150*/  FSETP.GT.FTZ.AND P0, PT, R5, c[0x0][0x16c], PT ;  /* 0x00005b0005007a0b */ /* 0x001fe40003f14000 */
[----:B------:R-:W-:-:S11]  /*0160*/  MOV R8, R5 ;  /* 0x0000000500087202 */ /* 0x000fd60000000f00 */
[----:B------:R-:W-:Y:S02]  /*0170*/  @P0 IMAD.MOV.U32 R8, RZ, RZ, c[0x0][0x16c] ;  /* 0x00005b00ff080624 */ /* 0x000fe400078e00ff */
.L_x_4301:
[----:B0-----:R-:W-:Y:S05]  /*0180*/  BSYNC B0 ;  /* 0x0000000000007941 */ /* 0x001fea0003800000 */
.L_x_4300:
[----:B------:R-:W-:Y:S01]  /*0190*/  HADD2.F32 R6, -RZ, R9.H1_H1 ;  /* 0x30000009ff067230 */ /* 0x000fe20000004100 */
[----:B------:R-:W-:Y:S01]  /*01a0*/  FADD.FTZ R5, -R8, 1 ;  /* 0x3f80000008057421 */ /* 0x000fe20000010100 */
[----:B------:R-:W-:Y:S01]  /*01b0*/  BSSY B0, `(.L_x_4302) ;  /* 0x0000008000007945 */ /* 0x000fe20003800000 */
[----:B------:R-:W-:Y:S02]  /*01c0*/  IMAD.MOV.U32 R7, RZ, RZ, c[0x0][0x168] ;  /* 0x00005a00ff077624 */ /* 0x000fe400078e00ff */
[----:B------:R-:W-:Y:S01]  /*01d0*/  FSETP.GEU.FTZ.AND P0, PT, R6, c[0x0][0x168], PT ;  /* 0x00005a0006007a0b */ /* 0x000fe20003f1e000 */
[----:B------:R0:W1:-:S12]  /*01e0*/  MUFU.RCP R13, R5 ;  /* 0x00000005000d7308 */ /* 0x0000580000001000 */
[----:B------:R-:W-:Y:S05]  /*01f0*/  @!P0 BRA `(.L_x_4303) ;  /* 0x0000003000008947 */ /* 0x000fea0003800000 */
[----:B0-----:R-:W-:Y:S02]  /*0200*/  FSETP.GT.FTZ.AND P0, PT, R6, c[0x0][0x16c], PT ;  /* 0x00005b0006007a0b */ /* 0x001fe40003f14000 */
[----:B------:R-:W-:-:S11]  /*0210*/  MOV R7, R6 ;  /* 0x0000000600077202 */ /* 0x000fd60000000f00 */
[----:B------:R-:W-:Y:S02]  /*0220*/  @P0 IMAD.MOV.U32 R7, RZ, RZ, c[0x0][0x16c] ;  /* 0x00005b00ff070624 */ /* 0x000fe400078e00ff */
.L_x_4303:
[----:B0-----:R-:W-:Y:S05]  /*0230*/  BSYNC B0 ;  /* 0x0000000000007941 */ /* 0x001fea0003800000 */
.L_x_4302:
[----:B-----5:R-:W-:Y:S01]  /*0240*/  HADD2.F32 R6, -RZ, R10.H0_H0 ;  /* 0x2000000aff067230 */ /* 0x020fe20000004100 */
[----:B------:R-:W-:Y:S01]  /*0250*/  FADD.FTZ R5, -R7, 1 ;  /* 0x3f80000007057421 */ /* 0x000fe20000010100 */
[----:B------:R-:W-:Y:S01]  /*0260*/  BSSY B0, `(.L_x_4304) ;  /* 0x0000008000007945 */ /* 0x000fe20003800000 */
[----:B------:R-:W-:Y:S02]  /*0270*/  IMAD.MOV.U32 R9, RZ, RZ, c[0x0][0x168] ;  /* 0x00005a00ff097624 */ /* 0x000fe400078e00ff */
[----:B------:R-:W-:Y:S01]  /*0280*/  FSETP.GEU.FTZ.AND P0, PT, R6, c[0x0][0x168], PT ;  /* 0x00005a0006007a0b */ /* 0x000fe20003f1e000 */
[----:B------:R0:W2:-:S12]  /*0290*/  MUFU.RCP R12, R5 ;  /* 0x00000005000c7308 */ /* 0x0000980000001000 */
[----:B------:R-:W-:Y:S05]  /*02a0*/  @!P0 BRA `(.L_x_4305) ;  /* 0x0000003000008947 */ /* 0x000fea0003800000 */
[----:B0-----:R-:W-:Y:S02]  /*02b0*/  FSETP.GT.FTZ.AND P0, PT, R6, c[0x0][0x16c], PT ;  /* 0x00005b0006007a0b */ /* 0x001fe40003f14000 */
[----:B------:R-:W-:-:S11]  /*02c0*/  MOV R9, R6 ;  /* 0x0000000600097202 */ /* 0x000fd60000000f00 */
[----:B------:R-:W-:Y:S02]  /*02d0*/  @P0 IMAD.MOV.U32 R9, RZ, RZ, c[0x0][0x16c] ;  /* 0x00005b00ff090624 */ /* 0x000fe400078e00ff */
.L_x_4305:
[----:B0-----:R-:W-:Y:S05]  /*02e0*/  BSYNC B0 ;  /* 0x0000000000007941 */ /* 0x001fea0003800000 */
.L_x_4304:
[----:B------:R-:W-:Y:S01]  /*02f0*/  HADD2.F32 R6, -RZ, R10.H1_H1 ;  /* 0x3000000aff067230 */ /* 0x000fe20000004100 */
[----:B------:R-:W-:Y:S01]  /*0300*/  FADD.FTZ R5, -R9, 1 ;  /* 0x3f80000009057421 */ /* 0x000fe20000010100 */
[----:B------:R-:W-:Y:S01]  /*0310*/  BSSY B0, `(.L_x_4306) ;  /* 0x0000008000007945 */ /* 0x000fe20003800000 */
[----:B------:R-:W-:Y:S02]  /*0320*/  IMAD.MOV.U32 R10, RZ, RZ, c[0x0][0x168] ;  /* 0x00005a00ff0a7624 */ /* 0x000fe400078e00ff */
[----:B------:R-:W-:Y:S01]  /*0330*/  FSETP.GEU.FTZ.AND P0, PT, R6, c[0x0][0x168], PT ;  /* 0x00005a0006007a0b */ /* 0x000fe20003f1e000 */
[----:B------:R0:W3:-:S12]  /*0340*/  MUFU.RCP R18, R5 ;  /* 0x0000000500127308 */ /* 0x0000d80000001000 */
[----:B------:R-:W-:Y:S05]  /*0350*/  @!P0 BRA `(.L_x_4307) ;  /* 0x0000003000008947 */ /* 0x000fea0003800000 */
[----:B0-----:R-:W-:Y:S02]  /*0360*/  FSETP.GT.FTZ.AND P0, PT, R6, c[0x0][0x16c], PT ;  /* 0x00005b0006007a0b */ /* 0x001fe40003f14000 */
[----:B------:R-:W-:-:S11]  /*0370*/  MOV R10, R6 ;  /* 0x00000006000a7202 */ /* 0x000fd60000000f00 */
[----:B------:R-:W-:Y:S02]  /*0380*/  @P0 IMAD.MOV.U32 R10, RZ, RZ, c[0x0][0x16c] ;  /* 0x00005b00ff0a0624 */ /* 0x000fe400078e00ff */
.L_x_4307:
[----:B0-----:R-:W-:Y:S05]  /*0390*/  BSYNC B0 ;  /* 0x0000000000007941 */ /* 0x001fea0003800000 */
.L_x_4306:
[----:B------:R-:W-:Y:S01]  /*03a0*/  FADD.FTZ R11, -R10, 1 ;  /* 0x3f8000000a0b7421 */ /* 0x000fe20000010100 */
[----:B------:R-:W-:Y:S01]  /*03b0*/  BSSY B0, `(.L_x_4308) ;  /* 0x0000011000007945 */ /* 0x000fe20003800000 */
[----:B--2---:R-:W-:Y:S02]  /*03c0*/  FMUL.FTZ R6, R12, R7 ;  /* 0x000000070c067220 */ /* 0x004fe40000410000 */
[----:B---3--:R-:W-:Y:S01]  /*03d0*/  FMUL.FTZ R7, R18, R9 ;  /* 0x0000000912077220 */ /* 0x008fe20000410000 */
[----:B------:R-:W-:Y:S01]  /*03e0*/  HADD2.F32 R9, -RZ, R2.H0_H0 ;  /* 0x20000002ff097230 */ /* 0x000fe20000004100 */
[----:B------:R-:W0:Y:S01]  /*03f0*/  MUFU.RCP R11, R11 ;  /* 0x0000000b000b7308 */ /* 0x000e220000001000 */
[----:B-1----:R-:W-:-:S03]  /*0400*/  FMUL.FTZ R5, R13, R8 ;  /* 0x000000080d057220 */ /* 0x002fc60000410000 */
[----:B------:R-:W-:-:S04]  /*0410*/  FSETP.GEU.FTZ.AND P0, PT, R9, c[0x0][0x168], PT ;  /* 0x00005a0009007a0b */ /* 0x000fc80003f1e000 */
[----:B------:R-:W1:Y:S01]  /*0420*/  MUFU.LG2 R5, R5 ;  /* 0x0000000500057308 */ /* 0x000e620000000c00 */
[----:B0-----:R-:W-:-:S07]  /*0430*/  FMUL.FTZ R8, R11, R10 ;  /* 0x0000000a0b087220 */ /* 0x001fce0000410000 */
[----:B------:R-:W0:Y:S01]  /*0440*/  MUFU.LG2 R6, R6 ;  /* 0x0000000600067308 */ /* 0x000e220000000c00 */
[----:B------:R-:W-:-:S07]  /*0450*/  IMAD.MOV.U32 R10, RZ, RZ, c[0x0][0x168] ;  /* 0x00005a00ff0a7624 */ /* 0x000fce00078e00ff */
[----:B------:R-:W2:Y:S08]  /*0460*/  MUFU.LG2 R7, R7 ;  /* 0x0000000700077308 */ /* 0x000eb00000000c00 */
[----:B------:R-:W3:Y:S01]  /*0470*/  MUFU.LG2 R8, R8 ;  /* 0x0000000800087308 */ /* 0x000ee20000000c00 */
[----:B------:R-:W-:Y:S05]  /*0480*/  @!P0 BRA `(.L_x_4309) ;  /* 0x0000003000008947 */ /* 0x000fea0003800000 */
[----:B01----:R-:W-:Y:S02]  /*0490*/  FSETP.GT.FTZ.AND P0, PT, R9, c[0x0][0x16c], PT ;  /* 0x00005b0009007a0b */ /* 0x003fe40003f14000 */
[----:B------:R-:W-:-:S11]  /*04a0*/  MOV R10, R9 ;  /* 0x00000009000a7202 */ /* 0x000fd60000000f00 */
[----:B------:R-:W-:Y:S02]  /*04b0*/  @P0 IMAD.MOV.U32 R10, RZ, RZ, c[0x0][0x16c] ;  /* 0x00005b00ff0a0624 */ /* 0x000fe400078e00ff */
.L_x_4309:
[----:B01----:R-:W-:Y:S05]  /*04c0*/  BSYNC B0 ;  /* 0x0000000000007941 */ /* 0x003fea0003800000 */
.L_x_4308:
        /* <DEDUP_REMOVED lines=10> */
.L_x_4311:
[----:B0-----:R-:W-:Y:S05]  /*0570*/  BSYNC B0 ;  /* 0x0000000000007941 */ /* 0x001fea0003800000 */
.L_x_4310:
[----:B------:R-:W-:Y:S01]  /*0580*/  HADD2.F32 R9, -RZ, R4.H0_H0 ;  /* 0x20000004ff097230 */ /* 0x000fe20000004100 */
[----:B------:R-:W-:Y:S01]  /*0590*/  FADD.FTZ R2, -R11, 1 ;  /* 0x3f8000000b027421 */ /* 0x000fe20000010100 */
[----:B------:R-:W-:Y:S01]  /*05a0*/  BSSY B0, `(.L_x_4312) ;  /* 0x0000008000007945 */ /* 0x000fe20003800000 */
[----:B------:R-:W-:Y:S02]  /*05b0*/  IMAD.MOV.U32 R12, RZ, RZ, c[0x0][0x168] ;  /* 0x00005a00ff0c7624 */ /* 0x000fe400078e00ff */
[----:B------:R-:W-:Y:S01]  /*05c0*/  FSETP.GEU.FTZ.AND P0, PT, R9, c[0x0][0x168], PT ;  /* 0x00005a0009007a0b */ /* 0x000fe20003f1e000 */
[----:B------:R0:W4:-:S12]  /*05d0*/  MUFU.RCP R18, R2 ;  /* 0x0000000200127308 */ /* 0x0001180000001000 */
[----:B------:R-:W-:Y:S05]  /*05e0*/  @!P0 BRA `(.L_x_4313) ;  /* 0x0000003000008947 */ /* 0x000fea0003800000 */
[----:B0-----:R-:W-:Y:S02]  /*05f0*/  FSETP.GT.FTZ.AND P0, PT, R9, c[0x0][0x16c], PT ;  /* 0x00005b0009007a0b */ /* 0x001fe40003f14000 */
[----:B------:R-:W-:-:S11]  /*0600*/  MOV R12, R9 ;  /* 0x00000009000c7202 */ /* 0x000fd60000000f00 */
[----:B------:R-:W-:Y:S02]  /*0610*/  @P0 IMAD.MOV.U32 R12, RZ, RZ, c[0x0][0x16c] ;  /* 0x00005b00ff0c0624 */ /* 0x000fe400078e00ff */
.L_x_4313:
[----:B0-----:R-:W-:Y:S05]  /*0620*/  BSYNC B0 ;  /* 0x0000000000007941 */ /* 0x001fea0003800000 */
.L_x_4312:
[----:B------:R-:W-:Y:S01]  /*0630*/  HADD2.F32 R4, -RZ, R4.H1_H1 ;  /* 0x30000004ff047230 */ /* 0x000fe20000004100 */
[----:B------:R-:W-:Y:S01]  /*0640*/  FADD.FTZ R2, -R12, 1 ;  /* 0x3f8000000c027421 */ /* 0x000fe20000010100 */
[----:B------:R-:W-:Y:S03]  /*0650*/  BSSY B0, `(.L_x_4314) ;  /* 0x0000007000007945 */ /* 0x000fe60003800000 */
[----:B------:R-:W-:Y:S01]  /*0660*/  FSETP.GEU.FTZ.AND P0, PT, R4, c[0x0][0x168], PT ;  /* 0x00005a0004007a0b */ /* 0x000fe20003f1e000 */
[----:B------:R0:W4:-:S12]  /*0670*/  MUFU.RCP R9, R2 ;  /* 0x0000000200097308 */ /* 0x0001180000001000 */
[----:B------:R-:W-:Y:S05]  /*0680*/  @!P0 BRA `(.L_x_4315) ;  /* 0x0000003000008947 */ /* 0x000fea0003800000 */
[----:B0-----:R-:W-:Y:S01]  /*0690*/  FSETP.GT.FTZ.AND P0, PT, R4, c[0x0][0x16c], PT ;  /* 0x00005b0004007a0b */ /* 0x001fe20003f14000 */
[----:B------:R-:W-:-:S12]  /*06a0*/  IMAD.MOV.U32 R14, RZ, RZ, R4 ;  /* 0x000000ffff0e7224 */ /* 0x000fd800078e0004 */
[----:B------:R-:W-:Y:S02]  /*06b0*/  @P0 MOV R14, c[0x0][0x16c] ;  /* 0x00005b00000e0a02 */ /* 0x000fe40000000f00 */
.L_x_4315:
[----:B0-----:R-:W-:Y:S05]  /*06c0*/  BSYNC B0 ;  /* 0x0000000000007941 */ /* 0x001fea0003800000 */
.L_x_4314:
[----:B------:R-:W-:Y:S02]  /*06d0*/  FADD.FTZ R2, -R14, 1 ;  /* 0x3f8000000e027421 */ /* 0x000fe40000010100 */
[----:B-1----:R-:W-:Y:S02]  /*06e0*/  FMUL.FTZ R10, R13, R10 ;  /* 0x0000000a0d0a7220 */ /* 0x002fe40000410000 */
[----:B------:R-:W0:Y:S01]  /*06f0*/  MUFU.RCP R15, R2 ;  /* 0x00000002000f7308 */ /* 0x000e220000001000 */
[----:B----4-:R-:W-:Y:S02]  /*0700*/  FMUL.FTZ R11, R18, R11 ;  /* 0x0000000b120b7220 */ /* 0x010fe40000410000 */
[----:B------:R-:W-:Y:S02]  /*0710*/  FMUL.FTZ R12, R9, R12 ;  /* 0x0000000c090c7220 */ /* 0x000fe40000410000 */
        /* <DEDUP_REMOVED lines=8> */
[----:B------:R-:W-:Y:S01]  /*07a0*/  F2FP.PACK_AB R3, R6, R3 ;  /* 0x000000030603723e */ /* 0x000fe200000000ff */
[----:B------:R-:W-:Y:S01]  /*07b0*/  IMAD.WIDE R16, R0, 0x4, R16 ;  /* 0x0000000400107825 */ /* 0x000fe200078e0210 */
[----:B------:R-:W-:-:S04]  /*07c0*/  F2FP.PACK_AB R5, R8, R5 ;  /* 0x000000050805723e */ /* 0x000fc800000000ff */
[----:B------:R-:W0:Y:S01]  /*07d0*/  MUFU.LG2 R12, R12 ;  /* 0x0000000c000c7308 */ /* 0x000e220000000c00 */
[----:B-1----:R-:W-:Y:S01]  /*07e0*/  FMUL.FTZ R7, R10, 0.69314718246459960938 ;  /* 0x3f3172180a077820 */ /* 0x002fe20000410000 */
[----:B------:R-:W-:Y:S04]  /*07f0*/  STG.E [R16.64], R3 ;  /* 0x0000000310007986 */ /* 0x000fe8000c101904 */
[----:B------:R-:W-:Y:S02]  /*0800*/  STG.E [R16.64+0x200], R5 ;  /* 0x0002000510007986 */ /* 0x000fe4000c101904 */
[----:B------:R-:W1:Y:S01]  /*0810*/  MUFU.LG2 R14, R14 ;  /* 0x0000000e000e7308 */ /* 0x000e620000000c00 */
[----:B--2---:R-:W-:-:S05]  /*0820*/  FMUL.FTZ R4, R11, 0.69314718246459960938 ;  /* 0x3f3172180b047820 */ /* 0x004fca0000410000 */
[----:B------:R-:W-:Y:S01]  /*0830*/  F2FP.PACK_AB R7, R4, R7 ;  /* 0x000000070407723e */ /* 0x000fe200000000ff */
[----:B0-----:R-:W-:-:S04]  /*0840*/  FMUL.FTZ R9, R12, 0.69314718246459960938 ;  /* 0x3f3172180c097820 */ /* 0x001fc80000410000 */
[----:B------:R-:W-:Y:S01]  /*0850*/  STG.E [R16.64+0x400], R7 ;  /* 0x0004000710007986 */ /* 0x000fe2000c101904 */
[----:B-1----:R-:W-:-:S05]  /*0860*/  FMUL.FTZ R2, R14, 0.69314718246459960938 ;  /* 0x3f3172180e027820 */ /* 0x002fca0000410000 */
[----:B------:R-:W-:-:S05]  /*0870*/  F2FP.PACK_AB R9, R2, R9 ;  /* 0x000000090209723e */ /* 0x000fca00000000ff */
[----:B------:R-:W-:Y:S01]  /*0880*/  STG.E [R16.64+0x600], R9 ;  /* 0x0006000910007986 */ /* 0x000fe2000c101904 */
[----:B------:R-:W-:Y:S05]  /*0890*/  EXIT ;  /* 0x000000000000794d */ /* 0x000fea0003800000 */
.L_x_4299:
[----:B------:R-:W0:Y:S01]  /*08a0*/  S2R R17, SR_TID.X ;  /* 0x0000000000117919 */ /* 0x000e220000002100 */
[----:B------:R-:W-:Y:S02]  /*08b0*/  PRMT R13, RZ, 0x7610, R13 ;  /* 0x00007610ff0d7816 */ /* 0x000fe4000000000d */
[----:B------:R-:W-:Y:S02]  /*08c0*/  PRMT R12, RZ, 0x7610, R12 ;  /* 0x00007610ff0c7816 */ /* 0x000fe4000000000c */
[----:B------:R-:W-:Y:S02]  /*08d0*/  PRMT R0, RZ, 0x7610, R0 ;  /* 0x00007610ff007816 */ /* 0x000fe40000000000 */
[----:B0-----:R-:W-:Y:S01]  /*08e0*/  ISETP.GE.AND P0, PT, R17, R15, PT ;  /* 0x0000000f1100720c */ /* 0x001fe20003f06270 */
[----:B------:R-:W-:-:S12]  /*08f0*/  IMAD.MOV.U32 R23, RZ, RZ, R17 ;  /* 0x000000ffff177224 */ /* 0x000fd800078e0011 */
[----:B------:R-:W-:Y:S01]  /*0900*/  @!P0 IADD3 R23, R17, 0x80, RZ ;  /* 0x0000008011178810 */ /* 0x000fe20007ffe0ff */
[----:B------:R-:W-:Y:S01]  /*0910*/  @!P0 IMAD.IADD R4, R16, 0x1, R17 ;  /* 0x0000000110048824 */ /* 0x000fe200078e0211 */
[----:B------:R-:W-:Y:S02]  /*0920*/  @!P0 MOV R5, 0x2 ;  /* 0x0000000200058802 */ /* 0x000fe40000000f00 */
[----:B------:R-:W-:-:S03]  /*0930*/  ISETP.GE.AND P6, PT, R23, R15, PT ;  /* 0x0000000f1700720c */ /* 0x000fc60003fc6270 */
[----:B------:R-:W-:Y:S01]  /*0940*/  @!P0 IMAD.WIDE.U32 R4, R4, R5, c[0x0][0x180] ;  /* 0x0000600004048625 */ /* 0x000fe200078e0005 */
[----:B------:R-:W-:Y:S02]  /*0950*/  PRMT R22, RZ, 0x7610, R22 ;  /* 0x00007610ff167816 */ /* 0x000fe40000000016 */
[----:B------:R-:W-:Y:S02]  /*0960*/  PRMT R21, RZ, 0x7610, R21 ;  /* 0x00007610ff157816 */ /* 0x000fe40000000015 */
[----:B------:R0:W5:Y:S05]  /*0970*/  @!P0 LDG.E.U16 R0, [R4.64] ;  /* 0x0000000404008981 */ /* 0x00016a000c1e1500 */
[----:B------:R-:W-:Y:S01]  /*0980*/  @!P6 IMAD.IADD R2, R16, 0x1, R23 ;  /* 0x000000011002e824 */ /* 0x000fe200078e0217 */
[----:B------:R-:W-:Y:S01]  /*0990*/  @!P6 IADD3 R23, R23, 0x80, RZ ;  /* 0x000000801717e810 */ /* 0x000fe20007ffe0ff */
[----:B------:R-:W-:-:S03]  /*09a0*/  @!P6 IMAD.MOV.U32 R3, RZ, RZ, 0x2 ;  /* 0x00000002ff03e424 */ /* 0x000fc600078e00ff */
[----:B------:R-:W-:Y:S01]  /*09b0*/  ISETP.GE.AND P5, PT, R23, R15, PT ;  /* 0x0000000f1700720c */ /* 0x000fe20003fa6270 */
[----:B------:R-:W-:-:S05]  /*09c0*/  @!P6 IMAD.WIDE.U32 R2, R2, R3, c[0x0][0x180] ;  /* 0x000060000202e625 */ /* 0x000fca00078e0003 */
[----:B------:R1:W5:Y:S07]  /*09d0*/  @!P6 LDG.E.U16 R13, [R2.64] ;  /* 0x00000004020de981 */ /* 0x00036e000c1e1500 */
[----:B------:R-:W-:Y:S01]  /*09e0*/  @!P5 IADD3 R6, R16, R23, RZ ;  /* 0x000000171006d210 */ /* 0x000fe20007ffe0ff */
[----:B------:R-:W-:Y:S01]  /*09f0*/  @!P5 IMAD.MOV.U32 R7, RZ, RZ, 0x2 ;  /* 0x00000002ff07d424 */ /* 0x000fe200078e00ff */
[----:B------:R-:W-:-:S03]  /*0a00*/  @!P5 IADD3 R23, R23, 0x80, RZ ;  /* 0x000000801717d810 */ /* 0x000fc60007ffe0ff */
[----:B------:R-:W-:Y:S01]  /*0a10*/  @!P5 IMAD.WIDE.U32 R6, R6, R7, c[0x0][0x180] ;  /* 0x000060000606d625 */ /* 0x000fe200078e0007 */
[C---:B------:R-:W-:Y:S02]  /*0a20*/  ISETP.GE.AND P4, PT, R23.reuse, R15, PT ;  /* 0x0000000f1700720c */ /* 0x040fe40003f86270 */
[----:B------:R-:W-:Y:S02]  /*0a30*/  PRMT R20, RZ, 0x7610, R20 ;  /* 0x00007610ff147816 */ /* 0x000fe40000000014 */
[----:B------:R2:W5:Y:S09]  /*0a40*/  @!P5 LDG.E.U16 R12, [R6.64] ;  /* 0x00000004060cd981 */ /* 0x000572000c1e1500 */
        /* <DEDUP_REMOVED lines=14> */
[----:B------:R-:W-:Y:S01]  /*0b30*/  @!P2 IMAD.MOV.U32 R28, RZ, RZ, 0x2 ;  /* 0x00000002ff1ca424 */ /* 0x000fe200078e00ff */
[----:B------:R-:W-:Y:S01]  /*0b40*/  @!P1 MOV R27, 0x2 ;  /* 0x00000002001b9802 */ /* 0x000fe20000000f00 */
[----:B0-----:R-:W-:Y:S01]  /*0b50*/  @!P3 IMAD.WIDE.U32 R4, R10, R25, c[0x0][0x180] ;  /* 0x000060000a04b625 */ /* 0x001fe200078e0019 */
[----:B------:R-:W-:Y:S02]  /*0b60*/  PRMT R19, RZ, 0x7610, R19 ;  /* 0x00007610ff137816 */ /* 0x000fe40000000013 */
[----:B------:R-:W-:Y:S01]  /*0b70*/  PRMT R18, RZ, 0x7610, R18 ;  /* 0x00007610ff127816 */ /* 0x000fe20000000012 */
[----:B-1----:R-:W-:Y:S01]  /*0b80*/  @!P4 IMAD.WIDE.U32 R2, R11, R26, c[0x0][0x180] ;  /* 0x000060000b02c625 */ /* 0x002fe200078e001a */
[----:B------:R0:W5:Y:S03]  /*0b90*/  @!P3 LDG.E.U16 R21, [R4.64] ;  /* 0x000000040415b981 */ /* 0x000166000c1e1500 */
[----:B------:R-:W-:Y:S01]  /*0ba0*/  @!P6 IMAD.IADD R23, R16, 0x1, R23 ;  /* 0x000000011017e824 */ /* 0x000fe200078e0217 */
[----:B------:R0:W5:Y:S01]  /*0bb0*/  @!P4 LDG.E.U16 R22, [R2.64] ;  /* 0x000000040216c981 */ /* 0x000162000c1e1500 */
[----:B------:R-:W-:-:S02]  /*0bc0*/  @!P6 IMAD.MOV.U32 R24, RZ, RZ, 0x2 ;  /* 0x00000002ff18e424 */ /* 0x000fc400078e00ff */
[----:B--2---:R-:W-:-:S04]  /*0bd0*/  @!P2 IMAD.WIDE.U32 R6, R9, R28, c[0x0][0x180] ;  /* 0x000060000906a625 */ /* 0x004fc800078e001c */
[----:B------:R-:W-:Y:S01]  /*0be0*/  @!P1 IMAD.WIDE.U32 R8, R8, R27, c[0x0][0x180] ;  /* 0x0000600008089625 */ /* 0x000fe200078e001b */
[----:B------:R0:W5:Y:S03]  /*0bf0*/  @!P2 LDG.E.U16 R20, [R6.64] ;  /* 0x000000040614a981 */ /* 0x000166000c1e1500 */
[----:B------:R-:W-:Y:S01]  /*0c00*/  @!P6 IMAD.WIDE.U32 R10, R23, R24, c[0x0][0x180] ;  /* 0x00006000170ae625 */ /* 0x000fe200078e0018 */
[----:B------:R0:W5:Y:S04]  /*0c10*/  @!P1 LDG.E.U16 R19, [R8.64] ;  /* 0x0000000408139981 */ /* 0x000168000c1e1500 */
[----:B------:R0:W5:Y:S01]  /*0c20*/  @!P6 LDG.E.U16 R18, [R10.64] ;  /* 0x000000040a12e981 */ /* 0x000162000c1e1500 */
[----:B------:R-:W-:Y:S01]  /*0c30*/  BSSY B0, `(.L_x_4316) ;  /* 0x0000011000007945 */ /* 0x000fe20003800000 */
[----:B------:R-:W-:Y:S05]  /*0c40*/  @P0 BRA `(.L_x_4317) ;  /* 0x000000f000000947 */ /* 0x000fea0003800000 */
[----:B0----5:R-:W-:Y:S01]  /*0c50*/  HADD2.F32 R2, -RZ, R0.H0_H0 ;  /* 0x20000000ff027230 */ /* 0x021fe20000004100 */
[----:B------:R-:W-:Y:S01]  /*0c60*/  BSSY B1, `(.L_x_4318) ;  /* 0x0000007000017945 */ /* 0x000fe20003800000 */
[----:B------:R-:W-:-:S03]  /*0c70*/  MOV R0, c[0x0][0x168] ;  /* 0x00005a0000007a02 */ /* 0x000fc60000000f00 */
[----:B------:R-:W-:-:S13]  /*0c80*/  FSETP.GEU.FTZ.AND P1, PT, R2, c[0x0][0x168], PT ;  /* 0x00005a0002007a0b */ /* 0x000fda0003f3e000 */
[----:B------:R-:W-:Y:S05]  /*0c90*/  @!P1 BRA `(.L_x_4319) ;  /* 0x0000003000009947 */ /* 0x000fea0003800000 */
[----:B------:R-:W-:Y:S01]  /*0ca0*/  FSETP.GT.FTZ.AND P1, PT, R2, c[0x0][0x16c], PT ;  /* 0x00005b0002007a0b */ /* 0x000fe20003f34000 */
[----:B------:R-:W-:-:S12]  /*0cb0*/  IMAD.MOV.U32 R0, RZ, RZ, R2 ;  /* 0x000000ffff007224 */ /* 0x000fd800078e0002 */
[----:B------:R-:W-:Y:S02]  /*0cc0*/  @P1 IMAD.MOV.U32 R0, RZ, RZ, c[0x0][0x16c] ;  /* 0x00005b00ff001624 */ /* 0x000fe400078e00ff */
.L_x_4319:
[----:B------:R-:W-:Y:S05]  /*0cd0*/  BSYNC B1 ;  /* 0x0000000000017941 */ /* 0x000fea0003800000 */
.L_x_4318:
[----:B------:R-:W-:-:S04]  /*0ce0*/  FADD.FTZ R2, -R0, 1 ;  /* 0x3f80000000027421 */ /* 0x000fc80000010100 */
[----:B------:R-:W0:Y:S02]  /*0cf0*/  MUFU.RCP R3, R2 ;  /* 0x0000000200037308 */ /* 0x000e240000001000 */
[----:B0-----:R-:W-:-:S06]  /*0d00*/  FMUL.FTZ R3, R3, R0 ;  /* 0x0000000003037220 */ /* 0x001fcc0000410000 */
[----:B------:R-:W0:Y:S02]  /*0d10*/  MUFU.LG2 R3, R3 ;  /* 0x0000000300037308 */ /* 0x000e240000000c00 */
[----:B0-----:R-:W-:-:S05]  /*0d20*/  FMUL.FTZ R0, R3, 0.69314718246459960938 ;  /* 0x3f31721803007820 */ /* 0x001fca0000410000 */
[----:B------:R-:W-:Y:S02]  /*0d30*/  F2FP.PACK_AB R0, RZ, R0 ;  /* 0x00000000ff00723e */ /* 0x000fe400000000ff */
.L_x_4317:
[----:B------:R-:W-:Y:S05]  /*0d40*/  BSYNC B0 ;  /* 0x0000000000007941 */ /* 0x000fea0003800000 */
.L_x_4316:
[----:B0-----:R-:W-:Y:S01]  /*0d50*/  IADD3 R2, R17, 0x80, RZ ;  /* 0x0000008011027810 */ /* 0x001fe20007ffe0ff */
[----:B------:R-:W-:Y:S03]  /*0d60*/  BSSY B0, `(.L_x_4320) ;  /* 0x0000012000007945 */ /* 0x000fe60003800000 */
[----:B------:R-:W-:-:S13]  /*0d70*/  ISETP.GE.AND P1, PT, R2, R15, PT ;  /* 0x0000000f0200720c */ /* 0x000fda0003f26270 */
[----:B------:R-:W-:Y:S05]  /*0d80*/  @P1 BRA `(.L_x_4321) ;  /* 0x000000f000001947 */ /* 0x000fea0003800000 */
[----:B-----5:R-:W-:Y:S01]  /*0d90*/  HADD2.F32 R13, -RZ, R13.H0_H0 ;  /* 0x2000000dff0d7230 */ /* 0x020fe20000004100 */
[----:B------:R-:W-:Y:S01]  /*0da0*/  BSSY B1, `(.L_x_4322) ;  /* 0x0000007000017945 */ /* 0x000fe20003800000 */
[----:B------:R-:W-:-:S03]  /*0db0*/  MOV R2, c[0x0][0x168] ;  /* 0x00005a0000027a02 */ /* 0x000fc60000000f00 */
[----:B------:R-:W-:-:S13]  /*0dc0*/  FSETP.GEU.FTZ.AND P1, PT, R13, c[0x0][0x168], PT ;  /* 0x00005a000d007a0b */ /* 0x000fda0003f3e000 */
[----:B------:R-:W-:Y:S05]  /*0dd0*/  @!P1 BRA `(.L_x_4323) ;  /* 0x0000003000009947 */ /* 0x000fea0003800000 */
[----:B------:R-:W-:Y:S01]  /*0de0*/  FSETP.GT.FTZ.AND P1, PT, R13, c[0x0][0x16c], PT ;  /* 0x00005b000d007a0b */ /* 0x000fe20003f34000 */
[----:B------:R-:W-:-:S12]  /*0df0*/  IMAD.MOV.U32 R2, RZ, RZ, R13 ;  /* 0x000000ffff027224 */ /* 0x000fd800078e000d */
[----:B------:R-:W-:Y:S02]  /*0e00*/  @P1 IMAD.MOV.U32 R2, RZ, RZ, c[0x0][0x16c] ;  /* 0x00005b00ff021624 */ /* 0x000fe400078e00ff */
.L_x_4323:
[----:B------:R-:W-:Y:S05]  /*0e10*/  BSYNC B1 ;  /* 0x0000000000017941 */ /* 0x000fea0003800000 */
.L_x_4322:
[----:B------:R-:W-:-:S06]  /*0e20*/  FADD.FTZ R3, -R2, 1 ;  /* 0x3f80000002037421 */ /* 0x000fcc0000010100 */
[----:B------:R-:W0:Y:S02]  /*0e30*/  MUFU.RCP R3, R3 ;  /* 0x0000000300037308 */ /* 0x000e240000001000 */
[----:B0-----:R-:W-:-:S06]  /*0e40*/  FMUL.FTZ R4, R3, R2 ;  /* 0x0000000203047220 */ /* 0x001fcc0000410000 */
[----:B------:R-:W0:Y:S02]  /*0e50*/  MUFU.LG2 R4, R4 ;  /* 0x0000000400047308 */ /* 0x000e240000000c00 */
[----:B0-----:R-:W-:-:S05]  /*0e60*/  FMUL.FTZ R2, R4, 0.69314718246459960938 ;  /* 0x3f31721804027820 */ /* 0x001fca0000410000 */
[----:B------:R-:W-:Y:S02]  /*0e70*/  F2FP.PACK_AB R2, RZ, R2 ;  /* 0x00000002ff02723e */ /* 0x000fe400000000ff */
.L_x_4321:
[----:B------:R-:W-:Y:S05]  /*0e80*/  BSYNC B0 ;  /* 0x0000000000007941 */ /* 0x000fea0003800000 */
.L_x_4320:
[----:B------:R-:W-:Y:S01]  /*0e90*/  IADD3 R4, R17, 0x100, RZ ;  /* 0x0000010011047810 */ /* 0x000fe20007ffe0ff */
        /* <DEDUP_REMOVED lines=11> */
.L_x_4327:
[----:B------:R-:W-:Y:S05]  /*0f50*/  BSYNC B1 ;  /* 0x0000000000017941 */ /* 0x000fea0003800000 */
.L_x_4326:
[----:B------:R-:W-:-:S06]  /*0f60*/  FADD.FTZ R4, -R3, 1 ;  /* 0x3f80000003047421 */ /* 0x000fcc0000010100 */
[----:B------:R-:W0:Y:S02]  /*0f70*/  MUFU.RCP R4, R4 ;  /* 0x0000000400047308 */ /* 0x000e240000001000 */
[----:B0-----:R-:W-:-:S06]  /*0f80*/  FMUL.FTZ R5, R4, R3 ;  /* 0x0000000304057220 */ /* 0x001fcc0000410000 */
[----:B------:R-:W0:Y:S02]  /*0f90*/  MUFU.LG2 R5, R5 ;  /* 0x0000000500057308 */ /* 0x000e240000000c00 */
[----:B0-----:R-:W-:-:S05]  /*0fa0*/  FMUL.FTZ R3, R5, 0.69314718246459960938 ;  /* 0x3f31721805037820 */ /* 0x001fca0000410000 */
[----:B------:R-:W-:Y:S02]  /*0fb0*/  F2FP.PACK_AB R3, RZ, R3 ;  /* 0x00000003ff03723e */ /* 0x000fe400000000ff */
.L_x_4325:
[----:B------:R-:W-:Y:S05]  /*0fc0*/  BSYNC B0 ;  /* 0x0000000000007941 */ /* 0x000fea0003800000 */
.L_x_4324:
        /* <DEDUP_REMOVED lines=12> */
.L_x_4331:
[----:B------:R-:W-:Y:S05]  /*1090*/  BSYNC B1 ;  /* 0x0000000000017941 */ /* 0x000fea0003800000 */
.L_x_4330:
[----:B------:R-:W-:-:S06]  /*10a0*/  FADD.FTZ R5, -R4, 1 ;  /* 0x3f80000004057421 */ /* 0x000fcc0000010100 */
[----:B------:R-:W0:Y:S02]  /*10b0*/  MUFU.RCP R5, R5 ;  /* 0x0000000500057308 */ /* 0x000e240000001000 */
[----:B0-----:R-:W-:-:S06]  /*10c0*/  FMUL.FTZ R6, R5, R4 ;  /* 0x0000000405067220 */ /* 0x001fcc0000410000 */
[----:B------:R-:W0:Y:S02]  /*10d0*/  MUFU.LG2 R6, R6 ;  /* 0x0000000600067308 */ /* 0x000e240000000c00 */
[----:B0-----:R-:W-:-:S05]  /*10e0*/  FMUL.FTZ R4, R6, 0.69314718246459960938 ;  /* 0x3f31721806047820 */ /* 0x001fca0000410000 */
[----:B------:R-:W-:Y:S02]  /*10f0*/  F2FP.PACK_AB R4, RZ, R4 ;  /* 0x00000004ff04723e */ /* 0x000fe400000000ff */
.L_x_4329:
[----:B------:R-:W-:Y:S05]  /*1100*/  BSYNC B0 ;  /* 0x0000000000007941 */ /* 0x000fea0003800000 */
.L_x_4328:
        /* <DEDUP_REMOVED lines=12> */
.L_x_4335:
[----:B------:R-:W-:Y:S05]  /*11d0*/  BSYNC B1 ;  /* 0x0000000000017941 */ /* 0x000fea0003800000 */
.L_x_4334:
[----:B------:R-:W-:-:S06]  /*11e0*/  FADD.FTZ R6, -R5, 1 ;  /* 0x3f80000005067421 */ /* 0x000fcc0000010100 */
[----:B------:R-:W0:Y:S02]  /*11f0*/  MUFU.RCP R6, R6 ;  /* 0x0000000600067308 */ /* 0x000e240000001000 */
[----:B0-----:R-:W-:-:S06]  /*1200*/  FMUL.FTZ R7, R6, R5 ;  /* 0x0000000506077220 */ /* 0x001fcc0000410000 */
[----:B------:R-:W0:Y:S02]  /*1210*/  MUFU.LG2 R7, R7 ;  /* 0x0000000700077308 */ /* 0x000e240000000c00 */
[----:B0-----:R-:W-:-:S05]  /*1220*/  FMUL.FTZ R5, R7, 0.69314718246459960938 ;  /* 0x3f31721807057820 */ /* 0x001fca0000410000 */
[----:B------:R-:W-:Y:S02]  /*1230*/  F2FP.PACK_AB R5, RZ, R5 ;  /* 0x00000005ff05723e */ /* 0x000fe400000000ff */
.L_x_4333:
[----:B------:R-:W-:Y:S05]  /*1240*/  BSYNC B0 ;  /* 0x0000000000007941 */ /* 0x000fea0003800000 */
.L_x_4332:
        /* <DEDUP_REMOVED lines=12> */
.L_x_4339:
[----:B------:R-:W-:Y:S05]  /*1310*/  BSYNC B1 ;  /* 0x0000000000017941 */ /* 0x000fea0003800000 */
.L_x_4338:
[----:B------:R-:W-:-:S06]  /*1320*/  FADD.FTZ R7, -R6, 1 ;  /* 0x3f80000006077421 */ /* 0x000fcc0000010100 */
[----:B------:R-:W0:Y:S02]  /*1330*/  MUFU.RCP R7, R7 ;  /* 0x0000000700077308 */ /* 0x000e240000001000 */
[----:B0-----:R-:W-:-:S06]  /*1340*/  FMUL.FTZ R8, R7, R6 ;  /* 0x0000000607087220 */ /* 0x001fcc0000410000 */
[----:B------:R-:W0:Y:S02]  /*1350*/  MUFU.LG2 R8, R8 ;  /* 0x0000000800087308 */ /* 0x000e240000000c00 */
[----:B0-----:R-:W-:-:S05]  /*1360*/  FMUL.FTZ R6, R8, 0.69314718246459960938 ;  /* 0x3f31721808067820 */ /* 0x001fca0000410000 */
[----:B------:R-:W-:Y:S02]  /*1370*/  F2FP.PACK_AB R6, RZ, R6 ;  /* 0x00000006ff06723e */ /* 0x000fe400000000ff */
.L_x_4337:
[----:B------:R-:W-:Y:S05]  /*1380*/  BSYNC B0 ;  /* 0x0000000000007941 */ /* 0x000fea0003800000 */
.L_x_4336:
        /* <DEDUP_REMOVED lines=12> */
.L_x_4343:
[----:B------:R-:W-:Y:S05]  /*1450*/  BSYNC B1 ;  /* 0x0000000000017941 */ /* 0x000fea0003800000 */
.L_x_4342:
[----:B------:R-:W-:-:S06]  /*1460*/  FADD.FTZ R8, -R7, 1 ;  /* 0x3f80000007087421 */ /* 0x000fcc0000010100 */
[----:B------:R-:W0:Y:S02]  /*1470*/  MUFU.RCP R8, R8 ;  /* 0x0000000800087308 */ /* 0x000e240000001000 */
[----:B0-----:R-:W-:-:S06]  /*1480*/  FMUL.FTZ R9, R8, R7 ;  /* 0x0000000708097220 */ /* 0x001fcc0000410000 */
[----:B------:R-:W0:Y:S02]  /*1490*/  MUFU.LG2 R9, R9 ;  /* 0x0000000900097308 */ /* 0x000e240000000c00 */
[----:B0-----:R-:W-:-:S05]  /*14a0*/  FMUL.FTZ R7, R9, 0.69314718246459960938 ;  /* 0x3f31721809077820 */ /* 0x001fca0000410000 */
[----:B------:R-:W-:Y:S02]  /*14b0*/  F2FP.PACK_AB R7, RZ, R7 ;  /* 0x00000007ff07723e */ /* 0x000fe400000000ff */
.L_x_4341:
[----:B------:R-:W-:Y:S05]  /*14c0*/  BSYNC B0 ;  /* 0x0000000000007941 */ /* 0x000fea0003800000 */
.L_x_4340:
        /* <DEDUP_REMOVED lines=8> */
[----:B------:R-:W-:Y:S02]  /*1550*/  FSETP.GT.FTZ.AND P1, PT, R18, c[0x0][0x16c], PT ;  /* 0x00005b0012007a0b */ /* 0x000fe40003f34000 */
[----:B------:R-:W-:-:S11]  /*1560*/  MOV R14, R18 ;  /* 0x00000012000e7202 */ /* 0x000fd60000000f00 */
[----:B------:R-:W-:Y:S02]  /*1570*/  @P1 IMAD.MOV.U32 R14, RZ, RZ, c[0x0][0x16c] ;  /* 0x00005b00ff0e1624 */ /* 0x000fe400078e00ff */
.L_x_4347:
[----:B------:R-:W-:Y:S05]  /*1580*/  BSYNC B1 ;  /* 0x0000000000017941 */ /* 0x000fea0003800000 */
.L_x_4346:
[----:B------:R-:W-:-:S06]  /*1590*/  FADD.FTZ R9, -R14, 1 ;  /* 0x3f8000000e097421 */ /* 0x000fcc0000010100 */
[----:B------:R-:W0:Y:S02]  /*15a0*/  MUFU.RCP R9, R9 ;  /* 0x0000000900097308 */ /* 0x000e240000001000 */
[----:B0-----:R-:W-:-:S06]  /*15b0*/  FMUL.FTZ R14, R9, R14 ;  /* 0x0000000e090e7220 */ /* 0x001fcc0000410000 */
[----:B------:R-:W0:Y:S02]  /*15c0*/  MUFU.LG2 R14, R14 ;  /* 0x0000000e000e7308 */ /* 0x000e240000000c00 */
[----:B0-----:R-:W-:-:S05]  /*15d0*/  FMUL.FTZ R8, R14, 0.69314718246459960938 ;  /* 0x3f3172180e087820 */ /* 0x001fca0000410000 */
[----:B------:R-:W-:Y:S02]  /*15e0*/  F2FP.PACK_AB R8, RZ, R8 ;  /* 0x00000008ff08723e */ /* 0x000fe400000000ff */
.L_x_4345:
[----:B------:R-:W-:Y:S05]  /*15f0*/  BSYNC B0 ;  /* 0x0000000000007941 */ /* 0x000fea0003800000 */
.L_x_4344:
        /* <DEDUP_REMOVED lines=16> */
[----:B0-----:R-:W-:Y:S01]  /*1700*/  IADD3 R2, R16, R17, RZ ;  /* 0x0000001110027210 */ /* 0x001fe20007ffe0ff */
[----:B------:R-:W-:Y:S01]  /*1710*/  IMAD.MOV.U32 R9, RZ, RZ, 0x2 ;  /* 0x00000002ff097424 */ /* 0x000fe200078e00ff */
[----:B------:R-:W-:Y:S02]  /*1720*/  PRMT R0, R3, 0x7610, R0 ;  /* 0x0000761003007816 */ /* 0x000fe40000000000 */
[----:B------:R-:W-:Y:S01]  /*1730*/  IADD3 R17, R17, 0x80, RZ ;  /* 0x0000008011117810 */ /* 0x000fe20007ffe0ff */
[----:B------:R-:W-:-:S05]  /*1740*/  IMAD.WIDE.U32 R2, R2, R9, c[0x0][0x178] ;  /* 0x00005e0002027625 */ /* 0x000fca00078e0009 */
[----:B------:R0:W-:Y:S02]  /*1750*/  STG.E.U16 [R2.64], R0 ;  /* 0x0000000002007986 */ /* 0x0001e4000c101504 */
.L_x_4350:
[----:B0-----:R-:W-:-:S13]  /*1760*/  ISETP.GE.AND P0, PT, R17, R15, PT ;  /* 0x0000000f1100720c */ /* 0x001fda0003f06270 */
[----:B------:R-:W-:Y:S05]  /*1770*/  @P0 BRA `(.L_x_4352) ;  /* 0x000000c000000947 */ /* 0x000fea0003800000 */
[----:B------:R-:W-:Y:S01]  /*1780*/  HFMA2.MMA R3, -RZ, RZ, 0, 1.1920928955078125e-07 ;  /* 0x00000002ff037435 */ /* 0x000fe200000001ff */
[----:B------:R-:W-:Y:S01]  /*1790*/  IMAD.IADD R2, R16, 0x1, R17 ;  /* 0x0000000110027824 */ /* 0x000fe200078e0211 */
[----:B------:R-:W-:-:S08]  /*17a0*/  IADD3 R17, R17, 0x80, RZ ;  /* 0x0000008011117810 */ /* 0x000fd00007ffe0ff */
[----:B------:R-:W-:-:S05]  /*17b0*/  IMAD.WIDE.U32 R2, R2, R3, c[0x0][0x178] ;  /* 0x00005e0002027625 */ /* 0x000fca00078e0003 */
[----:B------:R0:W-:Y:S02]  /*17c0*/  STG.E.U16 [R2.64], R4 ;  /* 0x0000000402007986 */ /* 0x0001e4000c101504 */
.L_x_4351:
[----:B------:R-:W-:-:S13]  /*17d0*/  ISETP.GE.AND P0, PT, R17, R15, PT ;  /* 0x0000000f1100720c */ /* 0x000fda0003f06270 */
[----:B------:R-:W-:Y:S05]  /*17e0*/  @P0 BRA `(.L_x_4353) ;  /* 0x000000d000000947 */ /* 0x000fea0003800000 */
[----:B0-----:R-:W-:Y:S01]  /*17f0*/  IMAD.IADD R2, R16, 0x1, R17 ;  /* 0x0000000110027824 */ /* 0x001fe200078e0211 */
[----:B------:R-:W-:Y:S01]  /*1800*/  IADD3 R17, R17, 0x80, RZ ;  /* 0x0000008011117810 */ /* 0x000fe20007ffe0ff */
[----:B------:R-:W-:-:S04]  /*1810*/  IMAD.MOV.U32 R3, RZ, RZ, 0x2 ;  /* 0x00000002ff037424 */ /* 0x000fc800078e00ff */
[----:B------:R-:W-:-:S05]  /*1820*/  IMAD.WIDE.U32 R2, R2, R3, c[0x0][0x178] ;  /* 0x00005e0002027625 */ /* 0x000fca00078e0003 */
[----:B------:R0:W-:Y:S02]  /*1830*/  STG.E.U16 [R2.64], R5 ;  /* 0x0000000502007986 */ /* 0x0001e4000c101504 */
.L_x_4352:
[----:B------:R-:W-:-:S13]  /*1840*/  ISETP.GE.AND P0, PT, R17, R15, PT ;  /* 0x0000000f1100720c */ /* 0x000fda0003f06270 */
[----:B------:R-:W-:Y:S01]  /*1850*/  @P0 BREAK B1 ;  /* 0x0000000000010942 */ /* 0x000fe20003800000 */
[----:B------:R-:W-:Y:S05]  /*1860*/  @P0 BRA `(.L_x_4354) ;  /* 0x000000c000000947 */ /* 0x000fea0003800000 */
[----:B0-----:R-:W-:Y:S01]  /*1870*/  IADD3 R2, R16, R17, RZ ;  /* 0x0000001110027210 */ /* 0x001fe20007ffe0ff */
[----:B------:R-:W-:Y:S01]  /*1880*/  IMAD.MOV.U32 R3, RZ, RZ, 0x2 ;  /* 0x00000002ff037424 */ /* 0x000fe200078e00ff */
[----:B------:R-:W-:-:S03]  /*1890*/  IADD3 R17, R17, 0x80, RZ ;  /* 0x0000008011117810 */ /* 0x000fc60007ffe0ff */
[----:B------:R-:W-:-:S05]  /*18a0*/  IMAD.WIDE.U32 R2, R2, R3, c[0x0][0x178] ;  /* 0x00005e0002027625 */ /* 0x000fca00078e0003 */
[----:B------:R0:W-:Y:S02]  /*18b0*/  STG.E.U16 [R2.64], R6 ;  /* 0x0000000602007986 */ /* 0x0001e4000c101504 */
.L_x_4353:
[----:B------:R-:W-:Y:S05]  /*18c0*/  BSYNC B1 ;  /* 0x0000000000017941 */ /* 0x000fea0003800000 */
.L_x_4349:
[----:B------:R-:W-:-:S13]  /*18d0*/  ISETP.GE.AND P0, PT, R17, R15, PT ;  /* 0x0000000f1100720c */ /* 0x000fda0003f06270 */
[----:B0-----:R-:W-:Y:S01]  /*18e0*/  @!P0 MOV R3, 0x2 ;  /* 0x0000000200038802 */ /* 0x001fe20000000f00 */
[----:B------:R-:W-:Y:S01]  /*18f0*/  @!P0 IMAD.IADD R2, R16, 0x1, R17 ;  /* 0x0000000110028824 */ /* 0x000fe200078e0211 */
[----:B------:R-:W-:-:S03]  /*1900*/  @!P0 IADD3 R17, R17, 0x80, RZ ;  /* 0x0000008011118810 */ /* 0x000fc60007ffe0ff */
[----:B------:R-:W-:-:S05]  /*1910*/  @!P0 IMAD.WIDE.U32 R2, R2, R3, c[0x0][0x178] ;  /* 0x00005e0002028625 */ /* 0x000fca00078e0003 */
[----:B------:R0:W-:Y:S02]  /*1920*/  @!P0 STG.E.U16 [R2.64], R7 ;  /* 0x0000000702008986 */ /* 0x0001e4000c101504 */
.L_x_4354:
[----:B------:R-:W-:Y:S05]  /*1930*/  BSYNC B0 ;  /* 0x0000000000007941 */ /* 0x000fea0003800000 */
.L_x_4348:
[----:B------:R-:W-:Y:S01]  /*1940*/  WARPSYNC 0xffffffff ;  /* 0xffffffff00007948 */ /* 0x000fe20003800000 */
[----:B------:R-:W-:-:S13]  /*1950*/  ISETP.GE.AND P0, PT, R17, R15, PT ;  /* 0x0000000f1100720c */ /* 0x000fda0003f06270 */
[----:B------:R-:W-:Y:S05]  /*1960*/  @P0 EXIT ;  /* 0x000000000000094d */ /* 0x000fea0003800000 */
[----:B0-----:R-:W-:Y:S01]  /*1970*/  HFMA2.MMA R3, -RZ, RZ, 0, 1.1920928955078125e-07 ;  /* 0x00000002ff037435 */ /* 0x001fe200000001ff */
[----:B------:R-:W-:-:S09]  /*1980*/  IMAD.IADD R2, R16, 0x1, R17 ;  /* 0x0000000110027824 */ /* 0x000fd200078e0211 */
[----:B------:R-:W-:-:S05]  /*1990*/  IMAD.WIDE.U32 R2, R2, R3, c[0x0][0x178] ;  /* 0x00005e0002027625 */ /* 0x000fca00078e0003 */
[----:B------:R-:W-:Y:S01]  /*19a0*/  STG.E.U16 [R2.64], R8 ;  /* 0x0000000802007986 */ /* 0x000fe2000c101504 */
[----:B------:R-:W-:Y:S05]  /*19b0*/  EXIT ;  /* 0x000000000000794d */ /* 0x000fea0003800000 */
.L_x_4355:
        /* <DEDUP_REMOVED lines=12> */
.L_x_10326:


//--------------------- .text._ZN2at6native29vectorized_elementwise_kernelILi4EZZZNS0_17logit_kernel_cudaERNS_18TensorIteratorBaseERKN3c106ScalarEENKUlvE_clEvENKUlvE1_clEvEUlNS4_4HalfEE0_St5arrayIPcLm2EEEEviT0_T1_ --------------------------
	.section	.text._ZN2at6native29vectorized_elementwise_kernelILi4EZZZNS0_17logit_kernel_cudaERNS_18TensorIteratorBaseERKN3c106ScalarEENKUlvE_clEvENKUlvE1_clEvEUlNS4_4HalfEE0_St5arrayIPcLm2EEEEviT0_T1_,"ax",@progbits
	.sectioninfo	@"SHI_REGISTERS=31"
	.align	128
        .global         _ZN2at6native29vectorized_elementwise_kernelILi4EZZZNS0_17logit_kernel_cudaERNS_18TensorIteratorBaseERKN3c106ScalarEENKUlvE_clEvENKUlvE1_clEvEUlNS4_4HalfEE0_St5arrayIPcLm2EEEEviT0_T1_
        .type           _ZN2at6native29vectorized_elementwise_kernelILi4EZZZNS0_17logit_kernel_cudaERNS_18TensorIteratorBaseERKN3c106ScalarEENKUlvE_clEvENKUlvE1_clEvEUlNS4_4HalfEE0_St5arrayIPcLm2EEEEviT0_T1_,@function
        .size           _ZN2at6native29vectorized_elementwise_kernelILi4EZZZNS0_17logit_kernel_cudaERNS_18TensorIteratorBaseERKN3c106ScalarEENKUlvE_clEvENKUlvE1_clEvEUlNS4_4HalfEE0_St5arrayIPcLm2EEEEviT0_T1_,(.L_x_10327 - _ZN2at6native29vectorized_elementwise_kernelILi4EZZZNS0_17logit_kernel_cudaERNS_18TensorIteratorBaseERKN3c106ScalarEENKUlvE_clEvENKUlvE1_clEvEUlNS4_4HalfEE0_St5arrayIPcLm2EEEEviT0_T1_)
        .other          _ZN2at6native29vectorized_elementwise_kernelILi4EZZZNS0_17logit_kernel_cudaERNS_18TensorIteratorBaseERKN3c106ScalarEENKUlvE_clEvENKUlvE1_clEvEUlNS4_4HalfEE0_St5arrayIPcLm2EEEEviT0_T1_,@"STO_CUDA_ENTRY STV_DEFAULT"
_ZN2at6native29vectorized_elementwise_kernelILi4EZZZNS0_17logit_kernel_cudaERNS_18TensorIteratorBaseERKN3c106ScalarEENKUlvE_clEvENKUlvE1_clEvEUlNS4_4HalfEE0_St5arrayIPcLm2EEEEviT0_T1_:
.text._ZN2at6native29vectorized_elementwise_kernelILi4EZZZNS0_17logit_kernel_cudaERNS_18TensorIteratorBaseERKN3c106ScalarEENKUlvE_clEvENKUlvE1_clEvEUlNS4_4HalfEE0_St5arrayIPcLm2EEEEviT0_T1_:
        /* <DEDUP_REMOVED lines=22> */
.L_x_4358:
[----:B0-----:R-:W-:Y:S05]  /*0160*/  BSYNC B0 ;  /* 0x0000000000007941 */ /* 0x001fea0003800000 */
.L_x_4357:
        /* <DEDUP_REMOVED lines=10> */
.L_x_4360:
[----:B0-----:R-:W-:Y:S05]  /*0210*/  BSYNC B0 ;  /* 0x0000000000007941 */ /* 0x001fea0003800000 */
.L_x_4359:
[----:B------:R-:W-:Y:S01]  /*0220*/  HADD2.F32 R6, -RZ, R5.H0_H0 ;  /* 0x20000005ff067230 */ /* 0x000fe20000004100 */
        /* <DEDUP_REMOVED lines=9> */
.L_x_4362:
[----:B0-----:R-:W-:Y:S05]  /*02c0*/  BSYNC B0 ;  /* 0x0000000000007941 */ /* 0x001fea0003800000 */
.L_x_4361:
        /* <DEDUP_REMOVED lines=10> */
.L_x_4364:
[----:B0-----:R-:W-:Y:S05]  /*0370*/  BSYNC B0 ;  /* 0x0000000000007941 */ /* 0x001fea0003800000 */
.L_x_4363:
[----:B------:R-:W-:Y:S01]  /*0380*/  FADD.FTZ R12, -R11, 1 ;  /* 0x3f8000000b0c7421 */ /* 0x000fe20000010100 */
[----:B------:R-:W-:Y:S01]  /*0390*/  BSSY B0, `(.L_x_4365) ;  /* 0x0000011000007945 */ /* 0x000fe20003800000 */
[----:B---3--:R-:W-:Y:S01]  /*03a0*/  FMUL.FTZ R6, R6, R9 ;  /* 0x0000000906067220 */ /* 0x008fe20000410000 */
[----:B-----5:R-:W-:Y:S01]  /*03b0*/  HADD2.F32 R9, -RZ, R2.H0_H0 ;  /* 0x20000002ff097230 */ /* 0x020fe20000004100 */
[----:B--2---:R-:W-:Y:S02]  /*03c0*/  FMUL.FTZ R5, R15, R8 ;  /* 0x000000080f057220 */ /* 0x004fe40000410000 */
[----:B------:R-:W0:Y:S01]  /*03d0*/  MUFU.RCP R12, R12 ;  /* 0x0000000c000c7308 */ /* 0x000e220000001000 */
[----:B-1----:R-:W-:Y:S01]  /*03e0*/  FMUL.FTZ R4, R13, R10 ;  /* 0x0000000a0d047220 */ /* 0x002fe20000410000 */
[----:B------:R-:W-:Y:S01]  /*03f0*/  FSETP.GEU.FTZ.AND P0, PT, R9, c[0x0][0x168], PT ;  /* 0x00005a0009007a0b */ /* 0x000fe20003f1e000 */
[----:B------:R-:W-:-:S05]  /*0400*/  IMAD.MOV.U32 R10, RZ, RZ, c[0x0][0x168] ;  /* 0x00005a00ff0a7624 */ /* 0x000fca00078e00ff */
[----:B------:R-:W1:Y:S01]  /*0410*/  MUFU.LG2 R4, R4 ;  /* 0x0000000400047308 */ /* 0x000e620000000c00 */
[----:B0-----:R-:W-:-:S07]  /*0420*/  FMUL.FTZ R8, R12, R11 ;  /* 0x0000000b0c087220 */ /* 0x001fce0000410000 */
[----:B------:R-:W0:Y:S08]  /*0430*/  MUFU.LG2 R5, R5 ;  /* 0x0000000500057308 */ /* 0x000e300000000c00 */
[----:B------:R-:W2:Y:S08]  /*0440*/  MUFU.LG2 R6, R6 ;  /* 0x0000000600067308 */ /* 0x000eb00000000c00 */
[----:B------:R-:W3:Y:S01]  /*0450*/  MUFU.LG2 R8, R8 ;  /* 0x0000000800087308 */ /* 0x000ee20000000c00 */
[----:B------:R-:W-:Y:S05]  /*0460*/  @!P0 BRA `(.L_x_4366) ;  /* 0x0000003000008947 */ /* 0x000fea0003800000 */
[----:B01----:R-:W-:Y:S02]  /*0470*/  FSETP.GT.FTZ.AND P0, PT, R9, c[0x0][0x16c], PT ;  /* 0x00005b0009007a0b */ /* 0x003fe40003f14000 */
[----:B------:R-:W-:-:S11]  /*0480*/  MOV R10, R9 ;  /* 0x00000009000a7202 */ /* 0x000fd60000000f00 */
[----:B------:R-:W-:Y:S02]  /*0490*/  @P0 IMAD.MOV.U32 R10, RZ, RZ, c[0x0][0x16c] ;  /* 0x00005b00ff0a0624 */ /* 0x000fe400078e00ff */
.L_x_4366:
[----:B01----:R-:W-:Y:S05]  /*04a0*/  BSYNC B0 ;  /* 0x0000000000007941 */ /* 0x003fea0003800000 */
.L_x_4365:
        /* <DEDUP_REMOVED lines=10> */
.L_x_4368:
[----:B0-----:R-:W-:Y:S05]  /*0550*/  BSYNC B0 ;  /* 0x0000000000007941 */ /* 0x001fea0003800000 */
.L_x_4367:
        /* <DEDUP_REMOVED lines=10> */
.L_x_4370:
[----:B0-----:R-:W-:Y:S05]  /*0600*/  BSYNC B0 ;  /* 0x0000000000007941 */ /* 0x001fea0003800000 */
.L_x_4369:
        /* <DEDUP_REMOVED lines=9> */
.L_x_4372:
[----:B0-----:R-:W-:Y:S05]  /*06a0*/  BSYNC B0 ;  /* 0x0000000000007941 */ /* 0x001fea0003800000 */
.L_x_4371:
[----:B------:R-:W-:Y:S02]  /*06b0*/  FADD.FTZ R2, -R14, 1 ;  /* 0x3f8000000e027421 */ /* 0x000fe40000010100 */
[----:B-1----:R-:W-:Y:S02]  /*06c0*/  FMUL.FTZ R10, R13, R10 ;  /* 0x0000000a0d0a7220 */ /* 0x002fe40000410000 */
[----:B------:R-:W0:Y:S01]  /*06d0*/  MUFU.RCP R3, R2 ;  /* 0x0000000200037308 */ /* 0x000e220000001000 */
[----:B----4-:R-:W-:Y:S02]  /*06e0*/  FMUL.FTZ R11, R18, R11 ;  /* 0x0000000b120b7220 */ /* 0x010fe40000410000 */
[----:B------:R-:W-:Y:S02]  /*06f0*/  FMUL.FTZ R12, R9, R12 ;  /* 0x0000000c090c7220 */ /* 0x000fe40000410000 */
[----:B------:R-:W-:Y:S02]  /*0700*/  FMUL.FTZ R4, R4, 0.69314718246459960938 ;  /* 0x3f31721804047820 */ /* 0x000fe40000410000 */
[----:B------:R-:W-:Y:S01]  /*0710*/  FMUL.FTZ R5, R5, 0.69314718246459960938 ;  /* 0x3f31721805057820 */ /* 0x000fe20000410000 */
[----:B------:R-:W1:Y:S01]  /*0720*/  MUFU.LG2 R10, R10 ;  /* 0x0000000a000a7308 */ /* 0x000e620000000c00 */
[----:B------:R-:W-:-:S03]  /*0730*/  IMAD.WIDE.U32 R16, R16, R7, c[0x0][0x178] ;  /* 0x00005e0010107625 */ /* 0x000fc600078e0007 */
[----:B------:R-:W-:Y:S01]  /*0740*/  F2FP.PACK_AB R4, R5, R4 ;  /* 0x000000040504723e */ /* 0x000fe200000000ff */
[----:B--2---:R-:W-:Y:S02]  /*0750*/  FMUL.FTZ R6, R6, 0.69314718246459960938 ;  /* 0x3f31721806067820 */ /* 0x004fe40000410000 */
[----:B------:R-:W-:Y:S01]  /*0760*/  IMAD.WIDE R16, R0, 0x8, R16 ;  /* 0x0000000800107825 */ /* 0x000fe200078e0210 */
[----:B------:R-:W2:Y:S03]  /*0770*/  MUFU.LG2 R11, R11 ;  /* 0x0000000b000b7308 */ /* 0x000ea60000000c00 */
[----:B0-----:R-:W-:Y:S02]  /*0780*/  FMUL.FTZ R14, R3, R14 ;  /* 0x0000000e030e7220 */ /* 0x001fe40000410000 */
[----:B---3--:R-:W-:-:S03]  /*0790*/  FMUL.FTZ R3, R8, 0.69314718246459960938 ;  /* 0x3f31721808037820 */ /* 0x008fc60000410000 */
[----:B------:R-:W0:Y:S01]  /*07a0*/  MUFU.LG2 R12, R12 ;  /* 0x0000000c000c7308 */ /* 0x000e220000000c00 */
[----:B-1----:R-:W-:Y:S01]  /*07b0*/  FMUL.FTZ R10, R10, 0.69314718246459960938 ;  /* 0x3f3172180a0a7820 */ /* 0x002fe20000410000 */
[----:B------:R-:W-:-:S05]  /*07c0*/  F2FP.PACK_AB R5, R3, R6 ;  /* 0x000000060305723e */ /* 0x000fca00000000ff */
[----:B------:R-:W-:Y:S01]  /*07d0*/  STG.E.64 [R16.64], R4 ;  /* 0x0000000410007986 */ /* 0x000fe2000c101b04 */
[----:B------:R-:W1:Y:S01]  /*07e0*/  MUFU.LG2 R14, R14 ;  /* 0x0000000e000e7308 */ /* 0x000e620000000c00 */
[----:B--2---:R-:W-:-:S05]  /*07f0*/  FMUL.FTZ R11, R11, 0.69314718246459960938 ;  /* 0x3f3172180b0b7820 */ /* 0x004fca0000410000 */
[----:B------:R-:W-:Y:S01]  /*0800*/  F2FP.PACK_AB R6, R11, R10 ;  /* 0x0000000a0b06723e */ /* 0x000fe200000000ff */
[----:B0-----:R-:W-:Y:S02]  /*0810*/  FMUL.FTZ R7, R12, 0.69314718246459960938 ;  /* 0x3f3172180c077820 */ /* 0x001fe40000410000 */
[----:B-1----:R-:W-:-:S05]  /*0820*/  FMUL.FTZ R2, R14, 0.69314718246459960938 ;  /* 0x3f3172180e027820 */ /* 0x002fca0000410000 */
[----:B------:R-:W-:-:S05]  /*0830*/  F2FP.PACK_AB R7, R2, R7 ;  /* 0x000000070207723e */ /* 0x000fca00000000ff */
[----:B------:R-:W-:Y:S01]  /*0840*/  STG.E.64 [R16.64+0x400], R6 ;  /* 0x0004000610007986 */ /* 0x000fe2000c101b04 */
[----:B------:R-:W-:Y:S05]  /*0850*/  EXIT ;  /* 0x000000000000794d */ /* 0x000fea0003800000 */
.L_x_4356:
        /* <DEDUP_REMOVED lines=67> */
.L_x_4376:
[----:B------:R-:W-:Y:S05]  /*0c90*/  BSYNC B1 ;  /* 0x0000000000017941 */ /* 0x000fea0003800000 */
.L_x_4375:
[----:B------:R-:W-:-:S04]  /*0ca0*/  FADD.FTZ R2, -R0, 1 ;  /* 0x3f80000000027421 */ /* 0x000fc80000010100 */
[----:B------:R-:W0:Y:S02]  /*0cb0*/  MUFU.RCP R3, R2 ;  /* 0x0000000200037308 */ /* 0x000e240000001000 */
[----:B0-----:R-:W-:-:S06]  /*0cc0*/  FMUL.FTZ R3, R3, R0 ;  /* 0x0000000003037220 */ /* 0x001fcc0000410000 */
[----:B------:R-:W0:Y:S02]  /*0cd0*/  MUFU.LG2 R3, R3 ;  /* 0x0000000300037308 */ /* 0x000e240000000c00 */
[----:B0-----:R-:W-:-:S05]  /*0ce0*/  FMUL.FTZ R0, R3, 0.69314718246459960938 ;  /* 0x3f31721803007820 */ /* 0x001fca0000410000 */
[----:B------:R-:W-:Y:S02]  /*0cf0*/  F2FP.PACK_AB R0, RZ, R0 ;  /* 0x00000000ff00723e */ /* 0x000fe400000000ff */
.L_x_4374:
[----:B------:R-:W-:Y:S05]  /*0d00*/  BSYNC B0 ;  /* 0x0000000000007941 */ /* 0x000fea0003800000 */
.L_x_4373:
        /* <DEDUP_REMOVED lines=12> */
.L_x_4380:
[----:B------:R-:W-:Y:S05]  /*0dd0*/  BSYNC B1 ;  /* 0x0000000000017941 */ /* 0x000fea0003800000 */
.L_x_4379:
[----:B------:R-:W-:-:S06]  /*0de0*/  FADD.FTZ R3, -R2, 1 ;  /* 0x3f80000002037421 */ /* 0x000fcc0000010100 */
[----:B------:R-:W0:Y:S02]  /*0df0*/  MUFU.RCP R3, R3 ;  /* 0x0000000300037308 */ /* 0x000e240000001000 */
[----:B0-----:R-:W-:-:S06]  /*0e00*/  FMUL.FTZ R4, R3, R2 ;  /* 0x0000000203047220 */ /* 0x001fcc0000410000 */
[----:B------:R-:W0:Y:S02]  /*0e10*/  MUFU.LG2 R4, R4 ;  /* 0x0000000400047308 */ /* 0x000e240000000c00 */
[----:B0-----:R-:W-:-:S05]  /*0e20*/  FMUL.FTZ R2, R4, 0.69314718246459960938 ;  /* 0x3f31721804027820 */ /* 0x001fca0000410000 */
[----:B------:R-:W-:Y:S02]  /*0e30*/  F2FP.PACK_AB R2, RZ, R2 ;  /* 0x00000002ff02723e */ /* 0x000fe400000000ff */
.L_x_4378:
[----:B------:R-:W-:Y:S05]  /*0e40*/  BSYNC B0 ;  /* 0x0000000000007941 */ /* 0x000fea0003800000 */
.L_x_4377:
        /* <DEDUP_REMOVED lines=12> */
.L_x_4384:
[----:B------:R-:W-:Y:S05]  /*0f10*/  BSYNC B1 ;  /* 0x0000000000017941 */ /* 0x000fea0003800000 */
.L_x_4383:
[----:B------:R-:W-:-:S06]  /*0f20*/  FADD.FTZ R4, -R3, 1 ;  /* 0x3f80000003047421 */ /* 0x000fcc0000010100 */
[----:B------:R-:W0:Y:S02]  /*0f30*/  MUFU.RCP R4, R4 ;  /* 0x0000000400047308 */ /* 0x000e240000001000 */
[----:B0-----:R-:W-:-:S06]  /*0f40*/  FMUL.FTZ R5, R4, R3 ;  /* 0x0000000304057220 */ /* 0x001fcc0000410000 */
[----:B------:R-:W0:Y:S02]  /*0f50*/  MUFU.LG2 R5, R5 ;  /* 0x0000000500057308 */ /* 0x000e240000000c00 */
[----:B0-----:R-:W-:-:S05]  /*0f60*/  FMUL.FTZ R3, R5, 0.69314718246459960938 ;  /* 0x3f31721805037820 */ /* 0x001fca0000410000 */
[----:B------:R-:W-:Y:S02]  /*0f70*/  F2FP.PACK_AB R3, RZ, R3 ;  /* 0x00000003ff03723e */ /* 0x000fe400000000ff */
.L_x_4382:
[----:B------:R-:W-:Y:S05]  /*0f80*/  BSYNC B0 ;  /* 0x0000000000007941 */ /* 0x000fea0003800000 */
.L_x_4381:
        /* <DEDUP_REMOVED lines=12> */
.L_x_4388:
[----:B------:R-:W-:Y:S05]  /*1050*/  BSYNC B1 ;  /* 0x0000000000017941 */ /* 0x000fea0003800000 */
.L_x_4387:
[----:B------:R-:W-:-:S06]  /*1060*/  FADD.FTZ R5, -R4, 1 ;  /* 0x3f80000004057421 */ /* 0x000fcc0000010100 */
[----:B------:R-:W0:Y:S02]  /*1070*/  MUFU.RCP R5, R5 ;  /* 0x0000000500057308 */ /* 0x000e240000001000 */
[----:B0-----:R-:W-:-:S06]  /*1080*/  FMUL.FTZ R6, R5, R4 ;  /* 0x0000000405067220 */ /* 0x001fcc0000410000 */
[----:B------:R-:W0:Y:S02]  /*1090*/  MUFU.LG2 R6, R6 ;  /* 0x0000000600067308 */ /* 0x000e240000000c00 */
[----:B0-----:R-:W-:-:S05]  /*10a0*/  FMUL.FTZ R4, R6, 0.69314718246459960938 ;  /* 0x3f31721806047820 */ /* 0x001fca0000410000 */
[----:B------:R-:W-:Y:S02]  /*10b0*/  F2FP.PACK_AB R4, RZ, R4 ;  /* 0x00000004ff04723e */ /* 0x000fe400000000ff */
.L_x_4386:
[----:B------:R-:W-:Y:S05]  /*10c0*/  BSYNC B0 ;  /* 0x0000000000007941 */ /* 0x000fea0003800000 */
.L_x_4385:
        /* <DEDUP_REMOVED lines=12> */
.L_x_4392:
[----:B------:R-:W-:Y:S05]  /*1190*/  BSYNC B1 ;  /* 0x0000000000017941 */ /* 0x000fea0003800000 */
.L_x_4391:
[----:B------:R-:W-:-:S06]  /*11a0*/  FADD.FTZ R6, -R5, 1 ;  /* 0x3f80000005067421 */ /* 0x000fcc0000010100 */
[----:B------:R-:W0:Y:S02]  /*11b0*/  MUFU.RCP R6, R6 ;  /* 0x0000000600067308 */ /* 0x000e240000001000 */
[----:B0-----:R-:W-:-:S06]  /*11c0*/  FMUL.FTZ R7, R6, R5 ;  /* 0x0000000506077220 */ /* 0x001fcc0000410000 */
[----:B------:R-:W0:Y:S02]  /*11d0*/  MUFU.LG2 R7, R7 ;  /* 0x0000000700077308 */ /* 0x000e240000000c00 */
[----:B0-----:R-:W-:-:S05]  /*11e0*/  FMUL.FTZ R5, R7, 0.69314718246459960938 ;  /* 0x3f31721807057820 */ /* 0x001fca0000410000 */
[----:B------:R-:W-:Y:S02]  /*11f0*/  F2FP.PACK_AB R5, RZ, R5 ;  /* 0x00000005ff05723e */ /* 0x000fe400000000ff */
.L_x_4390:
[----:B------:R-:W-:Y:S05]  /*1200*/  BSYNC B0 ;  /* 0x0000000000007941 */ /* 0x000fea0003800000 */
.L_x_4389:
        /* <DEDUP_REMOVED lines=12> */
.L_x_4396:
[----:B------:R-:W-:Y:S05]  /*12d0*/  BSYNC B1 ;  /* 0x0000000000017941 */ /* 0x000fea0003800000 */
.L_x_4395:
[----:B------:R-:W-:-:S06]  /*12e0*/  FADD.FTZ R7, -R6, 1 ;  /* 0x3f80000006077421 */ /* 0x000fcc0000010100 */
[----:B------:R-:W0:Y:S02]  /*12f0*/  MUFU.RCP R7, R7 ;  /* 0x0000000700077308 */ /* 0x000e240000001000 */
[----:B0-----:R-:W-:-:S06]  /*1300*/  FMUL.FTZ R8, R7, R6 ;  /* 0x0000000607087220 */ /* 0x001fcc0000410000 */
[----:B------:R-:W0:Y:S02]  /*1310*/  MUFU.LG2 R8, R8 ;  /* 0x0000000800087308 */ /* 0x000e240000000c00 */
[----:B0-----:R-:W-:-:S05]  /*1320*/  FMUL.FTZ R6, R8, 0.69314718246459960938 ;  /* 0x3f31721808067820 */ /* 0x001fca0000410000 */
[----:B------:R-:W-:Y:S02]  /*1330*/  F2FP.PACK_AB R6, RZ, R6 ;  /* 0x00000006ff06723e */ /* 0x000fe400000000ff */
.L_x_4394:
[----:B------:R-:W-:Y:S05]  /*1340*/  BSYNC B0 ;  /* 0x0000000000007941 */ /* 0x000fea0003800000 */
.L_x_4393:
        /* <DEDUP_REMOVED lines=12> */
.L_x_4400:
[----:B------:R-:W-:Y:S05]  /*1410*/  BSYNC B1 ;  /* 0x0000000000017941 */ /* 0x000fea0003800000 */
.L_x_4399:
[----:B------:R-:W-:-:S06]  /*1420*/  FADD.FTZ R8, -R7, 1 ;  /* 0x3f80000007087421 */ /* 0x000fcc0000010100 */
[----:B------:R-:W0:Y:S02]  /*1430*/  MUFU.RCP R8, R8 ;  /* 0x0000000800087308 */ /* 0x000e240000001000 */
[----:B0-----:R-:W-:-:S06]  /*1440*/  FMUL.FTZ R9, R8, R7 ;  /* 0x0000000708097220 */ /* 0x001fcc0000410000 */
[----:B------:R-:W0:Y:S02]  /*1450*/  MUFU.LG2 R9, R9 ;  /* 0x0000000900097308 */ /* 0x000e240000000c00 */
[----:B0-----:R-:W-:-:S05]  /*1460*/  FMUL.FTZ R7, R9, 0.69314718246459960938 ;  /* 0x3f31721809077820 */ /* 0x001fca0000410000 */
[----:B------:R-:W-:Y:S02]  /*1470*/  F2FP.PACK_AB R7, RZ, R7 ;  /* 0x00000007ff07723e */ /* 0x000fe400000000ff */
.L_x_4398:
[----:B------:R-:W-:Y:S05]  /*1480*/  BSYNC B0 ;  /* 0x0000000000007941 */ /* 0x000fea0003800000 */
.L_x_4397:
        /* <DEDUP_REMOVED lines=11> */
.L_x_4404:
[----:B------:R-:W-:Y:S05]  /*1540*/  BSYNC B1 ;  /* 0x0000000000017941 */ /* 0x000fea0003800000 */
.L_x_4403:
[----:B------:R-:W-:-:S06]  /*1550*/  FADD.FTZ R9, -R14, 1 ;  /* 0x3f8000000e097421 */ /* 0x000fcc0000010100 */
[----:B------:R-:W0:Y:S02]  /*1560*/  MUFU.RCP R9, R9 ;  /* 0x0000000900097308 */ /* 0x000e240000001000 */
[----:B0-----:R-:W-:-:S06]  /*1570*/  FMUL.FTZ R14, R9, R14 ;  /* 0x0000000e090e7220 */ /* 0x001fcc0000410000 */
[----:B------:R-:W0:Y:S02]  /*1580*/  MUFU.LG2 R14, R14 ;  /* 0x0000000e000e7308 */ /* 0x000e240000000c00 */
[----:B0-----:R-:W-:-:S05]  /*1590*/  FMUL.FTZ R8, R14, 0.69314718246459960938 ;  /* 0x3f3172180e087820 */ /* 0x001fca0000410000 */
[----:B------:R-:W-:Y:S02]  /*15a0*/  F2FP.PACK_AB R8, RZ, R8 ;  /* 0x00000008ff08723e */ /* 0x000fe400000000ff */
.L_x_4402:
[----:B------:R-:W-:Y:S05]  /*15b0*/  BSYNC B0 ;  /* 0x0000000000007941 */ /* 0x000fea0003800000 */
.L_x_4401:
        /* <DEDUP_REMOVED lines=22> */
.L_x_4407:
[----:B0-----:R-:W-:-:S13]  /*1720*/  ISETP.GE.AND P0, PT, R17, R15, PT ;  /* 0x0000000f1100720c */ /* 0x001fda0003f06270 */
[----:B------:R-:W-:Y:S05]  /*1730*/  @P0 BRA `(.L_x_4409) ;  /* 0x000000c000000947 */ /* 0x000fea0003800000 */
[----:B------:R-:W-:Y:S01]  /*1740*/  HFMA2.MMA R3, -RZ, RZ, 0, 1.1920928955078125e-07 ;  /* 0x00000002ff037435 */ /* 0x000fe200000001ff */
[----:B------:R-:W-:Y:S01]  /*1750*/  IMAD.IADD R2, R16, 0x1, R17 ;  /* 0x0000000110027824 */ /* 0x000fe200078e0211 */
[----:B------:R-:W-:-:S08]  /*1760*/  IADD3 R17, R17, 0x80, RZ ;  /* 0x0000008011117810 */ /* 0x000fd00007ffe0ff */
[----:B------:R-:W-:-:S05]  /*1770*/  IMAD.WIDE.U32 R2, R2, R3, c[0x0][0x178] ;  /* 0x00005e0002027625 */ /* 0x000fca00078e0003 */
[----:B------:R0:W-:Y:S02]  /*1780*/  STG.E.U16 [R2.64], R4 ;  /* 0x0000000402007986 */ /* 0x0001e4000c101504 */
.L_x_4408:
[----:B------:R-:W-:-:S13]  /*1790*/  ISETP.GE.AND P0, PT, R17, R15, PT ;  /* 0x0000000f1100720c */ /* 0x000fda0003f06270 */
[----:B------:R-:W-:Y:S05]  /*17a0*/  @P0 BRA `(.L_x_4410) ;  /* 0x000000d000000947 */ /* 0x000fea0003800000 */
[----:B0-----:R-:W-:Y:S01]  /*17b0*/  IMAD.IADD R2, R16, 0x1, R17 ;  /* 0x0000000110027824 */ /* 0x001fe200078e0211 */
[----:B------:R-:W-:Y:S01]  /*17c0*/  IADD3 R17, R17, 0x80, RZ ;  /* 0x0000008011117810 */ /* 0x000fe20007ffe0ff */
[----:B------:R-:W-:-:S04]  /*17d0*/  IMAD.MOV.U32 R3, RZ, RZ, 0x2 ;  /* 0x00000002ff037424 */ /* 0x000fc800078e00ff */
[----:B------:R-:W-:-:S05]  /*17e0*/  IMAD.WIDE.U32 R2, R2, R3, c[0x0][0x178] ;  /* 0x00005e0002027625 */ /* 0x000fca00078e0003 */
[----:B------:R0:W-:Y:S02]  /*17f0*/  STG.E.U16 [R2.64], R5 ;  /* 0x0000000502007986 */ /* 0x0001e4000c101504 */
.L_x_4409:
        /* <DEDUP_REMOVED lines=8> */
.L_x_4410:
[----:B------:R-:W-:Y:S05]  /*1880*/  BSYNC B1 ;  /* 0x0000000000017941 */ /* 0x000fea0003800000 */
.L_x_4406:
[----:B------:R-:W-:-:S13]  /*1890*/  ISETP.GE.AND P0, PT, R17, R15, PT ;  /* 0x0000000f1100720c */ /* 0x000fda0003f06270 */
[----:B0-----:R-:W-:Y:S01]  /*18a0*/  @!P0 MOV R3, 0x2 ;  /* 0x0000000200038802 */ /* 0x001fe20000000f00 */
[----:B------:R-:W-:Y:S01]  /*18b0*/  @!P0 IMAD.IADD R2, R16, 0x1, R17 ;  /* 0x0000000110028824 */ /* 0x000fe200078e0211 */
[----:B------:R-:W-:-:S03]  /*18c0*/  @!P0 IADD3 R17, R17, 0x80, RZ ;  /* 0x0000008011118810 */ /* 0x000fc60007ffe0ff */
[----:B------:R-:W-:-:S05]  /*18d0*/  @!P0 IMAD.WIDE.U32 R2, R2, R3, c[0x0][0x178] ;  /* 0x00005e0002028625 */ /* 0x000fca00078e0003 */
[----:B------:R0:W-:Y:S02]  /*18e0*/  @!P0 STG.E.U16 [R2.64], R7 ;  /* 0x0000000702008986 */ /* 0x0001e4000c101504 */
.L_x_4411:
[----:B------:R-:W-:Y:S05]  /*18f0*/  BSYNC B0 ;  /* 0x0000000000007941 */ /* 0x000fea0003800000 */
.L_x_4405:
        /* <DEDUP_REMOVED lines=8> */
.L_x_4412:
        /* <DEDUP_REMOVED lines=16> */
.L_x_10327:


//--------------------- .text._ZN2at6native29vectorized_elementwise_kernelILi8EZZZNS0_17logit_kernel_cudaERNS_18TensorIteratorBaseERKN3c106ScalarEENKUlvE_clEvENKUlvE1_clEvEUlNS4_4HalfEE0_St5arrayIPcLm2EEEEviT0_T1_ --------------------------
	.section	.text._ZN2at6native29vectorized_elementwise_kernelILi8EZZZNS0_17logit_kernel_cudaERNS_18TensorIteratorBaseERKN3c106ScalarEENKUlvE_clEvENKUlvE1_clEvEUlNS4_4HalfEE0_St5arrayIPcLm2EEEEviT0_T1_,"ax",@progbits
	.sectioninfo	@"SHI_REGISTERS=4"
	.align	128
        .global         _ZN2at6native29vectorized_elementwise_kernelILi8EZZZNS0_17logit_kernel_cudaERNS_18TensorIteratorBaseERKN3c106ScalarEENKUlvE_clEvENKUlvE1_clEvEUlNS4_4HalfEE0_St5arrayIPcLm2EEEEviT0_T1_
        .type           _ZN2at6native29vectorized_elementwise_kernelILi8EZZZNS0_17logit_kernel_cudaERNS_18TensorIteratorBaseERKN3c106ScalarEENKUlvE_clEvENKUlvE1_clEvEUlNS4_4HalfEE0_St5arrayIPcLm2EEEEviT0_T1_,@function
        .size           _ZN2at6native29vectorized_elementwise_kernelILi8EZZZNS0_17logit_kernel_cudaERNS_18TensorIteratorBaseERKN3c106ScalarEENKUlvE_clEvENKUlvE1_clEvEUlNS4_4HalfEE0_St5arrayIPcLm2EEEEviT0_T1_,(.L_x_10328 - _ZN2at6native29vectorized_elementwise_kernelILi8EZZZNS0_17logit_kernel_cudaERNS_18TensorIteratorBaseERKN3c106ScalarEENKUlvE_clEvENKUlvE1_clEvEUlNS4_4HalfEE0_St5arrayIPcLm2EEEEviT0_T1_)
        .other          _ZN2at6native29vectorized_elementwise_kernelILi8EZZZNS0_17logit_kernel_cudaERNS_18TensorIteratorBaseERKN3c106ScalarEENKUlvE_clEvENKUlvE1_clEvEUlNS4_4HalfEE0_St5arrayIPcLm2EEEEviT0_T1_,@"STO_CUDA_ENTRY STV_DEFAULT"
_ZN2at6native29vectorized_elementwise_kernelILi8EZZZNS0_17logit_kernel_cudaERNS_18TensorIteratorBaseERKN3c106ScalarEENKUlvE_clEvENKUlvE1_clEvEUlNS4_4HalfEE0_St5arrayIPcLm2EEEEviT0_T1_:
.text._ZN2at6native29vectorized_elementwise_kernelILi8EZZZNS0_17logit_kernel_cudaERNS_18TensorIteratorBaseERKN3c106ScalarEENKUlvE_clEvENKUlvE1_clEvEUlNS4_4HalfEE0_St5arrayIPcLm2EEEEviT0_T1_:
[----:B------:R-:W-:Y:S02]  /*0000*/  MOV R1, c[0x0][0x28] ;  /* 0x00000a0000017a02 */ /* 0x000fe40000000f00 */
[----:B------:R-:W-:Y:S05]  /*0010*/  EXIT ;  /* 0x000000000000794d */ /* 0x000fea0003800000 */
.L_x_4413:
        /* <DEDUP_REMOVED lines=14> */
.L_x_10328:


//--------------------- .text._ZN2at6native18elementwise_kernelILi128ELi4EZNS0_15gpu_kernel_implIZZZNS0_17logit_kernel_cudaERNS_18TensorIteratorBaseERKN3c106ScalarEENKUlvE_clEvENKUlvE1_clEvEUlNS5_4HalfEE_EEvS4_RKT_EUliE_EEviT1_ --------------------------
	.section	.text._ZN2at6native18elementwise_kernelILi128ELi4EZNS0_15gpu_kernel_implIZZZNS0_17logit_kernel_cudaERNS_18TensorIteratorBaseERKN3c106ScalarEENKUlvE_clEvENKUlvE1_clEvEUlNS5_4HalfEE_EEvS4_RKT_EUliE_EEviT1_,"ax",@progbits
	.sectioninfo	@"SHI_REGISTERS=26"
	.align	128
        .global         _ZN2at6native18elementwise_kernelILi128ELi4EZNS0_15gpu_kernel_implIZZZNS0_17logit_kernel_cudaERNS_18TensorIteratorBaseERKN3c106ScalarEENKUlvE_clEvENKUlvE1_clEvEUlNS5_4HalfEE_EEvS4_RKT_EUliE_EEviT1_
        .type           _ZN2at6native18elementwise_kernelILi128ELi4EZNS0_15gpu_kernel_implIZZZNS0_17logit_kernel_cudaERNS_18TensorIteratorBaseERKN3c106ScalarEENKUlvE_clEvENKUlvE1_clEvEUlNS5_4HalfEE_EEvS4_RKT_EUliE_EEviT1_,@function
        .size           _ZN2at6native18elementwise_kernelILi128ELi4EZNS0_15gpu_kernel_implIZZZNS0_17logit_kernel_cudaERNS_18TensorIteratorBaseERKN3c106ScalarEENKUlvE_clEvENKUlvE1_clEvEUlNS5_4HalfEE_EEvS4_RKT_EUliE_EEviT1_,(.L_x_10329 - _ZN2at6native18elementwise_kernelILi128ELi4EZNS0_15gpu_kernel_implIZZZNS0_17logit_kernel_cudaERNS_18TensorIteratorBaseERKN3c106ScalarEENKUlvE_clEvENKUlvE1_clEvEUlNS5_4HalfEE_EEvS4_RKT_EUliE_EEviT1_)
        .other          _ZN2at6native18elementwise_kernelILi128ELi4EZNS0_15gpu_kernel_implIZZZNS0_17logit_kernel_cudaERNS_18TensorIteratorBaseERKN3c106ScalarEENKUlvE_clEvENKUlvE1_clEvEUlNS5_4HalfEE_EEvS4_RKT_EUliE_EEviT1_,@"STO_CUDA_ENTRY STV_DEFAULT"
_ZN2at6native18elementwise_kernelILi128ELi4EZNS0_15gpu_kernel_implIZZZNS0_17logit_kernel_cudaERNS_18TensorIteratorBaseERKN3c106ScalarEENKUlvE_clEvENKUlvE1_clEvEUlNS5_4HalfEE_EEvS4_RKT_EUliE_EEviT1_:
.text._ZN2at6native18elementwise_kernelILi128ELi4EZNS0_15gpu_kernel_implIZZZNS0_17logit_kernel_cudaERNS_18TensorIteratorBaseERKN3c106ScalarEENKUlvE_clEvENKUlvE1_clEvEUlNS5_4HalfEE_EEvS4_RKT_EUliE_EEviT1_:
        /* <DEDUP_REMOVED lines=236> */
.L_x_4416:
        /* <DEDUP_REMOVED lines=20> */
.L_x_4420:
[----:B------:R-:W2:Y:S02]  /*1000*/  LDG.E.U8 R2, [R2.64] ;  /* 0x0000002402027981 */ /* 0x000ea4000c1e1100 */
[----:B--2---:R-:W0:Y:S02]  /*1010*/  I2F.U16 R0, R2 ;  /* 0x0000000200007306 */ /* 0x004e240000101000 */
[----:B0-----:R-:W-:Y:S01]  /*1020*/  F2FP.PACK_AB R0, RZ, R0 ;  /* 0x00000000ff00723e */ /* 0x001fe200000000ff */
[----:B------:R-:W-:Y:S05]  /*1030*/  BRA `(.L_x_4422) ;  /* 0x00000e1000007947 */ /* 0x000fea0003800000 */
.L_x_4419:
        /* <DEDUP_REMOVED lines=10> */
.L_x_4424:
[----:B------:R-:W2:Y:S02]  /*10e0*/  LDG.E R2, [R2.64] ;  /* 0x0000002402027981 */ /* 0x000ea4000c1e1900 */
[----:B--2---:R-:W0:Y:S02]  /*10f0*/  I2F R0, R2 ;  /* 0x0000000200007306 */ /* 0x004e240000201400 */
[----:B0-----:R-:W-:Y:S01]  /*1100*/  F2FP.PACK_AB R0, RZ, R0 ;  /* 0x00000000ff00723e */ /* 0x001fe200000000ff */
[----:B------:R-:W-:Y:S05]  /*1110*/  BRA `(.L_x_4422) ;  /* 0x00000d3000007947 */ /* 0x000fea0003800000 */
.L_x_4423:
[----:B------:R-:W2:Y:S02]  /*1120*/  LDG.E.U16 R2, [R2.64] ;  /* 0x0000002402027981 */ /* 0x000ea4000c1e1500 */
[----:B--2---:R-:W0:Y:S02]  /*1130*/  I2F.S16 R0, R2 ;  /* 0x0000000200007306 */ /* 0x004e240000101400 */
[----:B0-----:R-:W-:Y:S01]  /*1140*/  F2FP.PACK_AB R0, RZ, R0 ;  /* 0x00000000ff00723e */ /* 0x001fe200000000ff */
[----:B------:R-:W-:Y:S05]  /*1150*/  BRA `(.L_x_4422) ;  /* 0x00000cf000007947 */ /* 0x000fea0003800000 */
.L_x_4418:
        /* <DEDUP_REMOVED lines=9> */
.L_x_4426:
[----:B------:R0:W5:Y:S01]  /*11f0*/  LDG.E.U16 R0, [R2.64] ;  /* 0x0000002402007981 */ /* 0x000162000c1e1500 */
[----:B------:R-:W-:Y:S05]  /*1200*/  BRA `(.L_x_4422) ;  /* 0x00000c4000007947 */ /* 0x000fea0003800000 */
.L_x_4425:
        /* <DEDUP_REMOVED lines=9> */
.L_x_4428:
[----:B------:R0:W5:Y:S01]  /*12a0*/  LDG.E.U16 R0, [R2.64] ;  /* 0x0000002402007981 */ /* 0x000162000c1e1500 */
[----:B------:R-:W-:Y:S05]  /*12b0*/  BRA `(.L_x_4422) ;  /* 0x00000b9000007947 */ /* 0x000fea0003800000 */
.L_x_4427:
[----:B------:R-:W2:Y:S02]  /*12c0*/  LDG.E.64 R2, [R2.64] ;  /* 0x0000002402027981 */ /* 0x000ea4000c1e1b00 */
[----:B--2---:R-:W0:Y:S01]  /*12d0*/  F2F.F32.F64 R0, R2 ;  /* 0x0000000200007310 */ /* 0x004e220000301000 */
[----:B------:R-:W0:-:S14]  /*12e0*/  DSETP.GEU.AND P0, PT, |R2|, c[0x2][0x0], PT ;  /* 0x008000000200762a */ /* 0x000e1c0003f0e200 */
[----:B0-----:R-:W-:-:S05]  /*12f0*/  @!P0 FMUL R0, R0, 1.175494350822287508e-38 ;  /* 0x0080000000008820 */ /* 0x001fca0000400000 */
[----:B------:R-:W-:Y:S01]  /*1300*/  F2FP.PACK_AB R0, RZ, R0 ;  /* 0x00000000ff00723e */ /* 0x000fe200000000ff */
[----:B------:R-:W-:Y:S05]  /*1310*/  BRA `(.L_x_4422) ;  /* 0x00000b3000007947 */ /* 0x000fea0003800000 */
.L_x_4417:
        /* <DEDUP_REMOVED lines=13> */
.L_x_4431:
[----:B------:R-:W2:Y:S02]  /*13f0*/  LDG.E.64 R2, [R2.64] ;  /* 0x0000002402027981 */ /* 0x000ea4000c1e1b00 */
[----:B--2---:R-:W0:Y:S01]  /*1400*/  F2F.F32.F64 R0, R2 ;  /* 0x0000000200007310 */ /* 0x004e220000301000 */
[----:B------:R-:W0:-:S14]  /*1410*/  DSETP.GEU.AND P0, PT, |R2|, c[0x2][0x0], PT ;  /* 0x008000000200762a */ /* 0x000e1c0003f0e200 */
[----:B0-----:R-:W-:-:S05]  /*1420*/  @!P0 FMUL R0, R0, 1.175494350822287508e-38 ;  /* 0x0080000000008820 */ /* 0x001fca0000400000 */
[----:B------:R-:W-:Y:S01]  /*1430*/  F2FP.PACK_AB R0, RZ, R0 ;  /* 0x00000000ff00723e */ /* 0x000fe200000000ff */
[----:B------:R-:W-:Y:S05]  /*1440*/  BRA `(.L_x_4422) ;  /* 0x00000a0000007947 */ /* 0x000fea0003800000 */
.L_x_4430:
        /* <DEDUP_REMOVED lines=28> */
.L_x_4433:
        /* <DEDUP_REMOVED lines=15> */
.L_x_4432:
[----:B------:R-:W2:Y:S02]  /*1700*/  LDG.E.U16 R0, [R2.64] ;  /* 0x0000002402007981 */ /* 0x000ea4000c1e1500 */
[----:B--2---:R-:W-:-:S04]  /*1710*/  PRMT R0, RZ, 0x5410, R0 ;  /* 0x00005410ff007816 */ /* 0x004fc80000000000 */
[----:B------:R-:W-:Y:S01]  /*1720*/  F2FP.PACK_AB R0, RZ, R0 ;  /* 0x00000000ff00723e */ /* 0x000fe200000000ff */
[----:B------:R-:W-:Y:S05]  /*1730*/  BRA `(.L_x_4422) ;  /* 0x0000071000007947 */ /* 0x000fea0003800000 */
.L_x_4429:
        /* <DEDUP_REMOVED lines=12> */
.L_x_4436:
        /* <DEDUP_REMOVED lines=21> */
.L_x_4440:
[----:B------:R-:W-:Y:S05]  /*1950*/  BSYNC B1 ;  /* 0x0000000000017941 */ /* 0x000fea0003800000 */
.L_x_4439:
[----:B------:R-:W-:Y:S01]  /*1960*/  LEA R3, R0, 0x3b800000, 0x17 ;  /* 0x3b80000000037811 */ /* 0x000fe200078eb8ff */
[----:B------:R-:W-:-:S05]  /*1970*/  IMAD.SHL.U32 R0, R2, 0x100000, RZ ;  /* 0x0010000002007824 */ /* 0x000fca00078e00ff */
[----:B------:R-:W-:Y:S02]  /*1980*/  LOP3.LUT R0, R3, R0, R4, 0xfe, !PT ;  /* 0x0000000003007212 */ /* 0x000fe400078efe04 */
.L_x_4438:
[----:B------:R-:W-:Y:S05]  /*1990*/  BSYNC B0 ;  /* 0x0000000000007941 */ /* 0x000fea0003800000 */
.L_x_4437:
[----:B------:R-:W-:Y:S01]  /*19a0*/  F2FP.PACK_AB R0, RZ, R0 ;  /* 0x00000000ff00723e */ /* 0x000fe200000000ff */
[----:B------:R-:W-:Y:S05]  /*19b0*/  BRA `(.L_x_4422) ;  /* 0x0000049000007947 */ /* 0x000fea0003800000 */
.L_x_4435:
        /* <DEDUP_REMOVED lines=21> */
.L_x_4444:
[----:B------:R-:W-:Y:S05]  /*1b10*/  BSYNC B1 ;  /* 0x0000000000017941 */ /* 0x000fea0003800000 */
.L_x_4443:
[----:B------:R-:W-:Y:S01]  /*1b20*/  LEA R3, R0, 0x37800000, 0x17 ;  /* 0x3780000000037811 */ /* 0x000fe200078eb8ff */
[----:B------:R-:W-:-:S05]  /*1b30*/  IMAD.SHL.U32 R0, R2, 0x200000, RZ ;  /* 0x0020000002007824 */ /* 0x000fca00078e00ff */
[----:B------:R-:W-:Y:S02]  /*1b40*/  LOP3.LUT R0, R3, R0, R4, 0xfe, !PT ;  /* 0x0000000003007212 */ /* 0x000fe400078efe04 */
.L_x_4442:
[----:B------:R-:W-:Y:S05]  /*1b50*/  BSYNC B0 ;  /* 0x0000000000007941 */ /* 0x000fea0003800000 */
.L_x_4441:
[----:B------:R-:W-:Y:S01]  /*1b60*/  F2FP.PACK_AB R0, RZ, R0 ;  /* 0x00000000ff00723e */ /* 0x000fe200000000ff */
[----:B------:R-:W-:Y:S05]  /*1b70*/  BRA `(.L_x_4422) ;  /* 0x000002d000007947 */ /* 0x000fea0003800000 */
.L_x_4434:
        /* <DEDUP_REMOVED lines=14> */
.L_x_4448:
[----:B------:R-:W-:Y:S05]  /*1c60*/  BSYNC B0 ;  /* 0x0000000000007941 */ /* 0x000fea0003800000 */
.L_x_4447:
[----:B------:R-:W-:Y:S01]  /*1c70*/  F2FP.PACK_AB R0, RZ, R0 ;  /* 0x00000000ff00723e */ /* 0x000fe200000000ff */
[----:B------:R-:W-:Y:S05]  /*1c80*/  BRA `(.L_x_4422) ;  /* 0x000001c000007947 */ /* 0x000fea0003800000 */
.L_x_4421:
        /* <DEDUP_REMOVED lines=21> */
.L_x_4446:
[----:B------:R-:W2:Y:S02]  /*1de0*/  LDG.E.64 R2, [R2.64] ;  /* 0x0000002402027981 */ /* 0x000ea4000c1e1b00 */
[----:B--2---:R-:W0:Y:S02]  /*1df0*/  I2F.U64 R0, R2 ;  /* 0x0000000200007312 */ /* 0x004e240000301000 */
[----:B0-----:R-:W-:Y:S01]  /*1e00*/  F2FP.PACK_AB R0, RZ, R0 ;  /* 0x00000000ff00723e */ /* 0x001fe200000000ff */
[----:B------:R-:W-:Y:S05]  /*1e10*/  BRA `(.L_x_4422) ;  /* 0x0000003000007947 */ /* 0x000fea0003800000 */
.L_x_4445:
[----:B------:R-:W2:Y:S02]  /*1e20*/  LDG.E R2, [R2.64] ;  /* 0x0000002402027981 */ /* 0x000ea4000c1e1900 */
[----:B--2---:R-:W0:Y:S02]  /*1e30*/  I2F.U32 R0, R2 ;  /* 0x0000000200007306 */ /* 0x004e240000201000 */
[----:B0-----:R-:W-:-:S06]  /*1e40*/  F2FP.PACK_AB R0, RZ, R0 ;  /* 0x00000000ff00723e */ /* 0x001fcc00000000ff */
.L_x_4422:
[----:B-----5:R-:W-:Y:S01]  /*1e50*/  HADD2.F32 R0, -RZ, R0.H0_H0 ;  /* 0x20000000ff007230 */ /* 0x020fe20000004100 */
        /* <DEDUP_REMOVED lines=8> */
[----:B------:R-:W-:-:S05]  /*1ee0*/  F2FP.PACK_AB R3, RZ, R3 ;  /* 0x00000003ff03723e */ /* 0x000fca00000000ff */
        /* <DEDUP_REMOVED lines=13> */
.L_x_4452:
[----:B------:R-:W-:-:S06]  /*1fc0*/  HADD2.F32 R3, -RZ, R3.H0_H0 ;  /* 0x20000003ff037230 */ /* 0x000fcc0000004100 */
[----:B------:R-:W0:Y:S02]  /*1fd0*/  F2I.S64.TRUNC R2, R3 ;  /* 0x0000000300027311 */ /* 0x000e24000020d900 */
[----:B0-----:R0:W-:Y:S01]  /*1fe0*/  STG.E.U8 [R16.64], R2 ;  /* 0x0000000210007986 */ /* 0x0011e2000c101124 */
[----:B------:R-:W-:Y:S05]  /*1ff0*/  BRA `(.L_x_4454) ;  /* 0x00000e4000007947 */ /* 0x000fea0003800000 */
.L_x_4451:
        /* <DEDUP_REMOVED lines=10> */
.L_x_4456:
[----:B------:R-:W-:-:S06]  /*20a0*/  HADD2.F32 R3, -RZ, R3.H0_H0 ;  /* 0x20000003ff037230 */ /* 0x000fcc0000004100 */
[----:B------:R-:W0:Y:S02]  /*20b0*/  F2I.FTZ.TRUNC.NTZ R3, R3 ;  /* 0x0000000300037305 */ /* 0x000e24000021f100 */
[----:B0-----:R0:W-:Y:S01]  /*20c0*/  STG.E [R16.64], R3 ;  /* 0x0000000310007986 */ /* 0x0011e2000c101924 */
[----:B------:R-:W-:Y:S05]  /*20d0*/  BRA `(.L_x_4454) ;  /* 0x00000d6000007947 */ /* 0x000fea0003800000 */
.L_x_4455:
[----:B------:R-:W-:-:S06]  /*20e0*/  HADD2.F32 R3, -RZ, R3.H0_H0 ;  /* 0x20000003ff037230 */ /* 0x000fcc0000004100 */
[----:B------:R-:W0:Y:S02]  /*20f0*/  F2I.FTZ.TRUNC.NTZ R3, R3 ;  /* 0x0000000300037305 */ /* 0x000e24000021f100 */
[----:B0-----:R0:W-:Y:S01]  /*2100*/  STG.E.U16 [R16.64], R3 ;  /* 0x0000000310007986 */ /* 0x0011e2000c101524 */
[----:B------:R-:W-:Y:S05]  /*2110*/  BRA `(.L_x_4454) ;  /* 0x00000d2000007947 */ /* 0x000fea0003800000 */
.L_x_4450:
        /* <DEDUP_REMOVED lines=9> */
.L_x_4458:
[----:B------:R0:W-:Y:S01]  /*21b0*/  STG.E.U16 [R16.64], R3 ;  /* 0x0000000310007986 */ /* 0x0001e2000c101524 */
[----:B------:R-:W-:Y:S05]  /*21c0*/  BRA `(.L_x_4454) ;  /* 0x00000c7000007947 */ /* 0x000fea0003800000 */
.L_x_4457:
        /* <DEDUP_REMOVED lines=10> */
.L_x_4460:
[----:B------:R-:W-:-:S05]  /*2270*/  HADD2.F32 R0, -RZ, R3.H0_H0 ;  /* 0x20000003ff007230 */ /* 0x000fca0000004100 */
[----:B------:R-:W-:-:S04]  /*2280*/  F2FP.PACK_AB R0, RZ, R0 ;  /* 0x00000000ff00723e */ /* 0x000fc800000000ff */
[----:B------:R-:W-:-:S05]  /*2290*/  PRMT R0, R0, 0x5410, RZ ;  /* 0x0000541000007816 */ /* 0x000fca00000000ff */
[----:B------:R0:W-:Y:S01]  /*22a0*/  STG.E [R16.64], R0 ;  /* 0x0000000010007986 */ /* 0x0001e2000c101924 */
[----:B------:R-:W-:Y:S05]  /*22b0*/  BRA `(.L_x_4454) ;  /* 0x00000b8000007947 */ /* 0x000fea0003800000 */
.L_x_4459:
[----:B------:R-:W-:-:S05]  /*22c0*/  HADD2.F32 R2, -RZ, R3.H0_H0 ;  /* 0x20000003ff027230 */ /* 0x000fca0000004100 */
[----:B------:R-:W-:-:S06]  /*22d0*/  FMUL.FTZ R2, R2, 1 ;  /* 0x3f80000002027820 */ /* 0x000fcc0000410000 */
[----:B------:R-:W0:Y:S02]  /*22e0*/  F2F.F64.F32 R2, R2 ;  /* 0x0000000200027310 */ /* 0x000e240000201800 */
[----:B0-----:R0:W-:Y:S01]  /*22f0*/  STG.E.64 [R16.64], R2 ;  /* 0x0000000210007986 */ /* 0x0011e2000c101b24 */
[----:B------:R-:W-:Y:S05]  /*2300*/  BRA `(.L_x_4454) ;  /* 0x00000b3000007947 */ /* 0x000fea0003800000 */
.L_x_4449:
        /* <DEDUP_REMOVED lines=13> */
.L_x_4463:
[----:B------:R-:W-:Y:S01]  /*23e0*/  HADD2.F32 R3, -RZ, R3.H0_H0 ;  /* 0x20000003ff037230 */ /* 0x000fe20000004100 */
[----:B------:R-:W-:-:S04]  /*23f0*/  CS2R R6, SRZ ;  /* 0x0000000000067805 */ /* 0x000fc8000001ff00 */
[----:B------:R-:W-:-:S04]  /*2400*/  FMUL.FTZ R3, R3, 1 ;  /* 0x3f80000003037820 */ /* 0x000fc80000410000 */
[----:B------:R-:W0:Y:S02]  /*2410*/  F2F.F64.F32 R4, R3 ;  /* 0x0000000300047310 */ /* 0x000e240000201800 */
[----:B0-----:R0:W-:Y:S01]  /*2420*/  STG.E.128 [R16.64], R4 ;  /* 0x0000000410007986 */ /* 0x0011e2000c101d24 */
[----:B------:R-:W-:Y:S05]  /*2430*/  BRA `(.L_x_4454) ;  /* 0x00000a0000007947 */ /* 0x000fea0003800000 */
.L_x_4462:
        /* <DEDUP_REMOVED lines=21> */
.L_x_4467:
[----:B------:R-:W-:Y:S05]  /*2590*/  BSYNC B0 ;  /* 0x0000000000007941 */ /* 0x000fea0003800000 */
.L_x_4466:
[----:B------:R-:W-:-:S05]  /*25a0*/  LOP3.LUT R3, R0, R3, RZ, 0xfc, !PT ;  /* 0x0000000300037212 */ /* 0x000fca00078efcff */
[----:B------:R0:W-:Y:S01]  /*25b0*/  STG.E.U8 [R16.64], R3 ;  /* 0x0000000310007986 */ /* 0x0001e2000c101124 */
[----:B------:R-:W-:Y:S05]  /*25c0*/  BRA `(.L_x_4454) ;  /* 0x0000087000007947 */ /* 0x000fea0003800000 */
.L_x_4465:
        /* <DEDUP_REMOVED lines=13> */
.L_x_4469:
[----:B------:R-:W-:Y:S01]  /*26a0*/  IMAD.MOV.U32 R0, RZ, RZ, 0x7f ;  /* 0x0000007fff007424 */ /* 0x000fe200078e00ff */
[----:B------:R-:W-:-:S04]  /*26b0*/  ISETP.GT.U32.AND P0, PT, R2, 0x7f800000, PT ;  /* 0x7f8000000200780c */ /* 0x000fc80003f04070 */
[----:B------:R-:W-:-:S04]  /*26c0*/  SEL R0, R0, 0x7c, P0 ;  /* 0x0000007c00007807 */ /* 0x000fc80000000000 */
.L_x_4470:
[----:B------:R-:W-:Y:S05]  /*26d0*/  BSYNC B0 ;  /* 0x0000000000007941 */ /* 0x000fea0003800000 */
.L_x_4468:
[----:B------:R-:W-:-:S04]  /*26e0*/  LOP3.LUT R2, R3, 0x80000000, RZ, 0xc0, !PT ;  /* 0x8000000003027812 */ /* 0x000fc800078ec0ff */
[----:B------:R-:W-:-:S04]  /*26f0*/  SHF.R.U32.HI R3, RZ, 0x18, R2 ;  /* 0x00000018ff037819 */ /* 0x000fc80000011602 */
[----:B------:R-:W-:-:S05]  /*2700*/  LOP3.LUT R3, R0, R3, RZ, 0xfc, !PT ;  /* 0x0000000300037212 */ /* 0x000fca00078efcff */
[----:B------:R0:W-:Y:S01]  /*2710*/  STG.E.U8 [R16.64], R3 ;  /* 0x0000000310007986 */ /* 0x0001e2000c101124 */
[----:B------:R-:W-:Y:S05]  /*2720*/  BRA `(.L_x_4454) ;  /* 0x0000071000007947 */ /* 0x000fea0003800000 */
.L_x_4464:
[----:B------:R-:W-:-:S05]  /*2730*/  HADD2.F32 R0, -RZ, R3.H0_H0 ;  /* 0x20000003ff007230 */ /* 0x000fca0000004100 */
[----:B------:R-:W-:-:S05]  /*2740*/  F2FP.BF16.PACK_AB R0, RZ, R0 ;  /* 0x00000000ff00723e */ /* 0x000fca00000010ff */
[----:B------:R0:W-:Y:S01]  /*2750*/  STG.E.U16 [R16.64], R0 ;  /* 0x0000000010007986 */ /* 0x0001e2000c101524 */
[----:B------:R-:W-:Y:S05]  /*2760*/  BRA `(.L_x_4454) ;  /* 0x000006d000007947 */ /* 0x000fea0003800000 */
.L_x_4461:
        /* <DEDUP_REMOVED lines=12> */
.L_x_4473:
        /* <DEDUP_REMOVED lines=17> */
.L_x_4476:
[----:B------:R-:W-:-:S04]  /*2940*/  LOP3.LUT R2, R3, 0x80000000, RZ, 0xc0, !PT ;  /* 0x8000000003027812 */ /* 0x000fc800078ec0ff */
[----:B------:R-:W-:-:S04]  /*2950*/  SHF.R.U32.HI R3, RZ, 0x18, R2 ;  /* 0x00000018ff037819 */ /* 0x000fc80000011602 */
[----:B------:R-:W-:-:S04]  /*2960*/  LOP3.LUT R0, R0, R3, RZ, 0xfc, !PT ;  /* 0x0000000300007212 */ /* 0x000fc800078efcff */
[----:B------:R-:W-:Y:S02]  /*2970*/  PRMT R8, R0, 0x7610, R8 ;  /* 0x0000761000087816 */ /* 0x000fe40000000008 */
.L_x_4475:
[----:B------:R-:W-:Y:S05]  /*2980*/  BSYNC B0 ;  /* 0x0000000000007941 */ /* 0x000fea0003800000 */
.L_x_4474:
[----:B------:R0:W-:Y:S01]  /*2990*/  STG.E.U8 [R16.64], R8 ;  /* 0x0000000810007986 */ /* 0x0001e2000c101124 */
[----:B------:R-:W-:Y:S05]  /*29a0*/  BRA `(.L_x_4454) ;  /* 0x0000049000007947 */ /* 0x000fea0003800000 */
.L_x_4472:
        /* <DEDUP_REMOVED lines=17> */
.L_x_4479:
[----:B------:R-:W-:-:S04]  /*2ac0*/  LOP3.LUT R2, R3, 0x80000000, RZ, 0xc0, !PT ;  /* 0x8000000003027812 */ /* 0x000fc800078ec0ff */
[----:B------:R-:W-:-:S04]  /*2ad0*/  SHF.R.U32.HI R3, RZ, 0x18, R2 ;  /* 0x00000018ff037819 */ /* 0x000fc80000011602 */
[----:B------:R-:W-:-:S04]  /*2ae0*/  LOP3.LUT R0, R0, R3, RZ, 0xfc, !PT ;  /* 0x0000000300007212 */ /* 0x000fc800078efcff */
[----:B------:R-:W-:Y:S02]  /*2af0*/  PRMT R8, R0, 0x7610, R8 ;  /* 0x0000761000087816 */ /* 0x000fe40000000008 */
.L_x_4478:
[----:B------:R-:W-:Y:S05]  /*2b00*/  BSYNC B0 ;  /* 0x0000000000007941 */ /* 0x000fea0003800000 */
.L_x_4477:
[----:B------:R0:W-:Y:S01]  /*2b10*/  STG.E.U8 [R16.64], R8 ;  /* 0x0000000810007986 */ /* 0x0001e2000c101124 */
[----:B------:R-:W-:Y:S05]  /*2b20*/  BRA `(.L_x_4454) ;  /* 0x0000031000007947 */ /* 0x000fea0003800000 */
.L_x_4471:
        /* <DEDUP_REMOVED lines=22> */
.L_x_4453:
        /* <DEDUP_REMOVED lines=20> */
.L_x_4481:
[----:B------:R-:W-:-:S06]  /*2dd0*/  HADD2.F32 R3, -RZ, R3.H0_H0 ;  /* 0x20000003ff037230 */ /* 0x000fcc0000004100 */
[----:B------:R-:W0:Y:S02]  /*2de0*/  F2I.U64.TRUNC R2, R3 ;  /* 0x0000000300027311 */ /* 0x000e24000020d800 */
[----:B0-----:R0:W-:Y:S01]  /*2df0*/  STG.E.64 [R16.64], R2 ;  /* 0x0000000210007986 */ /* 0x0011e2000c101b24 */
[----:B------:R-:W-:Y:S05]  /*2e00*/  BRA `(.L_x_4454) ;  /* 0x0000003000007947 */ /* 0x000fea0003800000 */
.L_x_4480:
[----:B------:R-:W-:-:S06]  /*2e10*/  HADD2.F32 R3, -RZ, R3.H0_H0 ;  /* 0x20000003ff037230 */ /* 0x000fcc0000004100 */
[----:B------:R-:W0:Y:S02]  /*2e20*/  F2I.FTZ.U32.TRUNC.NTZ R3, R3 ;  /* 0x0000000300037305 */ /* 0x000e24000021f000 */
[----:B0-----:R0:W-:Y:S02]  /*2e30*/  STG.E [R16.64], R3 ;  /* 0x0000000310007986 */ /* 0x0011e4000c101924 */
.L_x_4454:
[----:B------:R-:W-:-:S05]  /*2e40*/  IMAD R18, R18, 0x200, R23 ;  /* 0x0000020012127824 */ /* 0x000fca00078e0217 */
[----:B------:R-:W-:Y:S02]  /*2e50*/  IADD3 R19, R18, 0x80, RZ ;  /* 0x0000008012137810 */ /* 0x000fe40007ffe0ff */
.L_x_4415:
[----:B------:R-:W-:Y:S05]  /*2e60*/  BSYNC B6 ;  /* 0x0000000000067941 */ /* 0x000fea0003800000 */
.L_x_4414:
        /* <DEDUP_REMOVED lines=231> */
.L_x_4484:
        /* <DEDUP_REMOVED lines=20> */
.L_x_4488:
[----:B------:R-:W2:Y:S02]  /*3e20*/  LDG.E.U8 R2, [R2.64] ;  /* 0x0000002402027981 */ /* 0x000ea4000c1e1100 */
[----:B--2---:R-:W0:Y:S02]  /*3e30*/  I2F.U16 R0, R2 ;  /* 0x0000000200007306 */ /* 0x004e240000101000 */
[----:B0-----:R-:W-:Y:S01]  /*3e40*/  F2FP.PACK_AB R0, RZ, R0 ;  /* 0x00000000ff00723e */ /* 0x001fe200000000ff */
[----:B------:R-:W-:Y:S05]  /*3e50*/  BRA `(.L_x_4490) ;  /* 0x00000e1000007947 */ /* 0x000fea0003800000 */
.L_x_4487:
        /* <DEDUP_REMOVED lines=10> */
.L_x_4492:
[----:B------:R-:W2:Y:S02]  /*3f00*/  LDG.E R2, [R2.64] ;  /* 0x0000002402027981 */ /* 0x000ea4000c1e1900 */
[----:B--2---:R-:W0:Y:S02]  /*3f10*/  I2F R0, R2 ;  /* 0x0000000200007306 */ /* 0x004e240000201400 */
[----:B0-----:R-:W-:Y:S01]  /*3f20*/  F2FP.PACK_AB R0, RZ, R0 ;  /* 0x00000000ff00723e */ /* 0x001fe200000000ff */
[----:B------:R-:W-:Y:S05]  /*3f30*/  BRA `(.L_x_4490) ;  /* 0x00000d3000007947 */ /* 0x000fea0003800000 */
.L_x_4491:
[----:B------:R-:W2:Y:S02]  /*3f40*/  LDG.E.U16 R2, [R2.64] ;  /* 0x0000002402027981 */ /* 0x000ea4000c1e1500 */
[----:B--2---:R-:W0:Y:S02]  /*3f50*/  I2F.S16 R0, R2 ;  /* 0x0000000200007306 */ /* 0x004e240000101400 */
[----:B0-----:R-:W-:Y:S01]  /*3f60*/  F2FP.PACK_AB R0, RZ, R0 ;  /* 0x00000000ff00723e */ /* 0x001fe200000000ff */
[----:B------:R-:W-:Y:S05]  /*3f70*/  BRA `(.L_x_4490) ;  /* 0x00000cf000007947 */ /* 0x000fea0003800000 */
.L_x_4486:
        /* <DEDUP_REMOVED lines=9> */
.L_x_4494:
[----:B------:R0:W5:Y:S01]  /*4010*/  LDG.E.U16 R0, [R2.64] ;  /* 0x0000002402007981 */ /* 0x000162000c1e1500 */
[----:B------:R-:W-:Y:S05]  /*4020*/  BRA `(.L_x_4490) ;  /* 0x00000c4000007947 */ /* 0x000fea0003800000 */
.L_x_4493:
        /* <DEDUP_REMOVED lines=9> */
.L_x_4496:
[----:B------:R0:W5:Y:S01]  /*40c0*/  LDG.E.U16 R0, [R2.64] ;  /* 0x0000002402007981 */ /* 0x000162000c1e1500 */
[----:B------:R-:W-:Y:S05]  /*40d0*/  BRA `(.L_x_4490) ;  /* 0x00000b9000007947 */ /* 0x000fea0003800000 */
.L_x_4495:
[----:B------:R-:W2:Y:S02]  /*40e0*/  LDG.E.64 R2, [R2.64] ;  /* 0x0000002402027981 */ /* 0x000ea4000c1e1b00 */
[----:B--2---:R-:W0:Y:S01]  /*40f0*/  F2F.F32.F64 R0, R2 ;  /* 0x0000000200007310 */ /* 0x004e220000301000 */
[----:B------:R-:W0:-:S14]  /*4100*/  DSETP.GEU.AND P0, PT, |R2|, c[0x2][0x0], PT ;  /* 0x008000000200762a */ /* 0x000e1c0003f0e200 */
[----:B0-----:R-:W-:-:S05]  /*4110*/  @!P0 FMUL R0, R0, 1.175494350822287508e-38 ;  /* 0x0080000000008820 */ /* 0x001fca0000400000 */
[----:B------:R-:W-:Y:S01]  /*4120*/  F2FP.PACK_AB R0, RZ, R0 ;  /* 0x00000000ff00723e */ /* 0x000fe200000000ff */
[----:B------:R-:W-:Y:S05]  /*4130*/  BRA `(.L_x_4490) ;  /* 0x00000b3000007947 */ /* 0x000fea0003800000 */
.L_x_4485:
        /* <DEDUP_REMOVED lines=13> */
.L_x_4499:
[----:B------:R-:W2:Y:S02]  /*4210*/  LDG.E.64 R2, [R2.64] ;  /* 0x0000002402027981 */ /* 0x000ea4000c1e1b00 */
[----:B--2---:R-:W0:Y:S01]  /*4220*/  F2F.F32.F64 R0, R2 ;  /* 0x0000000200007310 */ /* 0x004e220000301000 */
[----:B------:R-:W0:-:S14]  /*4230*/  DSETP.GEU.AND P0, PT, |R2|, c[0x2][0x0], PT ;  /* 0x008000000200762a */ /* 0x000e1c0003f0e200 */
[----:B0-----:R-:W-:-:S05]  /*4240*/  @!P0 FMUL R0, R0, 1.175494350822287508e-38 ;  /* 0x0080000000008820 */ /* 0x001fca0000400000 */
[----:B------:R-:W-:Y:S01]  /*4250*/  F2FP.PACK_AB R0, RZ, R0 ;  /* 0x00000000ff00723e */ /* 0x000fe200000000ff */
[----:B------:R-:W-:Y:S05]  /*4260*/  BRA `(.L_x_4490) ;  /* 0x00000a0000007947 */ /* 0x000fea0003800000 */
.L_x_4498:
        /* <DEDUP_REMOVED lines=28> */
.L_x_4501:
        /* <DEDUP_REMOVED lines=15> */
.L_x_4500:
[----:B------:R-:W2:Y:S02]  /*4520*/  LDG.E.U16 R0, [R2.64] ;  /* 0x0000002402007981 */ /* 0x000ea4000c1e1500 */
[----:B--2---:R-:W-:-:S04]  /*4530*/  PRMT R0, RZ, 0x5410, R0 ;  /* 0x00005410ff007816 */ /* 0x004fc80000000000 */
[----:B------:R-:W-:Y:S01]  /*4540*/  F2FP.PACK_AB R0, RZ, R0 ;  /* 0x00000000ff00723e */ /* 0x000fe200000000ff */
[----:B------:R-:W-:Y:S05]  /*4550*/  BRA `(.L_x_4490) ;  /* 0x0000071000007947 */ /* 0x000fea0003800000 */
.L_x_4497:
        /* <DEDUP_REMOVED lines=12> */
.L_x_4504:
        /* <DEDUP_REMOVED lines=21> */
.L_x_4508:
[----:B------:R-:W-:Y:S05]  /*4770*/  BSYNC B1 ;  /* 0x0000000000017941 */ /* 0x000fea0003800000 */
.L_x_4507:
[----:B------:R-:W-:Y:S01]  /*4780*/  LEA R3, R0, 0x3b800000, 0x17 ;  /* 0x3b80000000037811 */ /* 0x000fe200078eb8ff */
[----:B------:R-:W-:-:S05]  /*4790*/  IMAD.SHL.U32 R0, R2, 0x100000, RZ ;  /* 0x0010000002007824 */ /* 0x000fca00078e00ff */
[----:B------:R-:W-:Y:S02]  /*47a0*/  LOP3.LUT R0, R3, R0, R4, 0xfe, !PT ;  /* 0x0000000003007212 */ /* 0x000fe400078efe04 */
.L_x_4506:
[----:B------:R-:W-:Y:S05]  /*47b0*/  BSYNC B0 ;  /* 0x0000000000007941 */ /* 0x000fea0003800000 */
.L_x_4505:
[----:B------:R-:W-:Y:S01]  /*47c0*/  F2FP.PACK_AB R0, RZ, R0 ;  /* 0x00000000ff00723e */ /* 0x000fe200000000ff */
[----:B------:R-:W-:Y:S05]  /*47d0*/  BRA `(.L_x_4490) ;  /* 0x0000049000007947 */ /* 0x000fea0003800000 */
.L_x_4503:
        /* <DEDUP_REMOVED lines=21> */
.L_x_4512:
[----:B------:R-:W-:Y:S05]  /*4930*/  BSYNC B1 ;  /* 0x0000000000017941 */ /* 0x000fea0003800000 */
.L_x_4511:
[----:B------:R-:W-:Y:S01]  /*4940*/  LEA R3, R0, 0x37800000, 0x17 ;  /* 0x3780000000037811 */ /* 0x000fe200078eb8ff */
[----:B------:R-:W-:-:S05]  /*4950*/  IMAD.SHL.U32 R0, R2, 0x200000, RZ ;  /* 0x0020000002007824 */ /* 0x000fca00078e00ff */
[----:B------:R-:W-:Y:S02]  /*4960*/  LOP3.LUT R0, R3, R0, R4, 0xfe, !PT ;  /* 0x0000000003007212 */ /* 0x000fe400078efe04 */
.L_x_4510:
[----:B------:R-:W-:Y:S05]  /*4970*/  BSYNC B0 ;  /* 0x0000000000007941 */ /* 0x000fea0003800000 */
.L_x_4509:
[----:B------:R-:W-:Y:S01]  /*4980*/  F2FP.PACK_AB R0, RZ, R0 ;  /* 0x00000000ff00723e */ /* 0x000fe200000000ff */
[----:B------:R-:W-:Y:S05]  /*4990*/  BRA `(.L_x_4490) ;  /* 0x000002d000007947 */ /* 0x000fea0003800000 */
.L_x_4502:
        /* <DEDUP_REMOVED lines=14> */
.L_x_4516:
[----:B------:R-:W-:Y:S05]  /*4a80*/  BSYNC B0 ;  /* 0x0000000000007941 */ /* 0x000fea0003800000 */
.L_x_4515:
[----:B------:R-:W-:Y:S01]  /*4a90*/  F2FP.PACK_AB R0, RZ, R0 ;  /* 0x00000000ff00723e */ /* 0x000fe200000000ff */
[----:B------:R-:W-:Y:S05]  /*4aa0*/  BRA `(.L_x_4490) ;  /* 0x000001c000007947 */ /* 0x000fea0003800000 */
.L_x_4489:
        /* <DEDUP_REMOVED lines=21> */
.L_x_4514:
[----:B------:R-:W2:Y:S02]  /*4c00*/  LDG.E.64 R2, [R2.64] ;  /* 0x0000002402027981 */ /* 0x000ea4000c1e1b00 */
[----:B--2---:R-:W0:Y:S02]  /*4c10*/  I2F.U64 R0, R2 ;  /* 0x0000000200007312 */ /* 0x004e240000301000 */
[----:B0-----:R-:W-:Y:S01]  /*4c20*/  F2FP.PACK_AB R0, RZ, R0 ;  /* 0x00000000ff00723e */ /* 0x001fe200000000ff */
[----:B------:R-:W-:Y:S05]  /*4c30*/  BRA `(.L_x_4490) ;  /* 0x0000003000007947 */ /* 0x000fea0003800000 */
.L_x_4513:
[----:B------:R-:W2:Y:S02]  /*4c40*/  LDG.E R2, [R2.64] ;  /* 0x0000002402027981 */ /* 0x000ea4000c1e1900 */
[----:B--2---:R-:W0:Y:S02]  /*4c50*/  I2F.U32 R0, R2 ;  /* 0x0000000200007306 */ /* 0x004e240000201000 */
[----:B0-----:R-:W-:-:S06]  /*4c60*/  F2FP.PACK_AB R0, RZ, R0 ;  /* 0x00000000ff00723e */ /* 0x001fcc00000000ff */
.L_x_4490:
        /* <DEDUP_REMOVED lines=23> */
.L_x_4520:
[----:B------:R-:W-:-:S06]  /*4de0*/  HADD2.F32 R3, -RZ, R3.H0_H0 ;  /* 0x20000003ff037230 */ /* 0x000fcc0000004100 */
[----:B------:R-:W0:Y:S02]  /*4df0*/  F2I.S64.TRUNC R2, R3 ;  /* 0x0000000300027311 */ /* 0x000e24000020d900 */
[----:B0-----:R0:W-:Y:S01]  /*4e00*/  STG.E.U8 [R16.64], R2 ;  /* 0x0000000210007986 */ /* 0x0011e2000c101124 */
[----:B------:R-:W-:Y:S05]  /*4e10*/  BRA `(.L_x_4522) ;  /* 0x00000e4000007947 */ /* 0x000fea0003800000 */
.L_x_4519:
        /* <DEDUP_REMOVED lines=10> */
.L_x_4524:
[----:B------:R-:W-:-:S06]  /*4ec0*/  HADD2.F32 R3, -RZ, R3.H0_H0 ;  /* 0x20000003ff037230 */ /* 0x000fcc0000004100 */
[----:B------:R-:W0:Y:S02]  /*4ed0*/  F2I.FTZ.TRUNC.NTZ R3, R3 ;  /* 0x0000000300037305 */ /* 0x000e24000021f100 */
[----:B0-----:R0:W-:Y:S01]  /*4ee0*/  STG.E [R16.64], R3 ;  /* 0x0000000310007986 */ /* 0x0011e2000c101924 */
[----:B------:R-:W-:Y:S05]  /*4ef0*/  BRA `(.L_x_4522) ;  /* 0x00000d6000007947 */ /* 0x000fea0003800000 */
.L_x_4523:
[----:B------:R-:W-:-:S06]  /*4f00*/  HADD2.F32 R3, -RZ, R3.H0_H0 ;  /* 0x20000003ff037230 */ /* 0x000fcc0000004100 */
[----:B------:R-:W0:Y:S02]  /*4f10*/  F2I.FTZ.TRUNC.NTZ R3, R3 ;  /* 0x0000000300037305 */ /* 0x000e24000021f100 */
[----:B0-----:R0:W-:Y:S01]  /*4f20*/  STG.E.U16 [R16.64], R3 ;  /* 0x0000000310007986 */ /* 0x0011e2000c101524 */
[----:B------:R-:W-:Y:S05]  /*4f30*/  BRA `(.L_x_4522) ;  /* 0x00000d2000007947 */ /* 0x000fea0003800000 */
.L_x_4518:
        /* <DEDUP_REMOVED lines=9> */
.L_x_4526:
[----:B------:R0:W-:Y:S01]  /*4fd0*/  STG.E.U16 [R16.64], R3 ;  /* 0x0000000310007986 */ /* 0x0001e2000c101524 */
[----:B------:R-:W-:Y:S05]  /*4fe0*/  BRA `(.L_x_4522) ;  /* 0x00000c7000007947 */ /* 0x000fea0003800000 */
.L_x_4525:
        /* <DEDUP_REMOVED lines=10> */
.L_x_4528:
[----:B------:R-:W-:-:S05]  /*5090*/  HADD2.F32 R0, -RZ, R3.H0_H0 ;  /* 0x20000003ff007230 */ /* 0x000fca0000004100 */
[----:B------:R-:W-:-:S04]  /*50a0*/  F2FP.PACK_AB R0, RZ, R0 ;  /* 0x00000000ff00723e */ /* 0x000fc800000000ff */
[----:B------:R-:W-:-:S05]  /*50b0*/  PRMT R0, R0, 0x5410, RZ ;  /* 0x0000541000007816 */ /* 0x000fca00000000ff */
[----:B------:R0:W-:Y:S01]  /*50c0*/  STG.E [R16.64], R0 ;  /* 0x0000000010007986 */ /* 0x0001e2000c101924 */
[----:B------:R-:W-:Y:S05]  /*50d0*/  BRA `(.L_x_4522) ;  /* 0x00000b8000007947 */ /* 0x000fea0003800000 */
.L_x_4527:
[----:B------:R-:W-:-:S05]  /*50e0*/  HADD2.F32 R2, -RZ, R3.H0_H0 ;  /* 0x20000003ff027230 */ /* 0x000fca0000004100 */
[----:B------:R-:W-:-:S06]  /*50f0*/  FMUL.FTZ R2, R2, 1 ;  /* 0x3f80000002027820 */ /* 0x000fcc0000410000 */
[----:B------:R-:W0:Y:S02]  /*5100*/  F2F.F64.F32 R2, R2 ;  /* 0x0000000200027310 */ /* 0x000e240000201800 */
[----:B0-----:R0:W-:Y:S01]  /*5110*/  STG.E.64 [R16.64], R2 ;  /* 0x0000000210007986 */ /* 0x0011e2000c101b24 */
[----:B------:R-:W-:Y:S05]  /*5120*/  BRA `(.L_x_4522) ;  /* 0x00000b3000007947 */ /* 0x000fea0003800000 */
.L_x_4517:
        /* <DEDUP_REMOVED lines=13> */
.L_x_4531:
[----:B------:R-:W-:Y:S01]  /*5200*/  HADD2.F32 R3, -RZ, R3.H0_H0 ;  /* 0x20000003ff037230 */ /* 0x000fe20000004100 */
[----:B------:R-:W-:-:S04]  /*5210*/  CS2R R6, SRZ ;  /* 0x0000000000067805 */ /* 0x000fc8000001ff00 */
[----:B------:R-:W-:-:S04]  /*5220*/  FMUL.FTZ R3, R3, 1 ;  /* 0x3f80000003037820 */ /* 0x000fc80000410000 */
[----:B------:R-:W0:Y:S02]  /*5230*/  F2F.F64.F32 R4, R3 ;  /* 0x0000000300047310 */ /* 0x000e240000201800 */
[----:B0-----:R0:W-:Y:S01]  /*5240*/  STG.E.128 [R16.64], R4 ;  /* 0x0000000410007986 */ /* 0x0011e2000c101d24 */
[----:B------:R-:W-:Y:S05]  /*5250*/  BRA `(.L_x_4522) ;  /* 0x00000a0000007947 */ /* 0x000fea0003800000 */
.L_x_4530:
        /* <DEDUP_REMOVED lines=21> */
.L_x_4535:
[----:B------:R-:W-:Y:S05]  /*53b0*/  BSYNC B0 ;  /* 0x0000000000007941 */ /* 0x000fea0003800000 */
.L_x_4534:
[----:B------:R-:W-:-:S05]  /*53c0*/  LOP3.LUT R3, R0, R3, RZ, 0xfc, !PT ;  /* 0x0000000300037212 */ /* 0x000fca00078efcff */
[----:B------:R0:W-:Y:S01]  /*53d0*/  STG.E.U8 [R16.64], R3 ;  /* 0x0000000310007986 */ /* 0x0001e2000c101124 */
[----:B------:R-:W-:Y:S05]  /*53e0*/  BRA `(.L_x_4522) ;  /* 0x0000087000007947 */ /* 0x000fea0003800000 */
.L_x_4533:
        /* <DEDUP_REMOVED lines=13> */
.L_x_4537:
[----:B------:R-:W-:Y:S01]  /*54c0*/  IMAD.MOV.U32 R0, RZ, RZ, 0x7f ;  /* 0x0000007fff007424 */ /* 0x000fe200078e00ff */
[----:B------:R-:W-:-:S04]  /*54d0*/  ISETP.GT.U32.AND P0, PT, R2, 0x7f800000, PT ;  /* 0x7f8000000200780c */ /* 0x000fc80003f04070 */
[----:B------:R-:W-:-:S04]  /*54e0*/  SEL R0, R0, 0x7c, P0 ;  /* 0x0000007c00007807 */ /* 0x000fc80000000000 */
.L_x_4538:
[----:B------:R-:W-:Y:S05]  /*54f0*/  BSYNC B0 ;  /* 0x0000000000007941 */ /* 0x000fea0003800000 */
.L_x_4536:
[----:B------:R-:W-:-:S04]  /*5500*/  LOP3.LUT R2, R3, 0x80000000, RZ, 0xc0, !PT ;  /* 0x8000000003027812 */ /* 0x000fc800078ec0ff */
[----:B------:R-:W-:-:S04]  /*5510*/  SHF.R.U32.HI R3, RZ, 0x18, R2 ;  /* 0x00000018ff037819 */ /* 0x000fc80000011602 */
[----:B------:R-:W-:-:S05]  /*5520*/  LOP3.LUT R3, R0, R3, RZ, 0xfc, !PT ;  /* 0x0000000300037212 */ /* 0x000fca00078efcff */
[----:B------:R0:W-:Y:S01]  /*5530*/  STG.E.U8 [R16.64], R3 ;  /* 0x0000000310007986 */ /* 0x0001e2000c101124 */
[----:B------:R-:W-:Y:S05]  /*5540*/  BRA `(.L_x_4522) ;  /* 0x0000071000007947 */ /* 0x000fea0003800000 */
.L_x_4532:
[----:B------:R-:W-:-:S05]  /*5550*/  HADD2.F32 R0, -RZ, R3.H0_H0 ;  /* 0x20000003ff007230 */ /* 0x000fca0000004100 */
[----:B------:R-:W-:-:S05]  /*5560*/  F2FP.BF16.PACK_AB R0, RZ, R0 ;  /* 0x00000000ff00723e */ /* 0x000fca00000010ff */
[----:B------:R0:W-:Y:S01]  /*5570*/  STG.E.U16 [R16.64], R0 ;  /* 0x0000000010007986 */ /* 0x0001e2000c101524 */
[----:B------:R-:W-:Y:S05]  /*5580*/  BRA `(.L_x_4522) ;  /* 0x000006d000007947 */ /* 0x000fea0003800000 */
.L_x_4529:
        /* <DEDUP_REMOVED lines=12> */
.L_x_4541:
        /* <DEDUP_REMOVED lines=17> */
.L_x_4544:
[----:B------:R-:W-:-:S04]  /*5760*/  LOP3.LUT R2, R3, 0x80000000, RZ, 0xc0, !PT ;  /* 0x8000000003027812 */ /* 0x000fc800078ec0ff */
[----:B------:R-:W-:-:S04]  /*5770*/  SHF.R.U32.HI R3, RZ, 0x18, R2 ;  /* 0x00000018ff037819 */ /* 0x000fc80000011602 */
[----:B------:R-:W-:-:S04]  /*5780*/  LOP3.LUT R0, R0, R3, RZ, 0xfc, !PT ;  /* 0x0000000300007212 */ /* 0x000fc800078efcff */
[----:B------:R-:W-:Y:S02]  /*5790*/  PRMT R8, R0, 0x7610, R8 ;  /* 0x0000761000087816 */ /* 0x000fe40000000008 */
.L_x_4543:
[----:B------:R-:W-:Y:S05]  /*57a0*/  BSYNC B0 ;  /* 0x0000000000007941 */ /* 0x000fea0003800000 */
.L_x_4542:
[----:B------:R0:W-:Y:S01]  /*57b0*/  STG.E.U8 [R16.64], R8 ;  /* 0x0000000810007986 */ /* 0x0001e2000c101124 */
[----:B------:R-:W-:Y:S05]  /*57c0*/  BRA `(.L_x_4522) ;  /* 0x0000049000007947 */ /* 0x000fea0003800000 */
.L_x_4540:
        /* <DEDUP_REMOVED lines=17> */
.L_x_4547:
[----:B------:R-:W-:-:S04]  /*58e0*/  LOP3.LUT R2, R3, 0x80000000, RZ, 0xc0, !PT ;  /* 0x8000000003027812 */ /* 0x000fc800078ec0ff */
[----:B------:R-:W-:-:S04]  /*58f0*/  SHF.R.U32.HI R3, RZ, 0x18, R2 ;  /* 0x00000018ff037819 */ /* 0x000fc80000011602 */
[----:B------:R-:W-:-:S04]  /*5900*/  LOP3.LUT R0, R0, R3, RZ, 0xfc, !PT ;  /* 0x0000000300007212 */ /* 0x000fc800078efcff */
[----:B------:R-:W-:Y:S02]  /*5910*/  PRMT R8, R0, 0x7610, R8 ;  /* 0x0000761000087816 */ /* 0x000fe40000000008 */
.L_x_4546:
[----:B------:R-:W-:Y:S05]  /*5920*/  BSYNC B0 ;  /* 0x0000000000007941 */ /* 0x000fea0003800000 */
.L_x_4545:
[----:B------:R0:W-:Y:S01]  /*5930*/  STG.E.U8 [R16.64], R8 ;  /* 0x0000000810007986 */ /* 0x0001e2000c101124 */
[----:B------:R-:W-:Y:S05]  /*5940*/  BRA `(.L_x_4522) ;  /* 0x0000031000007947 */ /* 0x000fea0003800000 */
.L_x_4539:
        /* <DEDUP_REMOVED lines=22> */
.L_x_4521:
        /* <DEDUP_REMOVED lines=20> */
.L_x_4549:
[----:B------:R-:W-:-:S06]  /*5bf0*/  HADD2.F32 R3, -RZ, R3.H0_H0 ;  /* 0x20000003ff037230 */ /* 0x000fcc0000004100 */
[----:B------:R-:W0:Y:S02]  /*5c00*/  F2I.U64.TRUNC R2, R3 ;  /* 0x0000000300027311 */ /* 0x000e24000020d800 */
[----:B0-----:R0:W-:Y:S01]  /*5c10*/  STG.E.64 [R16.64], R2 ;  /* 0x0000000210007986 */ /* 0x0011e2000c101b24 */
[----:B------:R-:W-:Y:S05]  /*5c20*/  BRA `(.L_x_4522) ;  /* 0x0000003000007947 */ /* 0x000fea0003800000 */
.L_x_4548:
[----:B------:R-:W-:-:S06]  /*5c30*/  HADD2.F32 R3, -RZ, R3.H0_H0 ;  /* 0x20000003ff037230 */ /* 0x000fcc0000004100 */
[----:B------:R-:W0:Y:S02]  /*5c40*/  F2I.FTZ.U32.TRUNC.NTZ R3, R3 ;  /* 0x0000000300037305 */ /* 0x000e24000021f000 */
[----:B0-----:R0:W-:Y:S02]  /*5c50*/  STG.E [R16.64], R3 ;  /* 0x0000000310007986 */ /* 0x0011e4000c101924 */
.L_x_4522:
        /* <DEDUP_REMOVED lines=231> */
.L_x_4550:
        /* <DEDUP_REMOVED lines=20> */
.L_x_4554:
[----:B------:R-:W2:Y:S02]  /*6c10*/  LDG.E.U8 R2, [R2.64] ;  /* 0x0000002402027981 */ /* 0x000ea4000c1e1100 */
[----:B--2---:R-:W0:Y:S02]  /*6c20*/  I2F.U16 R0, R2 ;  /* 0x0000000200007306 */ /* 0x004e240000101000 */
[----:B0-----:R-:W-:Y:S01]  /*6c30*/  F2FP.PACK_AB R0, RZ, R0 ;  /* 0x00000000ff00723e */ /* 0x001fe200000000ff */
[----:B------:R-:W-:Y:S05]  /*6c40*/  BRA `(.L_x_4556) ;  /* 0x00000e1000007947 */ /* 0x000fea0003800000 */
.L_x_4553:
        /* <DEDUP_REMOVED lines=10> */
.L_x_4558:
[----:B------:R-:W2:Y:S02]  /*6cf0*/  LDG.E R2, [R2.64] ;  /* 0x0000002402027981 */ /* 0x000ea4000c1e1900 */
[----:B--2---:R-:W0:Y:S02]  /*6d00*/  I2F R0, R2 ;  /* 0x0000000200007306 */ /* 0x004e240000201400 */
[----:B0-----:R-:W-:Y:S01]  /*6d10*/  F2FP.PACK_AB R0, RZ, R0 ;  /* 0x00000000ff00723e */ /* 0x001fe200000000ff */
[----:B------:R-:W-:Y:S05]  /*6d20*/  BRA `(.L_x_4556) ;  /* 0x00000d3000007947 */ /* 0x000fea0003800000 */
.L_x_4557:
[----:B------:R-:W2:Y:S02]  /*6d30*/  LDG.E.U16 R2, [R2.64] ;  /* 0x0000002402027981 */ /* 0x000ea4000c1e1500 */
[----:B--2---:R-:W0:Y:S02]  /*6d40*/  I2F.S16 R0, R2 ;  /* 0x0000000200007306 */ /* 0x004e240000101400 */
[----:B0-----:R-:W-:Y:S01]  /*6d50*/  F2FP.PACK_AB R0, RZ, R0 ;  /* 0x00000000ff00723e */ /* 0x001fe200000000ff */
[----:B------:R-:W-:Y:S05]  /*6d60*/  BRA `(.L_x_4556) ;  /* 0x00000cf000007947 */ /* 0x000fea0003800000 */
.L_x_4552:
        /* <DEDUP_REMOVED lines=9> */
.L_x_4560:
[----:B------:R0:W5:Y:S01]  /*6e00*/  LDG.E.U16 R0, [R2.64] ;  /* 0x0000002402007981 */ /* 0x000162000c1e1500 */
[----:B------:R-:W-:Y:S05]  /*6e10*/  BRA `(.L_x_4556) ;  /* 0x00000c4000007947 */ /* 0x000fea0003800000 */
.L_x_4559:
        /* <DEDUP_REMOVED lines=9> */
.L_x_4562:
[----:B------:R0:W5:Y:S01]  /*6eb0*/  LDG.E.U16 R0, [R2.64] ;  /* 0x0000002402007981 */ /* 0x000162000c1e1500 */
[----:B------:R-:W-:Y:S05]  /*6ec0*/  BRA `(.L_x_4556) ;  /* 0x00000b9000007947 */ /* 0x000fea0003800000 */
.L_x_4561:
[----:B------:R-:W2:Y:S02]  /*6ed0*/  LDG.E.64 R2, [R2.64] ;  /* 0x0000002402027981 */ /* 0x000ea4000c1e1b00 */
[----:B--2---:R-:W0:Y:S01]  /*6ee0*/  F2F.F32.F64 R0, R2 ;  /* 0x0000000200007310 */ /* 0x004e220000301000 */
[----:B------:R-:W0:-:S14]  /*6ef0*/  DSETP.GEU.AND P0, PT, |R2|, c[0x2][0x0], PT ;  /* 0x008000000200762a */ /* 0x000e1c0003f0e200 */
[----:B0-----:R-:W-:-:S05]  /*6f00*/  @!P0 FMUL R0, R0, 1.175494350822287508e-38 ;  /* 0x0080000000008820 */ /* 0x001fca0000400000 */
[----:B------:R-:W-:Y:S01]  /*6f10*/  F2FP.PACK_AB R0, RZ, R0 ;  /* 0x00000000ff00723e */ /* 0x000fe200000000ff */
[----:B------:R-:W-:Y:S05]  /*6f20*/  BRA `(.L_x_4556) ;  /* 0x00000b3000007947 */ /* 0x000fea0003800000 */
.L_x_4551:
        /* <DEDUP_REMOVED lines=13> */
.L_x_4565:
[----:B------:R-:W2:Y:S02]  /*7000*/  LDG.E.64 R2, [R2.64] ;  /* 0x0000002402027981 */ /* 0x000ea4000c1e1b00 */
[----:B--2---:R-:W0:Y:S01]  /*7010*/  F2F.F32.F64 R0, R2 ;  /* 0x0000000200007310 */ /* 0x004e220000301000 */
[----:B------:R-:W0:-:S14]  /*7020*/  DSETP.GEU.AND P0, PT, |R2|, c[0x2][0x0], PT ;  /* 0x008000000200762a */ /* 0x000e1c0003f0e200 */
[----:B0-----:R-:W-:-:S05]  /*7030*/  @!P0 FMUL R0, R0, 1.175494350822287508e-38 ;  /* 0x0080000000008820 */ /* 0x001fca0000400000 */
[----:B------:R-:W-:Y:S01]  /*7040*/  F2FP.PACK_AB R0, RZ, R0 ;  /* 0x00000000ff00723e */ /* 0x000fe200000000ff */
[----:B------:R-:W-:Y:S05]  /*7050*/  BRA `(.L_x_4556) ;  /* 0x00000a0000007947 */ /* 0x000fea0003800000 */
.L_x_4564:
        /* <DEDUP_REMOVED lines=28> */
.L_x_4567:
        /* <DEDUP_REMOVED lines=15> */
.L_x_4566:
[----:B------:R-:W2:Y:S02]  /*7310*/  LDG.E.U16 R0, [R2.64] ;  /* 0x0000002402007981 */ /* 0x000ea4000c1e1500 */
[----:B--2---:R-:W-:-:S04]  /*7320*/  PRMT R0, RZ, 0x5410, R0 ;  /* 0x00005410ff007816 */ /* 0x004fc80000000000 */
[----:B------:R-:W-:Y:S01]  /*7330*/  F2FP.PACK_AB R0, RZ, R0 ;  /* 0x00000000ff00723e */ /* 0x000fe200000000ff */
[----:B------:R-:W-:Y:S05]  /*7340*/  BRA `(.L_x_4556) ;  /* 0x0000071000007947 */ /* 0x000fea0003800000 */
.L_x_4563:
        /* <DEDUP_REMOVED lines=12> */
.L_x_4570:
        /* <DEDUP_REMOVED lines=21> */
.L_x_4574:
[----:B------:R-:W-:Y:S05]  /*7560*/  BSYNC B1 ;  /* 0x0000000000017941 */ /* 0x000fea0003800000 */
.L_x_4573:
[----:B------:R-:W-:Y:S01]  /*7570*/  LEA R3, R0, 0x3b800000, 0x17 ;  /* 0x3b80000000037811 */ /* 0x000fe200078eb8ff */
[----:B------:R-:W-:-:S05]  /*7580*/  IMAD.SHL.U32 R0, R2, 0x100000, RZ ;  /* 0x0010000002007824 */ /* 0x000fca00078e00ff */
[----:B------:R-:W-:Y:S02]  /*7590*/  LOP3.LUT R0, R3, R0, R4, 0xfe, !PT ;  /* 0x0000000003007212 */ /* 0x000fe400078efe04 */
.L_x_4572:
[----:B------:R-:W-:Y:S05]  /*75a0*/  BSYNC B0 ;  /* 0x0000000000007941 */ /* 0x000fea0003800000 */
.L_x_4571:
[----:B------:R-:W-:Y:S01]  /*75b0*/  F2FP.PACK_AB R0, RZ, R0 ;  /* 0x00000000ff00723e */ /* 0x000fe200000000ff */
[----:B------:R-:W-:Y:S05]  /*75c0*/  BRA `(.L_x_4556) ;  /* 0x0000049000007947 */ /* 0x000fea0003800000 */
.L_x_4569:
        /* <DEDUP_REMOVED lines=21> */
.L_x_4578:
[----:B------:R-:W-:Y:S05]  /*7720*/  BSYNC B1 ;  /* 0x0000000000017941 */ /* 0x000fea0003800000 */
.L_x_4577:
[----:B------:R-:W-:Y:S01]  /*7730*/  LEA R3, R0, 0x37800000, 0x17 ;  /* 0x3780000000037811 */ /* 0x000fe200078eb8ff */
[----:B------:R-:W-:-:S05]  /*7740*/  IMAD.SHL.U32 R0, R2, 0x200000, RZ ;  /* 0x0020000002007824 */ /* 0x000fca00078e00ff */
[----:B------:R-:W-:Y:S02]  /*7750*/  LOP3.LUT R0, R3, R0, R4, 0xfe, !PT ;  /* 0x0000000003007212 */ /* 0x000fe400078efe04 */
.L_x_4576:
[----:B------:R-:W-:Y:S05]  /*7760*/  BSYNC B0 ;  /* 0x0000000000007941 */ /* 0x000fea0003800000 */
.L_x_4575:
[----:B------:R-:W-:Y:S01]  /*7770*/  F2FP.PACK_AB R0, RZ, R0 ;  /* 0x00000000ff00723e */ /* 0x000fe200000000ff */
[----:B------:R-:W-:Y:S05]  /*7780*/  BRA `(.L_x_4556) ;  /* 0x000002d000007947 */ /* 0x000fea0003800000 */
.L_x_4568:
        /* <DEDUP_REMOVED lines=14> */
.L_x_4582:
[----:B------:R-:W-:Y:S05]  /*7870*/  BSYNC B0 ;  /* 0x0000000000007941 */ /* 0x000fea0003800000 */
.L_x_4581:
[----:B------:R-:W-:Y:S01]  /*7880*/  F2FP.PACK_AB R0, RZ, R0 ;  /* 0x00000000ff00723e */ /* 0x000fe200000000ff */
[----:B------:R-:W-:Y:S05]  /*7890*/  BRA `(.L_x_4556) ;  /* 0x000001c000007947 */ /* 0x000fea0003800000 */
.L_x_4555:
        /* <DEDUP_REMOVED lines=21> */
.L_x_4580:
[----:B------:R-:W2:Y:S02]  /*79f0*/  LDG.E.64 R2, [R2.64] ;  /* 0x0000002402027981 */ /* 0x000ea4000c1e1b00 */
[----:B--2---:R-:W0:Y:S02]  /*7a00*/  I2F.U64 R0, R2 ;  /* 0x0000000200007312 */ /* 0x004e240000301000 */
[----:B0-----:R-:W-:Y:S01]  /*7a10*/  F2FP.PACK_AB R0, RZ, R0 ;  /* 0x00000000ff00723e */ /* 0x001fe200000000ff */
[----:B------:R-:W-:Y:S05]  /*7a20*/  BRA `(.L_x_4556) ;  /* 0x0000003000007947 */ /* 0x000fea0003800000 */
.L_x_4579:
[----:B------:R-:W2:Y:S02]  /*7a30*/  LDG.E R2, [R2.64] ;  /* 0x0000002402027981 */ /* 0x000ea4000c1e1900 */
[----:B--2---:R-:W0:Y:S02]  /*7a40*/  I2F.U32 R0, R2 ;  /* 0x0000000200007306 */ /* 0x004e240000201000 */
[----:B0-----:R-:W-:-:S06]  /*7a50*/  F2FP.PACK_AB R0, RZ, R0 ;  /* 0x00000000ff00723e */ /* 0x001fcc00000000ff */
.L_x_4556:
        /* <DEDUP_REMOVED lines=23> */
.L_x_4586:
[----:B------:R-:W-:-:S06]  /*7bd0*/  HADD2.F32 R3, -RZ, R3.H0_H0 ;  /* 0x20000003ff037230 */ /* 0x000fcc0000004100 */
[----:B------:R-:W0:Y:S02]  /*7be0*/  F2I.S64.TRUNC R2, R3 ;  /* 0x0000000300027311 */ /* 0x000e24000020d900 */
[----:B0-----:R0:W-:Y:S01]  /*7bf0*/  STG.E.U8 [R16.64], R2 ;  /* 0x0000000210007986 */ /* 0x0011e2000c101124 */
[----:B------:R-:W-:Y:S05]  /*7c00*/  BRA `(.L_x_4588) ;  /* 0x00000e4000007947 */ /* 0x000fea0003800000 */
.L_x_4585:
        /* <DEDUP_REMOVED lines=10> */
.L_x_4590:
[----:B------:R-:W-:-:S06]  /*7cb0*/  HADD2.F32 R3, -RZ, R3.H0_H0 ;  /* 0x20000003ff037230 */ /* 0x000fcc0000004100 */
[----:B------:R-:W0:Y:S02]  /*7cc0*/  F2I.FTZ.TRUNC.NTZ R3, R3 ;  /* 0x0000000300037305 */ /* 0x000e24000021f100 */
[----:B0-----:R0:W-:Y:S01]  /*7cd0*/  STG.E [R16.64], R3 ;  /* 0x0000000310007986 */ /* 0x0011e2000c101924 */
[----:B------:R-:W-:Y:S05]  /*7ce0*/  BRA `(.L_x_4588) ;  /* 0x00000d6000007947 */ /* 0x000fea0003800000 */
.L_x_4589:
[----:B------:R-:W-:-:S06]  /*7cf0*/  HADD2.F32 R3, -RZ, R3.H0_H0 ;  /* 0x20000003ff037230 */ /* 0x000fcc0000004100 */
[----:B------:R-:W0:Y:S02]  /*7d00*/  F2I.FTZ.TRUNC.NTZ R3, R3 ;  /* 0x0000000300037305 */ /* 0x000e24000021f100 */
[----:B0-----:R0:W-:Y:S01]  /*7d10*/  STG.E.U16 [R16.64], R3 ;  /* 0x0000000310007986 */ /* 0x0011e2000c101524 */
[----:B------:R-:W-:Y:S05]  /*7d20*/  BRA `(.L_x_4588) ;  /* 0x00000d2000007947 */ /* 0x000fea0003800000 */
.L_x_4584:
        /* <DEDUP_REMOVED lines=9> */
.L_x_4592:
[----:B------:R0:W-:Y:S01]  /*7dc0*/  STG.E.U16 [R16.64], R3 ;  /* 0x0000000310007986 */ /* 0x0001e2000c101524 */
[----:B------:R-:W-:Y:S05]  /*7dd0*/  BRA `(.L_x_4588) ;  /* 0x00000c7000007947 */ /* 0x000fea0003800000 */
.L_x_4591:
        /* <DEDUP_REMOVED lines=10> */
.L_x_4594:
[----:B------:R-:W-:-:S05]  /*7e80*/  HADD2.F32 R0, -RZ, R3.H0_H0 ;  /* 0x20000003ff007230 */ /* 0x000fca0000004100 */
[----:B------:R-:W-:-:S04]  /*7e90*/  F2FP.PACK_AB R0, RZ, R0 ;  /* 0x00000000ff00723e */ /* 0x000fc800000000ff */
[----:B------:R-:W-:-:S05]  /*7ea0*/  PRMT R0, R0, 0x5410, RZ ;  /* 0x0000541000007816 */ /* 0x000fca00000000ff */
[----:B------:R0:W-:Y:S01]  /*7eb0*/  STG.E [R16.64], R0 ;  /* 0x0000000010007986 */ /* 0x0001e2000c101924 */
[----:B------:R-:W-:Y:S05]  /*7ec0*/  BRA `(.L_x_4588) ;  /* 0x00000b8000007947 */ /* 0x000fea0003800000 */
.L_x_4593:
[----:B------:R-:W-:-:S05]  /*7ed0*/  HADD2.F32 R2, -RZ, R3.H0_H0 ;  /* 0x20000003ff027230 */ /* 0x000fca0000004100 */
[----:B------:R-:W-:-:S06]  /*7ee0*/  FMUL.FTZ R2, R2, 1 ;  /* 0x3f80000002027820 */ /* 0x000fcc0000410000 */
[----:B------:R-:W0:Y:S02]  /*7ef0*/  F2F.F64.F32 R2, R2 ;  /* 0x0000000200027310 */ /* 0x000e240000201800 */
[----:B0-----:R0:W-:Y:S01]  /*7f00*/  STG.E.64 [R16.64], R2 ;  /* 0x0000000210007986 */ /* 0x0011e2000c101b24 */
[----:B------:R-:W-:Y:S05]  /*7f10*/  BRA `(.L_x_4588) ;  /* 0x00000b3000007947 */ /* 0x000fea0003800000 */
.L_x_4583:
        /* <DEDUP_REMOVED lines=13> */
.L_x_4597:
[----:B------:R-:W-:Y:S01]  /*7ff0*/  HADD2.F32 R3, -RZ, R3.H0_H0 ;  /* 0x20000003ff037230 */ /* 0x000fe20000004100 */
[----:B------:R-:W-:-:S04]  /*8000*/  CS2R R6, SRZ ;  /* 0x0000000000067805 */ /* 0x000fc8000001ff00 */
[----:B------:R-:W-:-:S04]  /*8010*/  FMUL.FTZ R3, R3, 1 ;  /* 0x3f80000003037820 */ /* 0x000fc80000410000 */
[----:B------:R-:W0:Y:S02]  /*8020*/  F2F.F64.F32 R4, R3 ;  /* 0x0000000300047310 */ /* 0x000e240000201800 */
[----:B0-----:R0:W-:Y:S01]  /*8030*/  STG.E.128 [R16.64], R4 ;  /* 0x0000000410007986 */ /* 0x0011e2000c101d24 */
[----:B------:R-:W-:Y:S05]  /*8040*/  BRA `(.L_x_4588) ;  /* 0x00000a0000007947 */ /* 0x000fea0003800000 */
.L_x_4596:
        /* <DEDUP_REMOVED lines=21> */
.L_x_4601:
[----:B------:R-:W-:Y:S05]  /*81a0*/  BSYNC B0 ;  /* 0x0000000000007941 */ /* 0x000fea0003800000 */
.L_x_4600:
[----:B------:R-:W-:-:S05]  /*81b0*/  LOP3.LUT R3, R0, R3, RZ, 0xfc, !PT ;  /* 0x0000000300037212 */ /* 0x000fca00078efcff */
[----:B------:R0:W-:Y:S01]  /*81c0*/  STG.E.U8 [R16.64], R3 ;  /* 0x0000000310007986 */ /* 0x0001e2000c101124 */
[----:B------:R-:W-:Y:S05]  /*81d0*/  BRA `(.L_x_4588) ;  /* 0x0000087000007947 */ /* 0x000fea0003800000 */
.L_x_4599:
        /* <DEDUP_REMOVED lines=13> */
.L_x_4603:
[----:B------:R-:W-:Y:S01]  /*82b0*/  IMAD.MOV.U32 R0, RZ, RZ, 0x7f ;  /* 0x0000007fff007424 */ /* 0x000fe200078e00ff */
[----:B------:R-:W-:-:S04]  /*82c0*/  ISETP.GT.U32.AND P0, PT, R2, 0x7f800000, PT ;  /* 0x7f8000000200780c */ /* 0x000fc80003f04070 */
[----:B------:R-:W-:-:S04]  /*82d0*/  SEL R0, R0, 0x7c, P0 ;  /* 0x0000007c00007807 */ /* 0x000fc80000000000 */
.L_x_4604:
[----:B------:R-:W-:Y:S05]  /*82e0*/  BSYNC B0 ;  /* 0x0000000000007941 */ /* 0x000fea0003800000 */
.L_x_4602:
[----:B------:R-:W-:-:S04]  /*82f0*/  LOP3.LUT R2, R3, 0x80000000, RZ, 0xc0, !PT ;  /* 0x8000000003027812 */ /* 0x000fc800078ec0ff */
[----:B------:R-:W-:-:S04]  /*8300*/  SHF.R.U32.HI R3, RZ, 0x18, R2 ;  /* 0x00000018ff037819 */ /* 0x000fc80000011602 */
[----:B------:R-:W-:-:S05]  /*8310*/  LOP3.LUT R3, R0, R3, RZ, 0xfc, !PT ;  /* 0x0000000300037212 */ /* 0x000fca00078efcff */
[----:B------:R0:W-:Y:S01]  /*8320*/  STG.E.U8 [R16.64], R3 ;  /* 0x0000000310007986 */ /* 0x0001e2000c101124 */
[----:B------:R-:W-:Y:S05]  /*8330*/  BRA `(.L_x_4588) ;  /* 0x0000071000007947 */ /* 0x000fea0003800000 */
.L_x_4598:
[----:B------:R-:W-:-:S05]  /*8340*/  HADD2.F32 R0, -RZ, R3.H0_H0 ;  /* 0x20000003ff007230 */ /* 0x000fca0000004100 */
[----:B------:R-:W-:-:S05]  /*8350*/  F2FP.BF16.PACK_AB R0, RZ, R0 ;  /* 0x00000000ff00723e */ /* 0x000fca00000010ff */
[----:B------:R0:W-:Y:S01]  /*8360*/  STG.E.U16 [R16.64], R0 ;  /* 0x0000000010007986 */ /* 0x0001e2000c101524 */
[----:B------:R-:W-:Y:S05]  /*8370*/  BRA `(.L_x_4588) ;  /* 0x000006d000007947 */ /* 0x000fea0003800000 */
.L_x_4595:
        /* <DEDUP_REMOVED lines=12> */
.L_x_4607:
        /* <DEDUP_REMOVED lines=17> */
.L_x_4610:
[----:B------:R-:W-:-:S04]  /*8550*/  LOP3.LUT R2, R3, 0x80000000, RZ, 0xc0, !PT ;  /* 0x8000000003027812 */ /* 0x000fc800078ec0ff */
[----:B------:R-:W-:-:S04]  /*8560*/  SHF.R.U32.HI R3, RZ, 0x18, R2 ;  /* 0x00000018ff037819 */ /* 0x000fc80000011602 */
[----:B------:R-:W-:-:S04]  /*8570*/  LOP3.LUT R0, R0, R3, RZ, 0xfc, !PT ;  /* 0x0000000300007212 */ /* 0x000fc800078efcff */
[----:B------:R-:W-:Y:S02]  /*8580*/  PRMT R8, R0, 0x7610, R8 ;  /* 0x0000761000087816 */ /* 0x000fe40000000008 */
.L_x_4609:
[----:B------:R-:W-:Y:S05]  /*8590*/  BSYNC B0 ;  /* 0x0000000000007941 */ /* 0x000fea0003800000 */
.L_x_4608:
[----:B------:R0:W-:Y:S01]  /*85a0*/  STG.E.U8 [R16.64], R8 ;  /* 0x0000000810007986 */ /* 0x0001e2000c101124 */
[----:B------:R-:W-:Y:S05]  /*85b0*/  BRA `(.L_x_4588) ;  /* 0x0000049000007947 */ /* 0x000fea0003800000 */
.L_x_4606:
        /* <DEDUP_REMOVED lines=17> */
.L_x_4613:
[----:B------:R-:W-:-:S04]  /*86d0*/  LOP3.LUT R2, R3, 0x80000000, RZ, 0xc0, !PT ;  /* 0x8000000003027812 */ /* 0x000fc800078ec0ff */
[----:B------:R-:W-:-:S04]  /*86e0*/  SHF.R.U32.HI R3, RZ, 0x18, R2 ;  /* 0x00000018ff037819 */ /* 0x000fc80000011602 */
[----:B------:R-:W-:-:S04]  /*86f0*/  LOP3.LUT R0, R0, R3, RZ, 0xfc, !PT ;  /* 0x0000000300007212 */ /* 0x000fc800078efcff */
[----:B------:R-:W-:Y:S02]  /*8700*/  PRMT R8, R0, 0x7610, R8 ;  /* 0x0000761000087816 */ /* 0x000fe40000000008 */
.L_x_4612:
[----:B------:R-:W-:Y:S05]  /*8710*/  BSYNC B0 ;  /* 0x0000000000007941 */ /* 0x000fea0003800000 */
.L_x_4611:
[----:B------:R0:W-:Y:S01]  /*8720*/  STG.E.U8 [R16.64], R8 ;  /* 0x0000000810007986 */ /* 0x0001e2000c101124 */
[----:B------:R-:W-:Y:S05]  /*8730*/  BRA `(.L_x_4588) ;  /* 0x0000031000007947 */ /* 0x000fea0003800000 */
.L_x_4605:
        /* <DEDUP_REMOVED lines=22> */
.L_x_4587:
        /* <DEDUP_REMOVED lines=20> */
.L_x_4615:
[----:B------:R-:W-:-:S06]  /*89e0*/  HADD2.F32 R3, -RZ, R3.H0_H0 ;  /* 0x20000003ff037230 */ /* 0x000fcc0000004100 */
[----:B------:R-:W0:Y:S02]  /*89f0*/  F2I.U64.TRUNC R2, R3 ;  /* 0x0000000300027311 */ /* 0x000e24000020d800 */
[----:B0-----:R0:W-:Y:S01]  /*8a00*/  STG.E.64 [R16.64], R2 ;  /* 0x0000000210007986 */ /* 0x0011e2000c101b24 */
[----:B------:R-:W-:Y:S05]  /*8a10*/  BRA `(.L_x_4588) ;  /* 0x0000003000007947 */ /* 0x000fea0003800000 */
.L_x_4614:
[----:B------:R-:W-:-:S06]  /*8a20*/  HADD2.F32 R3, -RZ, R3.H0_H0 ;  /* 0x20000003ff037230 */ /* 0x000fcc0000004100 */
[----:B------:R-:W0:Y:S02]  /*8a30*/  F2I.FTZ.U32.TRUNC.NTZ R3, R3 ;  /* 0x0000000300037305 */ /* 0x000e24000021f000 */
[----:B0-----:R0:W-:Y:S02]  /*8a40*/  STG.E [R16.64], R3 ;  /* 0x0000000310007986 */ /* 0x0011e4000c101924 */
.L_x_4588:
[----:B------:R-:W-:Y:S02]  /*8a50*/  IADD3 R19, R19, 0x80, RZ ;  /* 0x0000008013137810 */ /* 0x000fe40007ffe0ff */
.L_x_4483:
[----:B------:R-:W-:Y:S05]  /*8a60*/  BSYNC B6 ;  /* 0x0000000000067941 */ /* 0x000fea0003800000 */
.L_x_4482:
        /* <DEDUP_REMOVED lines=230> */
.L_x_4616:
        /* <DEDUP_REMOVED lines=20> */
.L_x_4620:
[----:B------:R-:W2:Y:S02]  /*9a10*/  LDG.E.U8 R2, [R2.64] ;  /* 0x0000002402027981 */ /* 0x000ea4000c1e1100 */
[----:B--2---:R-:W0:Y:S02]  /*9a20*/  I2F.U16 R0, R2 ;  /* 0x0000000200007306 */ /* 0x004e240000101000 */
[----:B0-----:R-:W-:Y:S01]  /*9a30*/  F2FP.PACK_AB R0, RZ, R0 ;  /* 0x00000000ff00723e */ /* 0x001fe200000000ff */
[----:B------:R-:W-:Y:S05]  /*9a40*/  BRA `(.L_x_4622) ;  /* 0x00000e1000007947 */ /* 0x000fea0003800000 */
.L_x_4619:
        /* <DEDUP_REMOVED lines=10> */
.L_x_4624:
[----:B------:R-:W2:Y:S02]  /*9af0*/  LDG.E R2, [R2.64] ;  /* 0x0000002402027981 */ /* 0x000ea4000c1e1900 */
[----:B--2---:R-:W0:Y:S02]  /*9b00*/  I2F R0, R2 ;  /* 0x0000000200007306 */ /* 0x004e240000201400 */
[----:B0-----:R-:W-:Y:S01]  /*9b10*/  F2FP.PACK_AB R0, RZ, R0 ;  /* 0x00000000ff00723e */ /* 0x001fe200000000ff */
[----:B------:R-:W-:Y:S05]  /*9b20*/  BRA `(.L_x_4622) ;  /* 0x00000d3000007947 */ /* 0x000fea0003800000 */
.L_x_4623:
[----:B------:R-:W2:Y:S02]  /*9b30*/  LDG.E.U16 R2, [R2.64] ;  /* 0x0000002402027981 */ /* 0x000ea4000c1e1500 */
[----:B--2---:R-:W0:Y:S02]  /*9b40*/  I2F.S16 R0, R2 ;  /* 0x0000000200007306 */ /* 0x004e240000101400 */
[----:B0-----:R-:W-:Y:S01]  /*9b50*/  F2FP.PACK_AB R0, RZ, R0 ;  /* 0x00000000ff00723e */ /* 0x001fe200000000ff */
[----:B------:R-:W-:Y:S05]  /*9b60*/  BRA `(.L_x_4622) ;  /* 0x00000cf000007947 */ /* 0x000fea0003800000 */
.L_x_4618:
        /* <DEDUP_REMOVED lines=9> */
.L_x_4626:
[----:B------:R0:W5:Y:S01]  /*9c00*/  LDG.E.U16 R0, [R2.64] ;  /* 0x0000002402007981 */ /* 0x000162000c1e1500 */
[----:B------:R-:W-:Y:S05]  /*9c10*/  BRA `(.L_x_4622) ;  /* 0x00000c4000007947 */ /* 0x000fea0003800000 */
.L_x_4625:
        /* <DEDUP_REMOVED lines=9> */
.L_x_4628:
[----:B------:R0:W5:Y:S01]  /*9cb0*/  LDG.E.U16 R0, [R2.64] ;  /* 0x0000002402007981 */ /* 0x000162000c1e1500 */
[----:B------:R-:W-:Y:S05]  /*9cc0*/  BRA `(.L_x_4622) ;  /* 0x00000b9000007947 */ /* 0x000fea0003800000 */
.L_x_4627:
[----:B------:R-:W2:Y:S02]  /*9cd0*/  LDG.E.64 R2, [R2.64] ;  /* 0x0000002402027981 */ /* 0x000ea4000c1e1b00 */
[----:B--2---:R-:W0:Y:S01]  /*9ce0*/  F2F.F32.F64 R0, R2 ;  /* 0x0000000200007310 */ /* 0x004e220000301000 */
[----:B------:R-:W0:-:S14]  /*9cf0*/  DSETP.GEU.AND P0, PT, |R2|, c[0x2][0x0], PT ;  /* 0x008000000200762a */ /* 0x000e1c0003f0e200 */
[----:B0-----:R-:W-:-:S05]  /*9d00*/  @!P0 FMUL R0, R0, 1.175494350822287508e-38 ;  /* 0x0080000000008820 */ /* 0x001fca0000400000 */
[----:B------:R-:W-:Y:S01]  /*9d10*/  F2FP.PACK_AB R0, RZ, R0 ;  /* 0x00000000ff00723e */ /* 0x000fe200000000ff */
[----:B------:R-:W-:Y:S05]  /*9d20*/  BRA `(.L_x_4622) ;  /* 0x00000b3000007947 */ /* 0x000fea0003800000 */
.L_x_4617:
        /* <DEDUP_REMOVED lines=13> */
.L_x_4631:
[----:B------:R-:W2:Y:S02]  /*9e00*/  LDG.E.64 R2, [R2.64] ;  /* 0x0000002402027981 */ /* 0x000ea4000c1e1b00 */
[----:B--2---:R-:W0:Y:S01]  /*9e10*/  F2F.F32.F64 R0, R2 ;  /* 0x0000000200007310 */ /* 0x004e220000301000 */
[----:B------:R-:W0:-:S14]  /*9e20*/  DSETP.GEU.AND P0, PT, |R2|, c[0x2][0x0], PT ;  /* 0x008000000200762a */ /* 0x000e1c0003f0e200 */
[----:B0-----:R-:W-:-:S05]  /*9e30*/  @!P0 FMUL R0, R0, 1.175494350822287508e-38 ;  /* 0x0080000000008820 */ /* 0x001fca0000400000 */
[----:B------:R-:W-:Y:S01]  /*9e40*/  F2FP.PACK_AB R0, RZ, R0 ;  /* 0x00000000ff00723e */ /* 0x000fe200000000ff */
[----:B------:R-:W-:Y:S05]  /*9e50*/  BRA `(.L_x_4622) ;  /* 0x00000a0000007947 */ /* 0x000fea0003800000 */
.L_x_4630:
        /* <DEDUP_REMOVED lines=28> */
.L_x_4633:
        /* <DEDUP_REMOVED lines=15> */
.L_x_4632:
[----:B------:R-:W2:Y:S02]  /*a110*/  LDG.E.U16 R0, [R2.64] ;  /* 0x0000002402007981 */ /* 0x000ea4000c1e1500 */
[----:B--2---:R-:W-:-:S04]  /*a120*/  PRMT R0, RZ, 0x5410, R0 ;  /* 0x00005410ff007816 */ /* 0x004fc80000000000 */
[----:B------:R-:W-:Y:S01]  /*a130*/  F2FP.PACK_AB R0, RZ, R0 ;  /* 0x00000000ff00723e */ /* 0x000fe200000000ff */
[----:B------:R-:W-:Y:S05]  /*a140*/  BRA `(.L_x_4622) ;  /* 0x0000071000007947 */ /* 0x000fea0003800000 */
.L_x_4629:
        /* <DEDUP_REMOVED lines=12> */
.L_x_4636:
        /* <DEDUP_REMOVED lines=21> */
.L_x_4640:
[----:B------:R-:W-:Y:S05]  /*a360*/  BSYNC B1 ;  /* 0x0000000000017941 */ /* 0x000fea0003800000 */
.L_x_4639:
[----:B------:R-:W-:Y:S01]  /*a370*/  LEA R3, R0, 0x3b800000, 0x17 ;  /* 0x3b80000000037811 */ /* 0x000fe200078eb8ff */
[----:B------:R-:W-:-:S05]  /*a380*/  IMAD.SHL.U32 R0, R2, 0x100000, RZ ;  /* 0x0010000002007824 */ /* 0x000fca00078e00ff */
[----:B------:R-:W-:Y:S02]  /*a390*/  LOP3.LUT R0, R3, R0, R4, 0xfe, !PT ;  /* 0x0000000003007212 */ /* 0x000fe400078efe04 */
.L_x_4638:
[----:B------:R-:W-:Y:S05]  /*a3a0*/  BSYNC B0 ;  /* 0x0000000000007941 */ /* 0x000fea0003800000 */
.L_x_4637:
[----:B------:R-:W-:Y:S01]  /*a3b0*/  F2FP.PACK_AB R0, RZ, R0 ;  /* 0x00000000ff00723e */ /* 0x000fe200000000ff */
[----:B------:R-:W-:Y:S05]  /*a3c0*/  BRA `(.L_x_4622) ;  /* 0x0000049000007947 */ /* 0x000fea0003800000 */
.L_x_4635:
        /* <DEDUP_REMOVED lines=21> */
.L_x_4644:
[----:B------:R-:W-:Y:S05]  /*a520*/  BSYNC B1 ;  /* 0x0000000000017941 */ /* 0x000fea0003800000 */
.L_x_4643:
[----:B------:R-:W-:Y:S01]  /*a530*/  LEA R3, R0, 0x37800000, 0x17 ;  /* 0x3780000000037811 */ /* 0x000fe200078eb8ff */
[----:B------:R-:W-:-:S05]  /*a540*/  IMAD.SHL.U32 R0, R2, 0x200000, RZ ;  /* 0x0020000002007824 */ /* 0x000fca00078e00ff */
[----:B------:R-:W-:Y:S02]  /*a550*/  LOP3.LUT R0, R3, R0, R4, 0xfe, !PT ;  /* 0x0000000003007212 */ /* 0x000fe400078efe04 */
.L_x_4642:
[----:B------:R-:W-:Y:S05]  /*a560*/  BSYNC B0 ;  /* 0x0000000000007941 */ /* 0x000fea0003800000 */
.L_x_4641:
[----:B------:R-:W-:Y:S01]  /*a570*/  F2FP.PACK_AB R0, RZ, R0 ;  /* 0x00000000ff00723e */ /* 0x000fe200000000ff */
[----:B------:R-:W-:Y:S05]  /*a580*/  BRA `(.L_x_4622) ;  /* 0x000002d000007947 */ /* 0x000fea0003800000 */
.L_x_4634:
        /* <DEDUP_REMOVED lines=14> */
.L_x_4648:
[----:B------:R-:W-:Y:S05]  /*a670*/  BSYNC B0 ;  /* 0x0000000000007941 */ /* 0x000fea0003800000 */
.L_x_4647:
[----:B------:R-:W-:Y:S01]  /*a680*/  F2FP.PACK_AB R0, RZ, R0 ;  /* 0x00000000ff00723e */ /* 0x000fe200000000ff */
[----:B------:R-:W-:Y:S05]  /*a690*/  BRA `(.L_x_4622) ;  /* 0x000001c000007947 */ /* 0x000fea0003800000 */
.L_x_4621:
        /* <DEDUP_REMOVED lines=21> */
.L_x_4646:
[----:B------:R-:W2:Y:S02]  /*a7f0*/  LDG.E.64 R2, [R2.64] ;  /* 0x0000002402027981 */ /* 0x000ea4000c1e1b00 */
[----:B--2---:R-:W0:Y:S02]  /*a800*/  I2F.U64 R0, R2 ;  /* 0x0000000200007312 */ /* 0x004e240000301000 */
[----:B0-----:R-:W-:Y:S01]  /*a810*/  F2FP.PACK_AB R0, RZ, R0 ;  /* 0x00000000ff00723e */ /* 0x001fe200000000ff */
[----:B------:R-:W-:Y:S05]  /*a820*/  BRA `(.L_x_4622) ;  /* 0x0000003000007947 */ /* 0x000fea0003800000 */
.L_x_4645:
[----:B------:R-:W2:Y:S02]  /*a830*/  LDG.E R2, [R2.64] ;  /* 0x0000002402027981 */ /* 0x000ea4000c1e1900 */
[----:B--2---:R-:W0:Y:S02]  /*a840*/  I2F.U32 R0, R2 ;  /* 0x0000000200007306 */ /* 0x004e240000201000 */
[----:B0-----:R-:W-:-:S06]  /*a850*/  F2FP.PACK_AB R0, RZ, R0 ;  /* 0x00000000ff00723e */ /* 0x001fcc00000000ff */
.L_x_4622:
        /* <DEDUP_REMOVED lines=23> */
.L_x_4652:
[----:B------:R-:W-:-:S06]  /*a9d0*/  HADD2.F32 R3, -RZ, R3.H0_H0 ;  /* 0x20000003ff037230 */ /* 0x000fcc0000004100 */
[----:B------:R-:W0:Y:S02]  /*a9e0*/  F2I.S64.TRUNC R2, R3 ;  /* 0x0000000300027311 */ /* 0x000e24000020d900 */
[----:B0-----:R-:W-:Y:S01]  /*a9f0*/  STG.E.U8 [R16.64], R2 ;  /* 0x0000000210007986 */ /* 0x001fe2000c101124 */
[----:B------:R-:W-:Y:S05]  /*aa00*/  EXIT ;  /* 0x000000000000794d */ /* 0x000fea0003800000 */
.L_x_4651:
        /* <DEDUP_REMOVED lines=10> */
.L_x_4655:
[----:B------:R-:W-:-:S06]  /*aab0*/  HADD2.F32 R3, -RZ, R3.H0_H0 ;  /* 0x20000003ff037230 */ /* 0x000fcc0000004100 */
[----:B------:R-:W0:Y:S02]  /*aac0*/  F2I.FTZ.TRUNC.NTZ R3, R3 ;  /* 0x0000000300037305 */ /* 0x000e24000021f100 */
[----:B0-----:R-:W-:Y:S01]  /*aad0*/  STG.E [R16.64], R3 ;  /* 0x0000000310007986 */ /* 0x001fe2000c101924 */
[----:B------:R-:W-:Y:S05]  /*aae0*/  EXIT ;  /* 0x000000000000794d */ /* 0x000fea0003800000 */
.L_x_4654:
[----:B------:R-:W-:-:S06]  /*aaf0*/  HADD2.F32 R3, -RZ, R3.H0_H0 ;  /* 0x20000003ff037230 */ /* 0x000fcc0000004100 */
[----:B------:R-:W0:Y:S02]  /*ab00*/  F2I.FTZ.TRUNC.NTZ R3, R3 ;  /* 0x0000000300037305 */ /* 0x000e24000021f100 */
[----:B0-----:R-:W-:Y:S01]  /*ab10*/  STG.E.U16 [R16.64], R3 ;  /* 0x0000000310007986 */ /* 0x001fe2000c101524 */
[----:B------:R-:W-:Y:S05]  /*ab20*/  EXIT ;  /* 0x000000000000794d */ /* 0x000fea0003800000 */
.L_x_4650:
        /* <DEDUP_REMOVED lines=9> */
.L_x_4657:
[----:B------:R-:W-:Y:S01]  /*abc0*/  STG.E.U16 [R16.64], R3 ;  /* 0x0000000310007986 */ /* 0x000fe2000c101524 */
[----:B------:R-:W-:Y:S05]  /*abd0*/  EXIT ;  /* 0x000000000000794d */ /* 0x000fea0003800000 */
.L_x_4656:
        /* <DEDUP_REMOVED lines=10> */
.L_x_4659:
[----:B------:R-:W-:-:S05]  /*ac80*/  HADD2.F32 R0, -RZ, R3.H0_H0 ;  /* 0x20000003ff007230 */ /* 0x000fca0000004100 */
[----:B------:R-:W-:-:S04]  /*ac90*/  F2FP.PACK_AB R0, RZ, R0 ;  /* 0x00000000ff00723e */ /* 0x000fc800000000ff */
[----:B------:R-:W-:-:S05]  /*aca0*/  PRMT R0, R0, 0x5410, RZ ;  /* 0x0000541000007816 */ /* 0x000fca00000000ff */
[----:B------:R-:W-:Y:S01]  /*acb0*/  STG.E [R16.64], R0 ;  /* 0x0000000010007986 */ /* 0x000fe2000c101924 */
[----:B------:R-:W-:Y:S05]  /*acc0*/  EXIT ;  /* 0x000000000000794d */ /* 0x000fea0003800000 */
.L_x_4658:
[----:B------:R-:W-:-:S05]  /*acd0*/  HADD2.F32 R2, -RZ, R3.H0_H0 ;  /* 0x20000003ff027230 */ /* 0x000fca0000004100 */
[----:B------:R-:W-:-:S06]  /*ace0*/  FMUL.FTZ R2, R2, 1 ;  /* 0x3f80000002027820 */ /* 0x000fcc0000410000 */
[----:B------:R-:W0:Y:S02]  /*acf0*/  F2F.F64.F32 R2, R2 ;  /* 0x0000000200027310 */ /* 0x000e240000201800 */
[----:B0-----:R-:W-:Y:S01]  /*ad00*/  STG.E.64 [R16.64], R2 ;  /* 0x0000000210007986 */ /* 0x001fe2000c101b24 */
[----:B------:R-:W-:Y:S05]  /*ad10*/  EXIT ;  /* 0x000000000000794d */ /* 0x000fea0003800000 */
.L_x_4649:
        /* <DEDUP_REMOVED lines=13> */
.L_x_4662:
[----:B------:R-:W-:Y:S01]  /*adf0*/  HADD2.F32 R3, -RZ, R3.H0_H0 ;  /* 0x20000003ff037230 */ /* 0x000fe20000004100 */
[----:B------:R-:W-:-:S04]  /*ae00*/  CS2R R6, SRZ ;  /* 0x0000000000067805 */ /* 0x000fc8000001ff00 */
[----:B------:R-:W-:-:S04]  /*ae10*/  FMUL.FTZ R3, R3, 1 ;  /* 0x3f80000003037820 */ /* 0x000fc80000410000 */
[----:B------:R-:W0:Y:S02]  /*ae20*/  F2F.F64.F32 R4, R3 ;  /* 0x0000000300047310 */ /* 0x000e240000201800 */
[----:B0-----:R-:W-:Y:S01]  /*ae30*/  STG.E.128 [R16.64], R4 ;  /* 0x0000000410007986 */ /* 0x001fe2000c101d24 */
[----:B------:R-:W-:Y:S05]  /*ae40*/  EXIT ;  /* 0x000000000000794d */ /* 0x000fea0003800000 */
.L_x_4661:
        /* <DEDUP_REMOVED lines=21> */
.L_x_4666:
[----:B------:R-:W-:Y:S05]  /*afa0*/  BSYNC B0 ;  /* 0x0000000000007941 */ /* 0x000fea0003800000 */
.L_x_4665:
[----:B------:R-:W-:-:S05]  /*afb0*/  LOP3.LUT R3, R0, R3, RZ, 0xfc, !PT ;  /* 0x0000000300037212 */ /* 0x000fca00078efcff */
[----:B------:R-:W-:Y:S01]  /*afc0*/  STG.E.U8 [R16.64], R3 ;  /* 0x0000000310007986 */ /* 0x000fe2000c101124 */
[----:B------:R-:W-:Y:S05]  /*afd0*/  EXIT ;  /* 0x000000000000794d */ /* 0x000fea0003800000 */
.L_x_4664:
        /* <DEDUP_REMOVED lines=13> */
.L_x_4668:
[----:B------:R-:W-:Y:S01]  /*b0b0*/  IMAD.MOV.U32 R0, RZ, RZ, 0x7f ;  /* 0x0000007fff007424 */ /* 0x000fe200078e00ff */
[----:B------:R-:W-:-:S04]  /*b0c0*/  ISETP.GT.U32.AND P0, PT, R2, 0x7f800000, PT ;  /* 0x7f8000000200780c */ /* 0x000fc80003f04070 */
[----:B------:R-:W-:-:S04]  /*b0d0*/  SEL R0, R0, 0x7c, P0 ;  /* 0x0000007c00007807 */ /* 0x000fc80000000000 */
.L_x_4669:
[----:B------:R-:W-:Y:S05]  /*b0e0*/  BSYNC B0 ;  /* 0x0000000000007941 */ /* 0x000fea0003800000 */
.L_x_4667:
[----:B------:R-:W-:-:S04]  /*b0f0*/  LOP3.LUT R2, R3, 0x80000000, RZ, 0xc0, !PT ;  /* 0x8000000003027812 */ /* 0x000fc800078ec0ff */
[----:B------:R-:W-:-:S04]  /*b100*/  SHF.R.U32.HI R3, RZ, 0x18, R2 ;  /* 0x00000018ff037819 */ /* 0x000fc80000011602 */
[----:B------:R-:W-:-:S05]  /*b110*/  LOP3.LUT R3, R0, R3, RZ, 0xfc, !PT ;  /* 0x0000000300037212 */ /* 0x000fca00078efcff */
[----:B------:R-:W-:Y:S01]  /*b120*/  STG.E.U8 [R16.64], R3 ;  /* 0x0000000310007986 */ /* 0x000fe2000c101124 */
[----:B------:R-:W-:Y:S05]  /*b130*/  EXIT ;  /* 0x000000000000794d */ /* 0x000fea0003800000 */
.L_x_4663:
[----:B------:R-:W-:-:S05]  /*b140*/  HADD2.F32 R0, -RZ, R3.H0_H0 ;  /* 0x20000003ff007230 */ /* 0x000fca0000004100 */
[----:B------:R-:W-:-:S05]  /*b150*/  F2FP.BF16.PACK_AB R0, RZ, R0 ;  /* 0x00000000ff00723e */ /* 0x000fca00000010ff */
[----:B------:R-:W-:Y:S01]  /*b160*/  STG.E.U16 [R16.64], R0 ;  /* 0x0000000010007986 */ /* 0x000fe2000c101524 */
[----:B------:R-:W-:Y:S05]  /*b170*/  EXIT ;  /* 0x000000000000794d */ /* 0x000fea0003800000 */
.L_x_4660:
        /* <DEDUP_REMOVED lines=12> */
.L_x_4672:
        /* <DEDUP_REMOVED lines=17> */
.L_x_4675:
[----:B------:R-:W-:-:S04]  /*b350*/  LOP3.LUT R2, R3, 0x80000000, RZ, 0xc0, !PT ;  /* 0x8000000003027812 */ /* 0x000fc800078ec0ff */
[----:B------:R-:W-:-:S04]  /*b360*/  SHF.R.U32.HI R3, RZ, 0x18, R2 ;  /* 0x00000018ff037819 */ /* 0x000fc80000011602 */
[----:B------:R-:W-:-:S04]  /*b370*/  LOP3.LUT R0, R0, R3, RZ, 0xfc, !PT ;  /* 0x0000000300007212 */ /* 0x000fc800078efcff */
[----:B------:R-:W-:Y:S02]  /*b380*/  PRMT R8, R0, 0x7610, R8 ;  /* 0x0000761000087816 */ /* 0x000fe40000000008 */
.L_x_4674:
[----:B------:R-:W-:Y:S05]  /*b390*/  BSYNC B0 ;  /* 0x0000000000007941 */ /* 0x000fea0003800000 */
.L_x_4673:
[----:B------:R-:W-:Y:S01]  /*b3a0*/  STG.E.U8 [R16.64], R8 ;  /* 0x0000000810007986 */ /* 0x000fe2000c101124 */
[----:B------:R-:W-:Y:S05]  /*b3b0*/  EXIT ;  /* 0x000000000000794d */ /* 0x000fea0003800000 */
.L_x_4671:
        /* <DEDUP_REMOVED lines=17> */
.L_x_4678:
[----:B------:R-:W-:-:S04]  /*b4d0*/  LOP3.LUT R2, R3, 0x80000000, RZ, 0xc0, !PT ;  /* 0x8000000003027812 */ /* 0x000fc800078ec0ff */
[----:B------:R-:W-:-:S04]  /*b4e0*/  SHF.R.U32.HI R3, RZ, 0x18, R2 ;  /* 0x00000018ff037819 */ /* 0x000fc80000011602 */
[----:B------:R-:W-:-:S04]  /*b4f0*/  LOP3.LUT R0, R0, R3, RZ, 0xfc, !PT ;  /* 0x0000000300007212 */ /* 0x000fc800078efcff */
[----:B------:R-:W-:Y:S02]  /*b500*/  PRMT R8, R0, 0x7610, R8 ;  /* 0x0000761000087816 */ /* 0x000fe40000000008 */
.L_x_4677:
[----:B------:R-:W-:Y:S05]  /*b510*/  BSYNC B0 ;  /* 0x0000000000007941 */ /* 0x000fea0003800000 */
.L_x_4676:
[----:B------:R-:W-:Y:S01]  /*b520*/  STG.E.U8 [R16.64], R8 ;  /* 0x0000000810007986 */ /* 0x000fe2000c101124 */
[----:B------:R-:W-:Y:S05]  /*b530*/  EXIT ;  /* 0x000000000000794d */ /* 0x000fea0003800000 */
.L_x_4670:
        /* <DEDUP_REMOVED lines=22> */
.L_x_4653:
        /* <DEDUP_REMOVED lines=20> */
.L_x_4680:
[----:B------:R-:W-:-:S06]  /*b7e0*/  HADD2.F32 R3, -RZ, R3.H0_H0 ;  /* 0x20000003ff037230 */ /* 0x000fcc0000004100 */
[----:B------:R-:W0:Y:S02]  /*b7f0*/  F2I.U64.TRUNC R2, R3 ;  /* 0x0000000300027311 */ /* 0x000e24000020d800 */
[----:B0-----:R-:W-:Y:S01]  /*b800*/  STG.E.64 [R16.64], R2 ;  /* 0x0000000210007986 */ /* 0x001fe2000c101b24 */
[----:B------:R-:W-:Y:S05]  /*b810*/  EXIT ;  /* 0x000000000000794d */ /* 0x000fea0003800000 */
.L_x_4679:
[----:B------:R-:W-:-:S06]  /*b820*/  HADD2.F32 R3, -RZ, R3.H0_H0 ;  /* 0x20000003ff037230 */ /* 0x000fcc0000004100 */
[----:B------:R-:W0:Y:S02]  /*b830*/  F2I.FTZ.U32.TRUNC.NTZ R3, R3 ;  /* 0x0000000300037305 */ /* 0x000e24000021f000 */
[----:B0-----:R-:W-:Y:S01]  /*b840*/  STG.E [R16.64], R3 ;  /* 0x0000000310007986 */ /* 0x001fe2000c101924 */
[----:B------:R-:W-:Y:S05]  /*b850*/  EXIT ;  /* 0x000000000000794d */ /* 0x000fea0003800000 */
.L_x_4681:
        /* <DEDUP_REMOVED lines=10> */
.L_x_10329:


//--------------------- .text._ZN2at6native27unrolled_elementwise_kernelIZZZNS0_17logit_kernel_cudaERNS_18TensorIteratorBaseERKN3c106ScalarEENKUlvE_clEvENKUlvE1_clEvEUlNS4_4HalfEE_St5arrayIPcLm2EELi4E23TrivialOffsetCalculatorILi1EjESG_NS0_6memory12LoadWithCastILi1EEENSH_13StoreWithCastILi1EEEEEviT_T0_T2_T3_T4_T5_ --------------------------
	.section	.text._ZN2at6native27unrolled_elementwise_kernelIZZZNS0_17logit_kernel_cudaERNS_18TensorIteratorBaseERKN3c106ScalarEENKUlvE_clEvENKUlvE1_clEvEUlNS4_4HalfEE_St5arrayIPcLm2EELi4E23TrivialOffsetCalculatorILi1EjESG_NS0_6memory12LoadWithCastILi1EEENSH_13StoreWithCastILi1EEEEEviT_T0_T2_T3_T4_T5_,"ax",@progbits
	.sectioninfo	@"SHI_REGISTERS=28"
	.align	128
        .global         _ZN2at6native27unrolled_elementwise_kernelIZZZNS0_17logit_kernel_cudaERNS_18TensorIteratorBaseERKN3c106ScalarEENKUlvE_clEvENKUlvE1_clEvEUlNS4_4HalfEE_St5arrayIPcLm2EELi4E23TrivialOffsetCalculatorILi1EjESG_NS0_6memory12LoadWithCastILi1EEENSH_13StoreWithCastILi1EEEEEviT_T0_T2_T3_T4_T5_
        .type           _ZN2at6native27unrolled_elementwise_kernelIZZZNS0_17logit_kernel_cudaERNS_18TensorIteratorBaseERKN3c106ScalarEENKUlvE_clEvENKUlvE1_clEvEUlNS4_4HalfEE_St5arrayIPcLm2EELi4E23TrivialOffsetCalculatorILi1EjESG_NS0_6memory12LoadWithCastILi1EEENSH_13StoreWithCastILi1EEEEEviT_T0_T2_T3_T4_T5_,@function
        .size           _ZN2at6native27unrolled_elementwise_kernelIZZZNS0_17logit_kernel_cudaERNS_18TensorIteratorBaseERKN3c106ScalarEENKUlvE_clEvENKUlvE1_clEvEUlNS4_4HalfEE_St5arrayIPcLm2EELi4E23TrivialOffsetCalculatorILi1EjESG_NS0_6memory12LoadWithCastILi1EEENSH_13StoreWithCastILi1EEEEEviT_T0_T2_T3_T4_T5_,(.L_x_10330 - _ZN2at6native27unrolled_elementwise_kernelIZZZNS0_17logit_kernel_cudaERNS_18TensorIteratorBaseERKN3c106ScalarEENKUlvE_clEvENKUlvE1_clEvEUlNS4_4HalfEE_St5arrayIPcLm2EELi4E23TrivialOffsetCalculatorILi1EjESG_NS0_6memory12LoadWithCastILi1EEENSH_13StoreWithCastILi1EEEEEviT_T0_T2_T3_T4_T5_)
        .other          _ZN2at6native27unrolled_elementwise_kernelIZZZNS0_17logit_kernel_cudaERNS_18TensorIteratorBaseERKN3c106ScalarEENKUlvE_clEvENKUlvE1_clEvEUlNS4_4HalfEE_St5arrayIPcLm2EELi4E23TrivialOffsetCalculatorILi1EjESG_NS0_6memory12LoadWithCastILi1EEENSH_13StoreWithCastILi1EEEEEviT_T0_T2_T3_T4_T5_,@"STO_CUDA_ENTRY STV_DEFAULT"
_ZN2at6native27unrolled_elementwise_kernelIZZZNS0_17logit_kernel_cudaERNS_18TensorIteratorBaseERKN3c106ScalarEENKUlvE_clEvENKUlvE1_clEvEUlNS4_4HalfEE_St5arrayIPcLm2EELi4E23TrivialOffsetCalculatorILi1EjESG_NS0_6memory12LoadWithCastILi1EEENSH_13StoreWithCastILi1EEEEEviT_T0_T2_T3_T4_T5_:
.text._ZN2at6native27unrolled_elementwise_kernelIZZZNS0_17logit_kernel_cudaERNS_18TensorIteratorBaseERKN3c106ScalarEENKUlvE_clEvENKUlvE1_clEvEUlNS4_4HalfEE_St5arrayIPcLm2EELi4E23TrivialOffsetCalculatorILi1EjESG_NS0_6memory12LoadWithCastILi1EEENSH_13StoreWithCastILi1EEEEEviT_T0_T2_T3_T4_T5_:
        /* <DEDUP_REMOVED lines=32> */
.L_x_4687:
[----:B------:R-:W2:Y:S02]  /*0200*/  LDG.E.U8 R2, [R2.64] ;  /* 0x0000002402027981 */ /* 0x000ea4000c1e1100 */
[----:B--2---:R-:W0:Y:S02]  /*0210*/  I2F.U16 R0, R2 ;  /* 0x0000000200007306 */ /* 0x004e240000101000 */
[----:B0-----:R-:W-:-:S04]  /*0220*/  F2FP.PACK_AB R0, RZ, R0 ;  /* 0x00000000ff00723e */ /* 0x001fc800000000ff */
[----:B------:R-:W-:Y:S01]  /*0230*/  PRMT R22, R0, 0x7610, R22 ;  /* 0x0000761000167816 */ /* 0x000fe20000000016 */
[----:B------:R-:W-:Y:S05]  /*0240*/  BRA `(.L_x_4689) ;  /* 0x00000ee000007947 */ /* 0x000fea0003800000 */
.L_x_4686:
        /* <DEDUP_REMOVED lines=11> */
.L_x_4691:
[----:B------:R-:W2:Y:S02]  /*0300*/  LDG.E R2, [R2.64] ;  /* 0x0000002402027981 */ /* 0x000ea4000c1e1900 */
[----:B--2---:R-:W0:Y:S02]  /*0310*/  I2F R0, R2 ;  /* 0x0000000200007306 */ /* 0x004e240000201400 */
[----:B0-----:R-:W-:-:S04]  /*0320*/  F2FP.PACK_AB R0, RZ, R0 ;  /* 0x00000000ff00723e */ /* 0x001fc800000000ff */
[----:B------:R-:W-:Y:S01]  /*0330*/  PRMT R22, R0, 0x7610, R22 ;  /* 0x0000761000167816 */ /* 0x000fe20000000016 */
[----:B------:R-:W-:Y:S05]  /*0340*/  BRA `(.L_x_4689) ;  /* 0x00000de000007947 */ /* 0x000fea0003800000 */
.L_x_4690:
[----:B------:R-:W2:Y:S02]  /*0350*/  LDG.E.U16 R2, [R2.64] ;  /* 0x0000002402027981 */ /* 0x000ea4000c1e1500 */
[----:B--2---:R-:W0:Y:S02]  /*0360*/  I2F.S16 R0, R2 ;  /* 0x0000000200007306 */ /* 0x004e240000101400 */
[----:B0-----:R-:W-:-:S04]  /*0370*/  F2FP.PACK_AB R0, RZ, R0 ;  /* 0x00000000ff00723e */ /* 0x001fc800000000ff */
[----:B------:R-:W-:Y:S01]  /*0380*/  PRMT R22, R0, 0x7610, R22 ;  /* 0x0000761000167816 */ /* 0x000fe20000000016 */
[----:B------:R-:W-:Y:S05]  /*0390*/  BRA `(.L_x_4689) ;  /* 0x00000d9000007947 */ /* 0x000fea0003800000 */
.L_x_4685:
        /* <DEDUP_REMOVED lines=9> */
.L_x_4693:
[----:B------:R0:W5:Y:S01]  /*0430*/  LDG.E.U16 R22, [R2.64] ;  /* 0x0000002402167981 */ /* 0x000162000c1e1500 */
[----:B------:R-:W-:Y:S05]  /*0440*/  BRA `(.L_x_4689) ;  /* 0x00000ce000007947 */ /* 0x000fea0003800000 */
.L_x_4692:
        /* <DEDUP_REMOVED lines=9> */
.L_x_4695:
[----:B------:R0:W5:Y:S01]  /*04e0*/  LDG.E.U16 R22, [R2.64] ;  /* 0x0000002402167981 */ /* 0x000162000c1e1500 */
[----:B------:R-:W-:Y:S05]  /*04f0*/  BRA `(.L_x_4689) ;  /* 0x00000c3000007947 */ /* 0x000fea0003800000 */
.L_x_4694:
[----:B------:R-:W2:Y:S02]  /*0500*/  LDG.E.64 R2, [R2.64] ;  /* 0x0000002402027981 */ /* 0x000ea4000c1e1b00 */
[----:B--2---:R-:W0:Y:S01]  /*0510*/  F2F.F32.F64 R0, R2 ;  /* 0x0000000200007310 */ /* 0x004e220000301000 */
[----:B------:R-:W0:-:S14]  /*0520*/  DSETP.GEU.AND P0, PT, |R2|, c[0x2][0x0], PT ;  /* 0x008000000200762a */ /* 0x000e1c0003f0e200 */
[----:B0-----:R-:W-:-:S05]  /*0530*/  @!P0 FMUL R0, R0, 1.175494350822287508e-38 ;  /* 0x0080000000008820 */ /* 0x001fca0000400000 */
[----:B------:R-:W-:-:S04]  /*0540*/  F2FP.PACK_AB R0, RZ, R0 ;  /* 0x00000000ff00723e */ /* 0x000fc800000000ff */
[----:B------:R-:W-:Y:S01]  /*0550*/  PRMT R22, R0, 0x7610, R22 ;  /* 0x0000761000167816 */ /* 0x000fe20000000016 */
[----:B------:R-:W-:Y:S05]  /*0560*/  BRA `(.L_x_4689) ;  /* 0x00000bc000007947 */ /* 0x000fea0003800000 */
.L_x_4684:
        /* <DEDUP_REMOVED lines=14> */
.L_x_4698:
[----:B------:R-:W2:Y:S02]  /*0650*/  LDG.E.64 R2, [R2.64] ;  /* 0x0000002402027981 */ /* 0x000ea4000c1e1b00 */
[----:B--2---:R-:W0:Y:S01]  /*0660*/  F2F.F32.F64 R0, R2 ;  /* 0x0000000200007310 */ /* 0x004e220000301000 */
[----:B------:R-:W0:-:S14]  /*0670*/  DSETP.GEU.AND P0, PT, |R2|, c[0x2][0x0], PT ;  /* 0x008000000200762a */ /* 0x000e1c0003f0e200 */
[----:B0-----:R-:W-:-:S05]  /*0680*/  @!P0 FMUL R0, R0, 1.175494350822287508e-38 ;  /* 0x0080000000008820 */ /* 0x001fca0000400000 */
[----:B------:R-:W-:-:S04]  /*0690*/  F2FP.PACK_AB R0, RZ, R0 ;  /* 0x00000000ff00723e */ /* 0x000fc800000000ff */
[----:B------:R-:W-:Y:S01]  /*06a0*/  PRMT R22, R0, 0x7610, R22 ;  /* 0x0000761000167816 */ /* 0x000fe20000000016 */
[----:B------:R-:W-:Y:S05]  /*06b0*/  BRA `(.L_x_4689) ;  /* 0x00000a7000007947 */ /* 0x000fea0003800000 */
.L_x_4697:
        /* <DEDUP_REMOVED lines=28> */
.L_x_4700:
        /* <DEDUP_REMOVED lines=16> */
.L_x_4699:
[----:B------:R-:W2:Y:S02]  /*0980*/  LDG.E.U16 R0, [R2.64] ;  /* 0x0000002402007981 */ /* 0x000ea4000c1e1500 */
[----:B--2---:R-:W-:-:S04]  /*0990*/  PRMT R0, RZ, 0x5410, R0 ;  /* 0x00005410ff007816 */ /* 0x004fc80000000000 */
[----:B------:R-:W-:-:S04]  /*09a0*/  F2FP.PACK_AB R0, RZ, R0 ;  /* 0x00000000ff00723e */ /* 0x000fc800000000ff */
[----:B------:R-:W-:Y:S01]  /*09b0*/  PRMT R22, R0, 0x7610, R22 ;  /* 0x0000761000167816 */ /* 0x000fe20000000016 */
[----:B------:R-:W-:Y:S05]  /*09c0*/  BRA `(.L_x_4689) ;  /* 0x0000076000007947 */ /* 0x000fea0003800000 */
.L_x_4696:
        /* <DEDUP_REMOVED lines=12> */
.L_x_4703:
        /* <DEDUP_REMOVED lines=21> */
.L_x_4707:
[----:B------:R-:W-:Y:S05]  /*0be0*/  BSYNC B1 ;  /* 0x0000000000017941 */ /* 0x000fea0003800000 */
.L_x_4706:
[----:B------:R-:W-:Y:S01]  /*0bf0*/  LEA R3, R0, 0x3b800000, 0x17 ;  /* 0x3b80000000037811 */ /* 0x000fe200078eb8ff */
[----:B------:R-:W-:-:S05]  /*0c00*/  IMAD.SHL.U32 R0, R2, 0x100000, RZ ;  /* 0x0010000002007824 */ /* 0x000fca00078e00ff */
[----:B------:R-:W-:Y:S02]  /*0c10*/  LOP3.LUT R0, R3, R0, R4, 0xfe, !PT ;  /* 0x0000000003007212 */ /* 0x000fe400078efe04 */
.L_x_4705:
[----:B------:R-:W-:Y:S05]  /*0c20*/  BSYNC B0 ;  /* 0x0000000000007941 */ /* 0x000fea0003800000 */
.L_x_4704:
[----:B------:R-:W-:-:S04]  /*0c30*/  F2FP.PACK_AB R0, RZ, R0 ;  /* 0x00000000ff00723e */ /* 0x000fc800000000ff */
[----:B------:R-:W-:Y:S01]  /*0c40*/  PRMT R22, R0, 0x7610, R22 ;  /* 0x0000761000167816 */ /* 0x000fe20000000016 */
[----:B------:R-:W-:Y:S05]  /*0c50*/  BRA `(.L_x_4689) ;  /* 0x000004d000007947 */ /* 0x000fea0003800000 */
.L_x_4702:
        /* <DEDUP_REMOVED lines=21> */
.L_x_4711:
[----:B------:R-:W-:Y:S05]  /*0db0*/  BSYNC B1 ;  /* 0x0000000000017941 */ /* 0x000fea0003800000 */
.L_x_4710:
[----:B------:R-:W-:Y:S01]  /*0dc0*/  LEA R3, R0, 0x37800000, 0x17 ;  /* 0x3780000000037811 */ /* 0x000fe200078eb8ff */
[----:B------:R-:W-:-:S05]  /*0dd0*/  IMAD.SHL.U32 R0, R2, 0x200000, RZ ;  /* 0x0020000002007824 */ /* 0x000fca00078e00ff */
[----:B------:R-:W-:Y:S02]  /*0de0*/  LOP3.LUT R0, R3, R0, R4, 0xfe, !PT ;  /* 0x0000000003007212 */ /* 0x000fe400078efe04 */
.L_x_4709:
[----:B------:R-:W-:Y:S05]  /*0df0*/  BSYNC B0 ;  /* 0x0000000000007941 */ /* 0x000fea0003800000 */
.L_x_4708:
[----:B------:R-:W-:-:S04]  /*0e00*/  F2FP.PACK_AB R0, RZ, R0 ;  /* 0x00000000ff00723e */ /* 0x000fc800000000ff */
[----:B------:R-:W-:Y:S01]  /*0e10*/  PRMT R22, R0, 0x7610, R22 ;  /* 0x0000761000167816 */ /* 0x000fe20000000016 */
[----:B------:R-:W-:Y:S05]  /*0e20*/  BRA `(.L_x_4689) ;  /* 0x0000030000007947 */ /* 0x000fea0003800000 */
.L_x_4701:
        /* <DEDUP_REMOVED lines=14> */
.L_x_4715:
[----:B------:R-:W-:Y:S05]  /*0f10*/  BSYNC B0 ;  /* 0x0000000000007941 */ /* 0x000fea0003800000 */
.L_x_4714:
[----:B------:R-:W-:-:S04]  /*0f20*/  F2FP.PACK_AB R0, RZ, R0 ;  /* 0x00000000ff00723e */ /* 0x000fc800000000ff */
[----:B------:R-:W-:Y:S01]  /*0f30*/  PRMT R22, R0, 0x7610, R22 ;  /* 0x0000761000167816 */ /* 0x000fe20000000016 */
[----:B------:R-:W-:Y:S05]  /*0f40*/  BRA `(.L_x_4689) ;  /* 0x000001e000007947 */ /* 0x000fea0003800000 */
.L_x_4688:
        /* <DEDUP_REMOVED lines=21> */
.L_x_4713:
[----:B------:R-:W2:Y:S02]  /*10a0*/  LDG.E.64 R2, [R2.64] ;  /* 0x0000002402027981 */ /* 0x000ea4000c1e1b00 */
[----:B--2---:R-:W0:Y:S02]  /*10b0*/  I2F.U64 R0, R2 ;  /* 0x0000000200007312 */ /* 0x004e240000301000 */
[----:B0-----:R-:W-:-:S04]  /*10c0*/  F2FP.PACK_AB R0, RZ, R0 ;  /* 0x00000000ff00723e */ /* 0x001fc800000000ff */
[----:B------:R-:W-:Y:S01]  /*10d0*/  PRMT R22, R0, 0x7610, R22 ;  /* 0x0000761000167816 */ /* 0x000fe20000000016 */
[----:B------:R-:W-:Y:S05]  /*10e0*/  BRA `(.L_x_4689) ;  /* 0x0000004000007947 */ /* 0x000fea0003800000 */
.L_x_4712:
[----:B------:R-:W2:Y:S02]  /*10f0*/  LDG.E R2, [R2.64] ;  /* 0x0000002402027981 */ /* 0x000ea4000c1e1900 */
[----:B--2---:R-:W0:Y:S02]  /*1100*/  I2F.U32 R0, R2 ;  /* 0x0000000200007306 */ /* 0x004e240000201000 */
[----:B0-----:R-:W-:-:S04]  /*1110*/  F2FP.PACK_AB R0, RZ, R0 ;  /* 0x00000000ff00723e */ /* 0x001fc800000000ff */
[----:B------:R-:W-:Y:S02]  /*1120*/  PRMT R22, R0, 0x7610, R22 ;  /* 0x0000761000167816 */ /* 0x000fe40000000016 */
.L_x_4689:
[----:B------:R-:W1:Y:S02]  /*1130*/  S2R R24, SR_TID.X ;  /* 0x0000000000187919 */ /* 0x000e640000002100 */
[----:B-1----:R-:W-:-:S03]  /*1140*/  IADD3 R24, R24, 0x80, RZ ;  /* 0x0000008018187810 */ /* 0x002fc60007ffe0ff */
.L_x_4683:
[----:B-1----:R-:W-:Y:S05]  /*1150*/  BSYNC B6 ;  /* 0x0000000000067941 */ /* 0x002fea0003800000 */
.L_x_4682:
        /* <DEDUP_REMOVED lines=24> */
.L_x_4721:
[----:B------:R-:W2:Y:S02]  /*12e0*/  LDG.E.U8 R2, [R2.64] ;  /* 0x0000002402027981 */ /* 0x000ea4000c1e1100 */
[----:B--2---:R-:W0:Y:S02]  /*12f0*/  I2F.U16 R0, R2 ;  /* 0x0000000200007306 */ /* 0x004e240000101000 */
[----:B0-----:R-:W-:-:S04]  /*1300*/  F2FP.PACK_AB R0, RZ, R0 ;  /* 0x00000000ff00723e */ /* 0x001fc800000000ff */
[----:B------:R-:W-:Y:S01]  /*1310*/  PRMT R18, R0, 0x7610, R18 ;  /* 0x0000761000127816 */ /* 0x000fe20000000012 */
[----:B------:R-:W-:Y:S05]  /*1320*/  BRA `(.L_x_4723) ;  /* 0x00000ed000007947 */ /* 0x000fea0003800000 */
.L_x_4720:
        /* <DEDUP_REMOVED lines=11> */
.L_x_4725:
[----:B------:R-:W2:Y:S02]  /*13e0*/  LDG.E R2, [R2.64] ;  /* 0x0000002402027981 */ /* 0x000ea4000c1e1900 */
[----:B--2---:R-:W0:Y:S02]  /*13f0*/  I2F R0, R2 ;  /* 0x0000000200007306 */ /* 0x004e240000201400 */
[----:B0-----:R-:W-:-:S04]  /*1400*/  F2FP.PACK_AB R0, RZ, R0 ;  /* 0x00000000ff00723e */ /* 0x001fc800000000ff */
[----:B------:R-:W-:Y:S01]  /*1410*/  PRMT R18, R0, 0x7610, R18 ;  /* 0x0000761000127816 */ /* 0x000fe20000000012 */
[----:B------:R-:W-:Y:S05]  /*1420*/  BRA `(.L_x_4723) ;  /* 0x00000dd000007947 */ /* 0x000fea0003800000 */
.L_x_4724:
[----:B------:R-:W2:Y:S02]  /*1430*/  LDG.E.U16 R2, [R2.64] ;  /* 0x0000002402027981 */ /* 0x000ea4000c1e1500 */
[----:B--2---:R-:W0:Y:S02]  /*1440*/  I2F.S16 R0, R2 ;  /* 0x0000000200007306 */ /* 0x004e240000101400 */
[----:B0-----:R-:W-:-:S04]  /*1450*/  F2FP.PACK_AB R0, RZ, R0 ;  /* 0x00000000ff00723e */ /* 0x001fc800000000ff */
[----:B------:R-:W-:Y:S01]  /*1460*/  PRMT R18, R0, 0x7610, R18 ;  /* 0x0000761000127816 */ /* 0x000fe20000000012 */
[----:B------:R-:W-:Y:S05]  /*1470*/  BRA `(.L_x_4723) ;  /* 0x00000d8000007947 */ /* 0x000fea0003800000 */
.L_x_4719:
        /* <DEDUP_REMOVED lines=9> */
.L_x_4727:
[----:B------:R0:W5:Y:S01]  /*1510*/  LDG.E.U16 R18, [R2.64] ;  /* 0x0000002402127981 */ /* 0x000162000c1e1500 */
[----:B------:R-:W-:Y:S05]  /*1520*/  BRA `(.L_x_4723) ;  /* 0x00000cd000007947 */ /* 0x000fea0003800000 */
.L_x_4726:
        /* <DEDUP_REMOVED lines=9> */
.L_x_4729:
[----:B------:R0:W5:Y:S01]  /*15c0*/  LDG.E.U16 R18, [R2.64] ;  /* 0x0000002402127981 */ /* 0x000162000c1e1500 */
[----:B------:R-:W-:Y:S05]  /*15d0*/  BRA `(.L_x_4723) ;  /* 0x00000c2000007947 */ /* 0x000fea0003800000 */
.L_x_4728:
[----:B------:R-:W2:Y:S02]  /*15e0*/  LDG.E.64 R2, [R2.64] ;  /* 0x0000002402027981 */ /* 0x000ea4000c1e1b00 */
[----:B--2---:R-:W0:Y:S01]  /*15f0*/  F2F.F32.F64 R0, R2 ;  /* 0x0000000200007310 */ /* 0x004e220000301000 */
[----:B------:R-:W0:-:S14]  /*1600*/  DSETP.GEU.AND P0, PT, |R2|, c[0x2][0x0], PT ;  /* 0x008000000200762a */ /* 0x000e1c0003f0e200 */
[----:B0-----:R-:W-:-:S05]  /*1610*/  @!P0 FMUL R0, R0, 1.175494350822287508e-38 ;  /* 0x0080000000008820 */ /* 0x001fca0000400000 */
[----:B------:R-:W-:-:S04]  /*1620*/  F2FP.PACK_AB R0, RZ, R0 ;  /* 0x00000000ff00723e */ /* 0x000fc800000000ff */
[----:B------:R-:W-:Y:S01]  /*1630*/  PRMT R18, R0, 0x7610, R18 ;  /* 0x0000761000127816 */ /* 0x000fe20000000012 */
[----:B------:R-:W-:Y:S05]  /*1640*/  BRA `(.L_x_4723) ;  /* 0x00000bb000007947 */ /* 0x000fea0003800000 */
.L_x_4718:
        /* <DEDUP_REMOVED lines=14> */
.L_x_4732:
[----:B------:R-:W2:Y:S02]  /*1730*/  LDG.E.64 R2, [R2.64] ;  /* 0x0000002402027981 */ /* 0x000ea4000c1e1b00 */
[----:B--2---:R-:W0:Y:S01]  /*1740*/  F2F.F32.F64 R0, R2 ;  /* 0x0000000200007310 */ /* 0x004e220000301000 */
[----:B------:R-:W0:-:S14]  /*1750*/  DSETP.GEU.AND P0, PT, |R2|, c[0x2][0x0], PT ;  /* 0x008000000200762a */ /* 0x000e1c0003f0e200 */
[----:B0-----:R-:W-:-:S05]  /*1760*/  @!P0 FMUL R0, R0, 1.175494350822287508e-38 ;  /* 0x0080000000008820 */ /* 0x001fca0000400000 */
[----:B------:R-:W-:-:S04]  /*1770*/  F2FP.PACK_AB R0, RZ, R0 ;  /* 0x00000000ff00723e */ /* 0x000fc800000000ff */
[----:B------:R-:W-:Y:S01]  /*1780*/  PRMT R18, R0, 0x7610, R18 ;  /* 0x0000761000127816 */ /* 0x000fe20000000012 */
[----:B------:R-:W-:Y:S05]  /*1790*/  BRA `(.L_x_4723) ;  /* 0x00000a6000007947 */ /* 0x000fea0003800000 */
.L_x_4731:
        /* <DEDUP_REMOVED lines=28> */
.L_x_4734:
        /* <DEDUP_REMOVED lines=15> */
.L_x_4733:
[----:B------:R-:W2:Y:S02]  /*1a50*/  LDG.E.U16 R0, [R2.64] ;  /* 0x0000002402007981 */ /* 0x000ea4000c1e1500 */
[----:B--2---:R-:W-:-:S04]  /*1a60*/  PRMT R0, RZ, 0x5410, R0 ;  /* 0x00005410ff007816 */ /* 0x004fc80000000000 */
[----:B------:R-:W-:-:S04]  /*1a70*/  F2FP.PACK_AB R0, RZ, R0 ;  /* 0x00000000ff00723e */ /* 0x000fc800000000ff */
[----:B------:R-:W-:Y:S01]  /*1a80*/  PRMT R18, R0, 0x7610, R18 ;  /* 0x0000761000127816 */ /* 0x000fe20000000012 */
[----:B------:R-:W-:Y:S05]  /*1a90*/  BRA `(.L_x_4723) ;  /* 0x0000076000007947 */ /* 0x000fea0003800000 */
.L_x_4730:
        /* <DEDUP_REMOVED lines=12> */
.L_x_4737:
        /* <DEDUP_REMOVED lines=21> */
.L_x_4741:
[----:B------:R-:W-:Y:S05]  /*1cb0*/  BSYNC B1 ;  /* 0x0000000000017941 */ /* 0x000fea0003800000 */
.L_x_4740:
[----:B------:R-:W-:Y:S01]  /*1cc0*/  LEA R3, R0, 0x3b800000, 0x17 ;  /* 0x3b80000000037811 */ /* 0x000fe200078eb8ff */
[----:B------:R-:W-:-:S05]  /*1cd0*/  IMAD.SHL.U32 R0, R2, 0x100000, RZ ;  /* 0x0010000002007824 */ /* 0x000fca00078e00ff */
[----:B------:R-:W-:Y:S02]  /*1ce0*/  LOP3.LUT R0, R3, R0, R4, 0xfe, !PT ;  /* 0x0000000003007212 */ /* 0x000fe400078efe04 */
.L_x_4739:
[----:B------:R-:W-:Y:S05]  /*1cf0*/  BSYNC B0 ;  /* 0x0000000000007941 */ /* 0x000fea0003800000 */
.L_x_4738:
[----:B------:R-:W-:-:S04]  /*1d00*/  F2FP.PACK_AB R0, RZ, R0 ;  /* 0x00000000ff00723e */ /* 0x000fc800000000ff */
[----:B------:R-:W-:Y:S01]  /*1d10*/  PRMT R18, R0, 0x7610, R18 ;  /* 0x0000761000127816 */ /* 0x000fe20000000012 */
[----:B------:R-:W-:Y:S05]  /*1d20*/  BRA `(.L_x_4723) ;  /* 0x000004d000007947 */ /* 0x000fea0003800000 */
.L_x_4736:
        /* <DEDUP_REMOVED lines=21> */
.L_x_4745:
[----:B------:R-:W-:Y:S05]  /*1e80*/  BSYNC B1 ;  /* 0x0000000000017941 */ /* 0x000fea0003800000 */
.L_x_4744:
[----:B------:R-:W-:Y:S01]  /*1e90*/  LEA R3, R0, 0x37800000, 0x17 ;  /* 0x3780000000037811 */ /* 0x000fe200078eb8ff */
[----:B------:R-:W-:-:S05]  /*1ea0*/  IMAD.SHL.U32 R0, R2, 0x200000, RZ ;  /* 0x0020000002007824 */ /* 0x000fca00078e00ff */
[----:B------:R-:W-:Y:S02]  /*1eb0*/  LOP3.LUT R0, R3, R0, R4, 0xfe, !PT ;  /* 0x0000000003007212 */ /* 0x000fe400078efe04 */
.L_x_4743:
[----:B------:R-:W-:Y:S05]  /*1ec0*/  BSYNC B0 ;  /* 0x0000000000007941 */ /* 0x000fea0003800000 */
.L_x_4742:
[----:B------:R-:W-:-:S04]  /*1ed0*/  F2FP.PACK_AB R0, RZ, R0 ;  /* 0x00000000ff00723e */ /* 0x000fc800000000ff */
[----:B------:R-:W-:Y:S01]  /*1ee0*/  PRMT R18, R0, 0x7610, R18 ;  /* 0x0000761000127816 */ /* 0x000fe20000000012 */
[----:B------:R-:W-:Y:S05]  /*1ef0*/  BRA `(.L_x_4723) ;  /* 0x0000030000007947 */ /* 0x000fea0003800000 */
.L_x_4735:
        /* <DEDUP_REMOVED lines=14> */
.L_x_4749:
[----:B------:R-:W-:Y:S05]  /*1fe0*/  BSYNC B0 ;  /* 0x0000000000007941 */ /* 0x000fea0003800000 */
.L_x_4748:
[----:B------:R-:W-:-:S04]  /*1ff0*/  F2FP.PACK_AB R0, RZ, R0 ;  /* 0x00000000ff00723e */ /* 0x000fc800000000ff */
[----:B------:R-:W-:Y:S01]  /*2000*/  PRMT R18, R0, 0x7610, R18 ;  /* 0x0000761000127816 */ /* 0x000fe20000000012 */
[----:B------:R-:W-:Y:S05]  /*2010*/  BRA `(.L_x_4723) ;  /* 0x000001e000007947 */ /* 0x000fea0003800000 */
.L_x_4722:
        /* <DEDUP_REMOVED lines=21> */
.L_x_4747:
[----:B------:R-:W2:Y:S02]  /*2170*/  LDG.E.64 R2, [R2.64] ;  /* 0x0000002402027981 */ /* 0x000ea4000c1e1b00 */
[----:B--2---:R-:W0:Y:S02]  /*2180*/  I2F.U64 R0, R2 ;  /* 0x0000000200007312 */ /* 0x004e240000301000 */
[----:B0-----:R-:W-:-:S04]  /*2190*/  F2FP.PACK_AB R0, RZ, R0 ;  /* 0x00000000ff00723e */ /* 0x001fc800000000ff */
[----:B------:R-:W-:Y:S01]  /*21a0*/  PRMT R18, R0, 0x7610, R18 ;  /* 0x0000761000127816 */ /* 0x000fe20000000012 */
[----:B------:R-:W-:Y:S05]  /*21b0*/  BRA `(.L_x_4723) ;  /* 0x0000004000007947 */ /* 0x000fea0003800000 */
.L_x_4746:
[----:B------:R-:W2:Y:S02]  /*21c0*/  LDG.E R2, [R2.64] ;  /* 0x0000002402027981 */ /* 0x000ea4000c1e1900 */
[----:B--2---:R-:W0:Y:S02]  /*21d0*/  I2F.U32 R0, R2 ;  /* 0x0000000200007306 */ /* 0x004e240000201000 */
[----:B0-----:R-:W-:-:S04]  /*21e0*/  F2FP.PACK_AB R0, RZ, R0 ;  /* 0x00000000ff00723e */ /* 0x001fc800000000ff */
[----:B------:R-:W-:Y:S02]  /*21f0*/  PRMT R18, R0, 0x7610, R18 ;  /* 0x0000761000127816 */ /* 0x000fe40000000012 */
.L_x_4723:
[----:B------:R-:W-:-:S05]  /*2200*/  IADD3 R24, R24, 0x80, RZ ;  /* 0x0000008018187810 */ /* 0x000fca0007ffe0ff */
.L_x_4717:
[----:B------:R-:W-:Y:S05]  /*2210*/  BSYNC B6 ;  /* 0x0000000000067941 */ /* 0x000fea0003800000 */
.L_x_4716:
        /* <DEDUP_REMOVED lines=26> */
.L_x_4755:
[----:B------:R-:W2:Y:S02]  /*23c0*/  LDG.E.U8 R2, [R2.64] ;  /* 0x0000002402027981 */ /* 0x000ea4000c1e1100 */
[----:B--2---:R-:W0:Y:S02]  /*23d0*/  I2F.U16 R0, R2 ;  /* 0x0000000200007306 */ /* 0x004e240000101000 */
[----:B0-----:R-:W-:-:S04]  /*23e0*/  F2FP.PACK_AB R0, RZ, R0 ;  /* 0x00000000ff00723e */ /* 0x001fc800000000ff */
[----:B------:R-:W-:Y:S01]  /*23f0*/  PRMT R25, R0, 0x7610, R25 ;  /* 0x0000761000197816 */ /* 0x000fe20000000019 */
[----:B------:R-:W-:Y:S05]  /*2400*/  BRA `(.L_x_4757) ;  /* 0x00000ed000007947 */ /* 0x000fea0003800000 */
.L_x_4754:
        /* <DEDUP_REMOVED lines=11> */
.L_x_4759:
[----:B------:R-:W2:Y:S02]  /*24c0*/  LDG.E R2, [R2.64] ;  /* 0x0000002402027981 */ /* 0x000ea4000c1e1900 */
[----:B--2---:R-:W0:Y:S02]  /*24d0*/  I2F R0, R2 ;  /* 0x0000000200007306 */ /* 0x004e240000201400 */
[----:B0-----:R-:W-:-:S04]  /*24e0*/  F2FP.PACK_AB R0, RZ, R0 ;  /* 0x00000000ff00723e */ /* 0x001fc800000000ff */
[----:B------:R-:W-:Y:S01]  /*24f0*/  PRMT R25, R0, 0x7610, R25 ;  /* 0x0000761000197816 */ /* 0x000fe20000000019 */
[----:B------:R-:W-:Y:S05]  /*2500*/  BRA `(.L_x_4757) ;  /* 0x00000dd000007947 */ /* 0x000fea0003800000 */
.L_x_4758:
[----:B------:R-:W2:Y:S02]  /*2510*/  LDG.E.U16 R2, [R2.64] ;  /* 0x0000002402027981 */ /* 0x000ea4000c1e1500 */
[----:B--2---:R-:W0:Y:S02]  /*2520*/  I2F.S16 R0, R2 ;  /* 0x0000000200007306 */ /* 0x004e240000101400 */
[----:B0-----:R-:W-:-:S04]  /*2530*/  F2FP.PACK_AB R0, RZ, R0 ;  /* 0x00000000ff00723e */ /* 0x001fc800000000ff */
[----:B------:R-:W-:Y:S01]  /*2540*/  PRMT R25, R0, 0x7610, R25 ;  /* 0x0000761000197816 */ /* 0x000fe20000000019 */
[----:B------:R-:W-:Y:S05]  /*2550*/  BRA `(.L_x_4757) ;  /* 0x00000d8000007947 */ /* 0x000fea0003800000 */
.L_x_4753:
        /* <DEDUP_REMOVED lines=9> */
.L_x_4761:
[----:B------:R0:W5:Y:S01]  /*25f0*/  LDG.E.U16 R25, [R2.64] ;  /* 0x0000002402197981 */ /* 0x000162000c1e1500 */
[----:B------:R-:W-:Y:S05]  /*2600*/  BRA `(.L_x_4757) ;  /* 0x00000cd000007947 */ /* 0x000fea0003800000 */
.L_x_4760:
        /* <DEDUP_REMOVED lines=9> */
.L_x_4763:
[----:B------:R0:W5:Y:S01]  /*26a0*/  LDG.E.U16 R25, [R2.64] ;  /* 0x0000002402197981 */ /* 0x000162000c1e1500 */
[----:B------:R-:W-:Y:S05]  /*26b0*/  BRA `(.L_x_4757) ;  /* 0x00000c2000007947 */ /* 0x000fea0003800000 */
.L_x_4762:
[----:B------:R-:W2:Y:S02]  /*26c0*/  LDG.E.64 R2, [R2.64] ;  /* 0x0000002402027981 */ /* 0x000ea4000c1e1b00 */
[----:B--2---:R-:W0:Y:S01]  /*26d0*/  F2F.F32.F64 R0, R2 ;  /* 0x0000000200007310 */ /* 0x004e220000301000 */
[----:B------:R-:W0:-:S14]  /*26e0*/  DSETP.GEU.AND P0, PT, |R2|, c[0x2][0x0], PT ;  /* 0x008000000200762a */ /* 0x000e1c0003f0e200 */
[----:B0-----:R-:W-:-:S05]  /*26f0*/  @!P0 FMUL R0, R0, 1.175494350822287508e-38 ;  /* 0x0080000000008820 */ /* 0x001fca0000400000 */
[----:B------:R-:W-:-:S04]  /*2700*/  F2FP.PACK_AB R0, RZ, R0 ;  /* 0x00000000ff00723e */ /* 0x000fc800000000ff */
[----:B------:R-:W-:Y:S01]  /*2710*/  PRMT R25, R0, 0x7610, R25 ;  /* 0x0000761000197816 */ /* 0x000fe20000000019 */
[----:B------:R-:W-:Y:S05]  /*2720*/  BRA `(.L_x_4757) ;  /* 0x00000bb000007947 */ /* 0x000fea0003800000 */
.L_x_4752:
        /* <DEDUP_REMOVED lines=14> */
.L_x_4766:
[----:B------:R-:W2:Y:S02]  /*2810*/  LDG.E.64 R2, [R2.64] ;  /* 0x0000002402027981 */ /* 0x000ea4000c1e1b00 */
[----:B--2---:R-:W0:Y:S01]  /*2820*/  F2F.F32.F64 R0, R2 ;  /* 0x0000000200007310 */ /* 0x004e220000301000 */
[----:B------:R-:W0:-:S14]  /*2830*/  DSETP.GEU.AND P0, PT, |R2|, c[0x2][0x0], PT ;  /* 0x008000000200762a */ /* 0x000e1c0003f0e200 */
[----:B0-----:R-:W-:-:S05]  /*2840*/  @!P0 FMUL R0, R0, 1.175494350822287508e-38 ;  /* 0x0080000000008820 */ /* 0x001fca0000400000 */
[----:B------:R-:W-:-:S04]  /*2850*/  F2FP.PACK_AB R0, RZ, R0 ;  /* 0x00000000ff00723e */ /* 0x000fc800000000ff */
[----:B------:R-:W-:Y:S01]  /*2860*/  PRMT R25, R0, 0x7610, R25 ;  /* 0x0000761000197816 */ /* 0x000fe20000000019 */
[----:B------:R-:W-:Y:S05]  /*2870*/  BRA `(.L_x_4757) ;  /* 0x00000a6000007947 */ /* 0x000fea0003800000 */
.L_x_4765:
        /* <DEDUP_REMOVED lines=28> */
.L_x_4768:
        /* <DEDUP_REMOVED lines=15> */
.L_x_4767:
[----:B------:R-:W2:Y:S02]  /*2b30*/  LDG.E.U16 R0, [R2.64] ;  /* 0x0000002402007981 */ /* 0x000ea4000c1e1500 */
[----:B--2---:R-:W-:-:S04]  /*2b40*/  PRMT R0, RZ, 0x5410, R0 ;  /* 0x00005410ff007816 */ /* 0x004fc80000000000 */
[----:B------:R-:W-:-:S04]  /*2b50*/  F2FP.PACK_AB R0, RZ, R0 ;  /* 0x00000000ff00723e */ /* 0x000fc800000000ff */
[----:B------:R-:W-:Y:S01]  /*2b60*/  PRMT R25, R0, 0x7610, R25 ;  /* 0x0000761000197816 */ /* 0x000fe20000000019 */
[----:B------:R-:W-:Y:S05]  /*2b70*/  BRA `(.L_x_4757) ;  /* 0x0000076000007947 */ /* 0x000fea0003800000 */
.L_x_4764:
        /* <DEDUP_REMOVED lines=12> */
.L_x_4771:
        /* <DEDUP_REMOVED lines=21> */
.L_x_4775:
[----:B------:R-:W-:Y:S05]  /*2d90*/  BSYNC B1 ;  /* 0x0000000000017941 */ /* 0x000fea0003800000 */
.L_x_4774:
[----:B------:R-:W-:Y:S01]  /*2da0*/  LEA R3, R0, 0x3b800000, 0x17 ;  /* 0x3b80000000037811 */ /* 0x000fe200078eb8ff */
[----:B------:R-:W-:-:S05]  /*2db0*/  IMAD.SHL.U32 R0, R2, 0x100000, RZ ;  /* 0x0010000002007824 */ /* 0x000fca00078e00ff */
[----:B------:R-:W-:Y:S02]  /*2dc0*/  LOP3.LUT R0, R3, R0, R4, 0xfe, !PT ;  /* 0x0000000003007212 */ /* 0x000fe400078efe04 */
.L_x_4773:
[----:B------:R-:W-:Y:S05]  /*2dd0*/  BSYNC B0 ;  /* 0x0000000000007941 */ /* 0x000fea0003800000 */
.L_x_4772:
[----:B------:R-:W-:-:S04]  /*2de0*/  F2FP.PACK_AB R0, RZ, R0 ;  /* 0x00000000ff00723e */ /* 0x000fc800000000ff */
[----:B------:R-:W-:Y:S01]  /*2df0*/  PRMT R25, R0, 0x7610, R25 ;  /* 0x0000761000197816 */ /* 0x000fe20000000019 */
[----:B------:R-:W-:Y:S05]  /*2e00*/  BRA `(.L_x_4757) ;  /* 0x000004d000007947 */ /* 0x000fea0003800000 */
.L_x_4770:
        /* <DEDUP_REMOVED lines=21> */
.L_x_4779:
[----:B------:R-:W-:Y:S05]  /*2f60*/  BSYNC B1 ;  /* 0x0000000000017941 */ /* 0x000fea0003800000 */
.L_x_4778:
[----:B------:R-:W-:Y:S01]  /*2f70*/  LEA R3, R0, 0x37800000, 0x17 ;  /* 0x3780000000037811 */ /* 0x000fe200078eb8ff */
[----:B------:R-:W-:-:S05]  /*2f80*/  IMAD.SHL.U32 R0, R2, 0x200000, RZ ;  /* 0x0020000002007824 */ /* 0x000fca00078e00ff */
[----:B------:R-:W-:Y:S02]  /*2f90*/  LOP3.LUT R0, R3, R0, R4, 0xfe, !PT ;  /* 0x0000000003007212 */ /* 0x000fe400078efe04 */
.L_x_4777:
[----:B------:R-:W-:Y:S05]  /*2fa0*/  BSYNC B0 ;  /* 0x0000000000007941 */ /* 0x000fea0003800000 */
.L_x_4776:
[----:B------:R-:W-:-:S04]  /*2fb0*/  F2FP.PACK_AB R0, RZ, R0 ;  /* 0x00000000ff00723e */ /* 0x000fc800000000ff */
[----:B------:R-:W-:Y:S01]  /*2fc0*/  PRMT R25, R0, 0x7610, R25 ;  /* 0x0000761000197816 */ /* 0x000fe20000000019 */
[----:B------:R-:W-:Y:S05]  /*2fd0*/  BRA `(.L_x_4757) ;  /* 0x0000030000007947 */ /* 0x000fea0003800000 */
.L_x_4769:
        /* <DEDUP_REMOVED lines=14> */
.L_x_4783:
[----:B------:R-:W-:Y:S05]  /*30c0*/  BSYNC B0 ;  /* 0x0000000000007941 */ /* 0x000fea0003800000 */
.L_x_4782:
[----:B------:R-:W-:-:S04]  /*30d0*/  F2FP.PACK_AB R0, RZ, R0 ;  /* 0x00000000ff00723e */ /* 0x000fc800000000ff */
[----:B------:R-:W-:Y:S01]  /*30e0*/  PRMT R25, R0, 0x7610, R25 ;  /* 0x0000761000197816 */ /* 0x000fe20000000019 */
[----:B------:R-:W-:Y:S05]  /*30f0*/  BRA `(.L_x_4757) ;  /* 0x000001e000007947 */ /* 0x000fea0003800000 */
.L_x_4756:
        /* <DEDUP_REMOVED lines=21> */
.L_x_4781:
[----:B------:R-:W2:Y:S02]  /*3250*/  LDG.E.64 R2, [R2.64] ;  /* 0x0000002402027981 */ /* 0x000ea4000c1e1b00 */
[----:B--2---:R-:W0:Y:S02]  /*3260*/  I2F.U64 R0, R2 ;  /* 0x0000000200007312 */ /* 0x004e240000301000 */
[----:B0-----:R-:W-:-:S04]  /*3270*/  F2FP.PACK_AB R0, RZ, R0 ;  /* 0x00000000ff00723e */ /* 0x001fc800000000ff */
[----:B------:R-:W-:Y:S01]  /*3280*/  PRMT R25, R0, 0x7610, R25 ;  /* 0x0000761000197816 */ /* 0x000fe20000000019 */
[----:B------:R-:W-:Y:S05]  /*3290*/  BRA `(.L_x_4757) ;  /* 0x0000004000007947 */ /* 0x000fea0003800000 */
.L_x_4780:
[----:B------:R-:W2:Y:S02]  /*32a0*/  LDG.E R2, [R2.64] ;  /* 0x0000002402027981 */ /* 0x000ea4000c1e1900 */
[----:B--2---:R-:W0:Y:S02]  /*32b0*/  I2F.U32 R0, R2 ;  /* 0x0000000200007306 */ /* 0x004e240000201000 */
[----:B0-----:R-:W-:-:S04]  /*32c0*/  F2FP.PACK_AB R0, RZ, R0 ;  /* 0x00000000ff00723e */ /* 0x001fc800000000ff */
[----:B------:R-:W-:Y:S02]  /*32d0*/  PRMT R25, R0, 0x7610, R25 ;  /* 0x0000761000197816 */ /* 0x000fe40000000019 */
.L_x_4757:
[----:B------:R-:W-:-:S05]  /*32e0*/  IADD3 R24, R24, 0x80, RZ ;  /* 0x0000008018187810 */ /* 0x000fca0007ffe0ff */
.L_x_4751:
[----:B------:R-:W-:Y:S05]  /*32f0*/  BSYNC B6 ;  /* 0x0000000000067941 */ /* 0x000fea0003800000 */
.L_x_4750:
        /* <DEDUP_REMOVED lines=23> */
.L_x_4789:
[----:B------:R-:W2:Y:S02]  /*3470*/  LDG.E.U8 R2, [R2.64] ;  /* 0x0000002402027981 */ /* 0x000ea4000c1e1100 */
[----:B--2---:R-:W0:Y:S02]  /*3480*/  I2F.U16 R0, R2 ;  /* 0x0000000200007306 */ /* 0x004e240000101000 */
[----:B0-----:R-:W-:-:S04]  /*3490*/  F2FP.PACK_AB R0, RZ, R0 ;  /* 0x00000000ff00723e */ /* 0x001fc800000000ff */
[----:B------:R-:W-:Y:S01]  /*34a0*/  PRMT R23, R0, 0x7610, R23 ;  /* 0x0000761000177816 */ /* 0x000fe20000000017 */
[----:B------:R-:W-:Y:S05]  /*34b0*/  BRA `(.L_x_4785) ;  /* 0x00000ed000007947 */ /* 0x000fea0003800000 */
.L_x_4788:
        /* <DEDUP_REMOVED lines=11> */
.L_x_4792:
[----:B------:R-:W2:Y:S02]  /*3570*/  LDG.E R2, [R2.64] ;  /* 0x0000002402027981 */ /* 0x000ea4000c1e1900 */
[----:B--2---:R-:W0:Y:S02]  /*3580*/  I2F R0, R2 ;  /* 0x0000000200007306 */ /* 0x004e240000201400 */
[----:B0-----:R-:W-:-:S04]  /*3590*/  F2FP.PACK_AB R0, RZ, R0 ;  /* 0x00000000ff00723e */ /* 0x001fc800000000ff */
[----:B------:R-:W-:Y:S01]  /*35a0*/  PRMT R23, R0, 0x7610, R23 ;  /* 0x0000761000177816 */ /* 0x000fe20000000017 */
[----:B------:R-:W-:Y:S05]  /*35b0*/  BRA `(.L_x_4785) ;  /* 0x00000dd000007947 */ /* 0x000fea0003800000 */
.L_x_4791:
[----:B------:R-:W2:Y:S02]  /*35c0*/  LDG.E.U16 R2, [R2.64] ;  /* 0x0000002402027981 */ /* 0x000ea4000c1e1500 */
[----:B--2---:R-:W0:Y:S02]  /*35d0*/  I2F.S16 R0, R2 ;  /* 0x0000000200007306 */ /* 0x004e240000101400 */
[----:B0-----:R-:W-:-:S04]  /*35e0*/  F2FP.PACK_AB R0, RZ, R0 ;  /* 0x00000000ff00723e */ /* 0x001fc800000000ff */
[----:B------:R-:W-:Y:S01]  /*35f0*/  PRMT R23, R0, 0x7610, R23 ;  /* 0x0000761000177816 */ /* 0x000fe20000000017 */
[----:B------:R-:W-:Y:S05]  /*3600*/  BRA `(.L_x_4785) ;  /* 0x00000d8000007947 */ /* 0x000fea0003800000 */
.L_x_4787:
        /* <DEDUP_REMOVED lines=9> */
.L_x_4794:
[----:B------:R0:W5:Y:S01]  /*36a0*/  LDG.E.U16 R23, [R2.64] ;  /* 0x0000002402177981 */ /* 0x000162000c1e1500 */
[----:B------:R-:W-:Y:S05]  /*36b0*/  BRA `(.L_x_4785) ;  /* 0x00000cd000007947 */ /* 0x000fea0003800000 */
.L_x_4793:
        /* <DEDUP_REMOVED lines=9> */
.L_x_4796:
[----:B------:R0:W5:Y:S01]  /*3750*/  LDG.E.U16 R23, [R2.64] ;  /* 0x0000002402177981 */ /* 0x000162000c1e1500 */
[----:B------:R-:W-:Y:S05]  /*3760*/  BRA `(.L_x_4785) ;  /* 0x00000c2000007947 */ /* 0x000fea0003800000 */
.L_x_4795:
[----:B------:R-:W2:Y:S02]  /*3770*/  LDG.E.64 R2, [R2.64] ;  /* 0x0000002402027981 */ /* 0x000ea4000c1e1b00 */
[----:B--2---:R-:W0:Y:S01]  /*3780*/  F2F.F32.F64 R0, R2 ;  /* 0x0000000200007310 */ /* 0x004e220000301000 */
[----:B------:R-:W0:-:S14]  /*3790*/  DSETP.GEU.AND P0, PT, |R2|, c[0x2][0x0], PT ;  /* 0x008000000200762a */ /* 0x000e1c0003f0e200 */
[----:B0-----:R-:W-:-:S05]  /*37a0*/  @!P0 FMUL R0, R0, 1.175494350822287508e-38 ;  /* 0x0080000000008820 */ /* 0x001fca0000400000 */
[----:B------:R-:W-:-:S04]  /*37b0*/  F2FP.PACK_AB R0, RZ, R0 ;  /* 0x00000000ff00723e */ /* 0x000fc800000000ff */
[----:B------:R-:W-:Y:S01]  /*37c0*/  PRMT R23, R0, 0x7610, R23 ;  /* 0x0000761000177816 */ /* 0x000fe20000000017 */
[----:B------:R-:W-:Y:S05]  /*37d0*/  BRA `(.L_x_4785) ;  /* 0x00000bb000007947 */ /* 0x000fea0003800000 */
.L_x_4786:
        /* <DEDUP_REMOVED lines=14> */
.L_x_4799:
[----:B------:R-:W2:Y:S02]  /*38c0*/  LDG.E.64 R2, [R2.64] ;  /* 0x0000002402027981 */ /* 0x000ea4000c1e1b00 */
[----:B--2---:R-:W0:Y:S01]  /*38d0*/  F2F.F32.F64 R0, R2 ;  /* 0x0000000200007310 */ /* 0x004e220000301000 */
[----:B------:R-:W0:-:S14]  /*38e0*/  DSETP.GEU.AND P0, PT, |R2|, c[0x2][0x0], PT ;  /* 0x008000000200762a */ /* 0x000e1c0003f0e200 */
[----:B0-----:R-:W-:-:S05]  /*38f0*/  @!P0 FMUL R0, R0, 1.175494350822287508e-38 ;  /* 0x0080000000008820 */ /* 0x001fca0000400000 */
[----:B------:R-:W-:-:S04]  /*3900*/  F2FP.PACK_AB R0, RZ, R0 ;  /* 0x00000000ff00723e */ /* 0x000fc800000000ff */
[----:B------:R-:W-:Y:S01]  /*3910*/  PRMT R23, R0, 0x7610, R23 ;  /* 0x0000761000177816 */ /* 0x000fe20000000017 */
[----:B------:R-:W-:Y:S05]  /*3920*/  BRA `(.L_x_4785) ;  /* 0x00000a6000007947 */ /* 0x000fea0003800000 */
.L_x_4798:
        /* <DEDUP_REMOVED lines=28> */
.L_x_4801:
        /* <DEDUP_REMOVED lines=15> */
.L_x_4800:
[----:B------:R-:W2:Y:S02]  /*3be0*/  LDG.E.U16 R0, [R2.64] ;  /* 0x0000002402007981 */ /* 0x000ea4000c1e1500 */
[----:B--2---:R-:W-:-:S04]  /*3bf0*/  PRMT R0, RZ, 0x5410, R0 ;  /* 0x00005410ff007816 */ /* 0x004fc80000000000 */
[----:B------:R-:W-:-:S04]  /*3c00*/  F2FP.PACK_AB R0, RZ, R0 ;  /* 0x00000000ff00723e */ /* 0x000fc800000000ff */
[----:B------:R-:W-:Y:S01]  /*3c10*/  PRMT R23, R0, 0x7610, R23 ;  /* 0x0000761000177816 */ /* 0x000fe20000000017 */
[----:B------:R-:W-:Y:S05]  /*3c20*/  BRA `(.L_x_4785) ;  /* 0x0000076000007947 */ /* 0x000fea0003800000 */
.L_x_4797:
        /* <DEDUP_REMOVED lines=12> */
.L_x_4804:
        /* <DEDUP_REMOVED lines=21> */
.L_x_4808:
[----:B------:R-:W-:Y:S05]  /*3e40*/  BSYNC B1 ;  /* 0x0000000000017941 */ /* 0x000fea0003800000 */
.L_x_4807:
[----:B------:R-:W-:Y:S01]  /*3e50*/  LEA R3, R0, 0x3b800000, 0x17 ;  /* 0x3b80000000037811 */ /* 0x000fe200078eb8ff */
[----:B------:R-:W-:-:S05]  /*3e60*/  IMAD.SHL.U32 R0, R2, 0x100000, RZ ;  /* 0x0010000002007824 */ /* 0x000fca00078e00ff */
[----:B------:R-:W-:Y:S02]  /*3e70*/  LOP3.LUT R0, R3, R0, R4, 0xfe, !PT ;  /* 0x0000000003007212 */ /* 0x000fe400078efe04 */
.L_x_4806:
[----:B------:R-:W-:Y:S05]  /*3e80*/  BSYNC B0 ;  /* 0x0000000000007941 */ /* 0x000fea0003800000 */
.L_x_4805:
[----:B------:R-:W-:-:S04]  /*3e90*/  F2FP.PACK_AB R0, RZ, R0 ;  /* 0x00000000ff00723e */ /* 0x000fc800000000ff */
[----:B------:R-:W-:Y:S01]  /*3ea0*/  PRMT R23, R0, 0x7610, R23 ;  /* 0x0000761000177816 */ /* 0x000fe20000000017 */
[----:B------:R-:W-:Y:S05]  /*3eb0*/  BRA `(.L_x_4785) ;  /* 0x000004d000007947 */ /* 0x000fea0003800000 */
.L_x_4803:
        /* <DEDUP_REMOVED lines=21> */
.L_x_4812:
[----:B------:R-:W-:Y:S05]  /*4010*/  BSYNC B1 ;  /* 0x0000000000017941 */ /* 0x000fea0003800000 */
.L_x_4811:
[----:B------:R-:W-:Y:S01]  /*4020*/  LEA R3, R0, 0x37800000, 0x17 ;  /* 0x3780000000037811 */ /* 0x000fe200078eb8ff */
[----:B------:R-:W-:-:S05]  /*4030*/  IMAD.SHL.U32 R0, R2, 0x200000, RZ ;  /* 0x0020000002007824 */ /* 0x000fca00078e00ff */
[----:B------:R-:W-:Y:S02]  /*4040*/  LOP3.LUT R0, R3, R0, R4, 0xfe, !PT ;  /* 0x0000000003007212 */ /* 0x000fe400078efe04 */
.L_x_4810:
[----:B------:R-:W-:Y:S05]  /*4050*/  BSYNC B0 ;  /* 0x0000000000007941 */ /* 0x000fea0003800000 */
.L_x_4809:
[----:B------:R-:W-:-:S04]  /*4060*/  F2FP.PACK_AB R0, RZ, R0 ;  /* 0x00000000ff00723e */ /* 0x000fc800000000ff */
[----:B------:R-:W-:Y:S01]  /*4070*/  PRMT R23, R0, 0x7610, R23 ;  /* 0x0000761000177816 */ /* 0x000fe20000000017 */
[----:B------:R-:W-:Y:S05]  /*4080*/  BRA `(.L_x_4785) ;  /* 0x0000030000007947 */ /* 0x000fea0003800000 */
.L_x_4802:
        /* <DEDUP_REMOVED lines=14> */
.L_x_4816:
[----:B------:R-:W-:Y:S05]  /*4170*/  BSYNC B0 ;  /* 0x0000000000007941 */ /* 0x000fea0003800000 */
.L_x_4815:
[----:B------:R-:W-:-:S04]  /*4180*/  F2FP.PACK_AB R0, RZ, R0 ;  /* 0x00000000ff00723e */ /* 0x000fc800000000ff */
[----:B------:R-:W-:Y:S01]  /*4190*/  PRMT R23, R0, 0x7610, R23 ;  /* 0x0000761000177816 */ /* 0x000fe20000000017 */
[----:B------:R-:W-:Y:S05]  /*41a0*/  BRA `(.L_x_4785) ;  /* 0x000001e000007947 */ /* 0x000fea0003800000 */
.L_x_4790:
        /* <DEDUP_REMOVED lines=21> */
.L_x_4814:
[----:B------:R-:W2:Y:S02]  /*4300*/  LDG.E.64 R2, [R2.64] ;  /* 0x0000002402027981 */ /* 0x000ea4000c1e1b00 */
[----:B--2---:R-:W0:Y:S02]  /*4310*/  I2F.U64 R0, R2 ;  /* 0x0000000200007312 */ /* 0x004e240000301000 */
[----:B0-----:R-:W-:-:S04]  /*4320*/  F2FP.PACK_AB R0, RZ, R0 ;  /* 0x00000000ff00723e */ /* 0x001fc800000000ff */
[----:B------:R-:W-:Y:S01]  /*4330*/  PRMT R23, R0, 0x7610, R23 ;  /* 0x0000761000177816 */ /* 0x000fe20000000017 */
[----:B------:R-:W-:Y:S05]  /*4340*/  BRA `(.L_x_4785) ;  /* 0x0000004000007947 */ /* 0x000fea0003800000 */
.L_x_4813:
[----:B------:R-:W2:Y:S02]  /*4350*/  LDG.E R2, [R2.64] ;  /* 0x0000002402027981 */ /* 0x000ea4000c1e1900 */
[----:B--2---:R-:W0:Y:S02]  /*4360*/  I2F.U32 R0, R2 ;  /* 0x0000000200007306 */ /* 0x004e240000201000 */
[----:B0-----:R-:W-:-:S04]  /*4370*/  F2FP.PACK_AB R0, RZ, R0 ;  /* 0x00000000ff00723e */ /* 0x001fc800000000ff */
[----:B------:R-:W-:Y:S02]  /*4380*/  PRMT R23, R0, 0x7610, R23 ;  /* 0x0000761000177816 */ /* 0x000fe40000000017 */
.L_x_4785:
[----:B------:R-:W-:Y:S05]  /*4390*/  BSYNC B6 ;  /* 0x0000000000067941 */ /* 0x000fea0003800000 */
.L_x_4784:
[----:B------:R-:W1:Y:S01]  /*43a0*/  S2R R19, SR_TID.X ;  /* 0x0000000000137919 */ /* 0x000e620000002100 */
[----:B------:R-:W-:Y:S01]  /*43b0*/  BSSY B6, `(.L_x_4817) ;  /* 0x0000137000067945 */ /* 0x000fe20003800000 */
[C---:B-1----:R-:W-:Y:S02]  /*43c0*/  IADD3 R0, R19.reuse, 0x100, RZ ;  /* 0x0000010013007810 */ /* 0x042fe40007ffe0ff */
[C---:B------:R-:W-:Y:S02]  /*43d0*/  IADD3 R24, R19.reuse, 0x80, RZ ;  /* 0x0000008013187810 */ /* 0x040fe40007ffe0ff */
[-C--:B------:R-:W-:Y:S02]  /*43e0*/  ISETP.GE.AND P1, PT, R0, R17.reuse, PT ;  /* 0x000000110000720c */ /* 0x080fe40003f26270 */
[C---:B------:R-:W-:Y:S02]  /*43f0*/  IADD3 R0, R19.reuse, 0x180, RZ ;  /* 0x0000018013007810 */ /* 0x040fe40007ffe0ff */
[----:B------:R-:W-:-:S02]  /*4400*/  ISETP.GE.AND P3, PT, R19, R17, PT ;  /* 0x000000111300720c */ /* 0x000fc40003f66270 */
[-C--:B------:R-:W-:Y:S02]  /*4410*/  ISETP.GE.AND P2, PT, R0, R17.reuse, PT ;  /* 0x000000110000720c */ /* 0x080fe40003f46270 */
[----:B------:R-:W-:-:S05]  /*4420*/  ISETP.GE.AND P0, PT, R24, R17, PT ;  /* 0x000000111800720c */ /* 0x000fca0003f06270 */
[----:B-----5:R-:W-:-:S04]  /*4430*/  @!P1 HADD2.F32 R25, -RZ, R25.H0_H0 ;  /* 0x20000019ff199230 */ /* 0x020fc80000004100 */
[----:B------:R-:W-:Y:S01]  /*4440*/  @!P3 HADD2.F32 R22, -RZ, R22.H0_H0 ;  /* 0x20000016ff16b230 */ /* 0x000fe20000004100 */
[----:B------:R-:W-:Y:S01]  /*4450*/  @!P1 FADD.FTZ R4, -R25, 1 ;  /* 0x3f80000019049421 */ /* 0x000fe20000010100 */
[----:B------:R-:W-:Y:S02]  /*4460*/  @!P2 HADD2.F32 R23, -RZ, R23.H0_H0 ;  /* 0x20000017ff17a230 */ /* 0x000fe40000004100 */
[----:B------:R-:W-:Y:S01]  /*4470*/  @!P0 HADD2.F32 R18, -RZ, R18.H0_H0 ;  /* 0x20000012ff128230 */ /* 0x000fe20000004100 */
[----:B------:R-:W-:Y:S02]  /*4480*/  @!P3 FADD.FTZ R0, -R22, 1 ;  /* 0x3f8000001600b421 */ /* 0x000fe40000010100 */
[----:B------:R-:W-:Y:S01]  /*4490*/  @!P2 FADD.FTZ R6, -R23, 1 ;  /* 0x3f8000001706a421 */ /* 0x000fe20000010100 */
[----:B------:R-:W-:Y:S01]  /*44a0*/  @!P1 MUFU.RCP R4, R4 ;  /* 0x0000000400049308 */ /* 0x000fe20000001000 */
[----:B0-----:R-:W-:-:S07]  /*44b0*/  @!P0 FADD.FTZ R2, -R18, 1 ;  /* 0x3f80000012028421 */ /* 0x001fce0000010100 */
[----:B------:R-:W0:Y:S08]  /*44c0*/  @!P3 MUFU.RCP R3, R0 ;  /* 0x000000000003b308 */ /* 0x000e300000001000 */
[----:B------:R-:W1:Y:S08]  /*44d0*/  @!P0 MUFU.RCP R5, R2 ;  /* 0x0000000200058308 */ /* 0x000e700000001000 */
[----:B------:R-:W2:Y:S01]  /*44e0*/  @!P2 MUFU.RCP R6, R6 ;  /* 0x000000060006a308 */ /* 0x000ea20000001000 */
[----:B0-----:R-:W-:-:S02]  /*44f0*/  @!P3 FMUL.FTZ R22, R22, R3 ;  /* 0x000000031616b220 */ /* 0x001fc40000410000 */
[----:B-1----:R-:W-:-:S05]  /*4500*/  @!P0 FMUL.FTZ R3, R18, R5 ;  /* 0x0000000512038220 */ /* 0x002fca0000410000 */
[----:B------:R-:W0:Y:S01]  /*4510*/  @!P3 MUFU.LG2 R22, R22 ;  /* 0x000000160016b308 */ /* 0x000e220000000c00 */
[----:B------:R-:W-:Y:S01]  /*4520*/  @!P1 FMUL.FTZ R5, R25, R4 ;  /* 0x0000000419059220 */ /* 0x000fe20000410000 */
[----:B------:R-:W1:Y:S01]  /*4530*/  LDC.U8 R18, c[0x0][0x184] ;  /* 0x00006100ff127b82 */ /* 0x000e620000000000 */
[----:B--2---:R-:W-:-:S05]  /*4540*/  @!P2 FMUL.FTZ R7, R23, R6 ;  /* 0x000000061707a220 */ /* 0x004fca0000410000 */
[----:B------:R-:W2:Y:S08]  /*4550*/  @!P0 MUFU.LG2 R3, R3 ;  /* 0x0000000300038308 */ /* 0x000eb00000000c00 */
[----:B------:R-:W3:Y:S01]  /*4560*/  @!P1 MUFU.LG2 R5, R5 ;  /* 0x0000000500059308 */ /* 0x000ee20000000c00 */
[----:B0-----:R-:W-:-:S05]  /*4570*/  @!P3 FMUL.FTZ R0, R22, 0.69314718246459960938 ;  /* 0x3f3172181600b820 */ /* 0x001fca0000410000 */
[----:B------:R-:W-:Y:S02]  /*4580*/  @!P3 F2FP.PACK_AB R4, RZ, R0 ;  /* 0x00000000ff04b23e */ /* 0x000fe400000000ff */
[----:B------:R-:W0:Y:S01]  /*4590*/  @!P2 MUFU.LG2 R7, R7 ;  /* 0x000000070007a308 */ /* 0x000e220000000c00 */
[----:B--2---:R-:W-:-:S05]  /*45a0*/  @!P0 FMUL.FTZ R25, R3, 0.69314718246459960938 ;  /* 0x3f31721803198820 */ /* 0x004fca0000410000 */
[----:B------:R-:W-:Y:S01]  /*45b0*/  @!P0 F2FP.PACK_AB R25, RZ, R25 ;  /* 0x00000019ff19823e */ /* 0x000fe200000000ff */
[----:B---3--:R-:W-:-:S05]  /*45c0*/  @!P1 FMUL.FTZ R2, R5, 0.69314718246459960938 ;  /* 0x3f31721805029820 */ /* 0x008fca0000410000 */
[----:B------:R-:W-:Y:S01]  /*45d0*/  @!P1 F2FP.PACK_AB R22, RZ, R2 ;  /* 0x00000002ff16923e */ /* 0x000fe200000000ff */
[----:B0-----:R-:W-:-:S05]  /*45e0*/  @!P2 FMUL.FTZ R23, R7, 0.69314718246459960938 ;  /* 0x3f3172180717a820 */ /* 0x001fca0000410000 */
[----:B------:R-:W-:Y:S01]  /*45f0*/  @!P2 F2FP.PACK_AB R23, RZ, R23 ;  /* 0x00000017ff17a23e */ /* 0x000fe200000000ff */
        /* <DEDUP_REMOVED lines=21> */
.L_x_4822:
[----:B------:R-:W-:Y:S01]  /*4750*/  HADD2.F32 R5, -RZ, R4.H0_H0 ;  /* 0x20000004ff057230 */ /* 0x000fe20000004100 */
[----:B------:R-:W-:-:S05]  /*4760*/  IMAD.MOV.U32 R19, RZ, RZ, R24 ;  /* 0x000000ffff137224 */ /* 0x000fca00078e0018 */
[----:B------:R-:W0:Y:S02]  /*4770*/  F2I.S64.TRUNC R4, R5 ;  /* 0x0000000500047311 */ /* 0x000e24000020d900 */
[----:B0-----:R0:W-:Y:S01]  /*4780*/  STG.E.U8 [R2.64], R4 ;  /* 0x0000000402007986 */ /* 0x0011e2000c101124 */
[----:B------:R-:W-:Y:S05]  /*4790*/  BRA `(.L_x_4818) ;  /* 0x00000f8000007947 */ /* 0x000fea0003800000 */
.L_x_4821:
        /* <DEDUP_REMOVED lines=11> */
.L_x_4825:
[----:B------:R-:W-:Y:S01]  /*4850*/  HADD2.F32 R4, -RZ, R4.H0_H0 ;  /* 0x20000004ff047230 */ /* 0x000fe20000004100 */
[----:B------:R-:W-:-:S03]  /*4860*/  IMAD.MOV.U32 R19, RZ, RZ, R24 ;  /* 0x000000ffff137224 */ /* 0x000fc600078e0018 */
[----:B------:R-:W0:Y:S02]  /*4870*/  F2I.FTZ.TRUNC.NTZ R5, R4 ;  /* 0x0000000400057305 */ /* 0x000e24000021f100 */
[----:B0-----:R0:W-:Y:S01]  /*4880*/  STG.E [R2.64], R5 ;  /* 0x0000000502007986 */ /* 0x0011e2000c101924 */
[----:B------:R-:W-:Y:S05]  /*4890*/  BRA `(.L_x_4818) ;  /* 0x00000e8000007947 */ /* 0x000fea0003800000 */
.L_x_4824:
[----:B------:R-:W-:Y:S01]  /*48a0*/  HADD2.F32 R4, -RZ, R4.H0_H0 ;  /* 0x20000004ff047230 */ /* 0x000fe20000004100 */
[----:B------:R-:W-:-:S03]  /*48b0*/  IMAD.MOV.U32 R19, RZ, RZ, R24 ;  /* 0x000000ffff137224 */ /* 0x000fc600078e0018 */
[----:B------:R-:W0:Y:S02]  /*48c0*/  F2I.FTZ.TRUNC.NTZ R5, R4 ;  /* 0x0000000400057305 */ /* 0x000e24000021f100 */
[----:B0-----:R0:W-:Y:S01]  /*48d0*/  STG.E.U16 [R2.64], R5 ;  /* 0x0000000502007986 */ /* 0x0011e2000c101524 */
[----:B------:R-:W-:Y:S05]  /*48e0*/  BRA `(.L_x_4818) ;  /* 0x00000e3000007947 */ /* 0x000fea0003800000 */
.L_x_4820:
        /* <DEDUP_REMOVED lines=10> */
.L_x_4827:
[----:B------:R0:W-:Y:S01]  /*4990*/  STG.E.U16 [R2.64], R4 ;  /* 0x0000000402007986 */ /* 0x0001e2000c101524 */
[----:B------:R-:W-:Y:S01]  /*49a0*/  IMAD.MOV.U32 R19, RZ, RZ, R24 ;  /* 0x000000ffff137224 */ /* 0x000fe200078e0018 */
[----:B------:R-:W-:Y:S05]  /*49b0*/  BRA `(.L_x_4818) ;  /* 0x00000d6000007947 */ /* 0x000fea0003800000 */
.L_x_4826:
        /* <DEDUP_REMOVED lines=11> */
.L_x_4829:
[----:B------:R-:W-:Y:S01]  /*4a70*/  HADD2.F32 R0, -RZ, R4.H0_H0 ;  /* 0x20000004ff007230 */ /* 0x000fe20000004100 */
[----:B------:R-:W-:-:S04]  /*4a80*/  IMAD.MOV.U32 R19, RZ, RZ, R24 ;  /* 0x000000ffff137224 */ /* 0x000fc800078e0018 */
[----:B------:R-:W-:-:S04]  /*4a90*/  F2FP.PACK_AB R0, RZ, R0 ;  /* 0x00000000ff00723e */ /* 0x000fc800000000ff */
[----:B------:R-:W-:-:S05]  /*4aa0*/  PRMT R0, R0, 0x5410, RZ ;  /* 0x0000541000007816 */ /* 0x000fca00000000ff */
[----:B------:R0:W-:Y:S01]  /*4ab0*/  STG.E [R2.64], R0 ;  /* 0x0000000002007986 */ /* 0x0001e2000c101924 */
[----:B------:R-:W-:Y:S05]  /*4ac0*/  BRA `(.L_x_4818) ;  /* 0x00000c5000007947 */ /* 0x000fea0003800000 */
.L_x_4828:
[----:B------:R-:W-:Y:S01]  /*4ad0*/  HADD2.F32 R4, -RZ, R4.H0_H0 ;  /* 0x20000004ff047230 */ /* 0x000fe20000004100 */
[----:B------:R-:W-:-:S04]  /*4ae0*/  IMAD.MOV.U32 R19, RZ, RZ, R24 ;  /* 0x000000ffff137224 */ /* 0x000fc800078e0018 */
[----:B------:R-:W-:-:S06]  /*4af0*/  FMUL.FTZ R4, R4, 1 ;  /* 0x3f80000004047820 */ /* 0x000fcc0000410000 */
[----:B------:R-:W0:Y:S02]  /*4b00*/  F2F.F64.F32 R4, R4 ;  /* 0x0000000400047310 */ /* 0x000e240000201800 */
[----:B0-----:R0:W-:Y:S01]  /*4b10*/  STG.E.64 [R2.64], R4 ;  /* 0x0000000402007986 */ /* 0x0011e2000c101b24 */
[----:B------:R-:W-:Y:S05]  /*4b20*/  BRA `(.L_x_4818) ;  /* 0x00000bf000007947 */ /* 0x000fea0003800000 */
.L_x_4819:
        /* <DEDUP_REMOVED lines=14> */
.L_x_4832:
[----:B------:R-:W-:Y:S01]  /*4c10*/  HADD2.F32 R4, -RZ, R4.H0_H0 ;  /* 0x20000004ff047230 */ /* 0x000fe20000004100 */
[----:B------:R-:W-:Y:S01]  /*4c20*/  CS2R R6, SRZ ;  /* 0x0000000000067805 */ /* 0x000fe2000001ff00 */
[----:B------:R-:W-:-:S03]  /*4c30*/  IMAD.MOV.U32 R19, RZ, RZ, R24 ;  /* 0x000000ffff137224 */ /* 0x000fc600078e0018 */
[----:B------:R-:W-:-:S06]  /*4c40*/  FMUL.FTZ R4, R4, 1 ;  /* 0x3f80000004047820 */ /* 0x000fcc0000410000 */
[----:B------:R-:W0:Y:S02]  /*4c50*/  F2F.F64.F32 R4, R4 ;  /* 0x0000000400047310 */ /* 0x000e240000201800 */
[----:B0-----:R0:W-:Y:S01]  /*4c60*/  STG.E.128 [R2.64], R4 ;  /* 0x0000000402007986 */ /* 0x0011e2000c101d24 */
[----:B------:R-:W-:Y:S05]  /*4c70*/  BRA `(.L_x_4818) ;  /* 0x00000aa000007947 */ /* 0x000fea0003800000 */
.L_x_4831:
        /* <DEDUP_REMOVED lines=21> */
.L_x_4836:
[----:B------:R-:W-:Y:S05]  /*4dd0*/  BSYNC B0 ;  /* 0x0000000000007941 */ /* 0x000fea0003800000 */
.L_x_4835:
[----:B------:R-:W-:Y:S01]  /*4de0*/  LOP3.LUT R5, R0, R5, RZ, 0xfc, !PT ;  /* 0x0000000500057212 */ /* 0x000fe200078efcff */
[----:B------:R-:W-:-:S04]  /*4df0*/  IMAD.MOV.U32 R19, RZ, RZ, R24 ;  /* 0x000000ffff137224 */ /* 0x000fc800078e0018 */
[----:B------:R0:W-:Y:S01]  /*4e00*/  STG.E.U8 [R2.64], R5 ;  /* 0x0000000502007986 */ /* 0x0001e2000c101124 */
[----:B------:R-:W-:Y:S05]  /*4e10*/  BRA `(.L_x_4818) ;  /* 0x0000090000007947 */ /* 0x000fea0003800000 */
.L_x_4834:
        /* <DEDUP_REMOVED lines=13> */
.L_x_4838:
[----:B------:R-:W-:Y:S01]  /*4ef0*/  IMAD.MOV.U32 R0, RZ, RZ, 0x7f ;  /* 0x0000007fff007424 */ /* 0x000fe200078e00ff */
[----:B------:R-:W-:-:S04]  /*4f00*/  ISETP.GT.U32.AND P0, PT, R4, 0x7f800000, PT ;  /* 0x7f8000000400780c */ /* 0x000fc80003f04070 */
[----:B------:R-:W-:-:S04]  /*4f10*/  SEL R0, R0, 0x7c, P0 ;  /* 0x0000007c00007807 */ /* 0x000fc80000000000 */
.L_x_4839:
[----:B------:R-:W-:Y:S05]  /*4f20*/  BSYNC B0 ;  /* 0x0000000000007941 */ /* 0x000fea0003800000 */
.L_x_4837:
[----:B------:R-:W-:Y:S01]  /*4f30*/  LOP3.LUT R4, R5, 0x80000000, RZ, 0xc0, !PT ;  /* 0x8000000005047812 */ /* 0x000fe200078ec0ff */
[----:B------:R-:W-:-:S03]  /*4f40*/  IMAD.MOV.U32 R19, RZ, RZ, R24 ;  /* 0x000000ffff137224 */ /* 0x000fc600078e0018 */
[----:B------:R-:W-:-:S04]  /*4f50*/  SHF.R.U32.HI R5, RZ, 0x18, R4 ;  /* 0x00000018ff057819 */ /* 0x000fc80000011604 */
[----:B------:R-:W-:-:S05]  /*4f60*/  LOP3.LUT R5, R0, R5, RZ, 0xfc, !PT ;  /* 0x0000000500057212 */ /* 0x000fca00078efcff */
[----:B------:R0:W-:Y:S01]  /*4f70*/  STG.E.U8 [R2.64], R5 ;  /* 0x0000000502007986 */ /* 0x0001e2000c101124 */
[----:B------:R-:W-:Y:S05]  /*4f80*/  BRA `(.L_x_4818) ;  /* 0x0000079000007947 */ /* 0x000fea0003800000 */
.L_x_4833:
[----:B------:R-:W-:Y:S01]  /*4f90*/  HADD2.F32 R0, -RZ, R4.H0_H0 ;  /* 0x20000004ff007230 */ /* 0x000fe20000004100 */
[----:B------:R-:W-:-:S04]  /*4fa0*/  IMAD.MOV.U32 R19, RZ, RZ, R24 ;  /* 0x000000ffff137224 */ /* 0x000fc800078e0018 */
[----:B------:R-:W-:-:S05]  /*4fb0*/  F2FP.BF16.PACK_AB R0, RZ, R0 ;  /* 0x00000000ff00723e */ /* 0x000fca00000010ff */
[----:B------:R0:W-:Y:S01]  /*4fc0*/  STG.E.U16 [R2.64], R0 ;  /* 0x0000000002007986 */ /* 0x0001e2000c101524 */
[----:B------:R-:W-:Y:S05]  /*4fd0*/  BRA `(.L_x_4818) ;  /* 0x0000074000007947 */ /* 0x000fea0003800000 */
.L_x_4830:
        /* <DEDUP_REMOVED lines=13> */
.L_x_4842:
        /* <DEDUP_REMOVED lines=17> */
.L_x_4845:
[----:B------:R-:W-:-:S04]  /*51c0*/  LOP3.LUT R0, R7, 0x80000000, RZ, 0xc0, !PT ;  /* 0x8000000007007812 */ /* 0x000fc800078ec0ff */
[----:B------:R-:W-:-:S04]  /*51d0*/  SHF.R.U32.HI R5, RZ, 0x18, R0 ;  /* 0x00000018ff057819 */ /* 0x000fc80000011600 */
[----:B------:R-:W-:-:S04]  /*51e0*/  LOP3.LUT R4, R4, R5, RZ, 0xfc, !PT ;  /* 0x0000000504047212 */ /* 0x000fc800078efcff */
[----:B------:R-:W-:Y:S02]  /*51f0*/  PRMT R0, R4, 0x7610, R0 ;  /* 0x0000761004007816 */ /* 0x000fe40000000000 */
.L_x_4844:
[----:B------:R-:W-:Y:S05]  /*5200*/  BSYNC B0 ;  /* 0x0000000000007941 */ /* 0x000fea0003800000 */
.L_x_4843:
[----:B------:R0:W-:Y:S01]  /*5210*/  STG.E.U8 [R2.64], R0 ;  /* 0x0000000002007986 */ /* 0x0001e2000c101124 */
[----:B------:R-:W-:Y:S01]  /*5220*/  IMAD.MOV.U32 R19, RZ, RZ, R24 ;  /* 0x000000ffff137224 */ /* 0x000fe200078e0018 */
[----:B------:R-:W-:Y:S05]  /*5230*/  BRA `(.L_x_4818) ;  /* 0x000004e000007947 */ /* 0x000fea0003800000 */
.L_x_4841:
        /* <DEDUP_REMOVED lines=17> */
.L_x_4848:
[----:B------:R-:W-:-:S04]  /*5350*/  LOP3.LUT R0, R7, 0x80000000, RZ, 0xc0, !PT ;  /* 0x8000000007007812 */ /* 0x000fc800078ec0ff */
[----:B------:R-:W-:-:S04]  /*5360*/  SHF.R.U32.HI R5, RZ, 0x18, R0 ;  /* 0x00000018ff057819 */ /* 0x000fc80000011600 */
[----:B------:R-:W-:-:S04]  /*5370*/  LOP3.LUT R4, R4, R5, RZ, 0xfc, !PT ;  /* 0x0000000504047212 */ /* 0x000fc800078efcff */
[----:B------:R-:W-:Y:S02]  /*5380*/  PRMT R0, R4, 0x7610, R0 ;  /* 0x0000761004007816 */ /* 0x000fe40000000000 */
.L_x_4847:
[----:B------:R-:W-:Y:S05]  /*5390*/  BSYNC B0 ;  /* 0x0000000000007941 */ /* 0x000fea0003800000 */
.L_x_4846:
[----:B------:R0:W-:Y:S01]  /*53a0*/  STG.E.U8 [R2.64], R0 ;  /* 0x0000000002007986 */ /* 0x0001e2000c101124 */
[----:B------:R-:W-:Y:S01]  /*53b0*/  IMAD.MOV.U32 R19, RZ, RZ, R24 ;  /* 0x000000ffff137224 */ /* 0x000fe200078e0018 */
[----:B------:R-:W-:Y:S05]  /*53c0*/  BRA `(.L_x_4818) ;  /* 0x0000035000007947 */ /* 0x000fea0003800000 */
.L_x_4840:
        /* <DEDUP_REMOVED lines=23> */
.L_x_4823:
        /* <DEDUP_REMOVED lines=21> */
.L_x_4850:
[----:B------:R-:W-:Y:S01]  /*5690*/  HADD2.F32 R4, -RZ, R4.H0_H0 ;  /* 0x20000004ff047230 */ /* 0x000fe20000004100 */
[----:B------:R-:W-:-:S05]  /*56a0*/  IMAD.MOV.U32 R19, RZ, RZ, R24 ;  /* 0x000000ffff137224 */ /* 0x000fca00078e0018 */
[----:B------:R-:W0:Y:S02]  /*56b0*/  F2I.U64.TRUNC R4, R4 ;  /* 0x0000000400047311 */ /* 0x000e24000020d800 */
[----:B0-----:R0:W-:Y:S01]  /*56c0*/  STG.E.64 [R2.64], R4 ;  /* 0x0000000402007986 */ /* 0x0011e2000c101b24 */
[----:B------:R-:W-:Y:S05]  /*56d0*/  BRA `(.L_x_4818) ;  /* 0x0000004000007947 */ /* 0x000fea0003800000 */
.L_x_4849:
[----:B------:R-:W-:Y:S01]  /*56e0*/  HADD2.F32 R4, -RZ, R4.H0_H0 ;  /* 0x20000004ff047230 */ /* 0x000fe20000004100 */
[----:B------:R-:W-:-:S03]  /*56f0*/  IMAD.MOV.U32 R19, RZ, RZ, R24 ;  /* 0x000000ffff137224 */ /* 0x000fc600078e0018 */
[----:B------:R-:W0:Y:S02]  /*5700*/  F2I.FTZ.U32.TRUNC.NTZ R5, R4 ;  /* 0x0000000400057305 */ /* 0x000e24000021f000 */
[----:B0-----:R0:W-:Y:S02]  /*5710*/  STG.E [R2.64], R5 ;  /* 0x0000000502007986 */ /* 0x0011e4000c101924 */
.L_x_4818:
[----:B-1----:R-:W-:Y:S05]  /*5720*/  BSYNC B6 ;  /* 0x0000000000067941 */ /* 0x002fea0003800000 */
.L_x_4817:
        /* <DEDUP_REMOVED lines=23> */
.L_x_4856:
[----:B------:R-:W-:-:S06]  /*58a0*/  HADD2.F32 R5, -RZ, R25.H0_H0 ;  /* 0x20000019ff057230 */ /* 0x000fcc0000004100 */
[----:B------:R-:W0:Y:S02]  /*58b0*/  F2I.S64.TRUNC R4, R5 ;  /* 0x0000000500047311 */ /* 0x000e24000020d900 */
[----:B0-----:R0:W-:Y:S01]  /*58c0*/  STG.E.U8 [R2.64], R4 ;  /* 0x0000000402007986 */ /* 0x0011e2000c101124 */
[----:B------:R-:W-:Y:S05]  /*58d0*/  BRA `(.L_x_4858) ;  /* 0x00000e4000007947 */ /* 0x000fea0003800000 */
.L_x_4855:
        /* <DEDUP_REMOVED lines=10> */
.L_x_4860:
[----:B------:R-:W-:-:S06]  /*5980*/  HADD2.F32 R25, -RZ, R25.H0_H0 ;  /* 0x20000019ff197230 */ /* 0x000fcc0000004100 */
[----:B------:R-:W0:Y:S02]  /*5990*/  F2I.FTZ.TRUNC.NTZ R25, R25 ;  /* 0x0000001900197305 */ /* 0x000e24000021f100 */
[----:B0-----:R0:W-:Y:S01]  /*59a0*/  STG.E [R2.64], R25 ;  /* 0x0000001902007986 */ /* 0x0011e2000c101924 */
[----:B------:R-:W-:Y:S05]  /*59b0*/  BRA `(.L_x_4858) ;  /* 0x00000d6000007947 */ /* 0x000fea0003800000 */
.L_x_4859:
[----:B------:R-:W-:-:S06]  /*59c0*/  HADD2.F32 R25, -RZ, R25.H0_H0 ;  /* 0x20000019ff197230 */ /* 0x000fcc0000004100 */
[----:B------:R-:W0:Y:S02]  /*59d0*/  F2I.FTZ.TRUNC.NTZ R25, R25 ;  /* 0x0000001900197305 */ /* 0x000e24000021f100 */
[----:B0-----:R0:W-:Y:S01]  /*59e0*/  STG.E.U16 [R2.64], R25 ;  /* 0x0000001902007986 */ /* 0x0011e2000c101524 */
[----:B------:R-:W-:Y:S05]  /*59f0*/  BRA `(.L_x_4858) ;  /* 0x00000d2000007947 */ /* 0x000fea0003800000 */
.L_x_4854:
        /* <DEDUP_REMOVED lines=9> */
.L_x_4862:
[----:B------:R0:W-:Y:S01]  /*5a90*/  STG.E.U16 [R2.64], R25 ;  /* 0x0000001902007986 */ /* 0x0001e2000c101524 */
[----:B------:R-:W-:Y:S05]  /*5aa0*/  BRA `(.L_x_4858) ;  /* 0x00000c7000007947 */ /* 0x000fea0003800000 */
.L_x_4861:
        /* <DEDUP_REMOVED lines=10> */
.L_x_4864:
[----:B------:R-:W-:-:S05]  /*5b50*/  HADD2.F32 R0, -RZ, R25.H0_H0 ;  /* 0x20000019ff007230 */ /* 0x000fca0000004100 */
[----:B------:R-:W-:-:S04]  /*5b60*/  F2FP.PACK_AB R0, RZ, R0 ;  /* 0x00000000ff00723e */ /* 0x000fc800000000ff */
[----:B------:R-:W-:-:S05]  /*5b70*/  PRMT R0, R0, 0x5410, RZ ;  /* 0x0000541000007816 */ /* 0x000fca00000000ff */
[----:B------:R0:W-:Y:S01]  /*5b80*/  STG.E [R2.64], R0 ;  /* 0x0000000002007986 */ /* 0x0001e2000c101924 */
[----:B------:R-:W-:Y:S05]  /*5b90*/  BRA `(.L_x_4858) ;  /* 0x00000b8000007947 */ /* 0x000fea0003800000 */
.L_x_4863:
[----:B------:R-:W-:-:S05]  /*5ba0*/  HADD2.F32 R4, -RZ, R25.H0_H0 ;  /* 0x20000019ff047230 */ /* 0x000fca0000004100 */
[----:B------:R-:W-:-:S06]  /*5bb0*/  FMUL.FTZ R4, R4, 1 ;  /* 0x3f80000004047820 */ /* 0x000fcc0000410000 */
[----:B------:R-:W0:Y:S02]  /*5bc0*/  F2F.F64.F32 R4, R4 ;  /* 0x0000000400047310 */ /* 0x000e240000201800 */
[----:B0-----:R0:W-:Y:S01]  /*5bd0*/  STG.E.64 [R2.64], R4 ;  /* 0x0000000402007986 */ /* 0x0011e2000c101b24 */
[----:B------:R-:W-:Y:S05]  /*5be0*/  BRA `(.L_x_4858) ;  /* 0x00000b3000007947 */ /* 0x000fea0003800000 */
.L_x_4853:
        /* <DEDUP_REMOVED lines=13> */
.L_x_4867:
[----:B------:R-:W-:Y:S01]  /*5cc0*/  HADD2.F32 R25, -RZ, R25.H0_H0 ;  /* 0x20000019ff197230 */ /* 0x000fe20000004100 */
[----:B------:R-:W-:-:S04]  /*5cd0*/  CS2R R6, SRZ ;  /* 0x0000000000067805 */ /* 0x000fc8000001ff00 */
[----:B------:R-:W-:-:S06]  /*5ce0*/  FMUL.FTZ R4, R25, 1 ;  /* 0x3f80000019047820 */ /* 0x000fcc0000410000 */
[----:B------:R-:W0:Y:S02]  /*5cf0*/  F2F.F64.F32 R4, R4 ;  /* 0x0000000400047310 */ /* 0x000e240000201800 */
[----:B0-----:R0:W-:Y:S01]  /*5d00*/  STG.E.128 [R2.64], R4 ;  /* 0x0000000402007986 */ /* 0x0011e2000c101d24 */
[----:B------:R-:W-:Y:S05]  /*5d10*/  BRA `(.L_x_4858) ;  /* 0x00000a0000007947 */ /* 0x000fea0003800000 */
.L_x_4866:
        /* <DEDUP_REMOVED lines=21> */
.L_x_4871:
[----:B------:R-:W-:Y:S05]  /*5e70*/  BSYNC B0 ;  /* 0x0000000000007941 */ /* 0x000fea0003800000 */
.L_x_4870:
[----:B------:R-:W-:-:S05]  /*5e80*/  LOP3.LUT R5, R0, R5, RZ, 0xfc, !PT ;  /* 0x0000000500057212 */ /* 0x000fca00078efcff */
[----:B------:R0:W-:Y:S01]  /*5e90*/  STG.E.U8 [R2.64], R5 ;  /* 0x0000000502007986 */ /* 0x0001e2000c101124 */
[----:B------:R-:W-:Y:S05]  /*5ea0*/  BRA `(.L_x_4858) ;  /* 0x0000087000007947 */ /* 0x000fea0003800000 */
.L_x_4869:
        /* <DEDUP_REMOVED lines=13> */
.L_x_4873:
[----:B------:R-:W-:Y:S01]  /*5f80*/  IMAD.MOV.U32 R0, RZ, RZ, 0x7f ;  /* 0x0000007fff007424 */ /* 0x000fe200078e00ff */
[----:B------:R-:W-:-:S04]  /*5f90*/  ISETP.GT.U32.AND P0, PT, R4, 0x7f800000, PT ;  /* 0x7f8000000400780c */ /* 0x000fc80003f04070 */
[----:B------:R-:W-:-:S04]  /*5fa0*/  SEL R0, R0, 0x7c, P0 ;  /* 0x0000007c00007807 */ /* 0x000fc80000000000 */
.L_x_4874:
[----:B------:R-:W-:Y:S05]  /*5fb0*/  BSYNC B0 ;  /* 0x0000000000007941 */ /* 0x000fea0003800000 */
.L_x_4872:
[----:B------:R-:W-:-:S04]  /*5fc0*/  LOP3.LUT R4, R25, 0x80000000, RZ, 0xc0, !PT ;  /* 0x8000000019047812 */ /* 0x000fc800078ec0ff */
[----:B------:R-:W-:-:S04]  /*5fd0*/  SHF.R.U32.HI R5, RZ, 0x18, R4 ;  /* 0x00000018ff057819 */ /* 0x000fc80000011604 */
[----:B------:R-:W-:-:S05]  /*5fe0*/  LOP3.LUT R5, R0, R5, RZ, 0xfc, !PT ;  /* 0x0000000500057212 */ /* 0x000fca00078efcff */
[----:B------:R0:W-:Y:S01]  /*5ff0*/  STG.E.U8 [R2.64], R5 ;  /* 0x0000000502007986 */ /* 0x0001e2000c101124 */
[----:B------:R-:W-:Y:S05]  /*6000*/  BRA `(.L_x_4858) ;  /* 0x0000071000007947 */ /* 0x000fea0003800000 */
.L_x_4868:
[----:B------:R-:W-:-:S05]  /*6010*/  HADD2.F32 R0, -RZ, R25.H0_H0 ;  /* 0x20000019ff007230 */ /* 0x000fca0000004100 */
[----:B------:R-:W-:-:S05]  /*6020*/  F2FP.BF16.PACK_AB R0, RZ, R0 ;  /* 0x00000000ff00723e */ /* 0x000fca00000010ff */
[----:B------:R0:W-:Y:S01]  /*6030*/  STG.E.U16 [R2.64], R0 ;  /* 0x0000000002007986 */ /* 0x0001e2000c101524 */
[----:B------:R-:W-:Y:S05]  /*6040*/  BRA `(.L_x_4858) ;  /* 0x000006d000007947 */ /* 0x000fea0003800000 */
.L_x_4865:
        /* <DEDUP_REMOVED lines=12> */
.L_x_4877:
        /* <DEDUP_REMOVED lines=17> */
.L_x_4880:
[----:B------:R-:W-:-:S04]  /*6220*/  LOP3.LUT R0, R25, 0x80000000, RZ, 0xc0, !PT ;  /* 0x8000000019007812 */ /* 0x000fc800078ec0ff */
[----:B------:R-:W-:-:S04]  /*6230*/  SHF.R.U32.HI R5, RZ, 0x18, R0 ;  /* 0x00000018ff057819 */ /* 0x000fc80000011600 */
[----:B------:R-:W-:-:S04]  /*6240*/  LOP3.LUT R4, R4, R5, RZ, 0xfc, !PT ;  /* 0x0000000504047212 */ /* 0x000fc800078efcff */
[----:B------:R-:W-:Y:S02]  /*6250*/  PRMT R0, R4, 0x7610, R0 ;  /* 0x0000761004007816 */ /* 0x000fe40000000000 */
.L_x_4879:
[----:B------:R-:W-:Y:S05]  /*6260*/  BSYNC B0 ;  /* 0x0000000000007941 */ /* 0x000fea0003800000 */
.L_x_4878:
[----:B------:R0:W-:Y:S01]  /*6270*/  STG.E.U8 [R2.64], R0 ;  /* 0x0000000002007986 */ /* 0x0001e2000c101124 */
[----:B------:R-:W-:Y:S05]  /*6280*/  BRA `(.L_x_4858) ;  /* 0x0000049000007947 */ /* 0x000fea0003800000 */
.L_x_4876:
        /* <DEDUP_REMOVED lines=17> */
.L_x_4883:
[----:B------:R-:W-:-:S04]  /*63a0*/  LOP3.LUT R0, R25, 0x80000000, RZ, 0xc0, !PT ;  /* 0x8000000019007812 */ /* 0x000fc800078ec0ff */
[----:B------:R-:W-:-:S04]  /*63b0*/  SHF.R.U32.HI R5, RZ, 0x18, R0 ;  /* 0x00000018ff057819 */ /* 0x000fc80000011600 */
[----:B------:R-:W-:-:S04]  /*63c0*/  LOP3.LUT R4, R4, R5, RZ, 0xfc, !PT ;  /* 0x0000000504047212 */ /* 0x000fc800078efcff */
[----:B------:R-:W-:Y:S02]  /*63d0*/  PRMT R0, R4, 0x7610, R0 ;  /* 0x0000761004007816 */ /* 0x000fe40000000000 */
.L_x_4882:
[----:B------:R-:W-:Y:S05]  /*63e0*/  BSYNC B0 ;  /* 0x0000000000007941 */ /* 0x000fea0003800000 */
.L_x_4881:
[----:B------:R0:W-:Y:S01]  /*63f0*/  STG.E.U8 [R2.64], R0 ;  /* 0x0000000002007986 */ /* 0x0001e2000c101124 */
[----:B------:R-:W-:Y:S05]  /*6400*/  BRA `(.L_x_4858) ;  /* 0x0000031000007947 */ /* 0x000fea0003800000 */
.L_x_4875:
        /* <DEDUP_REMOVED lines=22> */
.L_x_4857:
        /* <DEDUP_REMOVED lines=20> */
.L_x_4885:
[----:B------:R-:W-:-:S06]  /*66b0*/  HADD2.F32 R4, -RZ, R25.H0_H0 ;  /* 0x20000019ff047230 */ /* 0x000fcc0000004100 */
[----:B------:R-:W0:Y:S02]  /*66c0*/  F2I.U64.TRUNC R4, R4 ;  /* 0x0000000400047311 */ /* 0x000e24000020d800 */
[----:B0-----:R0:W-:Y:S01]  /*66d0*/  STG.E.64 [R2.64], R4 ;  /* 0x0000000402007986 */ /* 0x0011e2000c101b24 */
[----:B------:R-:W-:Y:S05]  /*66e0*/  BRA `(.L_x_4858) ;  /* 0x0000003000007947 */ /* 0x000fea0003800000 */
.L_x_4884:
[----:B------:R-:W-:-:S06]  /*66f0*/  HADD2.F32 R25, -RZ, R25.H0_H0 ;  /* 0x20000019ff197230 */ /* 0x000fcc0000004100 */
[----:B------:R-:W0:Y:S02]  /*6700*/  F2I.FTZ.U32.TRUNC.NTZ R25, R25 ;  /* 0x0000001900197305 */ /* 0x000e24000021f000 */
[----:B0-----:R0:W-:Y:S02]  /*6710*/  STG.E [R2.64], R25 ;  /* 0x0000001902007986 */ /* 0x0011e4000c101924 */
.L_x_4858:
        /* <DEDUP_REMOVED lines=23> */
.L_x_4889:
[----:B------:R-:W-:-:S06]  /*6890*/  HADD2.F32 R5, -RZ, R22.H0_H0 ;  /* 0x20000016ff057230 */ /* 0x000fcc0000004100 */
[----:B------:R-:W0:Y:S02]  /*68a0*/  F2I.S64.TRUNC R4, R5 ;  /* 0x0000000500047311 */ /* 0x000e24000020d900 */
[----:B0-----:R0:W-:Y:S01]  /*68b0*/  STG.E.U8 [R2.64], R4 ;  /* 0x0000000402007986 */ /* 0x0011e2000c101124 */
[----:B------:R-:W-:Y:S05]  /*68c0*/  BRA `(.L_x_4891) ;  /* 0x00000e4000007947 */ /* 0x000fea0003800000 */
.L_x_4888:
        /* <DEDUP_REMOVED lines=10> */
.L_x_4893:
[----:B------:R-:W-:-:S04]  /*6970*/  HADD2.F32 R22, -RZ, R22.H0_H0 ;  /* 0x20000016ff167230 */ /* 0x000fc80000004100 */
[----:B------:R-:W0:Y:S02]  /*6980*/  F2I.FTZ.TRUNC.NTZ R5, R22 ;  /* 0x0000001600057305 */ /* 0x000e24000021f100 */
[----:B0-----:R0:W-:Y:S01]  /*6990*/  STG.E [R2.64], R5 ;  /* 0x0000000502007986 */ /* 0x0011e2000c101924 */
[----:B------:R-:W-:Y:S05]  /*69a0*/  BRA `(.L_x_4891) ;  /* 0x00000d6000007947 */ /* 0x000fea0003800000 */
.L_x_4892:
[----:B------:R-:W-:-:S04]  /*69b0*/  HADD2.F32 R22, -RZ, R22.H0_H0 ;  /* 0x20000016ff167230 */ /* 0x000fc80000004100 */
[----:B------:R-:W0:Y:S02]  /*69c0*/  F2I.FTZ.TRUNC.NTZ R5, R22 ;  /* 0x0000001600057305 */ /* 0x000e24000021f100 */
[----:B0-----:R0:W-:Y:S01]  /*69d0*/  STG.E.U16 [R2.64], R5 ;  /* 0x0000000502007986 */ /* 0x0011e2000c101524 */
[----:B------:R-:W-:Y:S05]  /*69e0*/  BRA `(.L_x_4891) ;  /* 0x00000d2000007947 */ /* 0x000fea0003800000 */
.L_x_4887:
        /* <DEDUP_REMOVED lines=9> */
.L_x_4895:
[----:B------:R0:W-:Y:S01]  /*6a80*/  STG.E.U16 [R2.64], R22 ;  /* 0x0000001602007986 */ /* 0x0001e2000c101524 */
[----:B------:R-:W-:Y:S05]  /*6a90*/  BRA `(.L_x_4891) ;  /* 0x00000c7000007947 */ /* 0x000fea0003800000 */
.L_x_4894:
        /* <DEDUP_REMOVED lines=10> */
.L_x_4897:
[----:B------:R-:W-:-:S05]  /*6b40*/  HADD2.F32 R0, -RZ, R22.H0_H0 ;  /* 0x20000016ff007230 */ /* 0x000fca0000004100 */
[----:B------:R-:W-:-:S04]  /*6b50*/  F2FP.PACK_AB R0, RZ, R0 ;  /* 0x00000000ff00723e */ /* 0x000fc800000000ff */
[----:B------:R-:W-:-:S05]  /*6b60*/  PRMT R0, R0, 0x5410, RZ ;  /* 0x0000541000007816 */ /* 0x000fca00000000ff */
[----:B------:R0:W-:Y:S01]  /*6b70*/  STG.E [R2.64], R0 ;  /* 0x0000000002007986 */ /* 0x0001e2000c101924 */
[----:B------:R-:W-:Y:S05]  /*6b80*/  BRA `(.L_x_4891) ;  /* 0x00000b8000007947 */ /* 0x000fea0003800000 */
.L_x_4896:
[----:B------:R-:W-:-:S05]  /*6b90*/  HADD2.F32 R4, -RZ, R22.H0_H0 ;  /* 0x20000016ff047230 */ /* 0x000fca0000004100 */
[----:B------:R-:W-:-:S06]  /*6ba0*/  FMUL.FTZ R4, R4, 1 ;  /* 0x3f80000004047820 */ /* 0x000fcc0000410000 */
[----:B------:R-:W0:Y:S02]  /*6bb0*/  F2F.F64.F32 R4, R4 ;  /* 0x0000000400047310 */ /* 0x000e240000201800 */
[----:B0-----:R0:W-:Y:S01]  /*6bc0*/  STG.E.64 [R2.64], R4 ;  /* 0x0000000402007986 */ /* 0x0011e2000c101b24 */
[----:B------:R-:W-:Y:S05]  /*6bd0*/  BRA `(.L_x_4891) ;  /* 0x00000b3000007947 */ /* 0x000fea0003800000 */
.L_x_4886:
        /* <DEDUP_REMOVED lines=13> */
.L_x_4900:
[----:B------:R-:W-:Y:S01]  /*6cb0*/  HADD2.F32 R22, -RZ, R22.H0_H0 ;  /* 0x20000016ff167230 */ /* 0x000fe20000004100 */
[----:B------:R-:W-:-:S04]  /*6cc0*/  CS2R R6, SRZ ;  /* 0x0000000000067805 */ /* 0x000fc8000001ff00 */
[----:B------:R-:W-:-:S06]  /*6cd0*/  FMUL.FTZ R4, R22, 1 ;  /* 0x3f80000016047820 */ /* 0x000fcc0000410000 */
[----:B------:R-:W0:Y:S02]  /*6ce0*/  F2F.F64.F32 R4, R4 ;  /* 0x0000000400047310 */ /* 0x000e240000201800 */
[----:B0-----:R0:W-:Y:S01]  /*6cf0*/  STG.E.128 [R2.64], R4 ;  /* 0x0000000402007986 */ /* 0x0011e2000c101d24 */
[----:B------:R-:W-:Y:S05]  /*6d00*/  BRA `(.L_x_4891) ;  /* 0x00000a0000007947 */ /* 0x000fea0003800000 */
.L_x_4899:
        /* <DEDUP_REMOVED lines=21> */
.L_x_4904:
[----:B------:R-:W-:Y:S05]  /*6e60*/  BSYNC B0 ;  /* 0x0000000000007941 */ /* 0x000fea0003800000 */
.L_x_4903:
[----:B------:R-:W-:-:S05]  /*6e70*/  LOP3.LUT R5, R0, R5, RZ, 0xfc, !PT ;  /* 0x0000000500057212 */ /* 0x000fca00078efcff */
[----:B------:R0:W-:Y:S01]  /*6e80*/  STG.E.U8 [R2.64], R5 ;  /* 0x0000000502007986 */ /* 0x0001e2000c101124 */
[----:B------:R-:W-:Y:S05]  /*6e90*/  BRA `(.L_x_4891) ;  /* 0x0000087000007947 */ /* 0x000fea0003800000 */
.L_x_4902:
        /* <DEDUP_REMOVED lines=13> */
.L_x_4906:
[----:B------:R-:W-:Y:S01]  /*6f70*/  IMAD.MOV.U32 R0, RZ, RZ, 0x7f ;  /* 0x0000007fff007424 */ /* 0x000fe200078e00ff */
[----:B------:R-:W-:-:S04]  /*6f80*/  ISETP.GT.U32.AND P0, PT, R4, 0x7f800000, PT ;  /* 0x7f8000000400780c */ /* 0x000fc80003f04070 */
[----:B------:R-:W-:-:S04]  /*6f90*/  SEL R0, R0, 0x7c, P0 ;  /* 0x0000007c00007807 */ /* 0x000fc80000000000 */
.L_x_4907:
[----:B------:R-:W-:Y:S05]  /*6fa0*/  BSYNC B0 ;  /* 0x0000000000007941 */ /* 0x000fea0003800000 */
.L_x_4905:
[----:B------:R-:W-:-:S04]  /*6fb0*/  LOP3.LUT R4, R5, 0x80000000, RZ, 0xc0, !PT ;  /* 0x8000000005047812 */ /* 0x000fc800078ec0ff */
[----:B------:R-:W-:-:S04]  /*6fc0*/  SHF.R.U32.HI R5, RZ, 0x18, R4 ;  /* 0x00000018ff057819 */ /* 0x000fc80000011604 */
[----:B------:R-:W-:-:S05]  /*6fd0*/  LOP3.LUT R5, R0, R5, RZ, 0xfc, !PT ;  /* 0x0000000500057212 */ /* 0x000fca00078efcff */
[----:B------:R0:W-:Y:S01]  /*6fe0*/  STG.E.U8 [R2.64], R5 ;  /* 0x0000000502007986 */ /* 0x0001e2000c101124 */
[----:B------:R-:W-:Y:S05]  /*6ff0*/  BRA `(.L_x_4891) ;  /* 0x0000071000007947 */ /* 0x000fea0003800000 */
.L_x_4901:
[----:B------:R-:W-:-:S05]  /*7000*/  HADD2.F32 R0, -RZ, R22.H0_H0 ;  /* 0x20000016ff007230 */ /* 0x000fca0000004100 */
[----:B------:R-:W-:-:S05]  /*7010*/  F2FP.BF16.PACK_AB R0, RZ, R0 ;  /* 0x00000000ff00723e */ /* 0x000fca00000010ff */
[----:B------:R0:W-:Y:S01]  /*7020*/  STG.E.U16 [R2.64], R0 ;  /* 0x0000000002007986 */ /* 0x0001e2000c101524 */
[----:B------:R-:W-:Y:S05]  /*7030*/  BRA `(.L_x_4891) ;  /* 0x000006d000007947 */ /* 0x000fea0003800000 */
.L_x_4898:
        /* <DEDUP_REMOVED lines=12> */
.L_x_4910:
        /* <DEDUP_REMOVED lines=17> */
.L_x_4913:
[----:B------:R-:W-:-:S04]  /*7210*/  LOP3.LUT R0, R7, 0x80000000, RZ, 0xc0, !PT ;  /* 0x8000000007007812 */ /* 0x000fc800078ec0ff */
[----:B------:R-:W-:-:S04]  /*7220*/  SHF.R.U32.HI R5, RZ, 0x18, R0 ;  /* 0x00000018ff057819 */ /* 0x000fc80000011600 */
[----:B------:R-:W-:-:S04]  /*7230*/  LOP3.LUT R4, R4, R5, RZ, 0xfc, !PT ;  /* 0x0000000504047212 */ /* 0x000fc800078efcff */
[----:B------:R-:W-:Y:S02]  /*7240*/  PRMT R0, R4, 0x7610, R0 ;  /* 0x0000761004007816 */ /* 0x000fe40000000000 */
.L_x_4912:
[----:B------:R-:W-:Y:S05]  /*7250*/  BSYNC B0 ;  /* 0x0000000000007941 */ /* 0x000fea0003800000 */
.L_x_4911:
[----:B------:R0:W-:Y:S01]  /*7260*/  STG.E.U8 [R2.64], R0 ;  /* 0x0000000002007986 */ /* 0x0001e2000c101124 */
[----:B------:R-:W-:Y:S05]  /*7270*/  BRA `(.L_x_4891) ;  /* 0x0000049000007947 */ /* 0x000fea0003800000 */
.L_x_4909:
        /* <DEDUP_REMOVED lines=17> */
.L_x_4916:
[----:B------:R-:W-:-:S04]  /*7390*/  LOP3.LUT R0, R7, 0x80000000, RZ, 0xc0, !PT ;  /* 0x8000000007007812 */ /* 0x000fc800078ec0ff */
[----:B------:R-:W-:-:S04]  /*73a0*/  SHF.R.U32.HI R5, RZ, 0x18, R0 ;  /* 0x00000018ff057819 */ /* 0x000fc80000011600 */
[----:B------:R-:W-:-:S04]  /*73b0*/  LOP3.LUT R4, R4, R5, RZ, 0xfc, !PT ;  /* 0x0000000504047212 */ /* 0x000fc800078efcff */
[----:B------:R-:W-:Y:S02]  /*73c0*/  PRMT R0, R4, 0x7610, R0 ;  /* 0x0000761004007816 */ /* 0x000fe40000000000 */
.L_x_4915:
[----:B------:R-:W-:Y:S05]  /*73d0*/  BSYNC B0 ;  /* 0x0000000000007941 */ /* 0x000fea0003800000 */
.L_x_4914:
[----:B------:R0:W-:Y:S01]  /*73e0*/  STG.E.U8 [R2.64], R0 ;  /* 0x0000000002007986 */ /* 0x0001e2000c101124 */
[----:B------:R-:W-:Y:S05]  /*73f0*/  BRA `(.L_x_4891) ;  /* 0x0000031000007947 */ /* 0x000fea0003800000 */
.L_x_4908:
        /* <DEDUP_REMOVED lines=22> */
.L_x_4890:
        /* <DEDUP_REMOVED lines=20> */
.L_x_4918:
[----:B------:R-:W-:-:S06]  /*76a0*/  HADD2.F32 R4, -RZ, R22.H0_H0 ;  /* 0x20000016ff047230 */ /* 0x000fcc0000004100 */
[----:B------:R-:W0:Y:S02]  /*76b0*/  F2I.U64.TRUNC R4, R4 ;  /* 0x0000000400047311 */ /* 0x000e24000020d800 */
[----:B0-----:R0:W-:Y:S01]  /*76c0*/  STG.E.64 [R2.64], R4 ;  /* 0x0000000402007986 */ /* 0x0011e2000c101b24 */
[----:B------:R-:W-:Y:S05]  /*76d0*/  BRA `(.L_x_4891) ;  /* 0x0000003000007947 */ /* 0x000fea0003800000 */
.L_x_4917:
[----:B------:R-:W-:-:S04]  /*76e0*/  HADD2.F32 R22, -RZ, R22.H0_H0 ;  /* 0x20000016ff167230 */ /* 0x000fc80000004100 */
[----:B------:R-:W0:Y:S02]  /*76f0*/  F2I.FTZ.U32.TRUNC.NTZ R5, R22 ;  /* 0x0000001600057305 */ /* 0x000e24000021f000 */
[----:B0-----:R0:W-:Y:S02]  /*7700*/  STG.E [R2.64], R5 ;  /* 0x0000000502007986 */ /* 0x0011e4000c101924 */
.L_x_4891:
[----:B------:R-:W-:Y:S02]  /*7710*/  IADD3 R19, R19, 0x80, RZ ;  /* 0x0000008013137810 */ /* 0x000fe40007ffe0ff */
.L_x_4852:
[----:B------:R-:W-:Y:S05]  /*7720*/  BSYNC B6 ;  /* 0x0000000000067941 */ /* 0x000fea0003800000 */
.L_x_4851:
        /* <DEDUP_REMOVED lines=21> */
.L_x_4922:
[----:B------:R-:W-:-:S06]  /*7880*/  HADD2.F32 R5, -RZ, R23.H0_H0 ;  /* 0x20000017ff057230 */ /* 0x000fcc0000004100 */
[----:B------:R-:W0:Y:S02]  /*7890*/  F2I.S64.TRUNC R4, R5 ;  /* 0x0000000500047311 */ /* 0x000e24000020d900 */
[----:B0-----:R-:W-:Y:S01]  /*78a0*/  STG.E.U8 [R2.64], R4 ;  /* 0x0000000402007986 */ /* 0x001fe2000c101124 */
[----:B------:R-:W-:Y:S05]  /*78b0*/  EXIT ;  /* 0x000000000000794d */ /* 0x000fea0003800000 */
.L_x_4921:
        /* <DEDUP_REMOVED lines=10> */
.L_x_4925:
[----:B------:R-:W-:-:S06]  /*7960*/  HADD2.F32 R23, -RZ, R23.H0_H0 ;  /* 0x20000017ff177230 */ /* 0x000fcc0000004100 */
[----:B------:R-:W0:Y:S02]  /*7970*/  F2I.FTZ.TRUNC.NTZ R23, R23 ;  /* 0x0000001700177305 */ /* 0x000e24000021f100 */
[----:B0-----:R-:W-:Y:S01]  /*7980*/  STG.E [R2.64], R23 ;  /* 0x0000001702007986 */ /* 0x001fe2000c101924 */
[----:B------:R-:W-:Y:S05]  /*7990*/  EXIT ;  /* 0x000000000000794d */ /* 0x000fea0003800000 */
.L_x_4924:
[----:B------:R-:W-:-:S06]  /*79a0*/  HADD2.F32 R23, -RZ, R23.H0_H0 ;  /* 0x20000017ff177230 */ /* 0x000fcc0000004100 */
[----:B------:R-:W0:Y:S02]  /*79b0*/  F2I.FTZ.TRUNC.NTZ R23, R23 ;  /* 0x0000001700177305 */ /* 0x000e24000021f100 */
[----:B0-----:R-:W-:Y:S01]  /*79c0*/  STG.E.U16 [R2.64], R23 ;  /* 0x0000001702007986 */ /* 0x001fe2000c101524 */
[----:B------:R-:W-:Y:S05]  /*79d0*/  EXIT ;  /* 0x000000000000794d */ /* 0x000fea0003800000 */
.L_x_4920:
        /* <DEDUP_REMOVED lines=9> */
.L_x_4927:
[----:B------:R-:W-:Y:S01]  /*7a70*/  STG.E.U16 [R2.64], R23 ;  /* 0x0000001702007986 */ /* 0x000fe2000c101524 */
[----:B------:R-:W-:Y:S05]  /*7a80*/  EXIT ;  /* 0x000000000000794d */ /* 0x000fea0003800000 */
.L_x_4926:
        /* <DEDUP_REMOVED lines=10> */
.L_x_4929:
[----:B------:R-:W-:-:S05]  /*7b30*/  HADD2.F32 R0, -RZ, R23.H0_H0 ;  /* 0x20000017ff007230 */ /* 0x000fca0000004100 */
[----:B------:R-:W-:-:S04]  /*7b40*/  F2FP.PACK_AB R0, RZ, R0 ;  /* 0x00000000ff00723e */ /* 0x000fc800000000ff */
[----:B------:R-:W-:-:S05]  /*7b50*/  PRMT R0, R0, 0x5410, RZ ;  /* 0x0000541000007816 */ /* 0x000fca00000000ff */
[----:B------:R-:W-:Y:S01]  /*7b60*/  STG.E [R2.64], R0 ;  /* 0x0000000002007986 */ /* 0x000fe2000c101924 */
[----:B------:R-:W-:Y:S05]  /*7b70*/  EXIT ;  /* 0x000000000000794d */ /* 0x000fea0003800000 */
.L_x_4928:
[----:B------:R-:W-:-:S05]  /*7b80*/  HADD2.F32 R4, -RZ, R23.H0_H0 ;  /* 0x20000017ff047230 */ /* 0x000fca0000004100 */
[----:B------:R-:W-:-:S06]  /*7b90*/  FMUL.FTZ R4, R4, 1 ;  /* 0x3f80000004047820 */ /* 0x000fcc0000410000 */
[----:B------:R-:W0:Y:S02]  /*7ba0*/  F2F.F64.F32 R4, R4 ;  /* 0x0000000400047310 */ /* 0x000e240000201800 */
[----:B0-----:R-:W-:Y:S01]  /*7bb0*/  STG.E.64 [R2.64], R4 ;  /* 0x0000000402007986 */ /* 0x001fe2000c101b24 */
[----:B------:R-:W-:Y:S05]  /*7bc0*/  EXIT ;  /* 0x000000000000794d */ /* 0x000fea0003800000 */
.L_x_4919:
        /* <DEDUP_REMOVED lines=13> */
.L_x_4932:
[----:B------:R-:W-:Y:S01]  /*7ca0*/  HADD2.F32 R23, -RZ, R23.H0_H0 ;  /* 0x20000017ff177230 */ /* 0x000fe20000004100 */
[----:B------:R-:W-:-:S04]  /*7cb0*/  CS2R R6, SRZ ;  /* 0x0000000000067805 */ /* 0x000fc8000001ff00 */
[----:B------:R-:W-:-:S06]  /*7cc0*/  FMUL.FTZ R4, R23, 1 ;  /* 0x3f80000017047820 */ /* 0x000fcc0000410000 */
[----:B------:R-:W0:Y:S02]  /*7cd0*/  F2F.F64.F32 R4, R4 ;  /* 0x0000000400047310 */ /* 0x000e240000201800 */
[----:B0-----:R-:W-:Y:S01]  /*7ce0*/  STG.E.128 [R2.64], R4 ;  /* 0x0000000402007986 */ /* 0x001fe2000c101d24 */
[----:B------:R-:W-:Y:S05]  /*7cf0*/  EXIT ;  /* 0x000000000000794d */ /* 0x000fea0003800000 */
.L_x_4931:
        /* <DEDUP_REMOVED lines=21> */
.L_x_4936:
[----:B------:R-:W-:Y:S05]  /*7e50*/  BSYNC B0 ;  /* 0x0000000000007941 */ /* 0x000fea0003800000 */
.L_x_4935:
[----:B------:R-:W-:-:S05]  /*7e60*/  LOP3.LUT R5, R0, R5, RZ, 0xfc, !PT ;  /* 0x0000000500057212 */ /* 0x000fca00078efcff */
[----:B------:R-:W-:Y:S01]  /*7e70*/  STG.E.U8 [R2.64], R5 ;  /* 0x0000000502007986 */ /* 0x000fe2000c101124 */
[----:B------:R-:W-:Y:S05]  /*7e80*/  EXIT ;  /* 0x000000000000794d */ /* 0x000fea0003800000 */
.L_x_4934:
        /* <DEDUP_REMOVED lines=13> */
.L_x_4938:
[----:B------:R-:W-:Y:S01]  /*7f60*/  IMAD.MOV.U32 R0, RZ, RZ, 0x7f ;  /* 0x0000007fff007424 */ /* 0x000fe200078e00ff */
[----:B------:R-:W-:-:S04]  /*7f70*/  ISETP.GT.U32.AND P0, PT, R4, 0x7f800000, PT ;  /* 0x7f8000000400780c */ /* 0x000fc80003f04070 */
[----:B------:R-:W-:-:S04]  /*7f80*/  SEL R0, R0, 0x7c, P0 ;  /* 0x0000007c00007807 */ /* 0x000fc80000000000 */
.L_x_4939:
[----:B------:R-:W-:Y:S05]  /*7f90*/  BSYNC B0 ;  /* 0x0000000000007941 */ /* 0x000fea0003800000 */
.L_x_4937:
[----:B------:R-:W-:-:S04]  /*7fa0*/  LOP3.LUT R4, R23, 0x80000000, RZ, 0xc0, !PT ;  /* 0x8000000017047812 */ /* 0x000fc800078ec0ff */
[----:B------:R-:W-:-:S04]  /*7fb0*/  SHF.R.U32.HI R5, RZ, 0x18, R4 ;  /* 0x00000018ff057819 */ /* 0x000fc80000011604 */
[----:B------:R-:W-:-:S05]  /*7fc0*/  LOP3.LUT R5, R0, R5, RZ, 0xfc, !PT ;  /* 0x0000000500057212 */ /* 0x000fca00078efcff */
[----:B------:R-:W-:Y:S01]  /*7fd0*/  STG.E.U8 [R2.64], R5 ;  /* 0x0000000502007986 */ /* 0x000fe2000c101124 */
[----:B------:R-:W-:Y:S05]  /*7fe0*/  EXIT ;  /* 0x000000000000794d */ /* 0x000fea0003800000 */
.L_x_4933:
[----:B------:R-:W-:-:S05]  /*7ff0*/  HADD2.F32 R0, -RZ, R23.H0_H0 ;  /* 0x20000017ff007230 */ /* 0x000fca0000004100 */
[----:B------:R-:W-:-:S05]  /*8000*/  F2FP.BF16.PACK_AB R0, RZ, R0 ;  /* 0x00000000ff00723e */ /* 0x000fca00000010ff */
[----:B------:R-:W-:Y:S01]  /*8010*/  STG.E.U16 [R2.64], R0 ;  /* 0x0000000002007986 */ /* 0x000fe2000c101524 */
[----:B------:R-:W-:Y:S05]  /*8020*/  EXIT ;  /* 0x000000000000794d */ /* 0x000fea0003800000 */
.L_x_4930:
        /* <DEDUP_REMOVED lines=12> */
.L_x_4942:
        /* <DEDUP_REMOVED lines=17> */
.L_x_4945:
[----:B------:R-:W-:-:S04]  /*8200*/  LOP3.LUT R0, R23, 0x80000000, RZ, 0xc0, !PT ;  /* 0x8000000017007812 */ /* 0x000fc800078ec0ff */
[----:B------:R-:W-:-:S04]  /*8210*/  SHF.R.U32.HI R5, RZ, 0x18, R0 ;  /* 0x00000018ff057819 */ /* 0x000fc80000011600 */
[----:B------:R-:W-:-:S04]  /*8220*/  LOP3.LUT R4, R4, R5, RZ, 0xfc, !PT ;  /* 0x0000000504047212 */ /* 0x000fc800078efcff */
[----:B------:R-:W-:Y:S02]  /*8230*/  PRMT R0, R4, 0x7610, R0 ;  /* 0x0000761004007816 */ /* 0x000fe40000000000 */
.L_x_4944:
[----:B------:R-:W-:Y:S05]  /*8240*/  BSYNC B0 ;  /* 0x0000000000007941 */ /* 0x000fea0003800000 */
.L_x_4943:
[----:B------:R-:W-:Y:S01]  /*8250*/  STG.E.U8 [R2.64], R0 ;  /* 0x0000000002007986 */ /* 0x000fe2000c101124 */
[----:B------:R-:W-:Y:S05]  /*8260*/  EXIT ;  /* 0x000000000000794d */ /* 0x000fea0003800000 */
.L_x_4941:
        /* <DEDUP_REMOVED lines=17> */
.L_x_4948:
[----:B------:R-:W-:-:S04]  /*8380*/  LOP3.LUT R0, R23, 0x80000000, RZ, 0xc0, !PT ;  /* 0x8000000017007812 */ /* 0x000fc800078ec0ff */
[----:B------:R-:W-:-:S04]  /*8390*/  SHF.R.U32.HI R5, RZ, 0x18, R0 ;  /* 0x00000018ff057819 */ /* 0x000fc80000011600 */
[----:B------:R-:W-:-:S04]  /*83a0*/  LOP3.LUT R4, R4, R5, RZ, 0xfc, !PT ;  /* 0x0000000504047212 */ /* 0x000fc800078efcff */
[----:B------:R-:W-:Y:S02]  /*83b0*/  PRMT R0, R4, 0x7610, R0 ;  /* 0x0000761004007816 */ /* 0x000fe40000000000 */
.L_x_4947:
[----:B------:R-:W-:Y:S05]  /*83c0*/  BSYNC B0 ;  /* 0x0000000000007941 */ /* 0x000fea0003800000 */
.L_x_4946:
[----:B------:R-:W-:Y:S01]  /*83d0*/  STG.E.U8 [R2.64], R0 ;  /* 0x0000000002007986 */ /* 0x000fe2000c101124 */
[----:B------:R-:W-:Y:S05]  /*83e0*/  EXIT ;  /* 0x000000000000794d */ /* 0x000fea0003800000 */
.L_x_4940:
        /* <DEDUP_REMOVED lines=22> */
.L_x_4923:
        /* <DEDUP_REMOVED lines=20> */
.L_x_4950:
[----:B------:R-:W-:-:S06]  /*8690*/  HADD2.F32 R4, -RZ, R23.H0_H0 ;  /* 0x20000017ff047230 */ /* 0x000fcc0000004100 */
[----:B------:R-:W0:Y:S02]  /*86a0*/  F2I.U64.TRUNC R4, R4 ;  /* 0x0000000400047311 */ /* 0x000e24000020d800 */
[----:B0-----:R-:W-:Y:S01]  /*86b0*/  STG.E.64 [R2.64], R4 ;  /* 0x0000000402007986 */ /* 0x001fe2000c101b24 */
[----:B------:R-:W-:Y:S05]  /*86c0*/  EXIT ;  /* 0x000000000000794d */ /* 0x000fea0003800000 */
.L_x_4949:
[----:B------:R-:W-:-:S06]  /*86d0*/  HADD2.F32 R23, -RZ, R23.H0_H0 ;  /* 0x20000017ff177230 */ /* 0x000fcc0000004100 */
[----:B------:R-:W0:Y:S02]  /*86e0*/  F2I.FTZ.U32.TRUNC.NTZ R23, R23 ;  /* 0x0000001700177305 */ /* 0x000e24000021f000 */
[----:B0-----:R-:W-:Y:S01]  /*86f0*/  STG.E [R2.64], R23 ;  /* 0x0000001702007986 */ /* 0x001fe2000c101924 */
[----:B------:R-:W-:Y:S05]  /*8700*/  EXIT ;  /* 0x000000000000794d */ /* 0x000fea0003800000 */
.L_x_4951:
        /* <DEDUP_REMOVED lines=15> */
.L_x_10330:


//--------------------- .text._ZN2at6native18elementwise_kernelILi128ELi4EZNS0_22gpu_kernel_impl_nocastIZZZNS0_17logit_kernel_cudaERNS_18TensorIteratorBaseERKN3c106ScalarEENKUlvE_clEvENKUlvE1_clEvEUlNS5_4HalfEE_EEvS4_RKT_EUliE_EEviT1_ --------------------------
	.section	.text._ZN2at6native18elementwise_kernelILi128ELi4EZNS0_22gpu_kernel_impl_nocastIZZZNS0_17logit_kernel_cudaERNS_18TensorIteratorBaseERKN3c106ScalarEENKUlvE_clEvENKUlvE1_clEvEUlNS5_4HalfEE_EEvS4_RKT_EUliE_EEviT1_,"ax",@progbits
	.sectioninfo	@"SHI_REGISTERS=12"
	.align	128
        .global         _ZN2at6native18elementwise_kernelILi128ELi4EZNS0_22gpu_kernel_impl_nocastIZZZNS0_17logit_kernel_cudaERNS_18TensorIteratorBaseERKN3c106ScalarEENKUlvE_clEvENKUlvE1_clEvEUlNS5_4HalfEE_EEvS4_RKT_EUliE_EEviT1_
        .type           _ZN2at6native18elementwise_kernelILi128ELi4EZNS0_22gpu_kernel_impl_nocastIZZZNS0_17logit_kernel_cudaERNS_18TensorIteratorBaseERKN3c106ScalarEENKUlvE_clEvENKUlvE1_clEvEUlNS5_4HalfEE_EEvS4_RKT_EUliE_EEviT1_,@function
        .size           _ZN2at6native18elementwise_kernelILi128ELi4EZNS0_22gpu_kernel_impl_nocastIZZZNS0_17logit_kernel_cudaERNS_18TensorIteratorBaseERKN3c106ScalarEENKUlvE_clEvENKUlvE1_clEvEUlNS5_4HalfEE_EEvS4_RKT_EUliE_EEviT1_,(.L_x_10331 - _ZN2at6native18elementwise_kernelILi128ELi4EZNS0_22gpu_kernel_impl_nocastIZZZNS0_17logit_kernel_cudaERNS_18TensorIteratorBaseERKN3c106ScalarEENKUlvE_clEvENKUlvE1_clEvEUlNS5_4HalfEE_EEvS4_RKT_EUliE_EEviT1_)
        .other          _ZN2at6native18elementwise_kernelILi128ELi4EZNS0_22gpu_kernel_impl_nocastIZZZNS0_17logit_kernel_cudaERNS_18TensorIteratorBaseERKN3c106ScalarEENKUlvE_clEvENKUlvE1_clEvEUlNS5_4HalfEE_EEvS4_RKT_EUliE_EEviT1_,@"STO_CUDA_ENTRY STV_DEFAULT"
_ZN2at6native18elementwise_kernelILi128ELi4EZNS0_22gpu_kernel_impl_nocastIZZZNS0_17logit_kernel_cudaERNS_18TensorIteratorBaseERKN3c106ScalarEENKUlvE_clEvENKUlvE1_clEvEUlNS5_4HalfEE_EEvS4_RKT_EUliE_EEviT1_:
.text._ZN2at6native18elementwise_kernelILi128ELi4EZNS0_22gpu_kernel_impl_nocastIZZZNS0_17logit_kernel_cudaERNS_18TensorIteratorBaseERKN3c106ScalarEENKUlvE_clEvENKUlvE1_clEvEUlNS5_4HalfEE_EEvS4_RKT_EUliE_EEviT1_:
        /* <DEDUP_REMOVED lines=235> */
.L_x_4954:
[----:B------:R-:W-:-:S04]  /*0eb0*/  IADD3 R4, P0, R3, c[0x0][0x368], RZ ;  /* 0x0000da0003047a10 */ /* 0x000fc80007f1e0ff */
[----:B------:R-:W-:-:S05]  /*0ec0*/  IADD3.X R5, RZ, c[0x0][0x36c], RZ, P0, !PT ;  /* 0x0000db00ff057a10 */ /* 0x000fca00007fe4ff */
[----:B------:R-:W2:Y:S01]  /*0ed0*/  LDG.E.U16 R4, [R4.64] ;  /* 0x0000000404047981 */ /* 0x000ea2000c1e1500 */
[----:B------:R-:W-:Y:S02]  /*0ee0*/  IADD3 R2, P0, R2, c[0x0][0x360], RZ ;  /* 0x0000d80002027a10 */ /* 0x000fe40007f1e0ff */
[----:B------:R-:W-:Y:S01]  /*0ef0*/  IADD3 R0, R0, 0x80, RZ ;  /* 0x0000008000007810 */ /* 0x000fe20007ffe0ff */
[----:B--2---:R-:W-:-:S05]  /*0f00*/  HADD2.F32 R3, -RZ, R4.H0_H0 ;  /* 0x20000004ff037230 */ /* 0x004fca0000004100 */
[----:B------:R-:W-:-:S06]  /*0f10*/  FADD.FTZ R6, -R3, 1 ;  /* 0x3f80000003067421 */ /* 0x000fcc0000010100 */
[----:B------:R-:W0:Y:S02]  /*0f20*/  MUFU.RCP R6, R6 ;  /* 0x0000000600067308 */ /* 0x000e240000001000 */
[----:B0-----:R-:W-:-:S06]  /*0f30*/  FMUL.FTZ R7, R3, R6 ;  /* 0x0000000603077220 */ /* 0x001fcc0000410000 */
[----:B------:R-:W0:Y:S02]  /*0f40*/  MUFU.LG2 R7, R7 ;  /* 0x0000000700077308 */ /* 0x000e240000000c00 */
[----:B0-----:R-:W-:-:S05]  /*0f50*/  FMUL.FTZ R3, R7, 0.69314718246459960938 ;  /* 0x3f31721807037820 */ /* 0x001fca0000410000 */
[----:B------:R-:W-:Y:S02]  /*0f60*/  F2FP.PACK_AB R5, RZ, R3 ;  /* 0x00000003ff05723e */ /* 0x000fe400000000ff */
[----:B------:R-:W-:-:S05]  /*0f70*/  IADD3.X R3, RZ, c[0x0][0x364], RZ, P0, !PT ;  /* 0x0000d900ff037a10 */ /* 0x000fca00007fe4ff */
[----:B------:R0:W-:Y:S02]  /*0f80*/  STG.E.U16 [R2.64], R5 ;  /* 0x0000000502007986 */ /* 0x0001e4000c101504 */
.L_x_4953:
[----:B------:R-:W-:Y:S05]  /*0f90*/  BSYNC B0 ;  /* 0x0000000000007941 */ /* 0x000fea0003800000 */
.L_x_4952:
        /* <DEDUP_REMOVED lines=230> */
.L_x_4957:
        /* <DEDUP_REMOVED lines=243> */
.L_x_4958:
        /* <DEDUP_REMOVED lines=14> */
.L_x_4956:
[----:B------:R-:W-:Y:S05]  /*2e10*/  BSYNC B0 ;  /* 0x0000000000007941 */ /* 0x000fea0003800000 */
.L_x_4955:
[----:B------:R-:W-:-:S13]  /*2e20*/  ISETP.GE.AND P0, PT, R0, c[0x0][0x160], PT ;  /* 0x0000580000007a0c */ /* 0x000fda0003f06270 */
[----:B------:R-:W-:Y:S05]  /*2e30*/  @P0 EXIT ;  /* 0x000000000000094d */ /* 0x000fea0003800000 */
        /* <DEDUP_REMOVED lines=227> */
.L_x_4959:
[----:B------:R-:W-:-:S04]  /*3c70*/  IADD3 R4, P0, R3, c[0x0][0x368], RZ ;  /* 0x0000da0003047a10 */ /* 0x000fc80007f1e0ff */
[----:B------:R-:W-:-:S05]  /*3c80*/  IADD3.X R5, RZ, c[0x0][0x36c], RZ, P0, !PT ;  /* 0x0000db00ff057a10 */ /* 0x000fca00007fe4ff */
[----:B------:R-:W2:Y:S01]  /*3c90*/  LDG.E.U16 R4, [R4.64] ;  /* 0x0000000404047981 */ /* 0x000ea2000c1e1500 */
[----:B------:R-:W-:Y:S01]  /*3ca0*/  IADD3 R2, P0, R2, c[0x0][0x360], RZ ;  /* 0x0000d80002027a10 */ /* 0x000fe20007f1e0ff */
[----:B--2---:R-:W-:-:S05]  /*3cb0*/  HADD2.F32 R0, -RZ, R4.H0_H0 ;  /* 0x20000004ff007230 */ /* 0x004fca0000004100 */
[----:B------:R-:W-:-:S04]  /*3cc0*/  FADD.FTZ R6, -R0, 1 ;  /* 0x3f80000000067421 */ /* 0x000fc80000010100 */
[----:B------:R-:W0:Y:S02]  /*3cd0*/  MUFU.RCP R3, R6 ;  /* 0x0000000600037308 */ /* 0x000e240000001000 */
[----:B0-----:R-:W-:-:S06]  /*3ce0*/  FMUL.FTZ R0, R0, R3 ;  /* 0x0000000300007220 */ /* 0x001fcc0000410000 */
[----:B------:R-:W0:Y:S02]  /*3cf0*/  MUFU.LG2 R0, R0 ;  /* 0x0000000000007308 */ /* 0x000e240000000c00 */
[----:B0-----:R-:W-:-:S05]  /*3d00*/  FMUL.FTZ R3, R0, 0.69314718246459960938 ;  /* 0x3f31721800037820 */ /* 0x001fca0000410000 */
[----:B------:R-:W-:Y:S02]  /*3d10*/  F2FP.PACK_AB R5, RZ, R3 ;  /* 0x00000003ff05723e */ /* 0x000fe400000000ff */
[----:B------:R-:W-:-:S05]  /*3d20*/  IADD3.X R3, RZ, c[0x0][0x364], RZ, P0, !PT ;  /* 0x0000d900ff037a10 */ /* 0x000fca00007fe4ff */
[----:B------:R-:W-:Y:S01]  /*3d30*/  STG.E.U16 [R2.64], R5 ;  /* 0x0000000502007986 */ /* 0x000fe2000c101504 */
[----:B------:R-:W-:Y:S05]  /*3d40*/  EXIT ;  /* 0x000000000000794d */ /* 0x000fea0003800000 */
.L_x_4960:
        /* <DEDUP_REMOVED lines=11> */
.L_x_10331:


//--------------------- .text._ZN2at6native27unrolled_elementwise_kernelIZZZNS0_17logit_kernel_cudaERNS_18TensorIteratorBaseERKN3c106ScalarEENKUlvE_clEvENKUlvE1_clEvEUlNS4_4HalfEE_St5arrayIPcLm2EELi4E23TrivialOffsetCalculatorILi1EjESG_NS0_6memory15LoadWithoutCastENSH_16StoreWithoutCastEEEviT_T0_T2_T3_T4_T5_ --------------------------
	.section	.text._ZN2at6native27unrolled_elementwise_kernelIZZZNS0_17logit_kernel_cudaERNS_18TensorIteratorBaseERKN3c106ScalarEENKUlvE_clEvENKUlvE1_clEvEUlNS4_4HalfEE_St5arrayIPcLm2EELi4E23TrivialOffsetCalculatorILi1EjESG_NS0_6memory15LoadWithoutCastENSH_16StoreWithoutCastEEEviT_T0_T2_T3_T4_T5_,"ax",@progbits
	.sectioninfo	@"SHI_REGISTERS=17"
	.align	128
        .global         _ZN2at6native27unrolled_elementwise_kernelIZZZNS0_17logit_kernel_cudaERNS_18TensorIteratorBaseERKN3c106ScalarEENKUlvE_clEvENKUlvE1_clEvEUlNS4_4HalfEE_St5arrayIPcLm2EELi4E23TrivialOffsetCalculatorILi1EjESG_NS0_6memory15LoadWithoutCastENSH_16StoreWithoutCastEEEviT_T0_T2_T3_T4_T5_
        .type           _ZN2at6native27unrolled_elementwise_kernelIZZZNS0_17logit_kernel_cudaERNS_18TensorIteratorBaseERKN3c106ScalarEENKUlvE_clEvENKUlvE1_clEvEUlNS4_4HalfEE_St5arrayIPcLm2EELi4E23TrivialOffsetCalculatorILi1EjESG_NS0_6memory15LoadWithoutCastENSH_16StoreWithoutCastEEEviT_T0_T2_T3_T4_T5_,@function
        .size           _ZN2at6native27unrolled_elementwise_kernelIZZZNS0_17logit_kernel_cudaERNS_18TensorIteratorBaseERKN3c106ScalarEENKUlvE_clEvENKUlvE1_clEvEUlNS4_4HalfEE_St5arrayIPcLm2EELi4E23TrivialOffsetCalculatorILi1EjESG_NS0_6memory15LoadWithoutCastENSH_16StoreWithoutCastEEEviT_T0_T2_T3_T4_T5_,(.L_x_10332 - _ZN2at6native27unrolled_elementwise_kernelIZZZNS0_17logit_kernel_cudaERNS_18TensorIteratorBaseERKN3c106ScalarEENKUlvE_clEvENKUlvE1_clEvEUlNS4_4HalfEE_St5arrayIPcLm2EELi4E23TrivialOffsetCalculatorILi1EjESG_NS0_6memory15LoadWithoutCastENSH_16StoreWithoutCastEEEviT_T0_T2_T3_T4_T5_)
        .other          _ZN2at6native27unrolled_elementwise_kernelIZZZNS0_17logit_kernel_cudaERNS_18TensorIteratorBaseERKN3c106ScalarEENKUlvE_clEvENKUlvE1_clEvEUlNS4_4HalfEE_St5arrayIPcLm2EELi4E23TrivialOffsetCalculatorILi1EjESG_NS0_6memory15LoadWithoutCastENSH_16StoreWithoutCastEEEviT_T0_T2_T3_T4_T5_,@"STO_CUDA_ENTRY STV_DEFAULT"
_ZN2at6native27unrolled_elementwise_kernelIZZZNS0_17logit_kernel_cudaERNS_18TensorIteratorBaseERKN3c106ScalarEENKUlvE_clEvENKUlvE1_clEvEUlNS4_4HalfEE_St5arrayIPcLm2EELi4E23TrivialOffsetCalculatorILi1EjESG_NS0_6memory15LoadWithoutCastENSH_16StoreWithoutCastEEEviT_T0_T2_T3_T4_T5_:
.text._ZN2at6native27unrolled_elementwise_kernelIZZZNS0_17logit_kernel_cudaERNS_18TensorIteratorBaseERKN3c106ScalarEENKUlvE_clEvENKUlvE1_clEvEUlNS4_4HalfEE_St5arrayIPcLm2EELi4E23TrivialOffsetCalculatorILi1EjESG_NS0_6memory15LoadWithoutCastENSH_16StoreWithoutCastEEEviT_T0_T2_T3_T4_T5_:
[----:B------:R-:W-:Y:S02]  /*0000*/  IMAD.MOV.U32 R1, RZ, RZ, c[0x0][0x28] ;  /* 0x00000a00ff017624 */ /* 0x000fe400078e00ff */
[----:B------:R-:W0:Y:S01]  /*0010*/  S2R R0, SR_CTAID.X ;  /* 0x0000000000007919 */ /* 0x000e220000002500 */
[----:B------:R-:W-:Y:S01]  /*0020*/  IMAD.MOV.U32 R5, RZ, RZ, -0x200 ;  /* 0xfffffe00ff057424 */ /* 0x000fe200078e00ff */
[----:B------:R-:W-:Y:S01]  /*0030*/  PRMT R13, RZ, 0x7610, R13 ;  /* 0x00007610ff0d7816 */ /* 0x000fe2000000000d */
[----:B------:R-:W-:Y:S01]  /*0040*/  ULDC.64 UR4, c[0x0][0x118] ;  /* 0x0000460000047ab9 */ /* 0x000fe20000000a00 */
[----:B------:R-:W1:Y:S01]  /*0050*/  S2R R3, SR_TID.X ;  /* 0x0000000000037919 */ /* 0x000e620000002100 */
[----:B0-----:R-:W-:Y:S01]  /*0060*/  IMAD R2, R0, R5, c[0x0][0x160] ;  /* 0x0000580000027624 */ /* 0x001fe200078e0205 */
[----:B-1----:R-:W-:-:S04]  /*0070*/  MOV R9, R3 ;  /* 0x0000000300097202 */ /* 0x002fc80000000f00 */
[----:B------:R-:W-:-:S13]  /*0080*/  ISETP.GE.AND P0, PT, R3, R2, PT ;  /* 0x000000020300720c */ /* 0x000fda0003f06270 */
[----:B------:R-:W-:Y:S01]  /*0090*/  @!P0 IADD3 R9, R3, 0x80, RZ ;  /* 0x0000008003098810 */ /* 0x000fe20007ffe0ff */
[----:B------:R-:W-:Y:S01]  /*00a0*/  @!P0 IMAD R4, R0, 0x200, R3 ;  /* 0x0000020000048824 */ /* 0x000fe200078e0203 */
[----:B------:R-:W-:Y:S02]  /*00b0*/  @!P0 MOV R5, 0x2 ;  /* 0x0000000200058802 */ /* 0x000fe40000000f00 */
[----:B------:R-:W-:-:S03]  /*00c0*/  ISETP.GE.AND P1, PT, R9, R2, PT ;  /* 0x000000020900720c */ /* 0x000fc60003f26270 */
[----:B------:R-:W-:-:S05]  /*00d0*/  @!P0 IMAD.WIDE.U32 R4, R4, R5, c[0x0][0x170] ;  /* 0x00005c0004048625 */ /* 0x000fca00078e0005 */
[----:B------:R0:W2:Y:S05]  /*00e0*/  @!P0 LDG.E.U16 R13, [R4.64] ;  /* 0x00000004040d8981 */ /* 0x0000aa000c1e1500 */
[----:B------:R-:W-:Y:S01]  /*00f0*/  @!P1 IMAD R6, R0, 0x200, R9 ;  /* 0x0000020000069824 */ /* 0x000fe200078e0209 */
[----:B------:R-:W-:-:S04]  /*0100*/  @!P1 IADD3 R9, R9, 0x80, RZ ;  /* 0x0000008009099810 */ /* 0x000fc80007ffe0ff */
[----:B------:R-:W-:-:S13]  /*0110*/  ISETP.GE.AND P3, PT, R9, R2, PT ;  /* 0x000000020900720c */ /* 0x000fda0003f66270 */
[----:B------:R-:W-:Y:S01]  /*0120*/  @!P3 IMAD R10, R0, 0x200, R9 ;  /* 0x00000200000ab824 */ /* 0x000fe200078e0209 */
[----:B------:R-:W-:-:S04]  /*0130*/  @!P3 IADD3 R9, R9, 0x80, RZ ;  /* 0x000000800909b810 */ /* 0x000fc80007ffe0ff */
[----:B------:R-:W-:Y:S01]  /*0140*/  ISETP.GE.AND P2, PT, R9, R2, PT ;  /* 0x000000020900720c */ /* 0x000fe20003f46270 */
[----:B------:R-:W-:Y:S01]  /*0150*/  @!P1 IMAD.MOV.U32 R7, RZ, RZ, 0x2 ;  /* 0x00000002ff079424 */ /* 0x000fe200078e00ff */
[----:B------:R-:W-:Y:S02]  /*0160*/  @!P3 MOV R11, 0x2 ;  /* 0x00000002000bb802 */ /* 0x000fe40000000f00 */
[----:B------:R-:W-:Y:S01]  /*0170*/  PRMT R12, RZ, 0x7610, R12 ;  /* 0x00007610ff0c7816 */ /* 0x000fe2000000000c */
[----:B------:R-:W-:Y:S01]  /*0180*/  @!P1 IMAD.WIDE.U32 R6, R6, R7, c[0x0][0x170] ;  /* 0x00005c0006069625 */ /* 0x000fe200078e0007 */
[----:B------:R-:W-:Y:S02]  /*0190*/  PRMT R14, RZ, 0x7610, R14 ;  /* 0x00007610ff0e7816 */ /* 0x000fe4000000000e */
[----:B0-----:R-:W-:-:S05]  /*01a0*/  PRMT R4, RZ, 0x7610, R4 ;  /* 0x00007610ff047816 */ /* 0x001fca0000000004 */
[----:B------:R-:W-:Y:S01]  /*01b0*/  @!P2 IMAD R8, R0, 0x200, R9 ;  /* 0x000002000008a824 */ /* 0x000fe200078e0209 */
[----:B------:R-:W-:Y:S01]  /*01c0*/  @!P2 MOV R9, 0x2 ;  /* 0x000000020009a802 */ /* 0x000fe20000000f00 */
[----:B------:R-:W-:Y:S01]  /*01d0*/  @!P3 IMAD.WIDE.U32 R10, R10, R11, c[0x0][0x170] ;  /* 0x00005c000a0ab625 */ /* 0x000fe200078e000b */
[----:B------:R0:W3:Y:S03]  /*01e0*/  @!P1 LDG.E.U16 R12, [R6.64] ;  /* 0x00000004060c9981 */ /* 0x0000e6000c1e1500 */
[----:B------:R-:W-:Y:S01]  /*01f0*/  @!P2 IMAD.WIDE.U32 R8, R8, R9, c[0x0][0x170] ;  /* 0x00005c000808a625 */ /* 0x000fe200078e0009 */
[----:B------:R1:W4:Y:S04]  /*0200*/  @!P3 LDG.E.U16 R14, [R10.64] ;  /* 0x000000040a0eb981 */ /* 0x000328000c1e1500 */
[----:B------:R-:W5:Y:S01]  /*0210*/  @!P2 LDG.E.U16 R4, [R8.64] ;  /* 0x000000040804a981 */ /* 0x000f62000c1e1500 */
[----:B------:R-:W-:-:S02]  /*0220*/  IADD3 R5, R3, 0x80, RZ ;  /* 0x0000008003057810 */ /* 0x000fc40007ffe0ff */
[----:B0-----:R-:W-:Y:S02]  /*0230*/  IADD3 R7, R3, 0x100, RZ ;  /* 0x0000010003077810 */ /* 0x001fe40007ffe0ff */
[-C--:B------:R-:W-:Y:S02]  /*0240*/  ISETP.GE.AND P2, PT, R5, R2.reuse, PT ;  /* 0x000000020500720c */ /* 0x080fe40003f46270 */
[----:B-1----:R-:W-:Y:S02]  /*0250*/  IADD3 R11, R3, 0x180, RZ ;  /* 0x00000180030b7810 */ /* 0x002fe40007ffe0ff */
[-C--:B------:R-:W-:Y:S02]  /*0260*/  ISETP.GE.AND P3, PT, R7, R2.reuse, PT ;  /* 0x000000020700720c */ /* 0x080fe40003f66270 */
[----:B------:R-:W-:Y:S01]  /*0270*/  ISETP.GE.AND P1, PT, R11, R2, PT ;  /* 0x000000020b00720c */ /* 0x000fe20003f26270 */
[----:B------:R-:W-:Y:S01]  /*0280*/  BSSY B0, `(.L_x_4961) ;  /* 0x000002c000007945 */ /* 0x000fe20003800000 */
[----:B--2---:R-:W-:-:S05]  /*0290*/  @!P0 HADD2.F32 R13, -RZ, R13.H0_H0 ;  /* 0x2000000dff0d8230 */ /* 0x004fca0000004100 */
[----:B------:R-:W-:-:S06]  /*02a0*/  @!P0 FADD.FTZ R6, -R13, 1 ;  /* 0x3f8000000d068421 */ /* 0x000fcc0000010100 */
[----:B------:R-:W0:Y:S02]  /*02b0*/  @!P0 MUFU.RCP R6, R6 ;  /* 0x0000000600068308 */ /* 0x000e240000001000 */
[----:B0-----:R-:W-:Y:S01]  /*02c0*/  @!P0 FMUL.FTZ R13, R13, R6 ;  /* 0x000000060d0d8220 */ /* 0x001fe20000410000 */
[----:B---3--:R-:W-:Y:S02]  /*02d0*/  @!P2 HADD2.F32 R12, -RZ, R12.H0_H0 ;  /* 0x2000000cff0ca230 */ /* 0x008fe40000004100 */
[----:B----4-:R-:W-:-:S03]  /*02e0*/  @!P3 HADD2.F32 R14, -RZ, R14.H0_H0 ;  /* 0x2000000eff0eb230 */ /* 0x010fc60000004100 */
[----:B------:R-:W-:Y:S01]  /*02f0*/  @!P2 FADD.FTZ R7, -R12, 1 ;  /* 0x3f8000000c07a421 */ /* 0x000fe20000010100 */
[----:B-----5:R-:W-:Y:S01]  /*0300*/  @!P1 HADD2.F32 R4, -RZ, R4.H0_H0 ;  /* 0x20000004ff049230 */ /* 0x020fe20000004100 */
        /* <DEDUP_REMOVED lines=12> */
[----:B------:R-:W-:Y:S01]  /*03d0*/  @!P0 F2FP.PACK_AB R13, RZ, R13 ;  /* 0x0000000dff0d823e */ /* 0x000fe200000000ff */
        /* <DEDUP_REMOVED lines=9> */
[----:B------:R-:W-:Y:S02]  /*0470*/  @!P2 F2FP.PACK_AB R12, RZ, R12 ;  /* 0x0000000cff0ca23e */ /* 0x000fe400000000ff */
[----:B------:R-:W-:Y:S01]  /*0480*/  @!P3 F2FP.PACK_AB R14, RZ, R14 ;  /* 0x0000000eff0eb23e */ /* 0x000fe200000000ff */
[----:B------:R-:W-:Y:S05]  /*0490*/  @P4 BRA `(.L_x_4962) ;  /* 0x000000a000004947 */ /* 0x000fea0003800000 */
[----:B-1----:R-:W-:Y:S01]  /*04a0*/  LEA R4, R0, R3, 0x9 ;  /* 0x0000000300047211 */ /* 0x002fe200078e48ff */
[----:B------:R-:W-:Y:S01]  /*04b0*/  IMAD.MOV.U32 R7, RZ, RZ, 0x2 ;  /* 0x00000002ff077424 */ /* 0x000fe200078e00ff */
[----:B------:R-:W-:-:S03]  /*04c0*/  IADD3 R3, R3, 0x80, RZ ;  /* 0x0000008003037810 */ /* 0x000fc60007ffe0ff */
[----:B------:R-:W-:Y:S01]  /*04d0*/  IMAD.WIDE.U32 R4, R4, R7, c[0x0][0x168] ;  /* 0x00005a0004047625 */ /* 0x000fe200078e0007 */
[----:B------:R-:W-:-:S04]  /*04e0*/  ISETP.GE.AND P0, PT, R3, R2, PT ;  /* 0x000000020300720c */ /* 0x000fc80003f06270 */
[----:B------:R0:W-:Y:S09]  /*04f0*/  STG.E.U16 [R4.64], R12 ;  /* 0x0000000c04007986 */ /* 0x0001f2000c101504 */
[----:B------:R-:W-:Y:S02]  /*0500*/  @!P0 LEA R6, R0, R3, 0x9 ;  /* 0x0000000300068211 */ /* 0x000fe400078e48ff */
[----:B------:R-:W-:-:S03]  /*0510*/  @!P0 IADD3 R3, R3, 0x80, RZ ;  /* 0x0000008003038810 */ /* 0x000fc60007ffe0ff */
[----:B------:R-:W-:-:S05]  /*0520*/  @!P0 IMAD.WIDE.U32 R6, R6, R7, c[0x0][0x168] ;  /* 0x00005a0006068625 */ /* 0x000fca00078e0007 */
[----:B------:R0:W-:Y:S02]  /*0530*/  @!P0 STG.E.U16 [R6.64], R14 ;  /* 0x0000000e06008986 */ /* 0x0001e4000c101504 */
.L_x_4962:
[----:B-1----:R-:W-:Y:S05]  /*0540*/  BSYNC B0 ;  /* 0x0000000000007941 */ /* 0x002fea0003800000 */
.L_x_4961:
[----:B------:R-:W-:Y:S01]  /*0550*/  ISETP.GE.AND P0, PT, R3, R2, PT ;  /* 0x000000020300720c */ /* 0x000fe20003f06270 */
[----:B---3--:R-:W-:-:S05]  /*0560*/  @!P1 FMUL.FTZ R8, R8, 0.69314718246459960938 ;  /* 0x3f31721808089820 */ /* 0x008fca0000410000 */
[----:B------:R-:W-:-:S07]  /*0570*/  @!P1 F2FP.PACK_AB R8, RZ, R8 ;  /* 0x00000008ff08923e */ /* 0x000fce00000000ff */
[----:B------:R-:W-:Y:S05]  /*0580*/  @P0 EXIT ;  /* 0x000000000000094d */ /* 0x000fea0003800000 */
[----:B------:R-:W-:Y:S01]  /*0590*/  HFMA2.MMA R2, -RZ, RZ, 0, 1.1920928955078125e-07 ;  /* 0x00000002ff027435 */ /* 0x000fe200000001ff */
[----:B------:R-:W-:-:S09]  /*05a0*/  IMAD R3, R0, 0x200, R3 ;  /* 0x0000020000037824 */ /* 0x000fd200078e0203 */
[----:B------:R-:W-:-:S05]  /*05b0*/  IMAD.WIDE.U32 R2, R3, R2, c[0x0][0x168] ;  /* 0x00005a0003027625 */ /* 0x000fca00078e0002 */
[----:B------:R-:W-:Y:S01]  /*05c0*/  STG.E.U16 [R2.64], R8 ;  /* 0x0000000802007986 */ /* 0x000fe2000c101504 */
[----:B------:R-:W-:Y:S05]  /*05d0*/  EXIT ;  /* 0x000000000000794d */ /* 0x000fea0003800000 */
.L_x_4963:
        /* <DEDUP_REMOVED lines=10> */
.L_x_10332:


//--------------------- .text._ZN2at6native29vectorized_elementwise_kernelILi2EZZZNS0_17logit_kernel_cudaERNS_18TensorIteratorBaseERKN3c106ScalarEENKUlvE_clEvENKUlvE1_clEvEUlNS4_4HalfEE_St5arrayIPcLm2EEEEviT0_T1_ --------------------------
	.section	.text._ZN2at6native29vectorized_elementwise_kernelILi2EZZZNS0_17logit_kernel_cudaERNS_18TensorIteratorBaseERKN3c106ScalarEENKUlvE_clEvENKUlvE1_clEvEUlNS4_4HalfEE_St5arrayIPcLm2EEEEviT0_T1_,"ax",@progbits
	.sectioninfo	@"SHI_REGISTERS=24"
	.align	128
        .global         _ZN2at6native29vectorized_elementwise_kernelILi2EZZZNS0_17logit_kernel_cudaERNS_18TensorIteratorBaseERKN3c106ScalarEENKUlvE_clEvENKUlvE1_clEvEUlNS4_4HalfEE_St5arrayIPcLm2EEEEviT0_T1_
        .type           _ZN2at6native29vectorized_elementwise_kernelILi2EZZZNS0_17logit_kernel_cudaERNS_18TensorIteratorBaseERKN3c106ScalarEENKUlvE_clEvENKUlvE1_clEvEUlNS4_4HalfEE_St5arrayIPcLm2EEEEviT0_T1_,@function
        .size           _ZN2at6native29vectorized_elementwise_kernelILi2EZZZNS0_17logit_kernel_cudaERNS_18TensorIteratorBaseERKN3c106ScalarEENKUlvE_clEvENKUlvE1_clEvEUlNS4_4HalfEE_St5arrayIPcLm2EEEEviT0_T1_,(.L_x_10333 - _ZN2at6native29vectorized_elementwise_kernelILi2EZZZNS0_17logit_kernel_cudaERNS_18TensorIteratorBaseERKN3c106ScalarEENKUlvE_clEvENKUlvE1_clEvEUlNS4_4HalfEE_St5arrayIPcLm2EEEEviT0_T1_)
        .other          _ZN2at6native29vectorized_elementwise_kernelILi2EZZZNS0_17logit_kernel_cudaERNS_18TensorIteratorBaseERKN3c106ScalarEENKUlvE_clEvENKUlvE1_clEvEUlNS4_4HalfEE_St5arrayIPcLm2EEEEviT0_T1_,@"STO_CUDA_ENTRY STV_DEFAULT"
_ZN2at6native29vectorized_elementwise_kernelILi2EZZZNS0_17logit_kernel_cudaERNS_18TensorIteratorBaseERKN3c106ScalarEENKUlvE_clEvENKUlvE1_clEvEUlNS4_4HalfEE_St5arrayIPcLm2EEEEviT0_T1_:
.text._ZN2at6native29vectorized_elementwise_kernelILi2EZZZNS0_17logit_kernel_cudaERNS_18TensorIteratorBaseERKN3c106ScalarEENKUlvE_clEvENKUlvE1_clEvEUlNS4_4HalfEE_St5arrayIPcLm2EEEEviT0_T1_:
[----:B------:R-:W-:Y:S02]  /*0000*/  MOV R1, c[0x0][0x28] ;  /* 0x00000a0000017a02 */ /* 0x000fe40000000f00 */
[----:B------:R-:W0:Y:S01]  /*0010*/  S2R R0, SR_CTAID.X ;  /* 0x0000000000007919 */ /* 0x000e220000002500 */
[----:B------:R-:W-:Y:S01]  /*0020*/  ULDC.64 UR4, c[0x0][0x118] ;  /* 0x0000460000047ab9 */ /* 0x000fe20000000a00 */
[----:B0-----:R-:W-:-:S04]  /*0030*/  SHF.L.U32 R0, R0, 0xa, RZ ;  /* 0x0000000a00007819 */ /* 0x001fc800000006ff */
        /* <DEDUP_REMOVED lines=10> */
[----:B------:R0:W5:Y:S01]  /*00e0*/  LDG.E R10, [R4.64+0x600] ;  /* 0x00060004040a7981 */ /* 0x000162000c1e1900 */
[----:B--2---:R-:W-:-:S02]  /*00f0*/  HADD2.F32 R6, -RZ, R11.H0_H0 ;  /* 0x2000000bff067230 */ /* 0x004fc40000004100 */
[----:B------:R-:W-:Y:S02]  /*0100*/  HADD2.F32 R11, -RZ, R11.H1_H1 ;  /* 0x3000000bff0b7230 */ /* 0x000fe40000004100 */
[--C-:B---3--:R-:W-:Y:S01]  /*0110*/  HADD2.F32 R14, -RZ, R12.reuse.H0_H0 ;  /* 0x2000000cff0e7230 */ /* 0x108fe20000004100 */
[----:B------:R-:W-:Y:S01]  /*0120*/  FADD.FTZ R7, -R6, 1 ;  /* 0x3f80000006077421 */ /* 0x000fe20000010100 */
[----:B------:R-:W-:Y:S01]  /*0130*/  HADD2.F32 R12, -RZ, R12.H1_H1 ;  /* 0x3000000cff0c7230 */ /* 0x000fe20000004100 */
[----:B------:R-:W-:Y:S01]  /*0140*/  FADD.FTZ R18, -R11, 1 ;  /* 0x3f8000000b127421 */ /* 0x000fe20000010100 */
[--C-:B----4-:R-:W-:Y:S01]  /*0150*/  HADD2.F32 R9, -RZ, R8.reuse.H0_H0 ;  /* 0x20000008ff097230 */ /* 0x110fe20000004100 */
[----:B------:R1:W2:Y:S01]  /*0160*/  MUFU.RCP R19, R7 ;  /* 0x0000000700137308 */ /* 0x0002a20000001000 */
[----:B0-----:R-:W-:Y:S01]  /*0170*/  HADD2.F32 R4, -RZ, R8.H1_H1 ;  /* 0x30000008ff047230 */ /* 0x001fe20000004100 */
[----:B------:R-:W-:Y:S01]  /*0180*/  FADD.FTZ R17, -R14, 1 ;  /* 0x3f8000000e117421 */ /* 0x000fe20000010100 */
[--C-:B-----5:R-:W-:Y:S01]  /*0190*/  HADD2.F32 R5, -RZ, R10.reuse.H0_H0 ;  /* 0x2000000aff057230 */ /* 0x120fe20000004100 */
[----:B------:R-:W-:Y:S01]  /*01a0*/  FADD.FTZ R15, -R12, 1 ;  /* 0x3f8000000c0f7421 */ /* 0x000fe20000010100 */
[----:B------:R-:W-:Y:S01]  /*01b0*/  HADD2.F32 R8, -RZ, R10.H1_H1 ;  /* 0x3000000aff087230 */ /* 0x000fe20000004100 */
[----:B------:R-:W-:-:S02]  /*01c0*/  FADD.FTZ R16, -R9, 1 ;  /* 0x3f80000009107421 */ /* 0x000fc40000010100 */
[----:B------:R-:W-:Y:S01]  /*01d0*/  FADD.FTZ R13, -R4, 1 ;  /* 0x3f800000040d7421 */ /* 0x000fe20000010100 */
[----:B------:R-:W0:Y:S01]  /*01e0*/  MUFU.RCP R18, R18 ;  /* 0x0000001200127308 */ /* 0x000e220000001000 */
[----:B------:R-:W-:Y:S02]  /*01f0*/  FADD.FTZ R10, -R5, 1 ;  /* 0x3f800000050a7421 */ /* 0x000fe40000010100 */
[----:B-1----:R-:W-:Y:S02]  /*0200*/  FADD.FTZ R7, -R8, 1 ;  /* 0x3f80000008077421 */ /* 0x002fe40000010100 */
[----:B--2---:R-:W-:-:S03]  /*0210*/  FMUL.FTZ R6, R6, R19 ;  /* 0x0000001306067220 */ /* 0x004fc60000410000 */
        /* <DEDUP_REMOVED lines=10> */
[----:B-1----:R-:W-:Y:S02]  /*02c0*/  FMUL.FTZ R13, R4, R13 ;  /* 0x0000000d040d7220 */ /* 0x002fe40000410000 */
[----:B--2---:R-:W-:-:S05]  /*02d0*/  FMUL.FTZ R10, R5, R10 ;  /* 0x0000000a050a7220 */ /* 0x004fca0000410000 */
[----:B------:R-:W1:Y:S01]  /*02e0*/  MUFU.LG2 R6, R6 ;  /* 0x0000000600067308 */ /* 0x000e620000000c00 */
[----:B------:R-:W-:-:S04]  /*02f0*/  IMAD.WIDE.U32 R4, R0, R3, c[0x0][0x168] ;  /* 0x00005a0000047625 */ /* 0x000fc800078e0003 */
[----:B0-----:R-:W-:-:S03]  /*0300*/  FMUL.FTZ R7, R8, R7 ;  /* 0x0000000708077220 */ /* 0x001fc60000410000 */
[----:B------:R-:W0:Y:S01]  /*0310*/  MUFU.LG2 R11, R11 ;  /* 0x0000000b000b7308 */ /* 0x000e220000000c00 */
[----:B------:R-:W-:-:S07]  /*0320*/  IMAD.WIDE R4, R2, 0x4, R4 ;  /* 0x0000000402047825 */ /* 0x000fce00078e0204 */
[----:B------:R-:W2:Y:S01]  /*0330*/  MUFU.LG2 R14, R14 ;  /* 0x0000000e000e7308 */ /* 0x000ea20000000c00 */
[----:B-1----:R-:W-:-:S07]  /*0340*/  FMUL.FTZ R6, R6, 0.69314718246459960938 ;  /* 0x3f31721806067820 */ /* 0x002fce0000410000 */
[----:B------:R-:W1:Y:S01]  /*0350*/  MUFU.LG2 R15, R15 ;  /* 0x0000000f000f7308 */ /* 0x000e620000000c00 */
[----:B0-----:R-:W-:-:S05]  /*0360*/  FMUL.FTZ R11, R11, 0.69314718246459960938 ;  /* 0x3f3172180b0b7820 */ /* 0x001fca0000410000 */
[----:B------:R-:W-:Y:S02]  /*0370*/  F2FP.PACK_AB R11, R11, R6 ;  /* 0x000000060b0b723e */ /* 0x000fe400000000ff */
[----:B------:R-:W0:Y:S01]  /*0380*/  MUFU.LG2 R16, R16 ;  /* 0x0000001000107308 */ /* 0x000e220000000c00 */
[----:B--2---:R-:W-:Y:S02]  /*0390*/  FMUL.FTZ R14, R14, 0.69314718246459960938 ;  /* 0x3f3172180e0e7820 */ /* 0x004fe40000410000 */
[----:B------:R-:W-:Y:S05]  /*03a0*/  STG.E [R4.64], R11 ;  /* 0x0000000b04007986 */ /* 0x000fea000c101904 */
[----:B------:R-:W2:Y:S01]  /*03b0*/  MUFU.LG2 R13, R13 ;  /* 0x0000000d000d7308 */ /* 0x000ea20000000c00 */
[----:B-1----:R-:W-:-:S05]  /*03c0*/  FMUL.FTZ R15, R15, 0.69314718246459960938 ;  /* 0x3f3172180f0f7820 */ /* 0x002fca0000410000 */
[----:B------:R-:W-:Y:S02]  /*03d0*/  F2FP.PACK_AB R15, R15, R14 ;  /* 0x0000000e0f0f723e */ /* 0x000fe400000000ff */
[----:B------:R-:W1:Y:S01]  /*03e0*/  MUFU.LG2 R10, R10 ;  /* 0x0000000a000a7308 */ /* 0x000e620000000c00 */
[----:B0-----:R-:W-:Y:S02]  /*03f0*/  FMUL.FTZ R16, R16, 0.69314718246459960938 ;  /* 0x3f31721810107820 */ /* 0x001fe40000410000 */
[----:B------:R-:W-:Y:S05]  /*0400*/  STG.E [R4.64+0x200], R15 ;  /* 0x0002000f04007986 */ /* 0x000fea000c101904 */
[----:B------:R-:W0:Y:S01]  /*0410*/  MUFU.LG2 R7, R7 ;  /* 0x0000000700077308 */ /* 0x000e220000000c00 */
[----:B--2---:R-:W-:-:S05]  /*0420*/  FMUL.FTZ R13, R13, 0.69314718246459960938 ;  /* 0x3f3172180d0d7820 */ /* 0x004fca0000410000 */
[----:B------:R-:W-:Y:S01]  /*0430*/  F2FP.PACK_AB R13, R13, R16 ;  /* 0x000000100d0d723e */ /* 0x000fe200000000ff */
[----:B-1----:R-:W-:-:S04]  /*0440*/  FMUL.FTZ R0, R10, 0.69314718246459960938 ;  /* 0x3f3172180a007820 */ /* 0x002fc80000410000 */
[----:B------:R-:W-:Y:S01]  /*0450*/  STG.E [R4.64+0x400], R13 ;  /* 0x0004000d04007986 */ /* 0x000fe2000c101904 */
[----:B0-----:R-:W-:-:S05]  /*0460*/  FMUL.FTZ R3, R7, 0.69314718246459960938 ;  /* 0x3f31721807037820 */ /* 0x001fca0000410000 */
[----:B------:R-:W-:-:S05]  /*0470*/  F2FP.PACK_AB R3, R3, R0 ;  /* 0x000000000303723e */ /* 0x000fca00000000ff */
[----:B------:R-:W-:Y:S01]  /*0480*/  STG.E [R4.64+0x600], R3 ;  /* 0x0006000304007986 */ /* 0x000fe2000c101904 */
[----:B------:R-:W-:Y:S05]  /*0490*/  EXIT ;  /* 0x000000000000794d */ /* 0x000fea0003800000 */
.L_x_4964:
[----:B------:R-:W0:Y:S01]  /*04a0*/  S2R R3, SR_TID.X ;  /* 0x0000000000037919 */ /* 0x000e220000002100 */
[----:B------:R-:W-:Y:S02]  /*04b0*/  PRMT R4, RZ, 0x7610, R4 ;  /* 0x00007610ff047816 */ /* 0x000fe40000000004 */
[----:B0-----:R-:W-:Y:S02]  /*04c0*/  ISETP.GE.AND P0, PT, R3, R2, PT ;  /* 0x000000020300720c */ /* 0x001fe40003f06270 */
[----:B------:R-:W-:-:S11]  /*04d0*/  MOV R11, R3 ;  /* 0x00000003000b7202 */ /* 0x000fd60000000f00 */
[----:B------:R-:W-:Y:S01]  /*04e0*/  @!P0 IADD3 R11, R3, 0x80, RZ ;  /* 0x00000080030b8810 */ /* 0x000fe20007ffe0ff */
[----:B------:R-:W-:Y:S01]  /*04f0*/  @!P0 IMAD.IADD R8, R0, 0x1, R3 ;  /* 0x0000000100088824 */ /* 0x000fe200078e0203 */
[----:B------:R-:W-:Y:S02]  /*0500*/  PRMT R5, RZ, 0x7610, R5 ;  /* 0x00007610ff057816 */ /* 0x000fe40000000005 */
[----:B------:R-:W-:Y:S02]  /*0510*/  ISETP.GE.AND P1, PT, R11, R2, PT ;  /* 0x000000020b00720c */ /* 0x000fe40003f26270 */
[----:B------:R-:W-:-:S05]  /*0520*/  @!P0 MOV R9, 0x2 ;  /* 0x0000000200098802 */ /* 0x000fca0000000f00 */
[----:B------:R-:W-:-:S05]  /*0530*/  @!P0 IMAD.WIDE.U32 R8, R8, R9, c[0x0][0x170] ;  /* 0x00005c0008088625 */ /* 0x000fca00078e0009 */
[----:B------:R0:W2:Y:S01]  /*0540*/  @!P0 LDG.E.U16 R4, [R8.64] ;  /* 0x0000000408048981 */ /* 0x0000a2000c1e1500 */
[----:B------:R-:W-:Y:S01]  /*0550*/  @!P1 IMAD.IADD R12, R0, 0x1, R11 ;  /* 0x00000001000c9824 */ /* 0x000fe200078e020b */
[----:B------:R-:W-:Y:S01]  /*0560*/  @!P1 IADD3 R11, R11, 0x80, RZ ;  /* 0x000000800b0b9810 */ /* 0x000fe20007ffe0ff */
[----:B------:R-:W-:-:S03]  /*0570*/  @!P1 IMAD.MOV.U32 R13, RZ, RZ, 0x2 ;  /* 0x00000002ff0d9424 */ /* 0x000fc600078e00ff */
[----:B------:R-:W-:-:S13]  /*0580*/  ISETP.GE.AND P2, PT, R11, R2, PT ;  /* 0x000000020b00720c */ /* 0x000fda0003f46270 */
[----:B------:R-:W-:Y:S02]  /*0590*/  @!P2 IADD3 R14, R0, R11, RZ ;  /* 0x0000000b000ea210 */ /* 0x000fe40007ffe0ff */
[----:B------:R-:W-:-:S04]  /*05a0*/  @!P2 IADD3 R11, R11, 0x80, RZ ;  /* 0x000000800b0ba810 */ /* 0x000fc80007ffe0ff */
[----:B------:R-:W-:Y:S01]  /*05b0*/  ISETP.GE.AND P3, PT, R11, R2, PT ;  /* 0x000000020b00720c */ /* 0x000fe20003f66270 */
[----:B------:R-:W-:-:S05]  /*05c0*/  @!P1 IMAD.WIDE.U32 R12, R12, R13, c[0x0][0x170] ;  /* 0x00005c000c0c9625 */ /* 0x000fca00078e000d */
[----:B------:R1:W3:Y:S07]  /*05d0*/  @!P1 LDG.E.U16 R5, [R12.64] ;  /* 0x000000040c059981 */ /* 0x0002ee000c1e1500 */
[----:B------:R-:W-:Y:S02]  /*05e0*/  @!P3 IADD3 R10, R0, R11, RZ ;  /* 0x0000000b000ab210 */ /* 0x000fe40007ffe0ff */
[----:B------:R-:W-:-:S04]  /*05f0*/  @!P3 IADD3 R11, R11, 0x80, RZ ;  /* 0x000000800b0bb810 */ /* 0x000fc80007ffe0ff */
[----:B------:R-:W-:-:S13]  /*0600*/  ISETP.GE.AND P1, PT, R11, R2, PT ;  /* 0x000000020b00720c */ /* 0x000fda0003f26270 */
[----:B------:R-:W-:Y:S02]  /*0610*/  @!P1 IADD3 R16, R0, R11, RZ ;  /* 0x0000000b00109210 */ /* 0x000fe40007ffe0ff */
[----:B------:R-:W-:-:S04]  /*0620*/  @!P1 IADD3 R11, R11, 0x80, RZ ;  /* 0x000000800b0b9810 */ /* 0x000fc80007ffe0ff */
[----:B------:R-:W-:Y:S01]  /*0630*/  ISETP.GE.AND P4, PT, R11, R2, PT ;  /* 0x000000020b00720c */ /* 0x000fe20003f86270 */
[----:B------:R-:W-:Y:S01]  /*0640*/  @!P2 IMAD.MOV.U32 R15, RZ, RZ, 0x2 ;  /* 0x00000002ff0fa424 */ /* 0x000fe200078e00ff */
[----:B------:R-:W-:-:S03]  /*0650*/  PRMT R6, RZ, 0x7610, R6 ;  /* 0x00007610ff067816 */ /* 0x000fc60000000006 */
[----:B------:R-:W-:Y:S01]  /*0660*/  @!P2 IMAD.WIDE.U32 R14, R14, R15, c[0x0][0x170] ;  /* 0x00005c000e0ea625 */ /* 0x000fe200078e000f */
[----:B------:R-:W-:-:S03]  /*0670*/  @!P1 MOV R17, 0x2 ;  /* 0x0000000200119802 */ /* 0x000fc60000000f00 */
[----:B0-----:R-:W-:Y:S01]  /*0680*/  @!P3 IMAD.MOV.U32 R9, RZ, RZ, 0x2 ;  /* 0x00000002ff09b424 */ /* 0x001fe200078e00ff */
[----:B------:R0:W4:Y:S03]  /*0690*/  @!P2 LDG.E.U16 R6, [R14.64] ;  /* 0x000000040e06a981 */ /* 0x000126000c1e1500 */
[----:B------:R-:W-:Y:S01]  /*06a0*/  @!P4 IMAD.IADD R18, R0, 0x1, R11 ;  /* 0x000000010012c824 */ /* 0x000fe200078e020b */
[----:B------:R-:W-:-:S04]  /*06b0*/  @!P4 IADD3 R11, R11, 0x80, RZ ;  /* 0x000000800b0bc810 */ /* 0x000fc80007ffe0ff */
[----:B------:R-:W-:Y:S01]  /*06c0*/  ISETP.GE.AND P2, PT, R11, R2, PT ;  /* 0x000000020b00720c */ /* 0x000fe20003f46270 */
[----:B-1----:R-:W-:Y:S01]  /*06d0*/  @!P3 IMAD.WIDE.U32 R12, R10, R9, c[0x0][0x170] ;  /* 0x00005c000a0cb625 */ /* 0x002fe200078e0009 */
[----:B------:R-:W-:-:S03]  /*06e0*/  PRMT R9, RZ, 0x7610, R9 ;  /* 0x00007610ff097816 */ /* 0x000fc60000000009 */
[----:B------:R-:W-:Y:S01]  /*06f0*/  @!P1 IMAD.WIDE.U32 R16, R16, R17, c[0x0][0x170] ;  /* 0x00005c0010109625 */ /* 0x000fe200078e0011 */
[----:B------:R-:W-:-:S04]  /*0700*/  PRMT R7, RZ, 0x7610, R7 ;  /* 0x00007610ff077816 */ /* 0x000fc80000000007 */
[----:B------:R1:W5:Y:S03]  /*0710*/  @!P1 LDG.E.U16 R9, [R16.64] ;  /* 0x0000000410099981 */ /* 0x000366000c1e1500 */
[----:B------:R-:W-:Y:S01]  /*0720*/  @!P2 IADD3 R20, R0, R11, RZ ;  /* 0x0000000b0014a210 */ /* 0x000fe20007ffe0ff */
[----:B------:R0:W5:Y:S01]  /*0730*/  @!P3 LDG.E.U16 R7, [R12.64] ;  /* 0x000000040c07b981 */ /* 0x000162000c1e1500 */
[----:B------:R-:W-:-:S04]  /*0740*/  @!P2 IADD3 R11, R11, 0x80, RZ ;  /* 0x000000800b0ba810 */ /* 0x000fc80007ffe0ff */
[----:B------:R-:W-:Y:S01]  /*0750*/  ISETP.GE.AND P1, PT, R11, R2, PT ;  /* 0x000000020b00720c */ /* 0x000fe20003f26270 */
[----:B------:R-:W-:Y:S01]  /*0760*/  @!P4 IMAD.MOV.U32 R19, RZ, RZ, 0x2 ;  /* 0x00000002ff13c424 */ /* 0x000fe200078e00ff */
[----:B------:R-:W-:Y:S02]  /*0770*/  @!P2 MOV R21, 0x2 ;  /* 0x000000020015a802 */ /* 0x000fe40000000f00 */
[----:B------:R-:W-:Y:S01]  /*0780*/  PRMT R8, RZ, 0x7610, R8 ;  /* 0x00007610ff087816 */ /* 0x000fe20000000008 */
[----:B------:R-:W-:Y:S01]  /*0790*/  @!P4 IMAD.WIDE.U32 R18, R18, R19, c[0x0][0x170] ;  /* 0x00005c001212c625 */ /* 0x000fe200078e0013 */
[----:B------:R-:W-:-:S03]  /*07a0*/  PRMT R10, RZ, 0x7610, R10 ;  /* 0x00007610ff0a7816 */ /* 0x000fc6000000000a */
[----:B------:R-:W-:Y:S01]  /*07b0*/  @!P2 IMAD.WIDE.U32 R20, R20, R21, c[0x0][0x170] ;  /* 0x00005c001414a625 */ /* 0x000fe200078e0015 */
[----:B0-----:R-:W-:Y:S01]  /*07c0*/  PRMT R12, RZ, 0x7610, R12 ;  /* 0x00007610ff0c7816 */ /* 0x001fe2000000000c */
[----:B------:R0:W5:Y:S02]  /*07d0*/  @!P4 LDG.E.U16 R8, [R18.64] ;  /* 0x000000041208c981 */ /* 0x000164000c1e1500 */
[----:B------:R-:W-:Y:S01]  /*07e0*/  @!P1 MOV R15, 0x2 ;  /* 0x00000002000f9802 */ /* 0x000fe20000000f00 */
[----:B------:R-:W-:Y:S01]  /*07f0*/  @!P1 IMAD.IADD R14, R0, 0x1, R11 ;  /* 0x00000001000e9824 */ /* 0x000fe200078e020b */
[----:B------:R-:W5:Y:S03]  /*0800*/  @!P2 LDG.E.U16 R10, [R20.64] ;  /* 0x00000004140aa981 */ /* 0x000f66000c1e1500 */
[----:B------:R-:W-:-:S05]  /*0810*/  @!P1 IMAD.WIDE.U32 R14, R14, R15, c[0x0][0x170] ;  /* 0x00005c000e0e9625 */ /* 0x000fca00078e000f */
[----:B------:R0:W5:Y:S01]  /*0820*/  @!P1 LDG.E.U16 R12, [R14.64] ;  /* 0x000000040e0c9981 */ /* 0x000162000c1e1500 */
[----:B------:R-:W-:-:S04]  /*0830*/  IADD3 R11, R3, 0x80, RZ ;  /* 0x00000080030b7810 */ /* 0x000fc80007ffe0ff */
[-C--:B------:R-:W-:Y:S02]  /*0840*/  ISETP.GE.AND P6, PT, R11, R2.reuse, PT ;  /* 0x000000020b00720c */ /* 0x080fe40003fc6270 */
[C---:B-1----:R-:W-:Y:S02]  /*0850*/  IADD3 R17, R3.reuse, 0x100, RZ ;  /* 0x0000010003117810 */ /* 0x042fe40007ffe0ff */
[----:B0-----:R-:W-:Y:S02]  /*0860*/  IADD3 R15, R3, 0x180, RZ ;  /* 0x00000180030f7810 */ /* 0x001fe40007ffe0ff */
[-C--:B------:R-:W-:Y:S02]  /*0870*/  ISETP.GE.AND P1, PT, R17, R2.reuse, PT ;  /* 0x000000021100720c */ /* 0x080fe40003f26270 */
[----:B------:R-:W-:Y:S02]  /*0880*/  ISETP.GE.AND P2, PT, R15, R2, PT ;  /* 0x000000020f00720c */ /* 0x000fe40003f46270 */
[----:B------:R-:W-:-:S04]  /*0890*/  IADD3 R15, R3, 0x200, RZ ;  /* 0x00000200030f7810 */ /* 0x000fc80007ffe0ff */
[----:B------:R-:W-:Y:S02]  /*08a0*/  ISETP.GE.AND P3, PT, R15, R2, PT ;  /* 0x000000020f00720c */ /* 0x000fe40003f66270 */
[----:B------:R-:W-:-:S04]  /*08b0*/  IADD3 R17, R3, 0x280, RZ ;  /* 0x0000028003117810 */ /* 0x000fc80007ffe0ff */
[----:B------:R-:W-:Y:S02]  /*08c0*/  ISETP.GE.AND P4, PT, R17, R2, PT ;  /* 0x000000021100720c */ /* 0x000fe40003f86270 */
[----:B------:R-:W-:-:S04]  /*08d0*/  IADD3 R17, R3, 0x300, RZ ;  /* 0x0000030003117810 */ /* 0x000fc80007ffe0ff */
[----:B------:R-:W-:Y:S02]  /*08e0*/  ISETP.GE.AND P5, PT, R17, R2, PT ;  /* 0x000000021100720c */ /* 0x000fe40003fa6270 */
[----:B------:R-:W-:Y:S02]  /*08f0*/  IADD3 R17, R3, 0x380, RZ ;  /* 0x0000038003117810 */ /* 0x000fe40007ffe0ff */
[----:B------:R-:W-:Y:S01]  /*0900*/  @!P0 MOV R18, 0x2 ;  /* 0x0000000200128802 */ /* 0x000fe20000000f00 */
[----:B------:R-:W-:Y:S01]  /*0910*/  BSSY B0, `(.L_x_4965) ;  /* 0x000006d000007945 */ /* 0x000fe20003800000 */
[----:B------:R-:W-:Y:S01]  /*0920*/  BSSY B1, `(.L_x_4966) ;  /* 0x0000064000017945 */ /* 0x000fe20003800000 */
[----:B--2---:R-:W-:-:S05]  /*0930*/  @!P0 HADD2.F32 R4, -RZ, R4.H0_H0 ;  /* 0x20000004ff048230 */ /* 0x004fca0000004100 */
[----:B------:R-:W-:Y:S01]  /*0940*/  @!P0 FADD.FTZ R13, -R4, 1 ;  /* 0x3f800000040d8421 */ /* 0x000fe20000010100 */
[----:B---3--:R-:W-:-:S05]  /*0950*/  @!P6 HADD2.F32 R5, -RZ, R5.H0_H0 ;  /* 0x20000005ff05e230 */ /* 0x008fca0000004100 */
[----:B------:R-:W-:-:S06]  /*0960*/  @!P6 FADD.FTZ R16, -R5, 1 ;  /* 0x3f8000000510e421 */ /* 0x000fcc0000010100 */
[----:B------:R-:W0:Y:S08]  /*0970*/  @!P6 MUFU.RCP R16, R16 ;  /* 0x000000100010e308 */ /* 0x000e300000001000 */
[----:B------:R-:W1:Y:S01]  /*0980*/  @!P0 MUFU.RCP R13, R13 ;  /* 0x0000000d000d8308 */ /* 0x000e620000001000 */
[----:B0-----:R-:W-:-:S07]  /*0990*/  @!P6 FMUL.FTZ R5, R5, R16 ;  /* 0x000000100505e220 */ /* 0x001fce0000410000 */
[----:B------:R-:W0:Y:S01]  /*09a0*/  @!P6 MUFU.LG2 R5, R5 ;  /* 0x000000050005e308 */ /* 0x000e220000000c00 */
[----:B-1----:R-:W-:Y:S01]  /*09b0*/  @!P0 FMUL.FTZ R4, R4, R13 ;  /* 0x0000000d04048220 */ /* 0x002fe20000410000 */
[----:B----4-:R-:W-:-:S05]  /*09c0*/  @!P1 HADD2.F32 R6, -RZ, R6.H0_H0 ;  /* 0x20000006ff069230 */ /* 0x010fca0000004100 */
[----:B------:R-:W-:Y:S02]  /*09d0*/  @!P1 FADD.FTZ R13, -R6, 1 ;  /* 0x3f800000060d9421 */ /* 0x000fe40000010100 */
[----:B0-----:R-:W-:Y:S01]  /*09e0*/  @!P6 FMUL.FTZ R5, R5, 0.69314718246459960938 ;  /* 0x3f3172180505e820 */ /* 0x001fe20000410000 */
[----:B-----5:R-:W-:Y:S02]  /*09f0*/  @!P3 HADD2.F32 R9, -RZ, R9.H0_H0 ;  /* 0x20000009ff09b230 */ /* 0x020fe40000004100 */
[----:B------:R-:W-:-:S03]  /*0a00*/  @!P2 HADD2.F32 R7, -RZ, R7.H0_H0 ;  /* 0x20000007ff07a230 */ /* 0x000fc60000004100 */
[----:B------:R-:W-:Y:S01]  /*0a10*/  @!P3 FADD.FTZ R15, -R9, 1 ;  /* 0x3f800000090fb421 */ /* 0x000fe20000010100 */
[----:B------:R-:W0:Y:S01]  /*0a20*/  @!P1 MUFU.RCP R13, R13 ;  /* 0x0000000d000d9308 */ /* 0x000e220000001000 */
[----:B------:R-:W-:-:S07]  /*0a30*/  @!P2 FADD.FTZ R14, -R7, 1 ;  /* 0x3f800000070ea421 */ /* 0x000fce0000010100 */
[----:B------:R-:W1:Y:S01]  /*0a40*/  @!P3 MUFU.RCP R16, R15 ;  /* 0x0000000f0010b308 */ /* 0x000e620000001000 */
[----:B------:R-:W-:Y:S02]  /*0a50*/  @!P6 F2FP.PACK_AB R5, RZ, R5 ;  /* 0x00000005ff05e23e */ /* 0x000fe400000000ff */
[----:B------:R-:W-:-:S05]  /*0a60*/  ISETP.GE.AND P6, PT, R17, R2, PT ;  /* 0x000000021100720c */ /* 0x000fca0003fc6270 */
[----:B------:R-:W2:Y:S01]  /*0a70*/  @!P2 MUFU.RCP R14, R14 ;  /* 0x0000000e000ea308 */ /* 0x000ea20000001000 */
[----:B0-----:R-:W-:Y:S01]  /*0a80*/  @!P1 FMUL.FTZ R6, R6, R13 ;  /* 0x0000000d06069220 */ /* 0x001fe20000410000 */
[----:B------:R-:W-:Y:S01]  /*0a90*/  @!P5 HADD2.F32 R10, -RZ, R10.H0_H0 ;  /* 0x2000000aff0ad230 */ /* 0x000fe20000004100 */
[----:B-1----:R-:W-:Y:S01]  /*0aa0*/  @!P3 FMUL.FTZ R13, R9, R16 ;  /* 0x00000010090db220 */ /* 0x002fe20000410000 */
[----:B------:R-:W-:-:S04]  /*0ab0*/  @!P4 HADD2.F32 R9, -RZ, R8.H0_H0 ;  /* 0x20000008ff09c230 */ /* 0x000fc80000004100 */
[----:B------:R-:W-:Y:S01]  /*0ac0*/  @!P6 HADD2.F32 R12, -RZ, R12.H0_H0 ;  /* 0x2000000cff0ce230 */ /* 0x000fe20000004100 */
[----:B------:R-:W-:Y:S01]  /*0ad0*/  @!P5 FADD.FTZ R15, -R10, 1 ;  /* 0x3f8000000a0fd421 */ /* 0x000fe20000010100 */
[----:B------:R-:W0:Y:S01]  /*0ae0*/  @!P0 MUFU.LG2 R4, R4 ;  /* 0x0000000400048308 */ /* 0x000e220000000c00 */
[----:B--2---:R-:W-:Y:S02]  /*0af0*/  @!P2 FMUL.FTZ R7, R7, R14 ;  /* 0x0000000e0707a220 */ /* 0x004fe40000410000 */
[----:B------:R-:W-:Y:S02]  /*0b00*/  @!P4 FADD.FTZ R14, -R9, 1 ;  /* 0x3f800000090ec421 */ /* 0x000fe40000010100 */
[----:B------:R-:W-:-:S03]  /*0b10*/  @!P6 FADD.FTZ R16, -R12, 1 ;  /* 0x3f8000000c10e421 */ /* 0x000fc60000010100 */
[----:B------:R-:W1:Y:S08]  /*0b20*/  @!P5 MUFU.RCP R15, R15 ;  /* 0x0000000f000fd308 */ /* 0x000e700000001000 */
[----:B------:R-:W2:Y:S08]  /*0b30*/  @!P4 MUFU.RCP R14, R14 ;  /* 0x0000000e000ec308 */ /* 0x000eb00000001000 */
[----:B------:R-:W3:Y:S01]  /*0b40*/  @!P6 MUFU.RCP R17, R16 ;  /* 0x000000100011e308 */ /* 0x000ee20000001000 */
[----:B0-----:R-:W-:-:S02]  /*0b50*/  @!P0 FMUL.FTZ R4, R4, 0.69314718246459960938 ;  /* 0x3f31721804048820 */ /* 0x001fc40000410000 */
[----:B-1----:R-:W-:Y:S02]  /*0b60*/  @!P5 FMUL.FTZ R10, R10, R15 ;  /* 0x0000000f0a0ad220 */ /* 0x002fe40000410000 */
[----:B--2---:R-:W-:-:S03]  /*0b70*/  @!P4 FMUL.FTZ R9, R9, R14 ;  /* 0x0000000e0909c220 */ /* 0x004fc60000410000 */
[----:B------:R-:W0:Y:S01]  /*0b80*/  @!P1 MUFU.LG2 R6, R6 ;  /* 0x0000000600069308 */ /* 0x000e220000000c00 */
[----:B------:R-:W-:Y:S01]  /*0b90*/  @!P0 F2FP.PACK_AB R14, RZ, R4 ;  /* 0x00000004ff0e823e */ /* 0x000fe200000000ff */
[----:B---3--:R-:W-:-:S06]  /*0ba0*/  @!P6 FMUL.FTZ R4, R12, R17 ;  /* 0x000000110c04e220 */ /* 0x008fcc0000410000 */
[----:B------:R1:W-:Y:S01]  /*0bb0*/  @!P3 MUFU.LG2 R8, R13 ;  /* 0x0000000d0008b308 */ /* 0x0003e20000000c00 */
[----:B------:R-:W-:Y:S01]  /*0bc0*/  PRMT R15, R14, 0x7610, R15 ;  /* 0x000076100e0f7816 */ /* 0x000fe2000000000f */
[----:B-1----:R-:W-:-:S06]  /*0bd0*/  @!P0 IMAD.IADD R13, R0, 0x1, R3 ;  /* 0x00000001000d8824 */ /* 0x002fcc00078e0203 */
[----:B------:R-:W1:Y:S01]  /*0be0*/  @!P2 MUFU.LG2 R7, R7 ;  /* 0x000000070007a308 */ /* 0x000e620000000c00 */
[----:B------:R-:W-:Y:S02]  /*0bf0*/  @!P0 IMAD.MOV.U32 R3, RZ, RZ, R11 ;  /* 0x000000ffff038224 */ /* 0x000fe400078e000b */
[----:B------:R-:W-:-:S05]  /*0c00*/  @!P0 IMAD.WIDE.U32 R12, R13, R18, c[0x0][0x168] ;  /* 0x00005a000d0c8625 */ /* 0x000fca00078e0012 */
[----:B------:R-:W2:Y:S01]  /*0c10*/  @!P5 MUFU.LG2 R10, R10 ;  /* 0x0000000a000ad308 */ /* 0x000ea20000000c00 */
[----:B------:R3:W-:Y:S01]  /*0c20*/  @!P0 STG.E.U16 [R12.64], R15 ;  /* 0x0000000f0c008986 */ /* 0x0007e2000c101504 */
[----:B------:R-:W-:-:S06]  /*0c30*/  ISETP.GE.AND P0, PT, R3, R2, PT ;  /* 0x000000020300720c */ /* 0x000fcc0003f06270 */
[----:B------:R-:W4:Y:S08]  /*0c40*/  @!P4 MUFU.LG2 R9, R9 ;  /* 0x000000090009c308 */ /* 0x000f300000000c00 */
[----:B------:R-:W5:Y:S01]  /*0c50*/  @!P6 MUFU.LG2 R4, R4 ;  /* 0x000000040004e308 */ /* 0x000f620000000c00 */
[----:B0-----:R-:W-:Y:S02]  /*0c60*/  @!P1 FMUL.FTZ R6, R6, 0.69314718246459960938 ;  /* 0x3f31721806069820 */ /* 0x001fe40000410000 */
[----:B-1----:R-:W-:-:S03]  /*0c70*/  @!P2 FMUL.FTZ R7, R7, 0.69314718246459960938 ;  /* 0x3f3172180707a820 */ /* 0x002fc60000410000 */
[----:B---3--:R-:W-:Y:S01]  /*0c80*/  @!P1 F2FP.PACK_AB R13, RZ, R6 ;  /* 0x00000006ff0d923e */ /* 0x008fe200000000ff */
[----:B--2---:R-:W-:Y:S02]  /*0c90*/  @!P5 FMUL.FTZ R6, R10, 0.69314718246459960938 ;  /* 0x3f3172180a06d820 */ /* 0x004fe40000410000 */
[----:B------:R-:W-:Y:S02]  /*0ca0*/  @!P3 FMUL.FTZ R8, R8, 0.69314718246459960938 ;  /* 0x3f3172180808b820 */ /* 0x000fe40000410000 */
[----:B----4-:R-:W-:Y:S01]  /*0cb0*/  @!P4 FMUL.FTZ R9, R9, 0.69314718246459960938 ;  /* 0x3f3172180909c820 */ /* 0x010fe20000410000 */
[----:B------:R-:W-:Y:S01]  /*0cc0*/  @!P2 F2FP.PACK_AB R14, RZ, R7 ;  /* 0x00000007ff0ea23e */ /* 0x000fe200000000ff */
[----:B-----5:R-:W-:Y:S01]  /*0cd0*/  @!P6 FMUL.FTZ R10, R4, 0.69314718246459960938 ;  /* 0x3f317218040ae820 */ /* 0x020fe20000410000 */
[----:B------:R-:W-:Y:S02]  /*0ce0*/  @!P3 F2FP.PACK_AB R8, RZ, R8 ;  /* 0x00000008ff08b23e */ /* 0x000fe400000000ff */
[----:B------:R-:W-:-:S02]  /*0cf0*/  @!P4 F2FP.PACK_AB R7, RZ, R9 ;  /* 0x00000009ff07c23e */ /* 0x000fc400000000ff */
[----:B------:R-:W-:Y:S02]  /*0d00*/  @!P5 F2FP.PACK_AB R6, RZ, R6 ;  /* 0x00000006ff06d23e */ /* 0x000fe400000000ff */
[----:B------:R-:W-:Y:S01]  /*0d10*/  @!P6 F2FP.PACK_AB R4, RZ, R10 ;  /* 0x0000000aff04e23e */ /* 0x000fe200000000ff */
[----:B------:R-:W-:Y:S05]  /*0d20*/  @P0 BRA `(.L_x_4967) ;  /* 0x000000c000000947 */ /* 0x000fea0003800000 */
[----:B------:R-:W-:Y:S01]  /*0d30*/  IADD3 R10, R0, R3, RZ ;  /* 0x00000003000a7210 */ /* 0x000fe20007ffe0ff */
[----:B------:R-:W-:Y:S01]  /*0d40*/  IMAD.MOV.U32 R11, RZ, RZ, 0x2 ;  /* 0x00000002ff0b7424 */ /* 0x000fe200078e00ff */
[----:B------:R-:W-:-:S03]  /*0d50*/  IADD3 R3, R3, 0x80, RZ ;  /* 0x0000008003037810 */ /* 0x000fc60007ffe0ff */
[----:B------:R-:W-:Y:S01]  /*0d60*/  IMAD.WIDE.U32 R10, R10, R11, c[0x0][0x168] ;  /* 0x00005a000a0a7625 */ /* 0x000fe200078e000b */
[----:B------:R-:W-:-:S04]  /*0d70*/  ISETP.GE.AND P0, PT, R3, R2, PT ;  /* 0x000000020300720c */ /* 0x000fc80003f06270 */
[----:B------:R0:W-:Y:S09]  /*0d80*/  STG.E.U16 [R10.64], R5 ;  /* 0x000000050a007986 */ /* 0x0001f2000c101504 */
[----:B------:R-:W-:Y:S05]  /*0d90*/  @P0 BRA `(.L_x_4968) ;  /* 0x000000c000000947 */ /* 0x000fea0003800000 */
[----:B0-----:R-:W-:Y:S01]  /*0da0*/  IADD3 R10, R0, R3, RZ ;  /* 0x00000003000a7210 */ /* 0x001fe20007ffe0ff */
[----:B------:R-:W-:Y:S01]  /*0db0*/  IMAD.MOV.U32 R11, RZ, RZ, 0x2 ;  /* 0x00000002ff0b7424 */ /* 0x000fe200078e00ff */
[----:B------:R-:W-:-:S03]  /*0dc0*/  IADD3 R3, R3, 0x80, RZ ;  /* 0x0000008003037810 */ /* 0x000fc60007ffe0ff */
[----:B------:R-:W-:-:S05]  /*0dd0*/  IMAD.WIDE.U32 R10, R10, R11, c[0x0][0x168] ;  /* 0x00005a000a0a7625 */ /* 0x000fca00078e000b */
[----:B------:R0:W-:Y:S02]  /*0de0*/  STG.E.U16 [R10.64], R13 ;  /* 0x0000000d0a007986 */ /* 0x0001e4000c101504 */
.L_x_4967:
[----:B------:R-:W-:-:S13]  /*0df0*/  ISETP.GE.AND P0, PT, R3, R2, PT ;  /* 0x000000020300720c */ /* 0x000fda0003f06270 */
[----:B------:R-:W-:Y:S05]  /*0e00*/  @P0 BRA `(.L_x_4969) ;  /* 0x000000d000000947 */ /* 0x000fea0003800000 */
[----:B0-----:R-:W-:Y:S01]  /*0e10*/  IADD3 R10, R0, R3, RZ ;  /* 0x00000003000a7210 */ /* 0x001fe20007ffe0ff */
[----:B------:R-:W-:Y:S01]  /*0e20*/  IMAD.MOV.U32 R11, RZ, RZ, 0x2 ;  /* 0x00000002ff0b7424 */ /* 0x000fe200078e00ff */
[----:B------:R-:W-:-:S03]  /*0e30*/  IADD3 R3, R3, 0x80, RZ ;  /* 0x0000008003037810 */ /* 0x000fc60007ffe0ff */
[----:B------:R-:W-:-:S05]  /*0e40*/  IMAD.WIDE.U32 R10, R10, R11, c[0x0][0x168] ;  /* 0x00005a000a0a7625 */ /* 0x000fca00078e000b */
[----:B------:R0:W-:Y:S02]  /*0e50*/  STG.E.U16 [R10.64], R14 ;  /* 0x0000000e0a007986 */ /* 0x0001e4000c101504 */
.L_x_4968:
[----:B------:R-:W-:-:S13]  /*0e60*/  ISETP.GE.AND P0, PT, R3, R2, PT ;  /* 0x000000020300720c */ /* 0x000fda0003f06270 */
[----:B------:R-:W-:Y:S05]  /*0e70*/  @P0 BRA `(.L_x_4970) ;  /* 0x000000e000000947 */ /* 0x000fea0003800000 */
[----:B------:R-:W-:Y:S01]  /*0e80*/  IADD3 R9, R0, R3, RZ ;  /* 0x0000000300097210 */ /* 0x000fe20007ffe0ff */
[----:B0-----:R-:W-:Y:S01]  /*0e90*/  IMAD.MOV.U32 R10, RZ, RZ, 0x2 ;  /* 0x00000002ff0a7424 */ /* 0x001fe200078e00ff */
[----:B------:R-:W-:Y:S02]  /*0ea0*/  PRMT R5, R8, 0x7610, R5 ;  /* 0x0000761008057816 */ /* 0x000fe40000000005 */
[----:B------:R-:W-:Y:S01]  /*0eb0*/  IADD3 R3, R3, 0x80, RZ ;  /* 0x0000008003037810 */ /* 0x000fe20007ffe0ff */
[----:B------:R-:W-:-:S05]  /*0ec0*/  IMAD.WIDE.U32 R8, R9, R10, c[0x0][0x168] ;  /* 0x00005a0009087625 */ /* 0x000fca00078e000a */
[----:B------:R0:W-:Y:S02]  /*0ed0*/  STG.E.U16 [R8.64], R5 ;  /* 0x0000000508007986 */ /* 0x0001e4000c101504 */
.L_x_4969:
        /* <DEDUP_REMOVED lines=8> */
.L_x_4970:
[----:B------:R-:W-:Y:S05]  /*0f60*/  BSYNC B1 ;  /* 0x0000000000017941 */ /* 0x000fea0003800000 */
.L_x_4966:
[----:B------:R-:W-:Y:S02]  /*0f70*/  ISETP.GE.AND P0, PT, R3, R2, PT ;  /* 0x000000020300720c */ /* 0x000fe40003f06270 */
[----:B0-----:R-:W-:-:S11]  /*0f80*/  PRMT R5, R6, 0x7610, R5 ;  /* 0x0000761006057816 */ /* 0x001fd60000000005 */
[----:B------:R-:W-:Y:S01]  /*0f90*/  @!P0 IADD3 R7, R0, R3, RZ ;  /* 0x0000000300078210 */ /* 0x000fe20007ffe0ff */
[----:B------:R-:W-:Y:S01]  /*0fa0*/  @!P0 IMAD.MOV.U32 R8, RZ, RZ, 0x2 ;  /* 0x00000002ff088424 */ /* 0x000fe200078e00ff */
[----:B------:R-:W-:-:S03]  /*0fb0*/  @!P0 IADD3 R3, R3, 0x80, RZ ;  /* 0x0000008003038810 */ /* 0x000fc60007ffe0ff */
[----:B------:R-:W-:-:S05]  /*0fc0*/  @!P0 IMAD.WIDE.U32 R6, R7, R8, c[0x0][0x168] ;  /* 0x00005a0007068625 */ /* 0x000fca00078e0008 */
[----:B------:R0:W-:Y:S02]  /*0fd0*/  @!P0 STG.E.U16 [R6.64], R5 ;  /* 0x0000000506008986 */ /* 0x0001e4000c101504 */
.L_x_4971:
[----:B------:R-:W-:Y:S05]  /*0fe0*/  BSYNC B0 ;  /* 0x0000000000007941 */ /* 0x000fea0003800000 */
.L_x_4965:
[----:B------:R-:W-:Y:S01]  /*0ff0*/  WARPSYNC 0xffffffff ;  /* 0xffffffff00007948 */ /* 0x000fe20003800000 */
[----:B------:R-:W-:-:S13]  /*1000*/  ISETP.GE.AND P0, PT, R3, R2, PT ;  /* 0x000000020300720c */ /* 0x000fda0003f06270 */
[----:B------:R-:W-:Y:S05]  /*1010*/  @P0 EXIT ;  /* 0x000000000000094d */ /* 0x000fea0003800000 */
[----:B------:R-:W-:Y:S01]  /*1020*/  IADD3 R3, R0, R3, RZ ;  /* 0x0000000300037210 */ /* 0x000fe20007ffe0ff */
[----:B------:R-:W-:-:S04]  /*1030*/  IMAD.MOV.U32 R2, RZ, RZ, 0x2 ;  /* 0x00000002ff027424 */ /* 0x000fc800078e00ff */
[----:B------:R-:W-:-:S05]  /*1040*/  IMAD.WIDE.U32 R2, R3, R2, c[0x0][0x168] ;  /* 0x00005a0003027625 */ /* 0x000fca00078e0002 */
[----:B------:R-:W-:Y:S01]  /*1050*/  STG.E.U16 [R2.64], R4 ;  /* 0x0000000402007986 */ /* 0x000fe2000c101504 */
[----:B------:R-:W-:Y:S05]  /*1060*/  EXIT ;  /* 0x000000000000794d */ /* 0x000fea0003800000 */
.L_x_4972:
        /* <DEDUP_REMOVED lines=9> */
.L_x_10333:


//--------------------- .text._ZN2at6native29vectorized_elementwise_kernelILi4EZZZNS0_17logit_kernel_cudaERNS_18TensorIteratorBaseERKN3c106ScalarEENKUlvE_clEvENKUlvE1_clEvEUlNS4_4HalfEE_St5arrayIPcLm2EEEEviT0_T1_ --------------------------
	.section	.text._ZN2at6native29vectorized_elementwise_kernelILi4EZZZNS0_17logit_kernel_cudaERNS_18TensorIteratorBaseERKN3c106ScalarEENKUlvE_clEvENKUlvE1_clEvEUlNS4_4HalfEE_St5arrayIPcLm2EEEEviT0_T1_,"ax",@progbits
	.sectioninfo	@"SHI_REGISTERS=24"
	.align	128
        .global         _ZN2at6native29vectorized_elementwise_kernelILi4EZZZNS0_17logit_kernel_cudaERNS_18TensorIteratorBaseERKN3c106ScalarEENKUlvE_clEvENKUlvE1_clEvEUlNS4_4HalfEE_St5arrayIPcLm2EEEEviT0_T1_
        .type           _ZN2at6native29vectorized_elementwise_kernelILi4EZZZNS0_17logit_kernel_cudaERNS_18TensorIteratorBaseERKN3c106ScalarEENKUlvE_clEvENKUlvE1_clEvEUlNS4_4HalfEE_St5arrayIPcLm2EEEEviT0_T1_,@function
        .size           _ZN2at6native29vectorized_elementwise_kernelILi4EZZZNS0_17logit_kernel_cudaERNS_18TensorIteratorBaseERKN3c106ScalarEENKUlvE_clEvENKUlvE1_clEvEUlNS4_4HalfEE_St5arrayIPcLm2EEEEviT0_T1_,(.L_x_10334 - _ZN2at6native29vectorized_elementwise_kernelILi4EZZZNS0_17logit_kernel_cudaERNS_18TensorIteratorBaseERKN3c106ScalarEENKUlvE_clEvENKUlvE1_clEvEUlNS4_4HalfEE_St5arrayIPcLm2EEEEviT0_T1_)
        .other          _ZN2at6native29vectorized_elementwise_kernelILi4EZZZNS0_17logit_kernel_cudaERNS_18TensorIteratorBaseERKN3c106ScalarEENKUlvE_clEvENKUlvE1_clEvEUlNS4_4HalfEE_St5arrayIPcLm2EEEEviT0_T1_,@"STO_CUDA_ENTRY STV_DEFAULT"
_ZN2at6native29vectorized_elementwise_kernelILi4EZZZNS0_17logit_kernel_cudaERNS_18TensorIteratorBaseERKN3c106ScalarEENKUlvE_clEvENKUlvE1_clEvEUlNS4_4HalfEE_St5arrayIPcLm2EEEEviT0_T1_:
.text._ZN2at6native29vectorized_elementwise_kernelILi4EZZZNS0_17logit_kernel_cudaERNS_18TensorIteratorBaseERKN3c106ScalarEENKUlvE_clEvENKUlvE1_clEvEUlNS4_4HalfEE_St5arrayIPcLm2EEEEviT0_T1_:
        /* <DEDUP_REMOVED lines=13> */
[--C-:B--2---:R-:W-:Y:S02]  /*00d0*/  HADD2.F32 R17, -RZ, R6.reuse.H0_H0 ;  /* 0x20000006ff117230 */ /* 0x104fe40000004100 */
[----:B------:R-:W-:Y:S02]  /*00e0*/  HADD2.F32 R14, -RZ, R6.H1_H1 ;  /* 0x30000006ff0e7230 */ /* 0x000fe40000004100 */
[----:B------:R-:W-:Y:S01]  /*00f0*/  HADD2.F32 R12, -RZ, R7.H0_H0 ;  /* 0x20000007ff0c7230 */ /* 0x000fe20000004100 */
[----:B------:R-:W-:Y:S01]  /*0100*/  FADD.FTZ R10, -R17, 1 ;  /* 0x3f800000110a7421 */ /* 0x000fe20000010100 */
[--C-:B---3--:R-:W-:Y:S01]  /*0110*/  HADD2.F32 R6, -RZ, R2.reuse.H0_H0 ;  /* 0x20000002ff067230 */ /* 0x108fe20000004100 */
[----:B------:R-:W-:Y:S01]  /*0120*/  FADD.FTZ R19, -R14, 1 ;  /* 0x3f8000000e137421 */ /* 0x000fe20000010100 */
[----:B------:R-:W-:Y:S01]  /*0130*/  HADD2.F32 R8, -RZ, R3.H0_H0 ;  /* 0x20000003ff087230 */ /* 0x000fe20000004100 */
[----:B------:R0:W1:Y:S01]  /*0140*/  MUFU.RCP R18, R10 ;  /* 0x0000000a00127308 */ /* 0x0000620000001000 */
[----:B------:R-:W-:Y:S01]  /*0150*/  HADD2.F32 R7, -RZ, R7.H1_H1 ;  /* 0x30000007ff077230 */ /* 0x000fe20000004100 */
[----:B------:R-:W-:Y:S01]  /*0160*/  FADD.FTZ R21, -R12, 1 ;  /* 0x3f8000000c157421 */ /* 0x000fe20000010100 */
[----:B------:R-:W-:Y:S01]  /*0170*/  HADD2.F32 R2, -RZ, R2.H1_H1 ;  /* 0x30000002ff027230 */ /* 0x000fe20000004100 */
[----:B------:R-:W-:-:S02]  /*0180*/  FADD.FTZ R11, -R8, 1 ;  /* 0x3f800000080b7421 */ /* 0x000fc40000010100 */
[----:B------:R-:W-:Y:S02]  /*0190*/  FADD.FTZ R16, -R7, 1 ;  /* 0x3f80000007107421 */ /* 0x000fe40000010100 */
[----:B------:R-:W-:Y:S01]  /*01a0*/  FADD.FTZ R15, -R6, 1 ;  /* 0x3f800000060f7421 */ /* 0x000fe20000010100 */
[----:B0-----:R-:W-:Y:S01]  /*01b0*/  HADD2.F32 R10, -RZ, R3.H1_H1 ;  /* 0x30000003ff0a7230 */ /* 0x001fe20000004100 */
[----:B------:R-:W-:Y:S01]  /*01c0*/  FADD.FTZ R13, -R2, 1 ;  /* 0x3f800000020d7421 */ /* 0x000fe20000010100 */
[----:B------:R-:W0:Y:S03]  /*01d0*/  MUFU.RCP R11, R11 ;  /* 0x0000000b000b7308 */ /* 0x000e260000001000 */
[----:B------:R-:W-:Y:S02]  /*01e0*/  FADD.FTZ R9, -R10, 1 ;  /* 0x3f8000000a097421 */ /* 0x000fe40000010100 */
[----:B-1----:R-:W-:-:S03]  /*01f0*/  FMUL.FTZ R3, R17, R18 ;  /* 0x0000001211037220 */ /* 0x002fc60000410000 */
        /* <DEDUP_REMOVED lines=11> */
[----:B------:R-:W-:-:S04]  /*02b0*/  IMAD.WIDE.U32 R6, R0, R5, c[0x0][0x168] ;  /* 0x00005a0000067625 */ /* 0x000fc800078e0005 */
[----:B--2---:R-:W-:Y:S01]  /*02c0*/  FMUL.FTZ R13, R2, R13 ;  /* 0x0000000d020d7220 */ /* 0x004fe20000410000 */
[----:B------:R-:W1:Y:S01]  /*02d0*/  MUFU.LG2 R11, R11 ;  /* 0x0000000b000b7308 */ /* 0x000e620000000c00 */
[----:B------:R-:W-:-:S04]  /*02e0*/  IMAD.WIDE R6, R4, 0x8, R6 ;  /* 0x0000000804067825 */ /* 0x000fc800078e0206 */
[----:B0-----:R-:W-:-:S03]  /*02f0*/  FMUL.FTZ R9, R10, R9 ;  /* 0x000000090a097220 */ /* 0x001fc60000410000 */
[----:B------:R-:W0:Y:S08]  /*0300*/  MUFU.LG2 R3, R3 ;  /* 0x0000000300037308 */ /* 0x000e300000000c00 */
[----:B------:R-:W2:Y:S01]  /*0310*/  MUFU.LG2 R14, R14 ;  /* 0x0000000e000e7308 */ /* 0x000ea20000000c00 */
[----:B-1----:R-:W-:-:S07]  /*0320*/  FMUL.FTZ R2, R11, 0.69314718246459960938 ;  /* 0x3f3172180b027820 */ /* 0x002fce0000410000 */
[----:B------:R-:W1:Y:S01]  /*0330*/  MUFU.LG2 R12, R12 ;  /* 0x0000000c000c7308 */ /* 0x000e620000000c00 */
[----:B0-----:R-:W-:-:S07]  /*0340*/  FMUL.FTZ R3, R3, 0.69314718246459960938 ;  /* 0x3f31721803037820 */ /* 0x001fce0000410000 */
[----:B------:R-:W0:Y:S01]  /*0350*/  MUFU.LG2 R16, R16 ;  /* 0x0000001000107308 */ /* 0x000e220000000c00 */
[----:B--2---:R-:W-:-:S05]  /*0360*/  FMUL.FTZ R14, R14, 0.69314718246459960938 ;  /* 0x3f3172180e0e7820 */ /* 0x004fca0000410000 */
[----:B------:R-:W-:Y:S02]  /*0370*/  F2FP.PACK_AB R4, R14, R3 ;  /* 0x000000030e04723e */ /* 0x000fe400000000ff */
[----:B------:R-:W2:Y:S01]  /*0380*/  MUFU.LG2 R15, R15 ;  /* 0x0000000f000f7308 */ /* 0x000ea20000000c00 */
[----:B-1----:R-:W-:-:S07]  /*0390*/  FMUL.FTZ R12, R12, 0.69314718246459960938 ;  /* 0x3f3172180c0c7820 */ /* 0x002fce0000410000 */
[----:B------:R-:W1:Y:S01]  /*03a0*/  MUFU.LG2 R13, R13 ;  /* 0x0000000d000d7308 */ /* 0x000e620000000c00 */
[----:B0-----:R-:W-:-:S05]  /*03b0*/  FMUL.FTZ R5, R16, 0.69314718246459960938 ;  /* 0x3f31721810057820 */ /* 0x001fca0000410000 */
[----:B------:R-:W-:Y:S02]  /*03c0*/  F2FP.PACK_AB R5, R5, R12 ;  /* 0x0000000c0505723e */ /* 0x000fe400000000ff */
[----:B------:R-:W0:Y:S01]  /*03d0*/  MUFU.LG2 R9, R9 ;  /* 0x0000000900097308 */ /* 0x000e220000000c00 */
[----:B--2---:R-:W-:Y:S02]  /*03e0*/  FMUL.FTZ R15, R15, 0.69314718246459960938 ;  /* 0x3f3172180f0f7820 */ /* 0x004fe40000410000 */
[----:B------:R-:W-:Y:S01]  /*03f0*/  STG.E.64 [R6.64], R4 ;  /* 0x0000000406007986 */ /* 0x000fe2000c101b04 */
[----:B-1----:R-:W-:-:S05]  /*0400*/  FMUL.FTZ R0, R13, 0.69314718246459960938 ;  /* 0x3f3172180d007820 */ /* 0x002fca0000410000 */
[----:B------:R-:W-:Y:S01]  /*0410*/  F2FP.PACK_AB R10, R0, R15 ;  /* 0x0000000f000a723e */ /* 0x000fe200000000ff */
[----:B0-----:R-:W-:-:S05]  /*0420*/  FMUL.FTZ R11, R9, 0.69314718246459960938 ;  /* 0x3f317218090b7820 */ /* 0x001fca0000410000 */
[----:B------:R-:W-:-:S05]  /*0430*/  F2FP.PACK_AB R11, R11, R2 ;  /* 0x000000020b0b723e */ /* 0x000fca00000000ff */
[----:B------:R-:W-:Y:S01]  /*0440*/  STG.E.64 [R6.64+0x400], R10 ;  /* 0x0004000a06007986 */ /* 0x000fe2000c101b04 */
[----:B------:R-:W-:Y:S05]  /*0450*/  EXIT ;  /* 0x000000000000794d */ /* 0x000fea0003800000 */
.L_x_4973:
        /* <DEDUP_REMOVED lines=149> */
.L_x_4976:
[----:B------:R-:W-:-:S13]  /*0db0*/  ISETP.GE.AND P0, PT, R3, R2, PT ;  /* 0x000000020300720c */ /* 0x000fda0003f06270 */
[----:B------:R-:W-:Y:S05]  /*0dc0*/  @P0 BRA `(.L_x_4978) ;  /* 0x000000d000000947 */ /* 0x000fea0003800000 */
[----:B0-----:R-:W-:Y:S01]  /*0dd0*/  IADD3 R10, R0, R3, RZ ;  /* 0x00000003000a7210 */ /* 0x001fe20007ffe0ff */
[----:B------:R-:W-:Y:S01]  /*0de0*/  IMAD.MOV.U32 R11, RZ, RZ, 0x2 ;  /* 0x00000002ff0b7424 */ /* 0x000fe200078e00ff */
[----:B------:R-:W-:-:S03]  /*0df0*/  IADD3 R3, R3, 0x80, RZ ;  /* 0x0000008003037810 */ /* 0x000fc60007ffe0ff */
[----:B------:R-:W-:-:S05]  /*0e00*/  IMAD.WIDE.U32 R10, R10, R11, c[0x0][0x168] ;  /* 0x00005a000a0a7625 */ /* 0x000fca00078e000b */
[----:B------:R0:W-:Y:S02]  /*0e10*/  STG.E.U16 [R10.64], R14 ;  /* 0x0000000e0a007986 */ /* 0x0001e4000c101504 */
.L_x_4977:
        /* <DEDUP_REMOVED lines=8> */
.L_x_4978:
        /* <DEDUP_REMOVED lines=8> */
.L_x_4979:
[----:B------:R-:W-:Y:S05]  /*0f20*/  BSYNC B1 ;  /* 0x0000000000017941 */ /* 0x000fea0003800000 */
.L_x_4975:
[----:B------:R-:W-:Y:S02]  /*0f30*/  ISETP.GE.AND P0, PT, R3, R2, PT ;  /* 0x000000020300720c */ /* 0x000fe40003f06270 */
[----:B0-----:R-:W-:-:S11]  /*0f40*/  PRMT R5, R6, 0x7610, R5 ;  /* 0x0000761006057816 */ /* 0x001fd60000000005 */
[----:B------:R-:W-:Y:S01]  /*0f50*/  @!P0 IADD3 R7, R0, R3, RZ ;  /* 0x0000000300078210 */ /* 0x000fe20007ffe0ff */
[----:B------:R-:W-:Y:S01]  /*0f60*/  @!P0 IMAD.MOV.U32 R8, RZ, RZ, 0x2 ;  /* 0x00000002ff088424 */ /* 0x000fe200078e00ff */
[----:B------:R-:W-:-:S03]  /*0f70*/  @!P0 IADD3 R3, R3, 0x80, RZ ;  /* 0x0000008003038810 */ /* 0x000fc60007ffe0ff */
[----:B------:R-:W-:-:S05]  /*0f80*/  @!P0 IMAD.WIDE.U32 R6, R7, R8, c[0x0][0x168] ;  /* 0x00005a0007068625 */ /* 0x000fca00078e0008 */
[----:B------:R0:W-:Y:S02]  /*0f90*/  @!P0 STG.E.U16 [R6.64], R5 ;  /* 0x0000000506008986 */ /* 0x0001e4000c101504 */
.L_x_4980:
[----:B------:R-:W-:Y:S05]  /*0fa0*/  BSYNC B0 ;  /* 0x0000000000007941 */ /* 0x000fea0003800000 */
.L_x_4974:
        /* <DEDUP_REMOVED lines=8> */
.L_x_4981:
        /* <DEDUP_REMOVED lines=13> */
.L_x_10334:


//--------------------- .text._ZN2at6native29vectorized_elementwise_kernelILi8EZZZNS0_17logit_kernel_cudaERNS_18TensorIteratorBaseERKN3c106ScalarEENKUlvE_clEvENKUlvE1_clEvEUlNS4_4HalfEE_St5arrayIPcLm2EEEEviT0_T1_ --------------------------
	.section	.text._ZN2at6native29vectorized_elementwise_kernelILi8EZZZNS0_17logit_kernel_cudaERNS_18TensorIteratorBaseERKN3c106ScalarEENKUlvE_clEvENKUlvE1_clEvEUlNS4_4HalfEE_St5arrayIPcLm2EEEEviT0_T1_,"ax",@progbits
	.sectioninfo	@"SHI_REGISTERS=4"
	.align	128
        .global         _ZN2at6native29vectorized_elementwise_kernelILi8EZZZNS0_17logit_kernel_cudaERNS_18TensorIteratorBaseERKN3c106ScalarEENKUlvE_clEvENKUlvE1_clEvEUlNS4_4HalfEE_St5arrayIPcLm2EEEEviT0_T1_
        .type           _ZN2at6native29vectorized_elementwise_kernelILi8EZZZNS0_17logit_kernel_cudaERNS_18TensorIteratorBaseERKN3c106ScalarEENKUlvE_clEvENKUlvE1_clEvEUlNS4_4HalfEE_St5arrayIPcLm2EEEEviT0_T1_,@function
        .size           _ZN2at6native29vectorized_elementwise_kernelILi8EZZZNS0_17logit_kernel_cudaERNS_18TensorIteratorBaseERKN3c106ScalarEENKUlvE_clEvENKUlvE1_clEvEUlNS4_4HalfEE_St5arrayIPcLm2EEEEviT0_T1_,(.L_x_10335 - _ZN2at6native29vectorized_elementwise_kernelILi8EZZZNS0_17logit_kernel_cudaERNS_18TensorIteratorBaseERKN3c106ScalarEENKUlvE_clEvENKUlvE1_clEvEUlNS4_4HalfEE_St5arrayIPcLm2EEEEviT0_T1_)
        .other          _ZN2at6native29vectorized_elementwise_kernelILi8EZZZNS0_17logit_kernel_cudaERNS_18TensorIteratorBaseERKN3c106ScalarEENKUlvE_clEvENKUlvE1_clEvEUlNS4_4HalfEE_St5arrayIPcLm2EEEEviT0_T1_,@"STO_CUDA_ENTRY STV_DEFAULT"
_ZN2at6native29vectorized_elementwise_kernelILi8EZZZNS0_17logit_kernel_cudaERNS_18TensorIteratorBaseERKN3c106ScalarEENKUlvE_clEvENKUlvE1_clEvEUlNS4_4HalfEE_St5arrayIPcLm2EEEEviT0_T1_:
.text._ZN2at6native29vectorized_elementwise_kernelILi8EZZZNS0_17logit_kernel_cudaERNS_18TensorIteratorBaseERKN3c106ScalarEENKUlvE_clEvENKUlvE1_clEvEUlNS4_4HalfEE_St5arrayIPcLm2EEEEviT0_T1_:
[----:B------:R-:W-:Y:S02]  /*0000*/  MOV R1, c[0x0][0x28] ;  /* 0x00000a0000017a02 */ /* 0x000fe40000000f00 */
[----:B------:R-:W-:Y:S05]  /*0010*/  EXIT ;  /* 0x000000000000794d */ /* 0x000fea0003800000 */
.L_x_4982:
        /* <DEDUP_REMOVED lines=14> */
.L_x_10335:


//--------------------- .text._ZN2at6native18elementwise_kernelILi128ELi4EZNS0_15gpu_kernel_implIZZZNS0_17logit_kernel_cudaERNS_18TensorIteratorBaseERKN3c106ScalarEENKUlvE_clEvENKUlvE0_clEvEUlfE0_EEvS4_RKT_EUliE_EEviT1_ --------------------------
	.section	.text._ZN2at6native18elementwise_kernelILi128ELi4EZNS0_15gpu_kernel_implIZZZNS0_17logit_kernel_cudaERNS_18TensorIteratorBaseERKN3c106ScalarEENKUlvE_clEvENKUlvE0_clEvEUlfE0_EEvS4_RKT_EUliE_EEviT1_,"ax",@progbits
	.sectioninfo	@"SHI_REGISTERS=26"
	.align	128
        .global         _ZN2at6native18elementwise_kernelILi128ELi4EZNS0_15gpu_kernel_implIZZZNS0_17logit_kernel_cudaERNS_18TensorIteratorBaseERKN3c106ScalarEENKUlvE_clEvENKUlvE0_clEvEUlfE0_EEvS4_RKT_EUliE_EEviT1_
        .type           _ZN2at6native18elementwise_kernelILi128ELi4EZNS0_15gpu_kernel_implIZZZNS0_17logit_kernel_cudaERNS_18TensorIteratorBaseERKN3c106ScalarEENKUlvE_clEvENKUlvE0_clEvEUlfE0_EEvS4_RKT_EUliE_EEviT1_,@function
        .size           _ZN2at6native18elementwise_kernelILi128ELi4EZNS0_15gpu_kernel_implIZZZNS0_17logit_kernel_cudaERNS_18TensorIteratorBaseERKN3c106ScalarEENKUlvE_clEvENKUlvE0_clEvEUlfE0_EEvS4_RKT_EUliE_EEviT1_,(.L_x_10336 - _ZN2at6native18elementwise_kernelILi128ELi4EZNS0_15gpu_kernel_implIZZZNS0_17logit_kernel_cudaERNS_18TensorIteratorBaseERKN3c106ScalarEENKUlvE_clEvENKUlvE0_clEvEUlfE0_EEvS4_RKT_EUliE_EEviT1_)
        .other          _ZN2at6native18elementwise_kernelILi128ELi4EZNS0_15gpu_kernel_implIZZZNS0_17logit_kernel_cudaERNS_18TensorIteratorBaseERKN3c106ScalarEENKUlvE_clEvENKUlvE0_clEvEUlfE0_EEvS4_RKT_EUliE_EEviT1_,@"STO_CUDA_ENTRY STV_DEFAULT"
_ZN2at6native18elementwise_kernelILi128ELi4EZNS0_15gpu_kernel_implIZZZNS0_17logit_kernel_cudaERNS_18TensorIteratorBaseERKN3c106ScalarEENKUlvE_clEvENKUlvE0_clEvEUlfE0_EEvS4_RKT_EUliE_EEviT1_:
.text._ZN2at6native18elementwise_kernelILi128ELi4EZNS0_15gpu_kernel_implIZZZNS0_17logit_kernel_cudaERNS_18TensorIteratorBaseERKN3c106ScalarEENKUlvE_clEvENKUlvE0_clEvEUlfE0_EEvS4_RKT_EUliE_EEviT1_:
        /* <DEDUP_REMOVED lines=236> */
.L_x_4985:
        /* <DEDUP_REMOVED lines=20> */
.L_x_4990:
[----:B------:R-:W2:Y:S02]  /*1000*/  LDG.E.U8 R0, [R2.64] ;  /* 0x0000002402007981 */ /* 0x000ea4000c1e1100 */
[----:B--2---:R-:W0:Y:S01]  /*1010*/  I2F.U16 R0, R0 ;  /* 0x0000000000007306 */ /* 0x004e220000101000 */
[----:B------:R-:W-:Y:S05]  /*1020*/  BRA `(.L_x_4992) ;  /* 0x00000ca000007947 */ /* 0x000fea0003800000 */
.L_x_4989:
        /* <DEDUP_REMOVED lines=9> */
.L_x_4994:
[----:B------:R-:W2:Y:S02]  /*10c0*/  LDG.E R0, [R2.64] ;  /* 0x0000002402007981 */ /* 0x000ea4000c1e1900 */
[----:B--2---:R-:W0:Y:S01]  /*10d0*/  I2F R0, R0 ;  /* 0x0000000000007306 */ /* 0x004e220000201400 */
[----:B------:R-:W-:Y:S05]  /*10e0*/  BRA `(.L_x_4992) ;  /* 0x00000be000007947 */ /* 0x000fea0003800000 */
.L_x_4993:
[----:B------:R-:W2:Y:S02]  /*10f0*/  LDG.E.U16 R0, [R2.64] ;  /* 0x0000002402007981 */ /* 0x000ea4000c1e1500 */
[----:B--2---:R-:W0:Y:S01]  /*1100*/  I2F.S16 R0, R0 ;  /* 0x0000000000007306 */ /* 0x004e220000101400 */
[----:B------:R-:W-:Y:S05]  /*1110*/  BRA `(.L_x_4992) ;  /* 0x00000bb000007947 */ /* 0x000fea0003800000 */
.L_x_4988:
        /* <DEDUP_REMOVED lines=8> */
.L_x_4996:
[----:B------:R-:W2:Y:S02]  /*11a0*/  LDG.E.U16 R0, [R2.64] ;  /* 0x0000002402007981 */ /* 0x000ea4000c1e1500 */
[----:B--2---:R-:W-:Y:S01]  /*11b0*/  HADD2.F32 R0, -RZ, R0.H0_H0 ;  /* 0x20000000ff007230 */ /* 0x004fe20000004100 */
[----:B------:R-:W-:Y:S05]  /*11c0*/  BRA `(.L_x_4992) ;  /* 0x00000b0000007947 */ /* 0x000fea0003800000 */
.L_x_4995:
        /* <DEDUP_REMOVED lines=8> */
.L_x_4998:
[----:B------:R-:W2:Y:S02]  /*1250*/  LDG.E.U16 R0, [R2.64] ;  /* 0x0000002402007981 */ /* 0x000ea4000c1e1500 */
[----:B--2---:R-:W-:Y:S01]  /*1260*/  HADD2.F32 R0, -RZ, R0.H0_H0 ;  /* 0x20000000ff007230 */ /* 0x004fe20000004100 */
[----:B------:R-:W-:Y:S05]  /*1270*/  BRA `(.L_x_4992) ;  /* 0x00000a5000007947 */ /* 0x000fea0003800000 */
.L_x_4997:
[----:B------:R-:W2:Y:S02]  /*1280*/  LDG.E.64 R2, [R2.64] ;  /* 0x0000002402027981 */ /* 0x000ea4000c1e1b00 */
[----:B--2---:R-:W0:Y:S01]  /*1290*/  F2F.F32.F64 R0, R2 ;  /* 0x0000000200007310 */ /* 0x004e220000301000 */
[----:B------:R-:W0:-:S14]  /*12a0*/  DSETP.GEU.AND P0, PT, |R2|, c[0x2][0x0], PT ;  /* 0x008000000200762a */ /* 0x000e1c0003f0e200 */
[----:B0-----:R-:W-:Y:S01]  /*12b0*/  @!P0 FMUL R0, R0, 1.175494350822287508e-38 ;  /* 0x0080000000008820 */ /* 0x001fe20000400000 */
[----:B------:R-:W-:Y:S05]  /*12c0*/  BRA `(.L_x_4992) ;  /* 0x00000a0000007947 */ /* 0x000fea0003800000 */
.L_x_4987:
        /* <DEDUP_REMOVED lines=12> */
.L_x_5001:
[----:B------:R-:W2:Y:S02]  /*1390*/  LDG.E.64 R2, [R2.64] ;  /* 0x0000002402027981 */ /* 0x000ea4000c1e1b00 */
[----:B--2---:R-:W0:Y:S01]  /*13a0*/  F2F.F32.F64 R0, R2 ;  /* 0x0000000200007310 */ /* 0x004e220000301000 */
[----:B------:R-:W0:-:S14]  /*13b0*/  DSETP.GEU.AND P0, PT, |R2|, c[0x2][0x0], PT ;  /* 0x008000000200762a */ /* 0x000e1c0003f0e200 */
[----:B0-----:R-:W-:Y:S01]  /*13c0*/  @!P0 FMUL R0, R0, 1.175494350822287508e-38 ;  /* 0x0080000000008820 */ /* 0x001fe20000400000 */
[----:B------:R-:W-:Y:S05]  /*13d0*/  BRA `(.L_x_4992) ;  /* 0x000008f000007947 */ /* 0x000fea0003800000 */
.L_x_5000:
        /* <DEDUP_REMOVED lines=26> */
.L_x_5003:
        /* <DEDUP_REMOVED lines=13> */
.L_x_5002:
[----:B------:R-:W2:Y:S02]  /*1650*/  LDG.E.U16 R0, [R2.64] ;  /* 0x0000002402007981 */ /* 0x000ea4000c1e1500 */
[----:B--2---:R-:W-:Y:S01]  /*1660*/  PRMT R0, RZ, 0x5410, R0 ;  /* 0x00005410ff007816 */ /* 0x004fe20000000000 */
[----:B------:R-:W-:Y:S05]  /*1670*/  BRA `(.L_x_4992) ;  /* 0x0000065000007947 */ /* 0x000fea0003800000 */
.L_x_4999:
        /* <DEDUP_REMOVED lines=11> */
.L_x_5006:
        /* <DEDUP_REMOVED lines=20> */
.L_x_5008:
[----:B------:R-:W-:Y:S05]  /*1870*/  BSYNC B0 ;  /* 0x0000000000007941 */ /* 0x000fea0003800000 */
.L_x_5007:
[----:B------:R-:W-:Y:S01]  /*1880*/  LEA R3, R0, 0x3b800000, 0x17 ;  /* 0x3b80000000037811 */ /* 0x000fe200078eb8ff */
[----:B------:R-:W-:-:S05]  /*1890*/  IMAD.SHL.U32 R0, R2, 0x100000, RZ ;  /* 0x0010000002007824 */ /* 0x000fca00078e00ff */
[----:B------:R-:W-:Y:S01]  /*18a0*/  LOP3.LUT R0, R3, R0, R4, 0xfe, !PT ;  /* 0x0000000003007212 */ /* 0x000fe200078efe04 */
[----:B------:R-:W-:Y:S05]  /*18b0*/  BRA `(.L_x_4992) ;  /* 0x0000041000007947 */ /* 0x000fea0003800000 */
.L_x_5005:
        /* <DEDUP_REMOVED lines=20> */
.L_x_5010:
[----:B------:R-:W-:Y:S05]  /*1a00*/  BSYNC B0 ;  /* 0x0000000000007941 */ /* 0x000fea0003800000 */
.L_x_5009:
[----:B------:R-:W-:Y:S01]  /*1a10*/  LEA R3, R0, 0x37800000, 0x17 ;  /* 0x3780000000037811 */ /* 0x000fe200078eb8ff */
[----:B------:R-:W-:-:S05]  /*1a20*/  IMAD.SHL.U32 R0, R2, 0x200000, RZ ;  /* 0x0020000002007824 */ /* 0x000fca00078e00ff */
[----:B------:R-:W-:Y:S01]  /*1a30*/  LOP3.LUT R0, R3, R0, R4, 0xfe, !PT ;  /* 0x0000000003007212 */ /* 0x000fe200078efe04 */
[----:B------:R-:W-:Y:S05]  /*1a40*/  BRA `(.L_x_4992) ;  /* 0x0000028000007947 */ /* 0x000fea0003800000 */
.L_x_5004:
        /* <DEDUP_REMOVED lines=14> */
.L_x_4991:
        /* <DEDUP_REMOVED lines=21> */
.L_x_5012:
[----:B------:R-:W2:Y:S02]  /*1c80*/  LDG.E.64 R2, [R2.64] ;  /* 0x0000002402027981 */ /* 0x000ea4000c1e1b00 */
[----:B--2---:R0:W1:Y:S01]  /*1c90*/  I2F.U64 R0, R2 ;  /* 0x0000000200007312 */ /* 0x0040620000301000 */
[----:B------:R-:W-:Y:S05]  /*1ca0*/  BRA `(.L_x_4992) ;  /* 0x0000002000007947 */ /* 0x000fea0003800000 */
.L_x_5011:
[----:B------:R-:W2:Y:S02]  /*1cb0*/  LDG.E R0, [R2.64] ;  /* 0x0000002402007981 */ /* 0x000ea4000c1e1900 */
[----:B--2---:R-:W0:Y:S02]  /*1cc0*/  I2F.U32 R0, R0 ;  /* 0x0000000000007306 */ /* 0x004e240000201000 */
.L_x_4992:
[----:B------:R-:W-:Y:S05]  /*1cd0*/  BSYNC B6 ;  /* 0x0000000000067941 */ /* 0x000fea0003800000 */
.L_x_4986:
[----:B01---5:R-:W-:Y:S01]  /*1ce0*/  FSETP.GEU.FTZ.AND P0, PT, R0, c[0x0][0x370], PT ;  /* 0x0000dc0000007a0b */ /* 0x023fe20003f1e000 */
[----:B------:R-:W-:Y:S01]  /*1cf0*/  BSSY B0, `(.L_x_5013) ;  /* 0x0000006000007945 */ /* 0x000fe20003800000 */
[----:B------:R-:W-:-:S11]  /*1d00*/  IMAD.MOV.U32 R2, RZ, RZ, c[0x0][0x370] ;  /* 0x0000dc00ff027624 */ /* 0x000fd600078e00ff */
[----:B------:R-:W-:Y:S05]  /*1d10*/  @!P0 BRA `(.L_x_5014) ;  /* 0x0000003000008947 */ /* 0x000fea0003800000 */
[----:B------:R-:W-:Y:S01]  /*1d20*/  FSETP.GT.FTZ.AND P0, PT, R0, c[0x0][0x374], PT ;  /* 0x0000dd0000007a0b */ /* 0x000fe20003f14000 */
[----:B------:R-:W-:-:S12]  /*1d30*/  IMAD.MOV.U32 R2, RZ, RZ, R0 ;  /* 0x000000ffff027224 */ /* 0x000fd800078e0000 */
[----:B------:R-:W-:Y:S02]  /*1d40*/  @P0 IMAD.MOV.U32 R2, RZ, RZ, c[0x0][0x374] ;  /* 0x0000dd00ff020624 */ /* 0x000fe400078e00ff */
.L_x_5014:
[----:B------:R-:W-:Y:S05]  /*1d50*/  BSYNC B0 ;  /* 0x0000000000007941 */ /* 0x000fea0003800000 */
.L_x_5013:
[----:B------:R-:W0:Y:S01]  /*1d60*/  LDC.U8 R5, c[0x0][0x380] ;  /* 0x0000e000ff057b82 */ /* 0x000e220000000000 */
[----:B------:R-:W-:-:S04]  /*1d70*/  FADD.FTZ R0, -R2, 1 ;  /* 0x3f80000002007421 */ /* 0x000fc80000010100 */
[----:B------:R-:W1:Y:S02]  /*1d80*/  MUFU.RCP R3, R0 ;  /* 0x0000000000037308 */ /* 0x000e640000001000 */
[----:B-1----:R-:W-:Y:S01]  /*1d90*/  FMUL.FTZ R3, R3, R2 ;  /* 0x0000000203037220 */ /* 0x002fe20000410000 */
[----:B0-----:R-:W-:-:S05]  /*1da0*/  PRMT R4, R5, 0x9910, RZ ;  /* 0x0000991005047816 */ /* 0x001fca00000000ff */
[----:B------:R-:W0:Y:S01]  /*1db0*/  MUFU.LG2 R2, R3 ;  /* 0x0000000300027308 */ /* 0x000e220000000c00 */
[----:B------:R-:W-:Y:S01]  /*1dc0*/  ISETP.GT.AND P0, PT, R4, 0x9, PT ;  /* 0x000000090400780c */ /* 0x000fe20003f04270 */
[----:B0-----:R-:W-:-:S12]  /*1dd0*/  FMUL.FTZ R2, R2, 0.69314718246459960938 ;  /* 0x3f31721802027820 */ /* 0x001fd80000410000 */
        /* <DEDUP_REMOVED lines=12> */
.L_x_5018:
[----:B------:R-:W0:Y:S02]  /*1ea0*/  F2I.S64.TRUNC R2, R2 ;  /* 0x0000000200027311 */ /* 0x000e24000020d900 */
[----:B0-----:R-:W-:-:S05]  /*1eb0*/  IMAD.MOV.U32 R5, RZ, RZ, R2 ;  /* 0x000000ffff057224 */ /* 0x001fca00078e0002 */
[----:B------:R0:W-:Y:S01]  /*1ec0*/  STG.E.U8 [R16.64], R5 ;  /* 0x0000000510007986 */ /* 0x0001e2000c101124 */
[----:B------:R-:W-:Y:S05]  /*1ed0*/  BRA `(.L_x_5020) ;  /* 0x00000d3000007947 */ /* 0x000fea0003800000 */
.L_x_5017:
        /* <DEDUP_REMOVED lines=9> */
.L_x_5022:
[----:B------:R-:W0:Y:S02]  /*1f70*/  F2I.FTZ.TRUNC.NTZ R3, R2 ;  /* 0x0000000200037305 */ /* 0x000e24000021f100 */
[----:B0-----:R0:W-:Y:S01]  /*1f80*/  STG.E [R16.64], R3 ;  /* 0x0000000310007986 */ /* 0x0011e2000c101924 */
[----:B------:R-:W-:Y:S05]  /*1f90*/  BRA `(.L_x_5020) ;  /* 0x00000c7000007947 */ /* 0x000fea0003800000 */
.L_x_5021:
[----:B------:R-:W0:Y:S02]  /*1fa0*/  F2I.FTZ.TRUNC.NTZ R3, R2 ;  /* 0x0000000200037305 */ /* 0x000e24000021f100 */
[----:B0-----:R0:W-:Y:S01]  /*1fb0*/  STG.E.U16 [R16.64], R3 ;  /* 0x0000000310007986 */ /* 0x0011e2000c101524 */
[----:B------:R-:W-:Y:S05]  /*1fc0*/  BRA `(.L_x_5020) ;  /* 0x00000c4000007947 */ /* 0x000fea0003800000 */
.L_x_5016:
        /* <DEDUP_REMOVED lines=8> */
.L_x_5024:
[----:B------:R-:W-:-:S05]  /*2050*/  F2FP.PACK_AB R2, RZ, R2 ;  /* 0x00000002ff02723e */ /* 0x000fca00000000ff */
[----:B------:R0:W-:Y:S01]  /*2060*/  STG.E.U16 [R16.64], R2 ;  /* 0x0000000210007986 */ /* 0x0001e2000c101524 */
[----:B------:R-:W-:Y:S05]  /*2070*/  BRA `(.L_x_5020) ;  /* 0x00000b9000007947 */ /* 0x000fea0003800000 */
.L_x_5023:
        /* <DEDUP_REMOVED lines=9> */
.L_x_5026:
[----:B------:R-:W-:-:S04]  /*2110*/  F2FP.PACK_AB R3, RZ, R2 ;  /* 0x00000002ff03723e */ /* 0x000fc800000000ff */
[----:B------:R-:W-:-:S05]  /*2120*/  PRMT R3, R3, 0x5410, RZ ;  /* 0x0000541003037816 */ /* 0x000fca00000000ff */
[----:B------:R0:W-:Y:S01]  /*2130*/  STG.E [R16.64], R3 ;  /* 0x0000000310007986 */ /* 0x0001e2000c101924 */
[----:B------:R-:W-:Y:S05]  /*2140*/  BRA `(.L_x_5020) ;  /* 0x00000ac000007947 */ /* 0x000fea0003800000 */
.L_x_5025:
[----:B------:R-:W-:-:S06]  /*2150*/  FMUL.FTZ R2, R2, 1 ;  /* 0x3f80000002027820 */ /* 0x000fcc0000410000 */
[----:B------:R-:W0:Y:S02]  /*2160*/  F2F.F64.F32 R2, R2 ;  /* 0x0000000200027310 */ /* 0x000e240000201800 */
[----:B0-----:R0:W-:Y:S01]  /*2170*/  STG.E.64 [R16.64], R2 ;  /* 0x0000000210007986 */ /* 0x0011e2000c101b24 */
[----:B------:R-:W-:Y:S05]  /*2180*/  BRA `(.L_x_5020) ;  /* 0x00000a8000007947 */ /* 0x000fea0003800000 */
.L_x_5015:
        /* <DEDUP_REMOVED lines=12> */
.L_x_5029:
[----:B------:R-:W-:Y:S01]  /*2250*/  FMUL.FTZ R4, R2, 1 ;  /* 0x3f80000002047820 */ /* 0x000fe20000410000 */
[----:B------:R-:W-:-:S05]  /*2260*/  CS2R R6, SRZ ;  /* 0x0000000000067805 */ /* 0x000fca000001ff00 */
[----:B------:R-:W0:Y:S02]  /*2270*/  F2F.F64.F32 R4, R4 ;  /* 0x0000000400047310 */ /* 0x000e240000201800 */
[----:B0-----:R0:W-:Y:S01]  /*2280*/  STG.E.128 [R16.64], R4 ;  /* 0x0000000410007986 */ /* 0x0011e2000c101d24 */
[----:B------:R-:W-:Y:S05]  /*2290*/  BRA `(.L_x_5020) ;  /* 0x0000097000007947 */ /* 0x000fea0003800000 */
.L_x_5028:
        /* <DEDUP_REMOVED lines=20> */
.L_x_5033:
[----:B------:R-:W-:Y:S05]  /*23e0*/  BSYNC B0 ;  /* 0x0000000000007941 */ /* 0x000fea0003800000 */
.L_x_5032:
[----:B------:R-:W-:-:S05]  /*23f0*/  LOP3.LUT R5, R0, R5, RZ, 0xfc, !PT ;  /* 0x0000000500057212 */ /* 0x000fca00078efcff */
[----:B------:R0:W-:Y:S01]  /*2400*/  STG.E.U8 [R16.64], R5 ;  /* 0x0000000510007986 */ /* 0x0001e2000c101124 */
[----:B------:R-:W-:Y:S05]  /*2410*/  BRA `(.L_x_5020) ;  /* 0x000007f000007947 */ /* 0x000fea0003800000 */
.L_x_5031:
        /* <DEDUP_REMOVED lines=12> */
.L_x_5035:
[----:B------:R-:W-:Y:S01]  /*24e0*/  IMAD.MOV.U32 R0, RZ, RZ, 0x7f ;  /* 0x0000007fff007424 */ /* 0x000fe200078e00ff */
[----:B------:R-:W-:-:S04]  /*24f0*/  ISETP.GT.U32.AND P0, PT, R4, 0x7f800000, PT ;  /* 0x7f8000000400780c */ /* 0x000fc80003f04070 */
[----:B------:R-:W-:-:S04]  /*2500*/  SEL R0, R0, 0x7c, P0 ;  /* 0x0000007c00007807 */ /* 0x000fc80000000000 */
.L_x_5036:
[----:B------:R-:W-:Y:S05]  /*2510*/  BSYNC B0 ;  /* 0x0000000000007941 */ /* 0x000fea0003800000 */
.L_x_5034:
[----:B------:R-:W-:-:S04]  /*2520*/  LOP3.LUT R2, R2, 0x80000000, RZ, 0xc0, !PT ;  /* 0x8000000002027812 */ /* 0x000fc800078ec0ff */
[----:B------:R-:W-:-:S04]  /*2530*/  SHF.R.U32.HI R3, RZ, 0x18, R2 ;  /* 0x00000018ff037819 */ /* 0x000fc80000011602 */
[----:B------:R-:W-:-:S05]  /*2540*/  LOP3.LUT R3, R0, R3, RZ, 0xfc, !PT ;  /* 0x0000000300037212 */ /* 0x000fca00078efcff */
[----:B------:R0:W-:Y:S01]  /*2550*/  STG.E.U8 [R16.64], R3 ;  /* 0x0000000310007986 */ /* 0x0001e2000c101124 */
[----:B------:R-:W-:Y:S05]  /*2560*/  BRA `(.L_x_5020) ;  /* 0x000006a000007947 */ /* 0x000fea0003800000 */
.L_x_5030:
[----:B------:R-:W-:-:S05]  /*2570*/  F2FP.BF16.PACK_AB R2, RZ, R2 ;  /* 0x00000002ff02723e */ /* 0x000fca00000010ff */
[----:B------:R0:W-:Y:S01]  /*2580*/  STG.E.U16 [R16.64], R2 ;  /* 0x0000000210007986 */ /* 0x0001e2000c101524 */
[----:B------:R-:W-:Y:S05]  /*2590*/  BRA `(.L_x_5020) ;  /* 0x0000067000007947 */ /* 0x000fea0003800000 */
.L_x_5027:
        /* <DEDUP_REMOVED lines=11> */
.L_x_5039:
        /* <DEDUP_REMOVED lines=16> */
.L_x_5042:
[----:B------:R-:W-:-:S04]  /*2750*/  LOP3.LUT R2, R2, 0x80000000, RZ, 0xc0, !PT ;  /* 0x8000000002027812 */ /* 0x000fc800078ec0ff */
[----:B------:R-:W-:-:S04]  /*2760*/  SHF.R.U32.HI R3, RZ, 0x18, R2 ;  /* 0x00000018ff037819 */ /* 0x000fc80000011602 */
[----:B------:R-:W-:-:S04]  /*2770*/  LOP3.LUT R0, R0, R3, RZ, 0xfc, !PT ;  /* 0x0000000300007212 */ /* 0x000fc800078efcff */
[----:B------:R-:W-:Y:S02]  /*2780*/  PRMT R8, R0, 0x7610, R8 ;  /* 0x0000761000087816 */ /* 0x000fe40000000008 */
.L_x_5041:
[----:B------:R-:W-:Y:S05]  /*2790*/  BSYNC B0 ;  /* 0x0000000000007941 */ /* 0x000fea0003800000 */
.L_x_5040:
[----:B------:R0:W-:Y:S01]  /*27a0*/  STG.E.U8 [R16.64], R8 ;  /* 0x0000000810007986 */ /* 0x0001e2000c101124 */
[----:B------:R-:W-:Y:S05]  /*27b0*/  BRA `(.L_x_5020) ;  /* 0x0000045000007947 */ /* 0x000fea0003800000 */
.L_x_5038:
        /* <DEDUP_REMOVED lines=16> */
.L_x_5045:
[----:B------:R-:W-:-:S04]  /*28c0*/  LOP3.LUT R2, R2, 0x80000000, RZ, 0xc0, !PT ;  /* 0x8000000002027812 */ /* 0x000fc800078ec0ff */
[----:B------:R-:W-:-:S04]  /*28d0*/  SHF.R.U32.HI R3, RZ, 0x18, R2 ;  /* 0x00000018ff037819 */ /* 0x000fc80000011602 */
[----:B------:R-:W-:-:S04]  /*28e0*/  LOP3.LUT R0, R0, R3, RZ, 0xfc, !PT ;  /* 0x0000000300007212 */ /* 0x000fc800078efcff */
[----:B------:R-:W-:Y:S02]  /*28f0*/  PRMT R8, R0, 0x7610, R8 ;  /* 0x0000761000087816 */ /* 0x000fe40000000008 */
.L_x_5044:
[----:B------:R-:W-:Y:S05]  /*2900*/  BSYNC B0 ;  /* 0x0000000000007941 */ /* 0x000fea0003800000 */
.L_x_5043:
[----:B------:R0:W-:Y:S01]  /*2910*/  STG.E.U8 [R16.64], R8 ;  /* 0x0000000810007986 */ /* 0x0001e2000c101124 */
[----:B------:R-:W-:Y:S05]  /*2920*/  BRA `(.L_x_5020) ;  /* 0x000002e000007947 */ /* 0x000fea0003800000 */
.L_x_5037:
        /* <DEDUP_REMOVED lines=21> */
.L_x_5019:
        /* <DEDUP_REMOVED lines=20> */
.L_x_5047:
[----:B------:R-:W0:Y:S02]  /*2bc0*/  F2I.U64.TRUNC R2, R2 ;  /* 0x0000000200027311 */ /* 0x000e24000020d800 */
[----:B0-----:R0:W-:Y:S01]  /*2bd0*/  STG.E.64 [R16.64], R2 ;  /* 0x0000000210007986 */ /* 0x0011e2000c101b24 */
[----:B------:R-:W-:Y:S05]  /*2be0*/  BRA `(.L_x_5020) ;  /* 0x0000002000007947 */ /* 0x000fea0003800000 */
.L_x_5046:
[----:B------:R-:W0:Y:S02]  /*2bf0*/  F2I.FTZ.U32.TRUNC.NTZ R3, R2 ;  /* 0x0000000200037305 */ /* 0x000e24000021f000 */
[----:B0-----:R0:W-:Y:S02]  /*2c00*/  STG.E [R16.64], R3 ;  /* 0x0000000310007986 */ /* 0x0011e4000c101924 */
.L_x_5020:
[----:B------:R-:W-:-:S05]  /*2c10*/  IMAD R18, R18, 0x200, R23 ;  /* 0x0000020012127824 */ /* 0x000fca00078e0217 */
[----:B------:R-:W-:Y:S02]  /*2c20*/  IADD3 R19, R18, 0x80, RZ ;  /* 0x0000008012137810 */ /* 0x000fe40007ffe0ff */
.L_x_4984:
[----:B------:R-:W-:Y:S05]  /*2c30*/  BSYNC B7 ;  /* 0x0000000000077941 */ /* 0x000fea0003800000 */
.L_x_4983:
        /* <DEDUP_REMOVED lines=231> */
.L_x_5050:
        /* <DEDUP_REMOVED lines=20> */
.L_x_5055:
[----:B------:R-:W2:Y:S02]  /*3bf0*/  LDG.E.U8 R0, [R2.64] ;  /* 0x0000002402007981 */ /* 0x000ea4000c1e1100 */
[----:B--2---:R-:W0:Y:S01]  /*3c00*/  I2F.U16 R0, R0 ;  /* 0x0000000000007306 */ /* 0x004e220000101000 */
[----:B------:R-:W-:Y:S05]  /*3c10*/  BRA `(.L_x_5057) ;  /* 0x00000ca000007947 */ /* 0x000fea0003800000 */
.L_x_5054:
        /* <DEDUP_REMOVED lines=9> */
.L_x_5059:
[----:B------:R-:W2:Y:S02]  /*3cb0*/  LDG.E R0, [R2.64] ;  /* 0x0000002402007981 */ /* 0x000ea4000c1e1900 */
[----:B--2---:R-:W0:Y:S01]  /*3cc0*/  I2F R0, R0 ;  /* 0x0000000000007306 */ /* 0x004e220000201400 */
[----:B------:R-:W-:Y:S05]  /*3cd0*/  BRA `(.L_x_5057) ;  /* 0x00000be000007947 */ /* 0x000fea0003800000 */
.L_x_5058:
[----:B------:R-:W2:Y:S02]  /*3ce0*/  LDG.E.U16 R0, [R2.64] ;  /* 0x0000002402007981 */ /* 0x000ea4000c1e1500 */
[----:B--2---:R-:W0:Y:S01]  /*3cf0*/  I2F.S16 R0, R0 ;  /* 0x0000000000007306 */ /* 0x004e220000101400 */
[----:B------:R-:W-:Y:S05]  /*3d00*/  BRA `(.L_x_5057) ;  /* 0x00000bb000007947 */ /* 0x000fea0003800000 */
.L_x_5053:
        /* <DEDUP_REMOVED lines=8> */
.L_x_5061:
[----:B------:R-:W2:Y:S02]  /*3d90*/  LDG.E.U16 R0, [R2.64] ;  /* 0x0000002402007981 */ /* 0x000ea4000c1e1500 */
[----:B--2---:R-:W-:Y:S01]  /*3da0*/  HADD2.F32 R0, -RZ, R0.H0_H0 ;  /* 0x20000000ff007230 */ /* 0x004fe20000004100 */
[----:B------:R-:W-:Y:S05]  /*3db0*/  BRA `(.L_x_5057) ;  /* 0x00000b0000007947 */ /* 0x000fea0003800000 */
.L_x_5060:
        /* <DEDUP_REMOVED lines=8> */
.L_x_5063:
[----:B------:R-:W2:Y:S02]  /*3e40*/  LDG.E.U16 R0, [R2.64] ;  /* 0x0000002402007981 */ /* 0x000ea4000c1e1500 */
[----:B--2---:R-:W-:Y:S01]  /*3e50*/  HADD2.F32 R0, -RZ, R0.H0_H0 ;  /* 0x20000000ff007230 */ /* 0x004fe20000004100 */
[----:B------:R-:W-:Y:S05]  /*3e60*/  BRA `(.L_x_5057) ;  /* 0x00000a5000007947 */ /* 0x000fea0003800000 */
.L_x_5062:
[----:B------:R-:W2:Y:S02]  /*3e70*/  LDG.E.64 R2, [R2.64] ;  /* 0x0000002402027981 */ /* 0x000ea4000c1e1b00 */
[----:B--2---:R-:W0:Y:S01]  /*3e80*/  F2F.F32.F64 R0, R2 ;  /* 0x0000000200007310 */ /* 0x004e220000301000 */
[----:B------:R-:W0:-:S14]  /*3e90*/  DSETP.GEU.AND P0, PT, |R2|, c[0x2][0x0], PT ;  /* 0x008000000200762a */ /* 0x000e1c0003f0e200 */
[----:B0-----:R-:W-:Y:S01]  /*3ea0*/  @!P0 FMUL R0, R0, 1.175494350822287508e-38 ;  /* 0x0080000000008820 */ /* 0x001fe20000400000 */
[----:B------:R-:W-:Y:S05]  /*3eb0*/  BRA `(.L_x_5057) ;  /* 0x00000a0000007947 */ /* 0x000fea0003800000 */
.L_x_5052:
        /* <DEDUP_REMOVED lines=12> */
.L_x_5066:
[----:B------:R-:W2:Y:S02]  /*3f80*/  LDG.E.64 R2, [R2.64] ;  /* 0x0000002402027981 */ /* 0x000ea4000c1e1b00 */
[----:B--2---:R-:W0:Y:S01]  /*3f90*/  F2F.F32.F64 R0, R2 ;  /* 0x0000000200007310 */ /* 0x004e220000301000 */
[----:B------:R-:W0:-:S14]  /*3fa0*/  DSETP.GEU.AND P0, PT, |R2|, c[0x2][0x0], PT ;  /* 0x008000000200762a */ /* 0x000e1c0003f0e200 */
[----:B0-----:R-:W-:Y:S01]  /*3fb0*/  @!P0 FMUL R0, R0, 1.175494350822287508e-38 ;  /* 0x0080000000008820 */ /* 0x001fe20000400000 */
[----:B------:R-:W-:Y:S05]  /*3fc0*/  BRA `(.L_x_5057) ;  /* 0x000008f000007947 */ /* 0x000fea0003800000 */
.L_x_5065:
        /* <DEDUP_REMOVED lines=26> */
.L_x_5068:
        /* <DEDUP_REMOVED lines=13> */
.L_x_5067:
[----:B------:R-:W2:Y:S02]  /*4240*/  LDG.E.U16 R0, [R2.64] ;  /* 0x0000002402007981 */ /* 0x000ea4000c1e1500 */
[----:B--2---:R-:W-:Y:S01]  /*4250*/  PRMT R0, RZ, 0x5410, R0 ;  /* 0x00005410ff007816 */ /* 0x004fe20000000000 */
[----:B------:R-:W-:Y:S05]  /*4260*/  BRA `(.L_x_5057) ;  /* 0x0000065000007947 */ /* 0x000fea0003800000 */
.L_x_5064:
        /* <DEDUP_REMOVED lines=11> */
.L_x_5071:
        /* <DEDUP_REMOVED lines=20> */
.L_x_5073:
[----:B------:R-:W-:Y:S05]  /*4460*/  BSYNC B0 ;  /* 0x0000000000007941 */ /* 0x000fea0003800000 */
.L_x_5072:
[----:B------:R-:W-:Y:S01]  /*4470*/  LEA R3, R0, 0x3b800000, 0x17 ;  /* 0x3b80000000037811 */ /* 0x000fe200078eb8ff */
[----:B------:R-:W-:-:S05]  /*4480*/  IMAD.SHL.U32 R0, R2, 0x100000, RZ ;  /* 0x0010000002007824 */ /* 0x000fca00078e00ff */
[----:B------:R-:W-:Y:S01]  /*4490*/  LOP3.LUT R0, R3, R0, R4, 0xfe, !PT ;  /* 0x0000000003007212 */ /* 0x000fe200078efe04 */
[----:B------:R-:W-:Y:S05]  /*44a0*/  BRA `(.L_x_5057) ;  /* 0x0000041000007947 */ /* 0x000fea0003800000 */
.L_x_5070:
        /* <DEDUP_REMOVED lines=20> */
.L_x_5075:
[----:B------:R-:W-:Y:S05]  /*45f0*/  BSYNC B0 ;  /* 0x0000000000007941 */ /* 0x000fea0003800000 */
.L_x_5074:
[----:B------:R-:W-:Y:S01]  /*4600*/  LEA R3, R0, 0x37800000, 0x17 ;  /* 0x3780000000037811 */ /* 0x000fe200078eb8ff */
[----:B------:R-:W-:-:S05]  /*4610*/  IMAD.SHL.U32 R0, R2, 0x200000, RZ ;  /* 0x0020000002007824 */ /* 0x000fca00078e00ff */
[----:B------:R-:W-:Y:S01]  /*4620*/  LOP3.LUT R0, R3, R0, R4, 0xfe, !PT ;  /* 0x0000000003007212 */ /* 0x000fe200078efe04 */
[----:B------:R-:W-:Y:S05]  /*4630*/  BRA `(.L_x_5057) ;  /* 0x0000028000007947 */ /* 0x000fea0003800000 */
.L_x_5069:
        /* <DEDUP_REMOVED lines=14> */
.L_x_5056:
        /* <DEDUP_REMOVED lines=21> */
.L_x_5077:
[----:B------:R-:W2:Y:S02]  /*4870*/  LDG.E.64 R2, [R2.64] ;  /* 0x0000002402027981 */ /* 0x000ea4000c1e1b00 */
[----:B--2---:R0:W1:Y:S01]  /*4880*/  I2F.U64 R0, R2 ;  /* 0x0000000200007312 */ /* 0x0040620000301000 */
[----:B------:R-:W-:Y:S05]  /*4890*/  BRA `(.L_x_5057) ;  /* 0x0000002000007947 */ /* 0x000fea0003800000 */
.L_x_5076:
[----:B------:R-:W2:Y:S02]  /*48a0*/  LDG.E R0, [R2.64] ;  /* 0x0000002402007981 */ /* 0x000ea4000c1e1900 */
[----:B--2---:R-:W0:Y:S02]  /*48b0*/  I2F.U32 R0, R0 ;  /* 0x0000000000007306 */ /* 0x004e240000201000 */
.L_x_5057:
[----:B------:R-:W-:Y:S05]  /*48c0*/  BSYNC B6 ;  /* 0x0000000000067941 */ /* 0x000fea0003800000 */
.L_x_5051:
[----:B01---5:R-:W-:Y:S01]  /*48d0*/  FSETP.GEU.FTZ.AND P0, PT, R0, c[0x0][0x370], PT ;  /* 0x0000dc0000007a0b */ /* 0x023fe20003f1e000 */
[----:B------:R-:W-:Y:S01]  /*48e0*/  BSSY B0, `(.L_x_5078) ;  /* 0x0000006000007945 */ /* 0x000fe20003800000 */
[----:B------:R-:W-:-:S11]  /*48f0*/  IMAD.MOV.U32 R2, RZ, RZ, c[0x0][0x370] ;  /* 0x0000dc00ff027624 */ /* 0x000fd600078e00ff */
[----:B------:R-:W-:Y:S05]  /*4900*/  @!P0 BRA `(.L_x_5079) ;  /* 0x0000003000008947 */ /* 0x000fea0003800000 */
[----:B------:R-:W-:Y:S01]  /*4910*/  FSETP.GT.FTZ.AND P0, PT, R0, c[0x0][0x374], PT ;  /* 0x0000dd0000007a0b */ /* 0x000fe20003f14000 */
[----:B------:R-:W-:-:S12]  /*4920*/  IMAD.MOV.U32 R2, RZ, RZ, R0 ;  /* 0x000000ffff027224 */ /* 0x000fd800078e0000 */
[----:B------:R-:W-:Y:S02]  /*4930*/  @P0 IMAD.MOV.U32 R2, RZ, RZ, c[0x0][0x374] ;  /* 0x0000dd00ff020624 */ /* 0x000fe400078e00ff */
.L_x_5079:
[----:B------:R-:W-:Y:S05]  /*4940*/  BSYNC B0 ;  /* 0x0000000000007941 */ /* 0x000fea0003800000 */
.L_x_5078:
        /* <DEDUP_REMOVED lines=20> */
.L_x_5083:
[----:B------:R-:W0:Y:S02]  /*4a90*/  F2I.S64.TRUNC R2, R2 ;  /* 0x0000000200027311 */ /* 0x000e24000020d900 */
[----:B0-----:R-:W-:-:S05]  /*4aa0*/  IMAD.MOV.U32 R5, RZ, RZ, R2 ;  /* 0x000000ffff057224 */ /* 0x001fca00078e0002 */
[----:B------:R0:W-:Y:S01]  /*4ab0*/  STG.E.U8 [R16.64], R5 ;  /* 0x0000000510007986 */ /* 0x0001e2000c101124 */
[----:B------:R-:W-:Y:S05]  /*4ac0*/  BRA `(.L_x_5085) ;  /* 0x00000d3000007947 */ /* 0x000fea0003800000 */
.L_x_5082:
        /* <DEDUP_REMOVED lines=9> */
.L_x_5087:
[----:B------:R-:W0:Y:S02]  /*4b60*/  F2I.FTZ.TRUNC.NTZ R3, R2 ;  /* 0x0000000200037305 */ /* 0x000e24000021f100 */
[----:B0-----:R0:W-:Y:S01]  /*4b70*/  STG.E [R16.64], R3 ;  /* 0x0000000310007986 */ /* 0x0011e2000c101924 */
[----:B------:R-:W-:Y:S05]  /*4b80*/  BRA `(.L_x_5085) ;  /* 0x00000c7000007947 */ /* 0x000fea0003800000 */
.L_x_5086:
[----:B------:R-:W0:Y:S02]  /*4b90*/  F2I.FTZ.TRUNC.NTZ R3, R2 ;  /* 0x0000000200037305 */ /* 0x000e24000021f100 */
[----:B0-----:R0:W-:Y:S01]  /*4ba0*/  STG.E.U16 [R16.64], R3 ;  /* 0x0000000310007986 */ /* 0x0011e2000c101524 */
[----:B------:R-:W-:Y:S05]  /*4bb0*/  BRA `(.L_x_5085) ;  /* 0x00000c4000007947 */ /* 0x000fea0003800000 */
.L_x_5081:
        /* <DEDUP_REMOVED lines=8> */
.L_x_5089:
[----:B------:R-:W-:-:S05]  /*4c40*/  F2FP.PACK_AB R2, RZ, R2 ;  /* 0x00000002ff02723e */ /* 0x000fca00000000ff */
[----:B------:R0:W-:Y:S01]  /*4c50*/  STG.E.U16 [R16.64], R2 ;  /* 0x0000000210007986 */ /* 0x0001e2000c101524 */
[----:B------:R-:W-:Y:S05]  /*4c60*/  BRA `(.L_x_5085) ;  /* 0x00000b9000007947 */ /* 0x000fea0003800000 */
.L_x_5088:
        /* <DEDUP_REMOVED lines=9> */
.L_x_5091:
[----:B------:R-:W-:-:S04]  /*4d00*/  F2FP.PACK_AB R3, RZ, R2 ;  /* 0x00000002ff03723e */ /* 0x000fc800000000ff */
[----:B------:R-:W-:-:S05]  /*4d10*/  PRMT R3, R3, 0x5410, RZ ;  /* 0x0000541003037816 */ /* 0x000fca00000000ff */
[----:B------:R0:W-:Y:S01]  /*4d20*/  STG.E [R16.64], R3 ;  /* 0x0000000310007986 */ /* 0x0001e2000c101924 */
[----:B------:R-:W-:Y:S05]  /*4d30*/  BRA `(.L_x_5085) ;  /* 0x00000ac000007947 */ /* 0x000fea0003800000 */
.L_x_5090:
[----:B------:R-:W-:-:S06]  /*4d40*/  FMUL.FTZ R2, R2, 1 ;  /* 0x3f80000002027820 */ /* 0x000fcc0000410000 */
[----:B------:R-:W0:Y:S02]  /*4d50*/  F2F.F64.F32 R2, R2 ;  /* 0x0000000200027310 */ /* 0x000e240000201800 */
[----:B0-----:R0:W-:Y:S01]  /*4d60*/  STG.E.64 [R16.64], R2 ;  /* 0x0000000210007986 */ /* 0x0011e2000c101b24 */
[----:B------:R-:W-:Y:S05]  /*4d70*/  BRA `(.L_x_5085) ;  /* 0x00000a8000007947 */ /* 0x000fea0003800000 */
.L_x_5080:
        /* <DEDUP_REMOVED lines=12> */
.L_x_5094:
[----:B------:R-:W-:Y:S01]  /*4e40*/  FMUL.FTZ R4, R2, 1 ;  /* 0x3f80000002047820 */ /* 0x000fe20000410000 */
[----:B------:R-:W-:-:S05]  /*4e50*/  CS2R R6, SRZ ;  /* 0x0000000000067805 */ /* 0x000fca000001ff00 */
[----:B------:R-:W0:Y:S02]  /*4e60*/  F2F.F64.F32 R4, R4 ;  /* 0x0000000400047310 */ /* 0x000e240000201800 */
[----:B0-----:R0:W-:Y:S01]  /*4e70*/  STG.E.128 [R16.64], R4 ;  /* 0x0000000410007986 */ /* 0x0011e2000c101d24 */
[----:B------:R-:W-:Y:S05]  /*4e80*/  BRA `(.L_x_5085) ;  /* 0x0000097000007947 */ /* 0x000fea0003800000 */
.L_x_5093:
        /* <DEDUP_REMOVED lines=20> */
.L_x_5098:
[----:B------:R-:W-:Y:S05]  /*4fd0*/  BSYNC B0 ;  /* 0x0000000000007941 */ /* 0x000fea0003800000 */
.L_x_5097:
[----:B------:R-:W-:-:S05]  /*4fe0*/  LOP3.LUT R5, R0, R5, RZ, 0xfc, !PT ;  /* 0x0000000500057212 */ /* 0x000fca00078efcff */
[----:B------:R0:W-:Y:S01]  /*4ff0*/  STG.E.U8 [R16.64], R5 ;  /* 0x0000000510007986 */ /* 0x0001e2000c101124 */
[----:B------:R-:W-:Y:S05]  /*5000*/  BRA `(.L_x_5085) ;  /* 0x000007f000007947 */ /* 0x000fea0003800000 */
.L_x_5096:
        /* <DEDUP_REMOVED lines=12> */
.L_x_5100:
[----:B------:R-:W-:Y:S01]  /*50d0*/  IMAD.MOV.U32 R0, RZ, RZ, 0x7f ;  /* 0x0000007fff007424 */ /* 0x000fe200078e00ff */
[----:B------:R-:W-:-:S04]  /*50e0*/  ISETP.GT.U32.AND P0, PT, R4, 0x7f800000, PT ;  /* 0x7f8000000400780c */ /* 0x000fc80003f04070 */
[----:B------:R-:W-:-:S04]  /*50f0*/  SEL R0, R0, 0x7c, P0 ;  /* 0x0000007c00007807 */ /* 0x000fc80000000000 */
.L_x_5101:
[----:B------:R-:W-:Y:S05]  /*5100*/  BSYNC B0 ;  /* 0x0000000000007941 */ /* 0x000fea0003800000 */
.L_x_5099:
[----:B------:R-:W-:-:S04]  /*5110*/  LOP3.LUT R2, R2, 0x80000000, RZ, 0xc0, !PT ;  /* 0x8000000002027812 */ /* 0x000fc800078ec0ff */
[----:B------:R-:W-:-:S04]  /*5120*/  SHF.R.U32.HI R3, RZ, 0x18, R2 ;  /* 0x00000018ff037819 */ /* 0x000fc80000011602 */
[----:B------:R-:W-:-:S05]  /*5130*/  LOP3.LUT R3, R0, R3, RZ, 0xfc, !PT ;  /* 0x0000000300037212 */ /* 0x000fca00078efcff */
[----:B------:R0:W-:Y:S01]  /*5140*/  STG.E.U8 [R16.64], R3 ;  /* 0x0000000310007986 */ /* 0x0001e2000c101124 */
[----:B------:R-:W-:Y:S05]  /*5150*/  BRA `(.L_x_5085) ;  /* 0x000006a000007947 */ /* 0x000fea0003800000 */
.L_x_5095:
[----:B------:R-:W-:-:S05]  /*5160*/  F2FP.BF16.PACK_AB R2, RZ, R2 ;  /* 0x00000002ff02723e */ /* 0x000fca00000010ff */
[----:B------:R0:W-:Y:S01]  /*5170*/  STG.E.U16 [R16.64], R2 ;  /* 0x0000000210007986 */ /* 0x0001e2000c101524 */
[----:B------:R-:W-:Y:S05]  /*5180*/  BRA `(.L_x_5085) ;  /* 0x0000067000007947 */ /* 0x000fea0003800000 */
.L_x_5092:
        /* <DEDUP_REMOVED lines=11> */
.L_x_5104:
        /* <DEDUP_REMOVED lines=16> */
.L_x_5107:
[----:B------:R-:W-:-:S04]  /*5340*/  LOP3.LUT R2, R2, 0x80000000, RZ, 0xc0, !PT ;  /* 0x8000000002027812 */ /* 0x000fc800078ec0ff */
[----:B------:R-:W-:-:S04]  /*5350*/  SHF.R.U32.HI R3, RZ, 0x18, R2 ;  /* 0x00000018ff037819 */ /* 0x000fc80000011602 */
[----:B------:R-:W-:-:S04]  /*5360*/  LOP3.LUT R0, R0, R3, RZ, 0xfc, !PT ;  /* 0x0000000300007212 */ /* 0x000fc800078efcff */
[----:B------:R-:W-:Y:S02]  /*5370*/  PRMT R8, R0, 0x7610, R8 ;  /* 0x0000761000087816 */ /* 0x000fe40000000008 */
.L_x_5106:
[----:B------:R-:W-:Y:S05]  /*5380*/  BSYNC B0 ;  /* 0x0000000000007941 */ /* 0x000fea0003800000 */
.L_x_5105:
[----:B------:R0:W-:Y:S01]  /*5390*/  STG.E.U8 [R16.64], R8 ;  /* 0x0000000810007986 */ /* 0x0001e2000c101124 */
[----:B------:R-:W-:Y:S05]  /*53a0*/  BRA `(.L_x_5085) ;  /* 0x0000045000007947 */ /* 0x000fea0003800000 */
.L_x_5103:
        /* <DEDUP_REMOVED lines=16> */
.L_x_5110:
[----:B------:R-:W-:-:S04]  /*54b0*/  LOP3.LUT R2, R2, 0x80000000, RZ, 0xc0, !PT ;  /* 0x8000000002027812 */ /* 0x000fc800078ec0ff */
[----:B------:R-:W-:-:S04]  /*54c0*/  SHF.R.U32.HI R3, RZ, 0x18, R2 ;  /* 0x00000018ff037819 */ /* 0x000fc80000011602 */
[----:B------:R-:W-:-:S04]  /*54d0*/  LOP3.LUT R0, R0, R3, RZ, 0xfc, !PT ;  /* 0x0000000300007212 */ /* 0x000fc800078efcff */
[----:B------:R-:W-:Y:S02]  /*54e0*/  PRMT R8, R0, 0x7610, R8 ;  /* 0x0000761000087816 */ /* 0x000fe40000000008 */
.L_x_5109:
[----:B------:R-:W-:Y:S05]  /*54f0*/  BSYNC B0 ;  /* 0x0000000000007941 */ /* 0x000fea0003800000 */
.L_x_5108:
[----:B------:R0:W-:Y:S01]  /*5500*/  STG.E.U8 [R16.64], R8 ;  /* 0x0000000810007986 */ /* 0x0001e2000c101124 */
[----:B------:R-:W-:Y:S05]  /*5510*/  BRA `(.L_x_5085) ;  /* 0x000002e000007947 */ /* 0x000fea0003800000 */
.L_x_5102:
        /* <DEDUP_REMOVED lines=21> */
.L_x_5084:
        /* <DEDUP_REMOVED lines=20> */
.L_x_5112:
[----:B------:R-:W0:Y:S02]  /*57b0*/  F2I.U64.TRUNC R2, R2 ;  /* 0x0000000200027311 */ /* 0x000e24000020d800 */
[----:B0-----:R0:W-:Y:S01]  /*57c0*/  STG.E.64 [R16.64], R2 ;  /* 0x0000000210007986 */ /* 0x0011e2000c101b24 */
[----:B------:R-:W-:Y:S05]  /*57d0*/  BRA `(.L_x_5085) ;  /* 0x0000002000007947 */ /* 0x000fea0003800000 */
.L_x_5111:
[----:B------:R-:W0:Y:S02]  /*57e0*/  F2I.FTZ.U32.TRUNC.NTZ R3, R2 ;  /* 0x0000000200037305 */ /* 0x000e24000021f000 */
[----:B0-----:R0:W-:Y:S02]  /*57f0*/  STG.E [R16.64], R3 ;  /* 0x0000000310007986 */ /* 0x0011e4000c101924 */
.L_x_5085:
        /* <DEDUP_REMOVED lines=231> */
.L_x_5113:
        /* <DEDUP_REMOVED lines=20> */
.L_x_5118:
[----:B------:R-:W2:Y:S02]  /*67b0*/  LDG.E.U8 R0, [R2.64] ;  /* 0x0000002402007981 */ /* 0x000ea4000c1e1100 */
[----:B--2---:R-:W0:Y:S01]  /*67c0*/  I2F.U16 R0, R0 ;  /* 0x0000000000007306 */ /* 0x004e220000101000 */
[----:B------:R-:W-:Y:S05]  /*67d0*/  BRA `(.L_x_5120) ;  /* 0x00000ca000007947 */ /* 0x000fea0003800000 */
.L_x_5117:
        /* <DEDUP_REMOVED lines=9> */
.L_x_5122:
[----:B------:R-:W2:Y:S02]  /*6870*/  LDG.E R0, [R2.64] ;  /* 0x0000002402007981 */ /* 0x000ea4000c1e1900 */
[----:B--2---:R-:W0:Y:S01]  /*6880*/  I2F R0, R0 ;  /* 0x0000000000007306 */ /* 0x004e220000201400 */
[----:B------:R-:W-:Y:S05]  /*6890*/  BRA `(.L_x_5120) ;  /* 0x00000be000007947 */ /* 0x000fea0003800000 */
.L_x_5121:
[----:B------:R-:W2:Y:S02]  /*68a0*/  LDG.E.U16 R0, [R2.64] ;  /* 0x0000002402007981 */ /* 0x000ea4000c1e1500 */
[----:B--2---:R-:W0:Y:S01]  /*68b0*/  I2F.S16 R0, R0 ;  /* 0x0000000000007306 */ /* 0x004e220000101400 */
[----:B------:R-:W-:Y:S05]  /*68c0*/  BRA `(.L_x_5120) ;  /* 0x00000bb000007947 */ /* 0x000fea0003800000 */
.L_x_5116:
        /* <DEDUP_REMOVED lines=8> */
.L_x_5124:
[----:B------:R-:W2:Y:S02]  /*6950*/  LDG.E.U16 R0, [R2.64] ;  /* 0x0000002402007981 */ /* 0x000ea4000c1e1500 */
[----:B--2---:R-:W-:Y:S01]  /*6960*/  HADD2.F32 R0, -RZ, R0.H0_H0 ;  /* 0x20000000ff007230 */ /* 0x004fe20000004100 */
[----:B------:R-:W-:Y:S05]  /*6970*/  BRA `(.L_x_5120) ;  /* 0x00000b0000007947 */ /* 0x000fea0003800000 */
.L_x_5123:
        /* <DEDUP_REMOVED lines=8> */
.L_x_5126:
[----:B------:R-:W2:Y:S02]  /*6a00*/  LDG.E.U16 R0, [R2.64] ;  /* 0x0000002402007981 */ /* 0x000ea4000c1e1500 */
[----:B--2---:R-:W-:Y:S01]  /*6a10*/  HADD2.F32 R0, -RZ, R0.H0_H0 ;  /* 0x20000000ff007230 */ /* 0x004fe20000004100 */
[----:B------:R-:W-:Y:S05]  /*6a20*/  BRA `(.L_x_5120) ;  /* 0x00000a5000007947 */ /* 0x000fea0003800000 */
.L_x_5125:
[----:B------:R-:W2:Y:S02]  /*6a30*/  LDG.E.64 R2, [R2.64] ;  /* 0x0000002402027981 */ /* 0x000ea4000c1e1b00 */
[----:B--2---:R-:W0:Y:S01]  /*6a40*/  F2F.F32.F64 R0, R2 ;  /* 0x0000000200007310 */ /* 0x004e220000301000 */
[----:B------:R-:W0:-:S14]  /*6a50*/  DSETP.GEU.AND P0, PT, |R2|, c[0x2][0x0], PT ;  /* 0x008000000200762a */ /* 0x000e1c0003f0e200 */
[----:B0-----:R-:W-:Y:S01]  /*6a60*/  @!P0 FMUL R0, R0, 1.175494350822287508e-38 ;  /* 0x0080000000008820 */ /* 0x001fe20000400000 */
[----:B------:R-:W-:Y:S05]  /*6a70*/  BRA `(.L_x_5120) ;  /* 0x00000a0000007947 */ /* 0x000fea0003800000 */
.L_x_5115:
        /* <DEDUP_REMOVED lines=12> */
.L_x_5129:
[----:B------:R-:W2:Y:S02]  /*6b40*/  LDG.E.64 R2, [R2.64] ;  /* 0x0000002402027981 */ /* 0x000ea4000c1e1b00 */
[----:B--2---:R-:W0:Y:S01]  /*6b50*/  F2F.F32.F64 R0, R2 ;  /* 0x0000000200007310 */ /* 0x004e220000301000 */
[----:B------:R-:W0:-:S14]  /*6b60*/  DSETP.GEU.AND P0, PT, |R2|, c[0x2][0x0], PT ;  /* 0x008000000200762a */ /* 0x000e1c0003f0e200 */
[----:B0-----:R-:W-:Y:S01]  /*6b70*/  @!P0 FMUL R0, R0, 1.175494350822287508e-38 ;  /* 0x0080000000008820 */ /* 0x001fe20000400000 */
[----:B------:R-:W-:Y:S05]  /*6b80*/  BRA `(.L_x_5120) ;  /* 0x000008f000007947 */ /* 0x000fea0003800000 */
.L_x_5128:
        /* <DEDUP_REMOVED lines=26> */
.L_x_5131:
        /* <DEDUP_REMOVED lines=13> */
.L_x_5130:
[----:B------:R-:W2:Y:S02]  /*6e00*/  LDG.E.U16 R0, [R2.64] ;  /* 0x0000002402007981 */ /* 0x000ea4000c1e1500 */
[----:B--2---:R-:W-:Y:S01]  /*6e10*/  PRMT R0, RZ, 0x5410, R0 ;  /* 0x00005410ff007816 */ /* 0x004fe20000000000 */
[----:B------:R-:W-:Y:S05]  /*6e20*/  BRA `(.L_x_5120) ;  /* 0x0000065000007947 */ /* 0x000fea0003800000 */
.L_x_5127:
        /* <DEDUP_REMOVED lines=11> */
.L_x_5134:
        /* <DEDUP_REMOVED lines=20> */
.L_x_5136:
[----:B------:R-:W-:Y:S05]  /*7020*/  BSYNC B0 ;  /* 0x0000000000007941 */ /* 0x000fea0003800000 */
.L_x_5135:
[----:B------:R-:W-:Y:S01]  /*7030*/  LEA R3, R0, 0x3b800000, 0x17 ;  /* 0x3b80000000037811 */ /* 0x000fe200078eb8ff */
[----:B------:R-:W-:-:S05]  /*7040*/  IMAD.SHL.U32 R0, R2, 0x100000, RZ ;  /* 0x0010000002007824 */ /* 0x000fca00078e00ff */
[----:B------:R-:W-:Y:S01]  /*7050*/  LOP3.LUT R0, R3, R0, R4, 0xfe, !PT ;  /* 0x0000000003007212 */ /* 0x000fe200078efe04 */
[----:B------:R-:W-:Y:S05]  /*7060*/  BRA `(.L_x_5120) ;  /* 0x0000041000007947 */ /* 0x000fea0003800000 */
.L_x_5133:
        /* <DEDUP_REMOVED lines=20> */
.L_x_5138:
[----:B------:R-:W-:Y:S05]  /*71b0*/  BSYNC B0 ;  /* 0x0000000000007941 */ /* 0x000fea0003800000 */
.L_x_5137:
[----:B------:R-:W-:Y:S01]  /*71c0*/  LEA R3, R0, 0x37800000, 0x17 ;  /* 0x3780000000037811 */ /* 0x000fe200078eb8ff */
[----:B------:R-:W-:-:S05]  /*71d0*/  IMAD.SHL.U32 R0, R2, 0x200000, RZ ;  /* 0x0020000002007824 */ /* 0x000fca00078e00ff */
[----:B------:R-:W-:Y:S01]  /*71e0*/  LOP3.LUT R0, R3, R0, R4, 0xfe, !PT ;  /* 0x0000000003007212 */ /* 0x000fe200078efe04 */
[----:B------:R-:W-:Y:S05]  /*71f0*/  BRA `(.L_x_5120) ;  /* 0x0000028000007947 */ /* 0x000fea0003800000 */
.L_x_5132:
        /* <DEDUP_REMOVED lines=14> */
.L_x_5119:
        /* <DEDUP_REMOVED lines=21> */
.L_x_5140:
[----:B------:R-:W2:Y:S02]  /*7430*/  LDG.E.64 R2, [R2.64] ;  /* 0x0000002402027981 */ /* 0x000ea4000c1e1b00 */
[----:B--2---:R0:W1:Y:S01]  /*7440*/  I2F.U64 R0, R2 ;  /* 0x0000000200007312 */ /* 0x0040620000301000 */
[----:B------:R-:W-:Y:S05]  /*7450*/  BRA `(.L_x_5120) ;  /* 0x0000002000007947 */ /* 0x000fea0003800000 */
.L_x_5139:
[----:B------:R-:W2:Y:S02]  /*7460*/  LDG.E R0, [R2.64] ;  /* 0x0000002402007981 */ /* 0x000ea4000c1e1900 */
[----:B--2---:R-:W0:Y:S02]  /*7470*/  I2F.U32 R0, R0 ;  /* 0x0000000000007306 */ /* 0x004e240000201000 */
.L_x_5120:
[----:B------:R-:W-:Y:S05]  /*7480*/  BSYNC B6 ;  /* 0x0000000000067941 */ /* 0x000fea0003800000 */
.L_x_5114:
[----:B01---5:R-:W-:Y:S01]  /*7490*/  FSETP.GEU.FTZ.AND P0, PT, R0, c[0x0][0x370], PT ;  /* 0x0000dc0000007a0b */ /* 0x023fe20003f1e000 */
[----:B------:R-:W-:Y:S01]  /*74a0*/  BSSY B0, `(.L_x_5141) ;  /* 0x0000006000007945 */ /* 0x000fe20003800000 */
[----:B------:R-:W-:-:S11]  /*74b0*/  IMAD.MOV.U32 R2, RZ, RZ, c[0x0][0x370] ;  /* 0x0000dc00ff027624 */ /* 0x000fd600078e00ff */
[----:B------:R-:W-:Y:S05]  /*74c0*/  @!P0 BRA `(.L_x_5142) ;  /* 0x0000003000008947 */ /* 0x000fea0003800000 */
[----:B------:R-:W-:Y:S01]  /*74d0*/  FSETP.GT.FTZ.AND P0, PT, R0, c[0x0][0x374], PT ;  /* 0x0000dd0000007a0b */ /* 0x000fe20003f14000 */
[----:B------:R-:W-:-:S12]  /*74e0*/  IMAD.MOV.U32 R2, RZ, RZ, R0 ;  /* 0x000000ffff027224 */ /* 0x000fd800078e0000 */
[----:B------:R-:W-:Y:S02]  /*74f0*/  @P0 IMAD.MOV.U32 R2, RZ, RZ, c[0x0][0x374] ;  /* 0x0000dd00ff020624 */ /* 0x000fe400078e00ff */
.L_x_5142:
[----:B------:R-:W-:Y:S05]  /*7500*/  BSYNC B0 ;  /* 0x0000000000007941 */ /* 0x000fea0003800000 */
.L_x_5141:
        /* <DEDUP_REMOVED lines=20> */
.L_x_5146:
[----:B------:R-:W0:Y:S02]  /*7650*/  F2I.S64.TRUNC R2, R2 ;  /* 0x0000000200027311 */ /* 0x000e24000020d900 */
[----:B0-----:R-:W-:-:S05]  /*7660*/  IMAD.MOV.U32 R5, RZ, RZ, R2 ;  /* 0x000000ffff057224 */ /* 0x001fca00078e0002 */
[----:B------:R0:W-:Y:S01]  /*7670*/  STG.E.U8 [R16.64], R5 ;  /* 0x0000000510007986 */ /* 0x0001e2000c101124 */
[----:B------:R-:W-:Y:S05]  /*7680*/  BRA `(.L_x_5148) ;  /* 0x00000d3000007947 */ /* 0x000fea0003800000 */
.L_x_5145:
        /* <DEDUP_REMOVED lines=9> */
.L_x_5150:
[----:B------:R-:W0:Y:S02]  /*7720*/  F2I.FTZ.TRUNC.NTZ R3, R2 ;  /* 0x0000000200037305 */ /* 0x000e24000021f100 */
[----:B0-----:R0:W-:Y:S01]  /*7730*/  STG.E [R16.64], R3 ;  /* 0x0000000310007986 */ /* 0x0011e2000c101924 */
[----:B------:R-:W-:Y:S05]  /*7740*/  BRA `(.L_x_5148) ;  /* 0x00000c7000007947 */ /* 0x000fea0003800000 */
.L_x_5149:
[----:B------:R-:W0:Y:S02]  /*7750*/  F2I.FTZ.TRUNC.NTZ R3, R2 ;  /* 0x0000000200037305 */ /* 0x000e24000021f100 */
[----:B0-----:R0:W-:Y:S01]  /*7760*/  STG.E.U16 [R16.64], R3 ;  /* 0x0000000310007986 */ /* 0x0011e2000c101524 */
[----:B------:R-:W-:Y:S05]  /*7770*/  BRA `(.L_x_5148) ;  /* 0x00000c4000007947 */ /* 0x000fea0003800000 */
.L_x_5144:
        /* <DEDUP_REMOVED lines=8> */
.L_x_5152:
[----:B------:R-:W-:-:S05]  /*7800*/  F2FP.PACK_AB R2, RZ, R2 ;  /* 0x00000002ff02723e */ /* 0x000fca00000000ff */
[----:B------:R0:W-:Y:S01]  /*7810*/  STG.E.U16 [R16.64], R2 ;  /* 0x0000000210007986 */ /* 0x0001e2000c101524 */
[----:B------:R-:W-:Y:S05]  /*7820*/  BRA `(.L_x_5148) ;  /* 0x00000b9000007947 */ /* 0x000fea0003800000 */
.L_x_5151:
        /* <DEDUP_REMOVED lines=9> */
.L_x_5154:
[----:B------:R-:W-:-:S04]  /*78c0*/  F2FP.PACK_AB R3, RZ, R2 ;  /* 0x00000002ff03723e */ /* 0x000fc800000000ff */
[----:B------:R-:W-:-:S05]  /*78d0*/  PRMT R3, R3, 0x5410, RZ ;  /* 0x0000541003037816 */ /* 0x000fca00000000ff */
[----:B------:R0:W-:Y:S01]  /*78e0*/  STG.E [R16.64], R3 ;  /* 0x0000000310007986 */ /* 0x0001e2000c101924 */
[----:B------:R-:W-:Y:S05]  /*78f0*/  BRA `(.L_x_5148) ;  /* 0x00000ac000007947 */ /* 0x000fea0003800000 */
.L_x_5153:
[----:B------:R-:W-:-:S06]  /*7900*/  FMUL.FTZ R2, R2, 1 ;  /* 0x3f80000002027820 */ /* 0x000fcc0000410000 */
[----:B------:R-:W0:Y:S02]  /*7910*/  F2F.F64.F32 R2, R2 ;  /* 0x0000000200027310 */ /* 0x000e240000201800 */
[----:B0-----:R0:W-:Y:S01]  /*7920*/  STG.E.64 [R16.64], R2 ;  /* 0x0000000210007986 */ /* 0x0011e2000c101b24 */
[----:B------:R-:W-:Y:S05]  /*7930*/  BRA `(.L_x_5148) ;  /* 0x00000a8000007947 */ /* 0x000fea0003800000 */
.L_x_5143:
        /* <DEDUP_REMOVED lines=12> */
.L_x_5157:
[----:B------:R-:W-:Y:S01]  /*7a00*/  FMUL.FTZ R4, R2, 1 ;  /* 0x3f80000002047820 */ /* 0x000fe20000410000 */
[----:B------:R-:W-:-:S05]  /*7a10*/  CS2R R6, SRZ ;  /* 0x0000000000067805 */ /* 0x000fca000001ff00 */
[----:B------:R-:W0:Y:S02]  /*7a20*/  F2F.F64.F32 R4, R4 ;  /* 0x0000000400047310 */ /* 0x000e240000201800 */
[----:B0-----:R0:W-:Y:S01]  /*7a30*/  STG.E.128 [R16.64], R4 ;  /* 0x0000000410007986 */ /* 0x0011e2000c101d24 */
[----:B------:R-:W-:Y:S05]  /*7a40*/  BRA `(.L_x_5148) ;  /* 0x0000097000007947 */ /* 0x000fea0003800000 */
.L_x_5156:
        /* <DEDUP_REMOVED lines=20> */
.L_x_5161:
[----:B------:R-:W-:Y:S05]  /*7b90*/  BSYNC B0 ;  /* 0x0000000000007941 */ /* 0x000fea0003800000 */
.L_x_5160:
[----:B------:R-:W-:-:S05]  /*7ba0*/  LOP3.LUT R5, R0, R5, RZ, 0xfc, !PT ;  /* 0x0000000500057212 */ /* 0x000fca00078efcff */
[----:B------:R0:W-:Y:S01]  /*7bb0*/  STG.E.U8 [R16.64], R5 ;  /* 0x0000000510007986 */ /* 0x0001e2000c101124 */
[----:B------:R-:W-:Y:S05]  /*7bc0*/  BRA `(.L_x_5148) ;  /* 0x000007f000007947 */ /* 0x000fea0003800000 */
.L_x_5159:
        /* <DEDUP_REMOVED lines=12> */
.L_x_5163:
[----:B------:R-:W-:Y:S01]  /*7c90*/  IMAD.MOV.U32 R0, RZ, RZ, 0x7f ;  /* 0x0000007fff007424 */ /* 0x000fe200078e00ff */
[----:B------:R-:W-:-:S04]  /*7ca0*/  ISETP.GT.U32.AND P0, PT, R4, 0x7f800000, PT ;  /* 0x7f8000000400780c */ /* 0x000fc80003f04070 */
[----:B------:R-:W-:-:S04]  /*7cb0*/  SEL R0, R0, 0x7c, P0 ;  /* 0x0000007c00007807 */ /* 0x000fc80000000000 */
.L_x_5164:
[----:B------:R-:W-:Y:S05]  /*7cc0*/  BSYNC B0 ;  /* 0x0000000000007941 */ /* 0x000fea0003800000 */
.L_x_5162:
[----:B------:R-:W-:-:S04]  /*7cd0*/  LOP3.LUT R2, R2, 0x80000000, RZ, 0xc0, !PT ;  /* 0x8000000002027812 */ /* 0x000fc800078ec0ff */
[----:B------:R-:W-:-:S04]  /*7ce0*/  SHF.R.U32.HI R3, RZ, 0x18, R2 ;  /* 0x00000018ff037819 */ /* 0x000fc80000011602 */
[----:B------:R-:W-:-:S05]  /*7cf0*/  LOP3.LUT R3, R0, R3, RZ, 0xfc, !PT ;  /* 0x0000000300037212 */ /* 0x000fca00078efcff */
[----:B------:R0:W-:Y:S01]  /*7d00*/  STG.E.U8 [R16.64], R3 ;  /* 0x0000000310007986 */ /* 0x0001e2000c101124 */
[----:B------:R-:W-:Y:S05]  /*7d10*/  BRA `(.L_x_5148) ;  /* 0x000006a000007947 */ /* 0x000fea0003800000 */
.L_x_5158:
[----:B------:R-:W-:-:S05]  /*7d20*/  F2FP.BF16.PACK_AB R2, RZ, R2 ;  /* 0x00000002ff02723e */ /* 0x000fca00000010ff */
[----:B------:R0:W-:Y:S01]  /*7d30*/  STG.E.U16 [R16.64], R2 ;  /* 0x0000000210007986 */ /* 0x0001e2000c101524 */
[----:B------:R-:W-:Y:S05]  /*7d40*/  BRA `(.L_x_5148) ;  /* 0x0000067000007947 */ /* 0x000fea0003800000 */
.L_x_5155:
        /* <DEDUP_REMOVED lines=11> */
.L_x_5167:
        /* <DEDUP_REMOVED lines=16> */
.L_x_5170:
[----:B------:R-:W-:-:S04]  /*7f00*/  LOP3.LUT R2, R2, 0x80000000, RZ, 0xc0, !PT ;  /* 0x8000000002027812 */ /* 0x000fc800078ec0ff */
[----:B------:R-:W-:-:S04]  /*7f10*/  SHF.R.U32.HI R3, RZ, 0x18, R2 ;  /* 0x00000018ff037819 */ /* 0x000fc80000011602 */
[----:B------:R-:W-:-:S04]  /*7f20*/  LOP3.LUT R0, R0, R3, RZ, 0xfc, !PT ;  /* 0x0000000300007212 */ /* 0x000fc800078efcff */
[----:B------:R-:W-:Y:S02]  /*7f30*/  PRMT R8, R0, 0x7610, R8 ;  /* 0x0000761000087816 */ /* 0x000fe40000000008 */
.L_x_5169:
[----:B------:R-:W-:Y:S05]  /*7f40*/  BSYNC B0 ;  /* 0x0000000000007941 */ /* 0x000fea0003800000 */
.L_x_5168:
[----:B------:R0:W-:Y:S01]  /*7f50*/  STG.E.U8 [R16.64], R8 ;  /* 0x0000000810007986 */ /* 0x0001e2000c101124 */
[----:B------:R-:W-:Y:S05]  /*7f60*/  BRA `(.L_x_5148) ;  /* 0x0000045000007947 */ /* 0x000fea0003800000 */
.L_x_5166:
        /* <DEDUP_REMOVED lines=16> */
.L_x_5173:
[----:B------:R-:W-:-:S04]  /*8070*/  LOP3.LUT R2, R2, 0x80000000, RZ, 0xc0, !PT ;  /* 0x8000000002027812 */ /* 0x000fc800078ec0ff */
[----:B------:R-:W-:-:S04]  /*8080*/  SHF.R.U32.HI R3, RZ, 0x18, R2 ;  /* 0x00000018ff037819 */ /* 0x000fc80000011602 */
[----:B------:R-:W-:-:S04]  /*8090*/  LOP3.LUT R0, R0, R3, RZ, 0xfc, !PT ;  /* 0x0000000300007212 */ /* 0x000fc800078efcff */
[----:B------:R-:W-:Y:S02]  /*80a0*/  PRMT R8, R0, 0x7610, R8 ;  /* 0x0000761000087816 */ /* 0x000fe40000000008 */
.L_x_5172:
[----:B------:R-:W-:Y:S05]  /*80b0*/  BSYNC B0 ;  /* 0x0000000000007941 */ /* 0x000fea0003800000 */
.L_x_5171:
[----:B------:R0:W-:Y:S01]  /*80c0*/  STG.E.U8 [R16.64], R8 ;  /* 0x0000000810007986 */ /* 0x0001e2000c101124 */
[----:B------:R-:W-:Y:S05]  /*80d0*/  BRA `(.L_x_5148) ;  /* 0x000002e000007947 */ /* 0x000fea0003800000 */
.L_x_5165:
        /* <DEDUP_REMOVED lines=21> */
.L_x_5147:
        /* <DEDUP_REMOVED lines=20> */
.L_x_5175:
[----:B------:R-:W0:Y:S02]  /*8370*/  F2I.U64.TRUNC R2, R2 ;  /* 0x0000000200027311 */ /* 0x000e24000020d800 */
[----:B0-----:R0:W-:Y:S01]  /*8380*/  STG.E.64 [R16.64], R2 ;  /* 0x0000000210007986 */ /* 0x0011e2000c101b24 */
[----:B------:R-:W-:Y:S05]  /*8390*/  BRA `(.L_x_5148) ;  /* 0x0000002000007947 */ /* 0x000fea0003800000 */
.L_x_5174:
[----:B------:R-:W0:Y:S02]  /*83a0*/  F2I.FTZ.U32.TRUNC.NTZ R3, R2 ;  /* 0x0000000200037305 */ /* 0x000e24000021f000 */
[----:B0-----:R0:W-:Y:S02]  /*83b0*/  STG.E [R16.64], R3 ;  /* 0x0000000310007986 */ /* 0x0011e4000c101924 */
.L_x_5148:
[----:B------:R-:W-:Y:S02]  /*83c0*/  IADD3 R19, R19, 0x80, RZ ;  /* 0x0000008013137810 */ /* 0x000fe40007ffe0ff */
.L_x_5049:
[----:B------:R-:W-:Y:S05]  /*83d0*/  BSYNC B7 ;  /* 0x0000000000077941 */ /* 0x000fea0003800000 */
.L_x_5048:
        /* <DEDUP_REMOVED lines=230> */
.L_x_5176:
        /* <DEDUP_REMOVED lines=20> */
.L_x_5181:
[----:B------:R-:W2:Y:S02]  /*9380*/  LDG.E.U8 R0, [R2.64] ;  /* 0x0000002402007981 */ /* 0x000ea4000c1e1100 */
[----:B--2---:R-:W0:Y:S01]  /*9390*/  I2F.U16 R0, R0 ;  /* 0x0000000000007306 */ /* 0x004e220000101000 */
[----:B------:R-:W-:Y:S05]  /*93a0*/  BRA `(.L_x_5183) ;  /* 0x00000ca000007947 */ /* 0x000fea0003800000 */
.L_x_5180:
        /* <DEDUP_REMOVED lines=9> */
.L_x_5185:
[----:B------:R-:W2:Y:S02]  /*9440*/  LDG.E R0, [R2.64] ;  /* 0x0000002402007981 */ /* 0x000ea4000c1e1900 */
[----:B--2---:R-:W0:Y:S01]  /*9450*/  I2F R0, R0 ;  /* 0x0000000000007306 */ /* 0x004e220000201400 */
[----:B------:R-:W-:Y:S05]  /*9460*/  BRA `(.L_x_5183) ;  /* 0x00000be000007947 */ /* 0x000fea0003800000 */
.L_x_5184:
[----:B------:R-:W2:Y:S02]  /*9470*/  LDG.E.U16 R0, [R2.64] ;  /* 0x0000002402007981 */ /* 0x000ea4000c1e1500 */
[----:B--2---:R-:W0:Y:S01]  /*9480*/  I2F.S16 R0, R0 ;  /* 0x0000000000007306 */ /* 0x004e220000101400 */
[----:B------:R-:W-:Y:S05]  /*9490*/  BRA `(.L_x_5183) ;  /* 0x00000bb000007947 */ /* 0x000fea0003800000 */
.L_x_5179:
        /* <DEDUP_REMOVED lines=8> */
.L_x_5187:
[----:B------:R-:W2:Y:S02]  /*9520*/  LDG.E.U16 R0, [R2.64] ;  /* 0x0000002402007981 */ /* 0x000ea4000c1e1500 */
[----:B--2---:R-:W-:Y:S01]  /*9530*/  HADD2.F32 R0, -RZ, R0.H0_H0 ;  /* 0x20000000ff007230 */ /* 0x004fe20000004100 */
[----:B------:R-:W-:Y:S05]  /*9540*/  BRA `(.L_x_5183) ;  /* 0x00000b0000007947 */ /* 0x000fea0003800000 */
.L_x_5186:
        /* <DEDUP_REMOVED lines=8> */
.L_x_5189:
[----:B------:R-:W2:Y:S02]  /*95d0*/  LDG.E.U16 R0, [R2.64] ;  /* 0x0000002402007981 */ /* 0x000ea4000c1e1500 */
[----:B--2---:R-:W-:Y:S01]  /*95e0*/  HADD2.F32 R0, -RZ, R0.H0_H0 ;  /* 0x20000000ff007230 */ /* 0x004fe20000004100 */
[----:B------:R-:W-:Y:S05]  /*95f0*/  BRA `(.L_x_5183) ;  /* 0x00000a5000007947 */ /* 0x000fea0003800000 */
.L_x_5188:
[----:B------:R-:W2:Y:S02]  /*9600*/  LDG.E.64 R2, [R2.64] ;  /* 0x0000002402027981 */ /* 0x000ea4000c1e1b00 */
[----:B--2---:R-:W0:Y:S01]  /*9610*/  F2F.F32.F64 R0, R2 ;  /* 0x0000000200007310 */ /* 0x004e220000301000 */
[----:B------:R-:W0:-:S14]  /*9620*/  DSETP.GEU.AND P0, PT, |R2|, c[0x2][0x0], PT ;  /* 0x008000000200762a */ /* 0x000e1c0003f0e200 */
[----:B0-----:R-:W-:Y:S01]  /*9630*/  @!P0 FMUL R0, R0, 1.175494350822287508e-38 ;  /* 0x0080000000008820 */ /* 0x001fe20000400000 */
[----:B------:R-:W-:Y:S05]  /*9640*/  BRA `(.L_x_5183) ;  /* 0x00000a0000007947 */ /* 0x000fea0003800000 */
.L_x_5178:
        /* <DEDUP_REMOVED lines=12> */
.L_x_5192:
[----:B------:R-:W2:Y:S02]  /*9710*/  LDG.E.64 R2, [R2.64] ;  /* 0x0000002402027981 */ /* 0x000ea4000c1e1b00 */
[----:B--2---:R-:W0:Y:S01]  /*9720*/  F2F.F32.F64 R0, R2 ;  /* 0x0000000200007310 */ /* 0x004e220000301000 */
[----:B------:R-:W0:-:S14]  /*9730*/  DSETP.GEU.AND P0, PT, |R2|, c[0x2][0x0], PT ;  /* 0x008000000200762a */ /* 0x000e1c0003f0e200 */
[----:B0-----:R-:W-:Y:S01]  /*9740*/  @!P0 FMUL R0, R0, 1.175494350822287508e-38 ;  /* 0x0080000000008820 */ /* 0x001fe20000400000 */
[----:B------:R-:W-:Y:S05]  /*9750*/  BRA `(.L_x_5183) ;  /* 0x000008f000007947 */ /* 0x000fea0003800000 */
.L_x_5191:
        /* <DEDUP_REMOVED lines=26> */
.L_x_5194:
        /* <DEDUP_REMOVED lines=13> */
.L_x_5193:
[----:B------:R-:W2:Y:S02]  /*99d0*/  LDG.E.U16 R0, [R2.64] ;  /* 0x0000002402007981 */ /* 0x000ea4000c1e1500 */
[----:B--2---:R-:W-:Y:S01]  /*99e0*/  PRMT R0, RZ, 0x5410, R0 ;  /* 0x00005410ff007816 */ /* 0x004fe20000000000 */
[----:B------:R-:W-:Y:S05]  /*99f0*/  BRA `(.L_x_5183) ;  /* 0x0000065000007947 */ /* 0x000fea0003800000 */
.L_x_5190:
        /* <DEDUP_REMOVED lines=11> */
.L_x_5197:
        /* <DEDUP_REMOVED lines=20> */
.L_x_5199:
[----:B------:R-:W-:Y:S05]  /*9bf0*/  BSYNC B0 ;  /* 0x0000000000007941 */ /* 0x000fea0003800000 */
.L_x_5198:
[----:B------:R-:W-:Y:S01]  /*9c00*/  LEA R3, R0, 0x3b800000, 0x17 ;  /* 0x3b80000000037811 */ /* 0x000fe200078eb8ff */
[----:B------:R-:W-:-:S05]  /*9c10*/  IMAD.SHL.U32 R0, R2, 0x100000, RZ ;  /* 0x0010000002007824 */ /* 0x000fca00078e00ff */
[----:B------:R-:W-:Y:S01]  /*9c20*/  LOP3.LUT R0, R3, R0, R4, 0xfe, !PT ;  /* 0x0000000003007212 */ /* 0x000fe200078efe04 */
[----:B------:R-:W-:Y:S05]  /*9c30*/  BRA `(.L_x_5183) ;  /* 0x0000041000007947 */ /* 0x000fea0003800000 */
.L_x_5196:
        /* <DEDUP_REMOVED lines=20> */
.L_x_5201:
[----:B------:R-:W-:Y:S05]  /*9d80*/  BSYNC B0 ;  /* 0x0000000000007941 */ /* 0x000fea0003800000 */
.L_x_5200:
[----:B------:R-:W-:Y:S01]  /*9d90*/  LEA R3, R0, 0x37800000, 0x17 ;  /* 0x3780000000037811 */ /* 0x000fe200078eb8ff */
[----:B------:R-:W-:-:S05]  /*9da0*/  IMAD.SHL.U32 R0, R2, 0x200000, RZ ;  /* 0x0020000002007824 */ /* 0x000fca00078e00ff */
[----:B------:R-:W-:Y:S01]  /*9db0*/  LOP3.LUT R0, R3, R0, R4, 0xfe, !PT ;  /* 0x0000000003007212 */ /* 0x000fe200078efe04 */
[----:B------:R-:W-:Y:S05]  /*9dc0*/  BRA `(.L_x_5183) ;  /* 0x0000028000007947 */ /* 0x000fea0003800000 */
.L_x_5195:
        /* <DEDUP_REMOVED lines=14> */
.L_x_5182:
        /* <DEDUP_REMOVED lines=21> */
.L_x_5203:
[----:B------:R-:W2:Y:S02]  /*a000*/  LDG.E.64 R2, [R2.64] ;  /* 0x0000002402027981 */ /* 0x000ea4000c1e1b00 */
[----:B--2---:R0:W1:Y:S01]  /*a010*/  I2F.U64 R0, R2 ;  /* 0x0000000200007312 */ /* 0x0040620000301000 */
[----:B------:R-:W-:Y:S05]  /*a020*/  BRA `(.L_x_5183) ;  /* 0x0000002000007947 */ /* 0x000fea0003800000 */
.L_x_5202:
[----:B------:R-:W2:Y:S02]  /*a030*/  LDG.E R0, [R2.64] ;  /* 0x0000002402007981 */ /* 0x000ea4000c1e1900 */
[----:B--2---:R-:W0:Y:S02]  /*a040*/  I2F.U32 R0, R0 ;  /* 0x0000000000007306 */ /* 0x004e240000201000 */
.L_x_5183:
[----:B------:R-:W-:Y:S05]  /*a050*/  BSYNC B6 ;  /* 0x0000000000067941 */ /* 0x000fea0003800000 */
.L_x_5177:
[----:B01---5:R-:W-:Y:S01]  /*a060*/  FSETP.GEU.FTZ.AND P0, PT, R0, c[0x0][0x370], PT ;  /* 0x0000dc0000007a0b */ /* 0x023fe20003f1e000 */
[----:B------:R-:W-:Y:S01]  /*a070*/  BSSY B0, `(.L_x_5204) ;  /* 0x0000006000007945 */ /* 0x000fe20003800000 */
[----:B------:R-:W-:-:S11]  /*a080*/  IMAD.MOV.U32 R2, RZ, RZ, c[0x0][0x370] ;  /* 0x0000dc00ff027624 */ /* 0x000fd600078e00ff */
[----:B------:R-:W-:Y:S05]  /*a090*/  @!P0 BRA `(.L_x_5205) ;  /* 0x0000003000008947 */ /* 0x000fea0003800000 */
[----:B------:R-:W-:Y:S01]  /*a0a0*/  FSETP.GT.FTZ.AND P0, PT, R0, c[0x0][0x374], PT ;  /* 0x0000dd0000007a0b */ /* 0x000fe20003f14000 */
[----:B------:R-:W-:-:S12]  /*a0b0*/  IMAD.MOV.U32 R2, RZ, RZ, R0 ;  /* 0x000000ffff027224 */ /* 0x000fd800078e0000 */
[----:B------:R-:W-:Y:S02]  /*a0c0*/  @P0 IMAD.MOV.U32 R2, RZ, RZ, c[0x0][0x374] ;  /* 0x0000dd00ff020624 */ /* 0x000fe400078e00ff */
.L_x_5205:
[----:B------:R-:W-:Y:S05]  /*a0d0*/  BSYNC B0 ;  /* 0x0000000000007941 */ /* 0x000fea0003800000 */
.L_x_5204:
        /* <DEDUP_REMOVED lines=20> */
.L_x_5209:
[----:B------:R-:W0:Y:S02]  /*a220*/  F2I.S64.TRUNC R2, R2 ;  /* 0x0000000200027311 */ /* 0x000e24000020d900 */
[----:B0-----:R-:W-:-:S05]  /*a230*/  IMAD.MOV.U32 R5, RZ, RZ, R2 ;  /* 0x000000ffff057224 */ /* 0x001fca00078e0002 */
[----:B------:R-:W-:Y:S01]  /*a240*/  STG.E.U8 [R16.64], R5 ;  /* 0x0000000510007986 */ /* 0x000fe2000c101124 */
[----:B------:R-:W-:Y:S05]  /*a250*/  EXIT ;  /* 0x000000000000794d */ /* 0x000fea0003800000 */
.L_x_5208:
        /* <DEDUP_REMOVED lines=9> */
.L_x_5212:
[----:B------:R-:W0:Y:S02]  /*a2f0*/  F2I.FTZ.TRUNC.NTZ R3, R2 ;  /* 0x0000000200037305 */ /* 0x000e24000021f100 */
[----:B0-----:R-:W-:Y:S01]  /*a300*/  STG.E [R16.64], R3 ;  /* 0x0000000310007986 */ /* 0x001fe2000c101924 */
[----:B------:R-:W-:Y:S05]  /*a310*/  EXIT ;  /* 0x000000000000794d */ /* 0x000fea0003800000 */
.L_x_5211:
[----:B------:R-:W0:Y:S02]  /*a320*/  F2I.FTZ.TRUNC.NTZ R3, R2 ;  /* 0x0000000200037305 */ /* 0x000e24000021f100 */
[----:B0-----:R-:W-:Y:S01]  /*a330*/  STG.E.U16 [R16.64], R3 ;  /* 0x0000000310007986 */ /* 0x001fe2000c101524 */
[----:B------:R-:W-:Y:S05]  /*a340*/  EXIT ;  /* 0x000000000000794d */ /* 0x000fea0003800000 */
.L_x_5207:
        /* <DEDUP_REMOVED lines=8> */
.L_x_5214:
[----:B------:R-:W-:-:S05]  /*a3d0*/  F2FP.PACK_AB R2, RZ, R2 ;  /* 0x00000002ff02723e */ /* 0x000fca00000000ff */
[----:B------:R-:W-:Y:S01]  /*a3e0*/  STG.E.U16 [R16.64], R2 ;  /* 0x0000000210007986 */ /* 0x000fe2000c101524 */
[----:B------:R-:W-:Y:S05]  /*a3f0*/  EXIT ;  /* 0x000000000000794d */ /* 0x000fea0003800000 */
.L_x_5213:
        /* <DEDUP_REMOVED lines=9> */
.L_x_5216:
[----:B------:R-:W-:-:S04]  /*a490*/  F2FP.PACK_AB R3, RZ, R2 ;  /* 0x00000002ff03723e */ /* 0x000fc800000000ff */
[----:B------:R-:W-:-:S05]  /*a4a0*/  PRMT R3, R3, 0x5410, RZ ;  /* 0x0000541003037816 */ /* 0x000fca00000000ff */
[----:B------:R-:W-:Y:S01]  /*a4b0*/  STG.E [R16.64], R3 ;  /* 0x0000000310007986 */ /* 0x000fe2000c101924 */
[----:B------:R-:W-:Y:S05]  /*a4c0*/  EXIT ;  /* 0x000000000000794d */ /* 0x000fea0003800000 */
.L_x_5215:
[----:B------:R-:W-:-:S06]  /*a4d0*/  FMUL.FTZ R2, R2, 1 ;  /* 0x3f80000002027820 */ /* 0x000fcc0000410000 */
[----:B------:R-:W0:Y:S02]  /*a4e0*/  F2F.F64.F32 R2, R2 ;  /* 0x0000000200027310 */ /* 0x000e240000201800 */
[----:B0-----:R-:W-:Y:S01]  /*a4f0*/  STG.E.64 [R16.64], R2 ;  /* 0x0000000210007986 */ /* 0x001fe2000c101b24 */
[----:B------:R-:W-:Y:S05]  /*a500*/  EXIT ;  /* 0x000000000000794d */ /* 0x000fea0003800000 */
.L_x_5206:
        /* <DEDUP_REMOVED lines=12> */
.L_x_5219:
[----:B------:R-:W-:Y:S01]  /*a5d0*/  FMUL.FTZ R4, R2, 1 ;  /* 0x3f80000002047820 */ /* 0x000fe20000410000 */
[----:B------:R-:W-:-:S05]  /*a5e0*/  CS2R R6, SRZ ;  /* 0x0000000000067805 */ /* 0x000fca000001ff00 */
[----:B------:R-:W0:Y:S02]  /*a5f0*/  F2F.F64.F32 R4, R4 ;  /* 0x0000000400047310 */ /* 0x000e240000201800 */
[----:B0-----:R-:W-:Y:S01]  /*a600*/  STG.E.128 [R16.64], R4 ;  /* 0x0000000410007986 */ /* 0x001fe2000c101d24 */
[----:B------:R-:W-:Y:S05]  /*a610*/  EXIT ;  /* 0x000000000000794d */ /* 0x000fea0003800000 */
.L_x_5218:
        /* <DEDUP_REMOVED lines=20> */
.L_x_5223:
[----:B------:R-:W-:Y:S05]  /*a760*/  BSYNC B0 ;  /* 0x0000000000007941 */ /* 0x000fea0003800000 */
.L_x_5222:
[----:B------:R-:W-:-:S05]  /*a770*/  LOP3.LUT R5, R0, R5, RZ, 0xfc, !PT ;  /* 0x0000000500057212 */ /* 0x000fca00078efcff */
[----:B------:R-:W-:Y:S01]  /*a780*/  STG.E.U8 [R16.64], R5 ;  /* 0x0000000510007986 */ /* 0x000fe2000c101124 */
[----:B------:R-:W-:Y:S05]  /*a790*/  EXIT ;  /* 0x000000000000794d */ /* 0x000fea0003800000 */
.L_x_5221:
        /* <DEDUP_REMOVED lines=12> */
.L_x_5225:
[----:B------:R-:W-:Y:S01]  /*a860*/  IMAD.MOV.U32 R0, RZ, RZ, 0x7f ;  /* 0x0000007fff007424 */ /* 0x000fe200078e00ff */
[----:B------:R-:W-:-:S04]  /*a870*/  ISETP.GT.U32.AND P0, PT, R4, 0x7f800000, PT ;  /* 0x7f8000000400780c */ /* 0x000fc80003f04070 */
[----:B------:R-:W-:-:S04]  /*a880*/  SEL R0, R0, 0x7c, P0 ;  /* 0x0000007c00007807 */ /* 0x000fc80000000000 */
.L_x_5226:
[----:B------:R-:W-:Y:S05]  /*a890*/  BSYNC B0 ;  /* 0x0000000000007941 */ /* 0x000fea0003800000 */
.L_x_5224:
[----:B------:R-:W-:-:S04]  /*a8a0*/  LOP3.LUT R2, R2, 0x80000000, RZ, 0xc0, !PT ;  /* 0x8000000002027812 */ /* 0x000fc800078ec0ff */
[----:B------:R-:W-:-:S04]  /*a8b0*/  SHF.R.U32.HI R3, RZ, 0x18, R2 ;  /* 0x00000018ff037819 */ /* 0x000fc80000011602 */
[----:B------:R-:W-:-:S05]  /*a8c0*/  LOP3.LUT R3, R0, R3, RZ, 0xfc, !PT ;  /* 0x0000000300037212 */ /* 0x000fca00078efcff */
[----:B------:R-:W-:Y:S01]  /*a8d0*/  STG.E.U8 [R16.64], R3 ;  /* 0x0000000310007986 */ /* 0x000fe2000c101124 */
[----:B------:R-:W-:Y:S05]  /*a8e0*/  EXIT ;  /* 0x000000000000794d */ /* 0x000fea0003800000 */
.L_x_5220:
[----:B------:R-:W-:-:S05]  /*a8f0*/  F2FP.BF16.PACK_AB R2, RZ, R2 ;  /* 0x00000002ff02723e */ /* 0x000fca00000010ff */
[----:B------:R-:W-:Y:S01]  /*a900*/  STG.E.U16 [R16.64], R2 ;  /* 0x0000000210007986 */ /* 0x000fe2000c101524 */
[----:B------:R-:W-:Y:S05]  /*a910*/  EXIT ;  /* 0x000000000000794d */ /* 0x000fea0003800000 */
.L_x_5217:
        /* <DEDUP_REMOVED lines=11> */
.L_x_5229:
        /* <DEDUP_REMOVED lines=16> */
.L_x_5232:
[----:B------:R-:W-:-:S04]  /*aad0*/  LOP3.LUT R2, R2, 0x80000000, RZ, 0xc0, !PT ;  /* 0x8000000002027812 */ /* 0x000fc800078ec0ff */
[----:B------:R-:W-:-:S04]  /*aae0*/  SHF.R.U32.HI R3, RZ, 0x18, R2 ;  /* 0x00000018ff037819 */ /* 0x000fc80000011602 */
[----:B------:R-:W-:-:S04]  /*aaf0*/  LOP3.LUT R0, R0, R3, RZ, 0xfc, !PT ;  /* 0x0000000300007212 */ /* 0x000fc800078efcff */
[----:B------:R-:W-:Y:S02]  /*ab00*/  PRMT R8, R0, 0x7610, R8 ;  /* 0x0000761000087816 */ /* 0x000fe40000000008 */
.L_x_5231:
[----:B------:R-:W-:Y:S05]  /*ab10*/  BSYNC B0 ;  /* 0x0000000000007941 */ /* 0x000fea0003800000 */
.L_x_5230:
[----:B------:R-:W-:Y:S01]  /*ab20*/  STG.E.U8 [R16.64], R8 ;  /* 0x0000000810007986 */ /* 0x000fe2000c101124 */
[----:B------:R-:W-:Y:S05]  /*ab30*/  EXIT ;  /* 0x000000000000794d */ /* 0x000fea0003800000 */
.L_x_5228:
        /* <DEDUP_REMOVED lines=16> */
.L_x_5235:
[----:B------:R-:W-:-:S04]  /*ac40*/  LOP3.LUT R2, R2, 0x80000000, RZ, 0xc0, !PT ;  /* 0x8000000002027812 */ /* 0x000fc800078ec0ff */
[----:B------:R-:W-:-:S04]  /*ac50*/  SHF.R.U32.HI R3, RZ, 0x18, R2 ;  /* 0x00000018ff037819 */ /* 0x000fc80000011602 */
[----:B------:R-:W-:-:S04]  /*ac60*/  LOP3.LUT R0, R0, R3, RZ, 0xfc, !PT ;  /* 0x0000000300007212 */ /* 0x000fc800078efcff */
[----:B------:R-:W-:Y:S02]  /*ac70*/  PRMT R8, R0, 0x7610, R8 ;  /* 0x0000761000087816 */ /* 0x000fe40000000008 */
.L_x_5234:
[----:B------:R-:W-:Y:S05]  /*ac80*/  BSYNC B0 ;  /* 0x0000000000007941 */ /* 0x000fea0003800000 */
.L_x_5233:
[----:B------:R-:W-:Y:S01]  /*ac90*/  STG.E.U8 [R16.64], R8 ;  /* 0x0000000810007986 */ /* 0x000fe2000c101124 */
[----:B------:R-:W-:Y:S05]  /*aca0*/  EXIT ;  /* 0x000000000000794d */ /* 0x000fea0003800000 */
.L_x_5227:
        /* <DEDUP_REMOVED lines=21> */
.L_x_5210:
        /* <DEDUP_REMOVED lines=20> */
.L_x_5237:
[----:B------:R-:W0:Y:S02]  /*af40*/  F2I.U64.TRUNC R2, R2 ;  /* 0x0000000200027311 */ /* 0x000e24000020d800 */
[----:B0-----:R-:W-:Y:S01]  /*af50*/  STG.E.64 [R16.64], R2 ;  /* 0x0000000210007986 */ /* 0x001fe2000c101b24 */
[----:B------:R-:W-:Y:S05]  /*af60*/  EXIT ;  /* 0x000000000000794d */ /* 0x000fea0003800000 */
.L_x_5236:
[----:B------:R-:W0:Y:S02]  /*af70*/  F2I.FTZ.U32.TRUNC.NTZ R3, R2 ;  /* 0x0000000200037305 */ /* 0x000e24000021f000 */
[----:B0-----:R-:W-:Y:S01]  /*af80*/  STG.E [R16.64], R3 ;  /* 0x0000000310007986 */ /* 0x001fe2000c101924 */
[----:B------:R-:W-:Y:S05]  /*af90*/  EXIT ;  /* 0x000000000000794d */ /* 0x000fea0003800000 */
.L_x_5238:
        /* <DEDUP_REMOVED lines=14> */
.L_x_10336:


//--------------------- .text._ZN2at6native27unrolled_elementwise_kernelIZZZNS0_17logit_kernel_cudaERNS_18TensorIteratorBaseERKN3c106ScalarEENKUlvE_clEvENKUlvE0_clEvEUlfE0_St5arrayIPcLm2EELi4E23TrivialOffsetCalculatorILi1EjESF_NS0_6memory12LoadWithCastILi1EEENSG_13StoreWithCastILi1EEEEEviT_T0_T2_T3_T4_T5_ --------------------------
	.section	.text._ZN2at6native27unrolled_elementwise_kernelIZZZNS0_17logit_kernel_cudaERNS_18TensorIteratorBaseERKN3c106ScalarEENKUlvE_clEvENKUlvE0_clEvEUlfE0_St5arrayIPcLm2EELi4E23TrivialOffsetCalculatorILi1EjESF_NS0_6memory12LoadWithCastILi1EEENSG_13StoreWithCastILi1EEEEEviT_T0_T2_T3_T4_T5_,"ax",@progbits
	.sectioninfo	@"SHI_REGISTERS=30"
	.align	128
        .global         _ZN2at6native27unrolled_elementwise_kernelIZZZNS0_17logit_kernel_cudaERNS_18TensorIteratorBaseERKN3c106ScalarEENKUlvE_clEvENKUlvE0_clEvEUlfE0_St5arrayIPcLm2EELi4E23TrivialOffsetCalculatorILi1EjESF_NS0_6memory12LoadWithCastILi1EEENSG_13StoreWithCastILi1EEEEEviT_T0_T2_T3_T4_T5_
        .type           _ZN2at6native27unrolled_elementwise_kernelIZZZNS0_17logit_kernel_cudaERNS_18TensorIteratorBaseERKN3c106ScalarEENKUlvE_clEvENKUlvE0_clEvEUlfE0_St5arrayIPcLm2EELi4E23TrivialOffsetCalculatorILi1EjESF_NS0_6memory12LoadWithCastILi1EEENSG_13StoreWithCastILi1EEEEEviT_T0_T2_T3_T4_T5_,@function
        .size           _ZN2at6native27unrolled_elementwise_kernelIZZZNS0_17logit_kernel_cudaERNS_18TensorIteratorBaseERKN3c106ScalarEENKUlvE_clEvENKUlvE0_clEvEUlfE0_St5arrayIPcLm2EELi4E23TrivialOffsetCalculatorILi1EjESF_NS0_6memory12LoadWithCastILi1EEENSG_13StoreWithCastILi1EEEEEviT_T0_T2_T3_T4_T5_,(.L_x_10337 - _ZN2at6native27unrolled_elementwise_kernelIZZZNS0_17logit_kernel_cudaERNS_18TensorIteratorBaseERKN3c106ScalarEENKUlvE_clEvENKUlvE0_clEvEUlfE0_St5arrayIPcLm2EELi4E23TrivialOffsetCalculatorILi1EjESF_NS0_6memory12LoadWithCastILi1EEENSG_13StoreWithCastILi1EEEEEviT_T0_T2_T3_T4_T5_)
        .other          _ZN2at6native27unrolled_elementwise_kernelIZZZNS0_17logit_kernel_cudaERNS_18TensorIteratorBaseERKN3c106ScalarEENKUlvE_clEvENKUlvE0_clEvEUlfE0_St5arrayIPcLm2EELi4E23TrivialOffsetCalculatorILi1EjESF_NS0_6memory12LoadWithCastILi1EEENSG_13StoreWithCastILi1EEEEEviT_T0_T2_T3_T4_T5_,@"STO_CUDA_ENTRY STV_DEFAULT"
_ZN2at6native27unrolled_elementwise_kernelIZZZNS0_17logit_kernel_cudaERNS_18TensorIteratorBaseERKN3c106ScalarEENKUlvE_clEvENKUlvE0_clEvEUlfE0_St5arrayIPcLm2EELi4E23TrivialOffsetCalculatorILi1EjESF_NS0_6memory12LoadWithCastILi1EEENSG_13StoreWithCastILi1EEEEEviT_T0_T2_T3_T4_T5_:
.text._ZN2at6native27unrolled_elementwise_kernelIZZZNS0_17logit_kernel_cudaERNS_18TensorIteratorBaseERKN3c106ScalarEENKUlvE_clEvENKUlvE0_clEvEUlfE0_St5arrayIPcLm2EELi4E23TrivialOffsetCalculatorILi1EjESF_NS0_6memory12LoadWithCastILi1EEENSG_13StoreWithCastILi1EEEEEviT_T0_T2_T3_T4_T5_:
[----:B------:R-:W-:Y:S02]  /*0000*/  IMAD.MOV.U32 R1, RZ, RZ, c[0x0][0x28] ;  /* 0x00000a00ff017624 */ /* 0x000fe400078e00ff */
[----:B------:R-:W0:Y:S01]  /*0010*/  S2R R16, SR_CTAID.X ;  /* 0x0000000000107919 */ /* 0x000e220000002500 */
[----:B------:R-:W-:Y:S01]  /*0020*/  IMAD.MOV.U32 R17, RZ, RZ, -0x200 ;  /* 0xfffffe00ff117424 */ /* 0x000fe200078e00ff */
[----:B------:R-:W1:Y:S01]  /*0030*/  LDC.U8 R25, c[0x0][0x18c] ;  /* 0x00006300ff197b82 */ /* 0x000e620000000000 */
[----:B------:R-:W-:Y:S01]  /*0040*/  ULDC.64 UR36, c[0x0][0x118] ;  /* 0x0000460000247ab9 */ /* 0x000fe20000000a00 */
[----:B------:R-:W2:Y:S01]  /*0050*/  S2R R24, SR_TID.X ;  /* 0x0000000000187919 */ /* 0x000ea20000002100 */
[----:B------:R-:W-:Y:S01]  /*0060*/  BSSY B7, `(.L_x_5239) ;  /* 0x00000eb000077945 */ /* 0x000fe20003800000 */
[----:B------:R-:W-:Y:S02]  /*0070*/  IMAD.MOV.U32 R19, RZ, RZ, c[0x0][0x168] ;  /* 0x00005a00ff137624 */ /* 0x000fe400078e00ff */
[----:B------:R-:W-:Y:S02]  /*0080*/  IMAD.MOV.U32 R18, RZ, RZ, RZ ;  /* 0x000000ffff127224 */ /* 0x000fe400078e00ff */
[----:B------:R-:W-:-:S02]  /*0090*/  IMAD.MOV.U32 R23, RZ, RZ, RZ ;  /* 0x000000ffff177224 */ /* 0x000fc400078e00ff */
        /* <DEDUP_REMOVED lines=22> */
.L_x_5245:
[----:B------:R-:W2:Y:S02]  /*0200*/  LDG.E.U8 R2, [R2.64] ;  /* 0x0000002402027981 */ /* 0x000ea4000c1e1100 */
[----:B--2---:R0:W1:Y:S01]  /*0210*/  I2F.U16 R23, R2 ;  /* 0x0000000200177306 */ /* 0x0040620000101000 */
[----:B------:R-:W-:Y:S05]  /*0220*/  BRA `(.L_x_5247) ;  /* 0x00000cb000007947 */ /* 0x000fea0003800000 */
.L_x_5244:
        /* <DEDUP_REMOVED lines=9> */
.L_x_5249:
[----:B------:R-:W2:Y:S02]  /*02c0*/  LDG.E R2, [R2.64] ;  /* 0x0000002402027981 */ /* 0x000ea4000c1e1900 */
[----:B--2---:R0:W1:Y:S01]  /*02d0*/  I2F R23, R2 ;  /* 0x0000000200177306 */ /* 0x0040620000201400 */
[----:B------:R-:W-:Y:S05]  /*02e0*/  BRA `(.L_x_5247) ;  /* 0x00000bf000007947 */ /* 0x000fea0003800000 */
.L_x_5248:
[----:B------:R-:W2:Y:S02]  /*02f0*/  LDG.E.U16 R2, [R2.64] ;  /* 0x0000002402027981 */ /* 0x000ea4000c1e1500 */
[----:B--2---:R0:W1:Y:S01]  /*0300*/  I2F.S16 R23, R2 ;  /* 0x0000000200177306 */ /* 0x0040620000101400 */
[----:B------:R-:W-:Y:S05]  /*0310*/  BRA `(.L_x_5247) ;  /* 0x00000bc000007947 */ /* 0x000fea0003800000 */
.L_x_5243:
        /* <DEDUP_REMOVED lines=8> */
.L_x_5251:
[----:B------:R-:W2:Y:S02]  /*03a0*/  LDG.E.U16 R2, [R2.64] ;  /* 0x0000002402027981 */ /* 0x000ea4000c1e1500 */
[----:B--2---:R-:W-:Y:S01]  /*03b0*/  HADD2.F32 R23, -RZ, R2.H0_H0 ;  /* 0x20000002ff177230 */ /* 0x004fe20000004100 */
[----:B------:R-:W-:Y:S05]  /*03c0*/  BRA `(.L_x_5247) ;  /* 0x00000b1000007947 */ /* 0x000fea0003800000 */
.L_x_5250:
        /* <DEDUP_REMOVED lines=8> */
.L_x_5253:
[----:B------:R-:W2:Y:S02]  /*0450*/  LDG.E.U16 R2, [R2.64] ;  /* 0x0000002402027981 */ /* 0x000ea4000c1e1500 */
[----:B--2---:R-:W-:Y:S01]  /*0460*/  HADD2.F32 R23, -RZ, R2.H0_H0 ;  /* 0x20000002ff177230 */ /* 0x004fe20000004100 */
[----:B------:R-:W-:Y:S05]  /*0470*/  BRA `(.L_x_5247) ;  /* 0x00000a6000007947 */ /* 0x000fea0003800000 */
.L_x_5252:
[----:B------:R-:W2:Y:S02]  /*0480*/  LDG.E.64 R2, [R2.64] ;  /* 0x0000002402027981 */ /* 0x000ea4000c1e1b00 */
[----:B--2---:R-:W0:Y:S01]  /*0490*/  F2F.F32.F64 R23, R2 ;  /* 0x0000000200177310 */ /* 0x004e220000301000 */
[----:B------:R-:W0:-:S14]  /*04a0*/  DSETP.GEU.AND P0, PT, |R2|, c[0x2][0x0], PT ;  /* 0x008000000200762a */ /* 0x000e1c0003f0e200 */
[----:B0-----:R-:W-:Y:S01]  /*04b0*/  @!P0 FMUL R23, R23, 1.175494350822287508e-38 ;  /* 0x0080000017178820 */ /* 0x001fe20000400000 */
[----:B------:R-:W-:Y:S05]  /*04c0*/  BRA `(.L_x_5247) ;  /* 0x00000a1000007947 */ /* 0x000fea0003800000 */
.L_x_5242:
        /* <DEDUP_REMOVED lines=12> */
.L_x_5256:
[----:B------:R-:W2:Y:S02]  /*0590*/  LDG.E.64 R2, [R2.64] ;  /* 0x0000002402027981 */ /* 0x000ea4000c1e1b00 */
[----:B--2---:R-:W0:Y:S01]  /*05a0*/  F2F.F32.F64 R23, R2 ;  /* 0x0000000200177310 */ /* 0x004e220000301000 */
[----:B------:R-:W0:-:S14]  /*05b0*/  DSETP.GEU.AND P0, PT, |R2|, c[0x2][0x0], PT ;  /* 0x008000000200762a */ /* 0x000e1c0003f0e200 */
[----:B0-----:R-:W-:Y:S01]  /*05c0*/  @!P0 FMUL R23, R23, 1.175494350822287508e-38 ;  /* 0x0080000017178820 */ /* 0x001fe20000400000 */
[----:B------:R-:W-:Y:S05]  /*05d0*/  BRA `(.L_x_5247) ;  /* 0x0000090000007947 */ /* 0x000fea0003800000 */
.L_x_5255:
        /* <DEDUP_REMOVED lines=11> */
[----:B------:R-:W-:-:S04]  /*0690*/  IADD3 R2, R0, -0x1, RZ ;  /* 0xffffffff00027810 */ /* 0x000fc80007ffe0ff */
[----:B------:R-:W-:Y:S02]  /*06a0*/  SHF.R.S32.HI R2, RZ, 0x1f, R2 ;  /* 0x0000001fff027819 */ /* 0x000fe40000011402 */
[----:B0-----:R-:W-:-:S04]  /*06b0*/  IADD3 R4, -R4, 0x1f, RZ ;  /* 0x0000001f04047810 */ /* 0x001fc80007ffe1ff */
[C---:B------:R-:W-:Y:S02]  /*06c0*/  ISETP.GT.U32.AND P0, PT, R4.reuse, 0x4, PT ;  /* 0x000000040400780c */ /* 0x040fe40003f04070 */
[----:B------:R-:W-:-:S04]  /*06d0*/  IADD3 R4, R4, -0x4, RZ ;  /* 0xfffffffc04047810 */ /* 0x000fc80007ffe0ff */
[----:B------:R-:W-:Y:S02]  /*06e0*/  SEL R5, R4, RZ, P0 ;  /* 0x000000ff04057207 */ /* 0x000fe40000000000 */
[----:B------:R-:W-:-:S03]  /*06f0*/  IADD3 R4, R0, 0x1000000, RZ ;  /* 0x0100000000047810 */ /* 0x000fc60007ffe0ff */
[----:B------:R-:W-:Y:S01]  /*0700*/  IMAD R6, R5, R6, 0x3c000000 ;  /* 0x3c00000005067424 */ /* 0x000fe200078e0206 */
[----:B------:R-:W-:Y:S02]  /*0710*/  SHF.L.U32 R5, R0, R5, RZ ;  /* 0x0000000500057219 */ /* 0x000fe400000006ff */
[----:B------:R-:W-:Y:S02]  /*0720*/  SHF.R.S32.HI R4, RZ, 0x8, R4 ;  /* 0x00000008ff047819 */ /* 0x000fe40000011404 */
[----:B------:R-:W-:-:S04]  /*0730*/  LEA.HI R5, R5, R6, RZ, 0x1c ;  /* 0x0000000605057211 */ /* 0x000fc800078fe0ff */
[----:B------:R-:W-:-:S04]  /*0740*/  LOP3.LUT R5, R5, 0x7f800000, R4, 0xf8, !PT ;  /* 0x7f80000005057812 */ /* 0x000fc800078ef804 */
[----:B------:R-:W-:-:S04]  /*0750*/  LOP3.LUT R2, R5, R2, RZ, 0x30, !PT ;  /* 0x0000000205027212 */ /* 0x000fc800078e30ff */
[----:B------:R-:W-:Y:S01]  /*0760*/  LOP3.LUT R23, R2, 0x80000000, R23, 0xf8, !PT ;  /* 0x8000000002177812 */ /* 0x000fe200078ef817 */
[----:B------:R-:W-:Y:S05]  /*0770*/  BRA `(.L_x_5247) ;  /* 0x0000076000007947 */ /* 0x000fea0003800000 */
.L_x_5258:
        /* <DEDUP_REMOVED lines=14> */
.L_x_5257:
[----:B------:R-:W2:Y:S02]  /*0860*/  LDG.E.U16 R2, [R2.64] ;  /* 0x0000002402027981 */ /* 0x000ea4000c1e1500 */
[----:B--2---:R-:W-:Y:S01]  /*0870*/  PRMT R23, RZ, 0x5410, R2 ;  /* 0x00005410ff177816 */ /* 0x004fe20000000002 */
[----:B------:R-:W-:Y:S05]  /*0880*/  BRA `(.L_x_5247) ;  /* 0x0000065000007947 */ /* 0x000fea0003800000 */
.L_x_5254:
        /* <DEDUP_REMOVED lines=11> */
.L_x_5261:
        /* <DEDUP_REMOVED lines=20> */
.L_x_5263:
[----:B------:R-:W-:Y:S05]  /*0a80*/  BSYNC B0 ;  /* 0x0000000000007941 */ /* 0x000fea0003800000 */
.L_x_5262:
[----:B------:R-:W-:Y:S01]  /*0a90*/  IMAD.SHL.U32 R2, R2, 0x100000, RZ ;  /* 0x0010000002027824 */ /* 0x000fe200078e00ff */
[----:B------:R-:W-:-:S04]  /*0aa0*/  LEA R0, R0, 0x3b800000, 0x17 ;  /* 0x3b80000000007811 */ /* 0x000fc800078eb8ff */
[----:B------:R-:W-:Y:S01]  /*0ab0*/  LOP3.LUT R23, R0, R2, R23, 0xfe, !PT ;  /* 0x0000000200177212 */ /* 0x000fe200078efe17 */
[----:B------:R-:W-:Y:S05]  /*0ac0*/  BRA `(.L_x_5247) ;  /* 0x0000041000007947 */ /* 0x000fea0003800000 */
.L_x_5260:
        /* <DEDUP_REMOVED lines=20> */
.L_x_5265:
[----:B------:R-:W-:Y:S05]  /*0c10*/  BSYNC B0 ;  /* 0x0000000000007941 */ /* 0x000fea0003800000 */
.L_x_5264:
[----:B------:R-:W-:Y:S01]  /*0c20*/  IMAD.SHL.U32 R2, R2, 0x200000, RZ ;  /* 0x0020000002027824 */ /* 0x000fe200078e00ff */
[----:B------:R-:W-:-:S04]  /*0c30*/  LEA R0, R0, 0x37800000, 0x17 ;  /* 0x3780000000007811 */ /* 0x000fc800078eb8ff */
[----:B------:R-:W-:Y:S01]  /*0c40*/  LOP3.LUT R23, R0, R2, R23, 0xfe, !PT ;  /* 0x0000000200177212 */ /* 0x000fe200078efe17 */
[----:B------:R-:W-:Y:S05]  /*0c50*/  BRA `(.L_x_5247) ;  /* 0x0000028000007947 */ /* 0x000fea0003800000 */
.L_x_5259:
        /* <DEDUP_REMOVED lines=14> */
.L_x_5246:
        /* <DEDUP_REMOVED lines=21> */
.L_x_5267:
[----:B------:R-:W2:Y:S02]  /*0e90*/  LDG.E.64 R2, [R2.64] ;  /* 0x0000002402027981 */ /* 0x000ea4000c1e1b00 */
[----:B--2---:R0:W1:Y:S01]  /*0ea0*/  I2F.U64 R23, R2 ;  /* 0x0000000200177312 */ /* 0x0040620000301000 */
[----:B------:R-:W-:Y:S05]  /*0eb0*/  BRA `(.L_x_5247) ;  /* 0x0000002000007947 */ /* 0x000fea0003800000 */
.L_x_5266:
[----:B------:R-:W2:Y:S02]  /*0ec0*/  LDG.E R2, [R2.64] ;  /* 0x0000002402027981 */ /* 0x000ea4000c1e1900 */
[----:B--2---:R0:W1:Y:S02]  /*0ed0*/  I2F.U32 R23, R2 ;  /* 0x0000000200177306 */ /* 0x0040640000201000 */
.L_x_5247:
[----:B------:R-:W-:Y:S05]  /*0ee0*/  BSYNC B6 ;  /* 0x0000000000067941 */ /* 0x000fea0003800000 */
.L_x_5241:
[----:B------:R-:W2:Y:S02]  /*0ef0*/  S2R R24, SR_TID.X ;  /* 0x0000000000187919 */ /* 0x000ea40000002100 */
[----:B--2---:R-:W-:Y:S02]  /*0f00*/  IADD3 R24, R24, 0x80, RZ ;  /* 0x0000008018187810 */ /* 0x004fe40007ffe0ff */
.L_x_5240:
[----:B-1----:R-:W-:Y:S05]  /*0f10*/  BSYNC B7 ;  /* 0x0000000000077941 */ /* 0x002fea0003800000 */
.L_x_5239:
[----:B------:R-:W-:Y:S01]  /*0f20*/  ISETP.GE.AND P0, PT, R24, R17, PT ;  /* 0x000000111800720c */ /* 0x000fe20003f06270 */
[----:B------:R-:W-:-:S12]  /*0f30*/  BSSY B7, `(.L_x_5268) ;  /* 0x00000e5000077945 */ /* 0x000fd80003800000 */
[----:B------:R-:W-:Y:S05]  /*0f40*/  @P0 BRA `(.L_x_5269) ;  /* 0x00000e3000000947 */ /* 0x000fea0003800000 */
[----:B------:R-:W-:Y:S01]  /*0f50*/  IMAD R0, R16, 0x200, R24 ;  /* 0x0000020010007824 */ /* 0x000fe200078e0218 */
[----:B0-----:R-:W-:Y:S01]  /*0f60*/  PRMT R3, R25, 0x9910, RZ ;  /* 0x0000991019037816 */ /* 0x001fe200000000ff */
        /* <DEDUP_REMOVED lines=18> */
.L_x_5274:
[----:B------:R-:W2:Y:S02]  /*1090*/  LDG.E.U8 R2, [R2.64] ;  /* 0x0000002402027981 */ /* 0x000ea4000c1e1100 */
[----:B--2---:R0:W1:Y:S01]  /*10a0*/  I2F.U16 R18, R2 ;  /* 0x0000000200127306 */ /* 0x0040620000101000 */
[----:B------:R-:W-:Y:S05]  /*10b0*/  BRA `(.L_x_5276) ;  /* 0x00000ca000007947 */ /* 0x000fea0003800000 */
.L_x_5273:
        /* <DEDUP_REMOVED lines=9> */
.L_x_5278:
[----:B------:R-:W2:Y:S02]  /*1150*/  LDG.E R2, [R2.64] ;  /* 0x0000002402027981 */ /* 0x000ea4000c1e1900 */
[----:B--2---:R0:W1:Y:S01]  /*1160*/  I2F R18, R2 ;  /* 0x0000000200127306 */ /* 0x0040620000201400 */
[----:B------:R-:W-:Y:S05]  /*1170*/  BRA `(.L_x_5276) ;  /* 0x00000be000007947 */ /* 0x000fea0003800000 */
.L_x_5277:
[----:B------:R-:W2:Y:S02]  /*1180*/  LDG.E.U16 R2, [R2.64] ;  /* 0x0000002402027981 */ /* 0x000ea4000c1e1500 */
[----:B--2---:R0:W1:Y:S01]  /*1190*/  I2F.S16 R18, R2 ;  /* 0x0000000200127306 */ /* 0x0040620000101400 */
[----:B------:R-:W-:Y:S05]  /*11a0*/  BRA `(.L_x_5276) ;  /* 0x00000bb000007947 */ /* 0x000fea0003800000 */
.L_x_5272:
        /* <DEDUP_REMOVED lines=8> */
.L_x_5280:
[----:B------:R-:W2:Y:S02]  /*1230*/  LDG.E.U16 R2, [R2.64] ;  /* 0x0000002402027981 */ /* 0x000ea4000c1e1500 */
[----:B--2---:R-:W-:Y:S01]  /*1240*/  HADD2.F32 R18, -RZ, R2.H0_H0 ;  /* 0x20000002ff127230 */ /* 0x004fe20000004100 */
[----:B------:R-:W-:Y:S05]  /*1250*/  BRA `(.L_x_5276) ;  /* 0x00000b0000007947 */ /* 0x000fea0003800000 */
.L_x_5279:
        /* <DEDUP_REMOVED lines=8> */
.L_x_5282:
[----:B------:R-:W2:Y:S02]  /*12e0*/  LDG.E.U16 R2, [R2.64] ;  /* 0x0000002402027981 */ /* 0x000ea4000c1e1500 */
[----:B--2---:R-:W-:Y:S01]  /*12f0*/  HADD2.F32 R18, -RZ, R2.H0_H0 ;  /* 0x20000002ff127230 */ /* 0x004fe20000004100 */
[----:B------:R-:W-:Y:S05]  /*1300*/  BRA `(.L_x_5276) ;  /* 0x00000a5000007947 */ /* 0x000fea0003800000 */
.L_x_5281:
[----:B------:R-:W2:Y:S02]  /*1310*/  LDG.E.64 R2, [R2.64] ;  /* 0x0000002402027981 */ /* 0x000ea4000c1e1b00 */
[----:B--2---:R-:W0:Y:S01]  /*1320*/  F2F.F32.F64 R18, R2 ;  /* 0x0000000200127310 */ /* 0x004e220000301000 */
[----:B------:R-:W0:-:S14]  /*1330*/  DSETP.GEU.AND P0, PT, |R2|, c[0x2][0x0], PT ;  /* 0x008000000200762a */ /* 0x000e1c0003f0e200 */
[----:B0-----:R-:W-:Y:S01]  /*1340*/  @!P0 FMUL R18, R18, 1.175494350822287508e-38 ;  /* 0x0080000012128820 */ /* 0x001fe20000400000 */
[----:B------:R-:W-:Y:S05]  /*1350*/  BRA `(.L_x_5276) ;  /* 0x00000a0000007947 */ /* 0x000fea0003800000 */
.L_x_5271:
        /* <DEDUP_REMOVED lines=12> */
.L_x_5285:
[----:B------:R-:W2:Y:S02]  /*1420*/  LDG.E.64 R2, [R2.64] ;  /* 0x0000002402027981 */ /* 0x000ea4000c1e1b00 */
[----:B--2---:R-:W0:Y:S01]  /*1430*/  F2F.F32.F64 R18, R2 ;  /* 0x0000000200127310 */ /* 0x004e220000301000 */
[----:B------:R-:W0:-:S14]  /*1440*/  DSETP.GEU.AND P0, PT, |R2|, c[0x2][0x0], PT ;  /* 0x008000000200762a */ /* 0x000e1c0003f0e200 */
[----:B0-----:R-:W-:Y:S01]  /*1450*/  @!P0 FMUL R18, R18, 1.175494350822287508e-38 ;  /* 0x0080000012128820 */ /* 0x001fe20000400000 */
[----:B------:R-:W-:Y:S05]  /*1460*/  BRA `(.L_x_5276) ;  /* 0x000008f000007947 */ /* 0x000fea0003800000 */
.L_x_5284:
        /* <DEDUP_REMOVED lines=26> */
.L_x_5287:
        /* <DEDUP_REMOVED lines=13> */
.L_x_5286:
[----:B------:R-:W2:Y:S02]  /*16e0*/  LDG.E.U16 R2, [R2.64] ;  /* 0x0000002402027981 */ /* 0x000ea4000c1e1500 */
[----:B--2---:R-:W-:Y:S01]  /*16f0*/  PRMT R18, RZ, 0x5410, R2 ;  /* 0x00005410ff127816 */ /* 0x004fe20000000002 */
[----:B------:R-:W-:Y:S05]  /*1700*/  BRA `(.L_x_5276) ;  /* 0x0000065000007947 */ /* 0x000fea0003800000 */
.L_x_5283:
        /* <DEDUP_REMOVED lines=11> */
.L_x_5290:
        /* <DEDUP_REMOVED lines=20> */
.L_x_5292:
[----:B------:R-:W-:Y:S05]  /*1900*/  BSYNC B0 ;  /* 0x0000000000007941 */ /* 0x000fea0003800000 */
.L_x_5291:
[----:B------:R-:W-:Y:S01]  /*1910*/  IMAD.SHL.U32 R2, R2, 0x100000, RZ ;  /* 0x0010000002027824 */ /* 0x000fe200078e00ff */
[----:B------:R-:W-:-:S04]  /*1920*/  LEA R3, R0, 0x3b800000, 0x17 ;  /* 0x3b80000000037811 */ /* 0x000fc800078eb8ff */
[----:B------:R-:W-:Y:S01]  /*1930*/  LOP3.LUT R18, R3, R2, R18, 0xfe, !PT ;  /* 0x0000000203127212 */ /* 0x000fe200078efe12 */
[----:B------:R-:W-:Y:S05]  /*1940*/  BRA `(.L_x_5276) ;  /* 0x0000041000007947 */ /* 0x000fea0003800000 */
.L_x_5289:
        /* <DEDUP_REMOVED lines=20> */
.L_x_5294:
[----:B------:R-:W-:Y:S05]  /*1a90*/  BSYNC B0 ;  /* 0x0000000000007941 */ /* 0x000fea0003800000 */
.L_x_5293:
[----:B------:R-:W-:Y:S01]  /*1aa0*/  IMAD.SHL.U32 R2, R2, 0x200000, RZ ;  /* 0x0020000002027824 */ /* 0x000fe200078e00ff */
[----:B------:R-:W-:-:S04]  /*1ab0*/  LEA R3, R0, 0x37800000, 0x17 ;  /* 0x3780000000037811 */ /* 0x000fc800078eb8ff */
[----:B------:R-:W-:Y:S01]  /*1ac0*/  LOP3.LUT R18, R3, R2, R18, 0xfe, !PT ;  /* 0x0000000203127212 */ /* 0x000fe200078efe12 */
[----:B------:R-:W-:Y:S05]  /*1ad0*/  BRA `(.L_x_5276) ;  /* 0x0000028000007947 */ /* 0x000fea0003800000 */
.L_x_5288:
        /* <DEDUP_REMOVED lines=14> */
.L_x_5275:
        /* <DEDUP_REMOVED lines=21> */
.L_x_5296:
[----:B------:R-:W2:Y:S02]  /*1d10*/  LDG.E.64 R2, [R2.64] ;  /* 0x0000002402027981 */ /* 0x000ea4000c1e1b00 */
[----:B--2---:R0:W1:Y:S01]  /*1d20*/  I2F.U64 R18, R2 ;  /* 0x0000000200127312 */ /* 0x0040620000301000 */
[----:B------:R-:W-:Y:S05]  /*1d30*/  BRA `(.L_x_5276) ;  /* 0x0000002000007947 */ /* 0x000fea0003800000 */
.L_x_5295:
[----:B------:R-:W2:Y:S02]  /*1d40*/  LDG.E R2, [R2.64] ;  /* 0x0000002402027981 */ /* 0x000ea4000c1e1900 */
[----:B--2---:R0:W1:Y:S02]  /*1d50*/  I2F.U32 R18, R2 ;  /* 0x0000000200127306 */ /* 0x0040640000201000 */
.L_x_5276:
[----:B------:R-:W-:Y:S05]  /*1d60*/  BSYNC B6 ;  /* 0x0000000000067941 */ /* 0x000fea0003800000 */
.L_x_5270:
[----:B------:R-:W-:Y:S02]  /*1d70*/  IADD3 R24, R24, 0x80, RZ ;  /* 0x0000008018187810 */ /* 0x000fe40007ffe0ff */
.L_x_5269:
[----:B------:R-:W-:Y:S05]  /*1d80*/  BSYNC B7 ;  /* 0x0000000000077941 */ /* 0x000fea0003800000 */
.L_x_5268:
[----:B------:R-:W-:Y:S01]  /*1d90*/  ISETP.GE.AND P0, PT, R24, R17, PT ;  /* 0x000000111800720c */ /* 0x000fe20003f06270 */
[----:B------:R-:W-:Y:S01]  /*1da0*/  BSSY B7, `(.L_x_5297) ;  /* 0x00000e7000077945 */ /* 0x000fe20003800000 */
[----:B------:R-:W-:Y:S02]  /*1db0*/  IMAD.MOV.U32 R22, RZ, RZ, RZ ;  /* 0x000000ffff167224 */ /* 0x000fe400078e00ff */
[----:B------:R-:W-:-:S09]  /*1dc0*/  IMAD.MOV.U32 R27, RZ, RZ, RZ ;  /* 0x000000ffff1b7224 */ /* 0x000fd200078e00ff */
        /* <DEDUP_REMOVED lines=21> */
.L_x_5303:
[----:B------:R-:W2:Y:S02]  /*1f20*/  LDG.E.U8 R2, [R2.64] ;  /* 0x0000002402027981 */ /* 0x000ea4000c1e1100 */
[----:B--2---:R0:W2:Y:S01]  /*1f30*/  I2F.U16 R27, R2 ;  /* 0x00000002001b7306 */ /* 0x0040a20000101000 */
[----:B------:R-:W-:Y:S05]  /*1f40*/  BRA `(.L_x_5305) ;  /* 0x00000ca000007947 */ /* 0x000fea0003800000 */
.L_x_5302:
        /* <DEDUP_REMOVED lines=9> */
.L_x_5307:
[----:B------:R-:W2:Y:S02]  /*1fe0*/  LDG.E R2, [R2.64] ;  /* 0x0000002402027981 */ /* 0x000ea4000c1e1900 */
[----:B--2---:R0:W2:Y:S01]  /*1ff0*/  I2F R27, R2 ;  /* 0x00000002001b7306 */ /* 0x0040a20000201400 */
[----:B------:R-:W-:Y:S05]  /*2000*/  BRA `(.L_x_5305) ;  /* 0x00000be000007947 */ /* 0x000fea0003800000 */
.L_x_5306:
[----:B------:R-:W2:Y:S02]  /*2010*/  LDG.E.U16 R2, [R2.64] ;  /* 0x0000002402027981 */ /* 0x000ea4000c1e1500 */
[----:B--2---:R0:W2:Y:S01]  /*2020*/  I2F.S16 R27, R2 ;  /* 0x00000002001b7306 */ /* 0x0040a20000101400 */
[----:B------:R-:W-:Y:S05]  /*2030*/  BRA `(.L_x_5305) ;  /* 0x00000bb000007947 */ /* 0x000fea0003800000 */
.L_x_5301:
        /* <DEDUP_REMOVED lines=8> */
.L_x_5309:
[----:B------:R-:W2:Y:S02]  /*20c0*/  LDG.E.U16 R2, [R2.64] ;  /* 0x0000002402027981 */ /* 0x000ea4000c1e1500 */
[----:B--2---:R-:W-:Y:S01]  /*20d0*/  HADD2.F32 R27, -RZ, R2.H0_H0 ;  /* 0x20000002ff1b7230 */ /* 0x004fe20000004100 */
[----:B------:R-:W-:Y:S05]  /*20e0*/  BRA `(.L_x_5305) ;  /* 0x00000b0000007947 */ /* 0x000fea0003800000 */
.L_x_5308:
        /* <DEDUP_REMOVED lines=8> */
.L_x_5311:
[----:B------:R-:W2:Y:S02]  /*2170*/  LDG.E.U16 R2, [R2.64] ;  /* 0x0000002402027981 */ /* 0x000ea4000c1e1500 */
[----:B--2---:R-:W-:Y:S01]  /*2180*/  HADD2.F32 R27, -RZ, R2.H0_H0 ;  /* 0x20000002ff1b7230 */ /* 0x004fe20000004100 */
[----:B------:R-:W-:Y:S05]  /*2190*/  BRA `(.L_x_5305) ;  /* 0x00000a5000007947 */ /* 0x000fea0003800000 */
.L_x_5310:
[----:B------:R-:W2:Y:S02]  /*21a0*/  LDG.E.64 R2, [R2.64] ;  /* 0x0000002402027981 */ /* 0x000ea4000c1e1b00 */
[----:B--2---:R-:W0:Y:S01]  /*21b0*/  F2F.F32.F64 R27, R2 ;  /* 0x00000002001b7310 */ /* 0x004e220000301000 */
[----:B------:R-:W0:-:S14]  /*21c0*/  DSETP.GEU.AND P0, PT, |R2|, c[0x2][0x0], PT ;  /* 0x008000000200762a */ /* 0x000e1c0003f0e200 */
[----:B0-----:R-:W-:Y:S01]  /*21d0*/  @!P0 FMUL R27, R27, 1.175494350822287508e-38 ;  /* 0x008000001b1b8820 */ /* 0x001fe20000400000 */
[----:B------:R-:W-:Y:S05]  /*21e0*/  BRA `(.L_x_5305) ;  /* 0x00000a0000007947 */ /* 0x000fea0003800000 */
.L_x_5300:
        /* <DEDUP_REMOVED lines=12> */
.L_x_5314:
[----:B------:R-:W2:Y:S02]  /*22b0*/  LDG.E.64 R2, [R2.64] ;  /* 0x0000002402027981 */ /* 0x000ea4000c1e1b00 */
[----:B--2---:R-:W0:Y:S01]  /*22c0*/  F2F.F32.F64 R27, R2 ;  /* 0x00000002001b7310 */ /* 0x004e220000301000 */
[----:B------:R-:W0:-:S14]  /*22d0*/  DSETP.GEU.AND P0, PT, |R2|, c[0x2][0x0], PT ;  /* 0x008000000200762a */ /* 0x000e1c0003f0e200 */
[----:B0-----:R-:W-:Y:S01]  /*22e0*/  @!P0 FMUL R27, R27, 1.175494350822287508e-38 ;  /* 0x008000001b1b8820 */ /* 0x001fe20000400000 */
[----:B------:R-:W-:Y:S05]  /*22f0*/  BRA `(.L_x_5305) ;  /* 0x000008f000007947 */ /* 0x000fea0003800000 */
.L_x_5313:
        /* <DEDUP_REMOVED lines=26> */
.L_x_5316:
        /* <DEDUP_REMOVED lines=13> */
.L_x_5315:
[----:B------:R-:W2:Y:S02]  /*2570*/  LDG.E.U16 R2, [R2.64] ;  /* 0x0000002402027981 */ /* 0x000ea4000c1e1500 */
[----:B--2---:R-:W-:Y:S01]  /*2580*/  PRMT R27, RZ, 0x5410, R2 ;  /* 0x00005410ff1b7816 */ /* 0x004fe20000000002 */
[----:B------:R-:W-:Y:S05]  /*2590*/  BRA `(.L_x_5305) ;  /* 0x0000065000007947 */ /* 0x000fea0003800000 */
.L_x_5312:
        /* <DEDUP_REMOVED lines=11> */
.L_x_5319:
        /* <DEDUP_REMOVED lines=20> */
.L_x_5321:
[----:B------:R-:W-:Y:S05]  /*2790*/  BSYNC B0 ;  /* 0x0000000000007941 */ /* 0x000fea0003800000 */
.L_x_5320:
[----:B------:R-:W-:Y:S01]  /*27a0*/  IMAD.SHL.U32 R2, R2, 0x100000, RZ ;  /* 0x0010000002027824 */ /* 0x000fe200078e00ff */
[----:B------:R-:W-:-:S04]  /*27b0*/  LEA R0, R0, 0x3b800000, 0x17 ;  /* 0x3b80000000007811 */ /* 0x000fc800078eb8ff */
[----:B------:R-:W-:Y:S01]  /*27c0*/  LOP3.LUT R27, R0, R2, R27, 0xfe, !PT ;  /* 0x00000002001b7212 */ /* 0x000fe200078efe1b */
[----:B------:R-:W-:Y:S05]  /*27d0*/  BRA `(.L_x_5305) ;  /* 0x0000041000007947 */ /* 0x000fea0003800000 */
.L_x_5318:
        /* <DEDUP_REMOVED lines=20> */
.L_x_5323:
[----:B------:R-:W-:Y:S05]  /*2920*/  BSYNC B0 ;  /* 0x0000000000007941 */ /* 0x000fea0003800000 */
.L_x_5322:
[----:B------:R-:W-:Y:S01]  /*2930*/  IMAD.SHL.U32 R2, R2, 0x200000, RZ ;  /* 0x0020000002027824 */ /* 0x000fe200078e00ff */
[----:B------:R-:W-:-:S04]  /*2940*/  LEA R0, R0, 0x37800000, 0x17 ;  /* 0x3780000000007811 */ /* 0x000fc800078eb8ff */
[----:B------:R-:W-:Y:S01]  /*2950*/  LOP3.LUT R27, R0, R2, R27, 0xfe, !PT ;  /* 0x00000002001b7212 */ /* 0x000fe200078efe1b */
[----:B------:R-:W-:Y:S05]  /*2960*/  BRA `(.L_x_5305) ;  /* 0x0000028000007947 */ /* 0x000fea0003800000 */
.L_x_5317:
        /* <DEDUP_REMOVED lines=14> */
.L_x_5304:
        /* <DEDUP_REMOVED lines=21> */
.L_x_5325:
[----:B------:R-:W2:Y:S02]  /*2ba0*/  LDG.E.64 R2, [R2.64] ;  /* 0x0000002402027981 */ /* 0x000ea4000c1e1b00 */
[----:B--2---:R0:W2:Y:S01]  /*2bb0*/  I2F.U64 R27, R2 ;  /* 0x00000002001b7312 */ /* 0x0040a20000301000 */
[----:B------:R-:W-:Y:S05]  /*2bc0*/  BRA `(.L_x_5305) ;  /* 0x0000002000007947 */ /* 0x000fea0003800000 */
.L_x_5324:
[----:B------:R-:W2:Y:S02]  /*2bd0*/  LDG.E R2, [R2.64] ;  /* 0x0000002402027981 */ /* 0x000ea4000c1e1900 */
[----:B--2---:R0:W2:Y:S02]  /*2be0*/  I2F.U32 R27, R2 ;  /* 0x00000002001b7306 */ /* 0x0040a40000201000 */
.L_x_5305:
[----:B------:R-:W-:Y:S05]  /*2bf0*/  BSYNC B6 ;  /* 0x0000000000067941 */ /* 0x000fea0003800000 */
.L_x_5299:
[----:B------:R-:W-:Y:S02]  /*2c00*/  IADD3 R24, R24, 0x80, RZ ;  /* 0x0000008018187810 */ /* 0x000fe40007ffe0ff */
.L_x_5298:
[----:B------:R-:W-:Y:S05]  /*2c10*/  BSYNC B7 ;  /* 0x0000000000077941 */ /* 0x000fea0003800000 */
.L_x_5297:
        /* <DEDUP_REMOVED lines=21> */
.L_x_5331:
[----:B------:R-:W3:Y:S02]  /*2d70*/  LDG.E.U8 R2, [R2.64] ;  /* 0x0000002402027981 */ /* 0x000ee4000c1e1100 */
[----:B---3--:R0:W3:Y:S01]  /*2d80*/  I2F.U16 R22, R2 ;  /* 0x0000000200167306 */ /* 0x0080e20000101000 */
[----:B------:R-:W-:Y:S05]  /*2d90*/  BRA `(.L_x_5327) ;  /* 0x00000c7000007947 */ /* 0x000fea0003800000 */
.L_x_5330:
        /* <DEDUP_REMOVED lines=9> */
.L_x_5334:
[----:B------:R-:W3:Y:S02]  /*2e30*/  LDG.E R2, [R2.64] ;  /* 0x0000002402027981 */ /* 0x000ee4000c1e1900 */
[----:B---3--:R0:W3:Y:S01]  /*2e40*/  I2F R22, R2 ;  /* 0x0000000200167306 */ /* 0x0080e20000201400 */
[----:B------:R-:W-:Y:S05]  /*2e50*/  BRA `(.L_x_5327) ;  /* 0x00000bb000007947 */ /* 0x000fea0003800000 */
.L_x_5333:
[----:B------:R-:W3:Y:S02]  /*2e60*/  LDG.E.U16 R2, [R2.64] ;  /* 0x0000002402027981 */ /* 0x000ee4000c1e1500 */
[----:B---3--:R0:W3:Y:S01]  /*2e70*/  I2F.S16 R22, R2 ;  /* 0x0000000200167306 */ /* 0x0080e20000101400 */
[----:B------:R-:W-:Y:S05]  /*2e80*/  BRA `(.L_x_5327) ;  /* 0x00000b8000007947 */ /* 0x000fea0003800000 */
.L_x_5329:
        /* <DEDUP_REMOVED lines=8> */
.L_x_5336:
[----:B------:R-:W3:Y:S02]  /*2f10*/  LDG.E.U16 R2, [R2.64] ;  /* 0x0000002402027981 */ /* 0x000ee4000c1e1500 */
[----:B---3--:R-:W-:Y:S01]  /*2f20*/  HADD2.F32 R22, -RZ, R2.H0_H0 ;  /* 0x20000002ff167230 */ /* 0x008fe20000004100 */
[----:B------:R-:W-:Y:S05]  /*2f30*/  BRA `(.L_x_5327) ;  /* 0x00000ad000007947 */ /* 0x000fea0003800000 */
.L_x_5335:
        /* <DEDUP_REMOVED lines=8> */
.L_x_5338:
[----:B------:R-:W3:Y:S02]  /*2fc0*/  LDG.E.U16 R2, [R2.64] ;  /* 0x0000002402027981 */ /* 0x000ee4000c1e1500 */
[----:B---3--:R-:W-:Y:S01]  /*2fd0*/  HADD2.F32 R22, -RZ, R2.H0_H0 ;  /* 0x20000002ff167230 */ /* 0x008fe20000004100 */
[----:B------:R-:W-:Y:S05]  /*2fe0*/  BRA `(.L_x_5327) ;  /* 0x00000a2000007947 */ /* 0x000fea0003800000 */
.L_x_5337:
[----:B------:R-:W3:Y:S02]  /*2ff0*/  LDG.E.64 R2, [R2.64] ;  /* 0x0000002402027981 */ /* 0x000ee4000c1e1b00 */
[----:B---3--:R-:W0:Y:S01]  /*3000*/  F2F.F32.F64 R22, R2 ;  /* 0x0000000200167310 */ /* 0x008e220000301000 */
[----:B------:R-:W0:-:S14]  /*3010*/  DSETP.GEU.AND P0, PT, |R2|, c[0x2][0x0], PT ;  /* 0x008000000200762a */ /* 0x000e1c0003f0e200 */
[----:B0-----:R-:W-:Y:S01]  /*3020*/  @!P0 FMUL R22, R22, 1.175494350822287508e-38 ;  /* 0x0080000016168820 */ /* 0x001fe20000400000 */
[----:B------:R-:W-:Y:S05]  /*3030*/  BRA `(.L_x_5327) ;  /* 0x000009d000007947 */ /* 0x000fea0003800000 */
.L_x_5328:
        /* <DEDUP_REMOVED lines=12> */
.L_x_5341:
[----:B------:R-:W3:Y:S02]  /*3100*/  LDG.E.64 R2, [R2.64] ;  /* 0x0000002402027981 */ /* 0x000ee4000c1e1b00 */
[----:B---3--:R-:W0:Y:S01]  /*3110*/  F2F.F32.F64 R22, R2 ;  /* 0x0000000200167310 */ /* 0x008e220000301000 */
[----:B------:R-:W0:-:S14]  /*3120*/  DSETP.GEU.AND P0, PT, |R2|, c[0x2][0x0], PT ;  /* 0x008000000200762a */ /* 0x000e1c0003f0e200 */
[----:B0-----:R-:W-:Y:S01]  /*3130*/  @!P0 FMUL R22, R22, 1.175494350822287508e-38 ;  /* 0x0080000016168820 */ /* 0x001fe20000400000 */
[----:B------:R-:W-:Y:S05]  /*3140*/  BRA `(.L_x_5327) ;  /* 0x000008c000007947 */ /* 0x000fea0003800000 */
.L_x_5340:
        /* <DEDUP_REMOVED lines=26> */
.L_x_5343:
[----:B------:R-:W3:Y:S02]  /*32f0*/  LDG.E.U8 R2, [R2.64] ;  /* 0x0000002402027981 */ /* 0x000ee4000c1e1100 */
[C---:B---3--:R-:W-:Y:S02]  /*3300*/  IMAD.SHL.U32 R0, R2.reuse, 0x2000000, RZ ;  /* 0x0200000002007824 */ /* 0x048fe400078e00ff */
        /* <DEDUP_REMOVED lines=11> */
.L_x_5342:
[----:B------:R-:W3:Y:S02]  /*33c0*/  LDG.E.U16 R2, [R2.64] ;  /* 0x0000002402027981 */ /* 0x000ee4000c1e1500 */
[----:B---3--:R-:W-:Y:S01]  /*33d0*/  PRMT R22, RZ, 0x5410, R2 ;  /* 0x00005410ff167816 */ /* 0x008fe20000000002 */
[----:B------:R-:W-:Y:S05]  /*33e0*/  BRA `(.L_x_5327) ;  /* 0x0000062000007947 */ /* 0x000fea0003800000 */
.L_x_5339:
        /* <DEDUP_REMOVED lines=11> */
.L_x_5346:
        /* <DEDUP_REMOVED lines=19> */
.L_x_5348:
[----:B------:R-:W-:Y:S05]  /*35d0*/  BSYNC B0 ;  /* 0x0000000000007941 */ /* 0x000fea0003800000 */
.L_x_5347:
[----:B------:R-:W-:Y:S01]  /*35e0*/  IMAD.SHL.U32 R2, R2, 0x100000, RZ ;  /* 0x0010000002027824 */ /* 0x000fe200078e00ff */
[----:B------:R-:W-:-:S04]  /*35f0*/  LEA R3, R0, 0x3b800000, 0x17 ;  /* 0x3b80000000037811 */ /* 0x000fc800078eb8ff */
[----:B------:R-:W-:Y:S01]  /*3600*/  LOP3.LUT R22, R3, R2, R22, 0xfe, !PT ;  /* 0x0000000203167212 */ /* 0x000fe200078efe16 */
[----:B------:R-:W-:Y:S05]  /*3610*/  BRA `(.L_x_5327) ;  /* 0x000003f000007947 */ /* 0x000fea0003800000 */
.L_x_5345:
        /* <DEDUP_REMOVED lines=19> */
.L_x_5350:
[----:B------:R-:W-:Y:S05]  /*3750*/  BSYNC B0 ;  /* 0x0000000000007941 */ /* 0x000fea0003800000 */
.L_x_5349:
[----:B------:R-:W-:Y:S01]  /*3760*/  IMAD.SHL.U32 R2, R2, 0x200000, RZ ;  /* 0x0020000002027824 */ /* 0x000fe200078e00ff */
[----:B------:R-:W-:-:S04]  /*3770*/  LEA R3, R0, 0x37800000, 0x17 ;  /* 0x3780000000037811 */ /* 0x000fc800078eb8ff */
[----:B------:R-:W-:Y:S01]  /*3780*/  LOP3.LUT R22, R3, R2, R22, 0xfe, !PT ;  /* 0x0000000203167212 */ /* 0x000fe200078efe16 */
[----:B------:R-:W-:Y:S05]  /*3790*/  BRA `(.L_x_5327) ;  /* 0x0000027000007947 */ /* 0x000fea0003800000 */
.L_x_5344:
        /* <DEDUP_REMOVED lines=14> */
.L_x_5332:
        /* <DEDUP_REMOVED lines=20> */
.L_x_5352:
[----:B------:R-:W3:Y:S02]  /*39c0*/  LDG.E.64 R2, [R2.64] ;  /* 0x0000002402027981 */ /* 0x000ee4000c1e1b00 */
[----:B---3--:R0:W3:Y:S01]  /*39d0*/  I2F.U64 R22, R2 ;  /* 0x0000000200167312 */ /* 0x0080e20000301000 */
[----:B------:R-:W-:Y:S05]  /*39e0*/  BRA `(.L_x_5327) ;  /* 0x0000002000007947 */ /* 0x000fea0003800000 */
.L_x_5351:
[----:B------:R-:W3:Y:S02]  /*39f0*/  LDG.E R2, [R2.64] ;  /* 0x0000002402027981 */ /* 0x000ee4000c1e1900 */
[----:B---3--:R0:W3:Y:S02]  /*3a00*/  I2F.U32 R22, R2 ;  /* 0x0000000200167306 */ /* 0x0080e40000201000 */
.L_x_5327:
[----:B------:R-:W-:Y:S05]  /*3a10*/  BSYNC B6 ;  /* 0x0000000000067941 */ /* 0x000fea0003800000 */
.L_x_5326:
[----:B------:R-:W4:Y:S01]  /*3a20*/  S2R R24, SR_TID.X ;  /* 0x0000000000187919 */ /* 0x000f220000002100 */
[----:B------:R-:W-:Y:S01]  /*3a30*/  BSSY B0, `(.L_x_5353) ;  /* 0x0000010000007945 */ /* 0x000fe20003800000 */
[----:B----4-:R-:W-:-:S13]  /*3a40*/  ISETP.GE.AND P0, PT, R24, R17, PT ;  /* 0x000000111800720c */ /* 0x010fda0003f06270 */
[----:B------:R-:W-:Y:S05]  /*3a50*/  @P0 BRA `(.L_x_5354) ;  /* 0x000000d000000947 */ /* 0x000fea0003800000 */
[----:B-----5:R-:W-:Y:S01]  /*3a60*/  FSETP.GEU.FTZ.AND P1, PT, R23, c[0x0][0x168], PT ;  /* 0x00005a0017007a0b */ /* 0x020fe20003f3e000 */
[----:B------:R-:W-:Y:S01]  /*3a70*/  BSSY B1, `(.L_x_5355) ;  /* 0x0000006000017945 */ /* 0x000fe20003800000 */
[----:B------:R-:W-:-:S11]  /*3a80*/  IMAD.MOV.U32 R0, RZ, RZ, c[0x0][0x168] ;  /* 0x00005a00ff007624 */ /* 0x000fd600078e00ff */
[----:B------:R-:W-:Y:S05]  /*3a90*/  @!P1 BRA `(.L_x_5356) ;  /* 0x0000003000009947 */ /* 0x000fea0003800000 */
[----:B------:R-:W-:Y:S01]  /*3aa0*/  FSETP.GT.FTZ.AND P1, PT, R23, c[0x0][0x16c], PT ;  /* 0x00005b0017007a0b */ /* 0x000fe20003f34000 */
[----:B------:R-:W-:-:S12]  /*3ab0*/  IMAD.MOV.U32 R0, RZ, RZ, R23 ;  /* 0x000000ffff007224 */ /* 0x000fd800078e0017 */
[----:B------:R-:W-:Y:S02]  /*3ac0*/  @P1 IMAD.MOV.U32 R0, RZ, RZ, c[0x0][0x16c] ;  /* 0x00005b00ff001624 */ /* 0x000fe400078e00ff */
.L_x_5356:
[----:B------:R-:W-:Y:S05]  /*3ad0*/  BSYNC B1 ;  /* 0x0000000000017941 */ /* 0x000fea0003800000 */
.L_x_5355:
[----:B0-----:R-:W-:-:S04]  /*3ae0*/  FADD.FTZ R2, -R0, 1 ;  /* 0x3f80000000027421 */ /* 0x001fc80000010100 */
[----:B------:R-:W0:Y:S02]  /*3af0*/  MUFU.RCP R3, R2 ;  /* 0x0000000200037308 */ /* 0x000e240000001000 */
[----:B0-----:R-:W-:-:S06]  /*3b00*/  FMUL.FTZ R0, R3, R0 ;  /* 0x0000000003007220 */ /* 0x001fcc0000410000 */
[----:B------:R-:W0:Y:S02]  /*3b10*/  MUFU.LG2 R0, R0 ;  /* 0x0000000000007308 */ /* 0x000e240000000c00 */
[----:B0-----:R-:W-:-:S06]  /*3b20*/  FMUL.FTZ R4, R0, 0.69314718246459960938 ;  /* 0x3f31721800047820 */ /* 0x001fcc0000410000 */
.L_x_5354:
[----:B------:R-:W-:Y:S05]  /*3b30*/  BSYNC B0 ;  /* 0x0000000000007941 */ /* 0x000fea0003800000 */
.L_x_5353:
[----:B------:R-:W-:Y:S01]  /*3b40*/  IADD3 R26, R24, 0x80, RZ ;  /* 0x00000080181a7810 */ /* 0x000fe20007ffe0ff */
[----:B------:R-:W-:Y:S03]  /*3b50*/  BSSY B0, `(.L_x_5357) ;  /* 0x0000010000007945 */ /* 0x000fe60003800000 */
[----:B------:R-:W-:-:S13]  /*3b60*/  ISETP.GE.AND P1, PT, R26, R17, PT ;  /* 0x000000111a00720c */ /* 0x000fda0003f26270 */
[----:B------:R-:W-:Y:S05]  /*3b70*/  @P1 BRA `(.L_x_5358) ;  /* 0x000000d000001947 */ /* 0x000fea0003800000 */
[----:B-1---5:R-:W-:Y:S01]  /*3b80*/  FSETP.GEU.FTZ.AND P1, PT, R18, c[0x0][0x168], PT ;  /* 0x00005a0012007a0b */ /* 0x022fe20003f3e000 */
[----:B------:R-:W-:Y:S01]  /*3b90*/  BSSY B1, `(.L_x_5359) ;  /* 0x0000006000017945 */ /* 0x000fe20003800000 */
[----:B------:R-:W-:-:S11]  /*3ba0*/  IMAD.MOV.U32 R0, RZ, RZ, c[0x0][0x168] ;  /* 0x00005a00ff007624 */ /* 0x000fd600078e00ff */
[----:B------:R-:W-:Y:S05]  /*3bb0*/  @!P1 BRA `(.L_x_5360) ;  /* 0x0000003000009947 */ /* 0x000fea0003800000 */
[----:B------:R-:W-:Y:S01]  /*3bc0*/  FSETP.GT.FTZ.AND P1, PT, R18, c[0x0][0x16c], PT ;  /* 0x00005b0012007a0b */ /* 0x000fe20003f34000 */
[----:B------:R-:W-:-:S12]  /*3bd0*/  IMAD.MOV.U32 R0, RZ, RZ, R18 ;  /* 0x000000ffff007224 */ /* 0x000fd800078e0012 */
[----:B------:R-:W-:Y:S02]  /*3be0*/  @P1 IMAD.MOV.U32 R0, RZ, RZ, c[0x0][0x16c] ;  /* 0x00005b00ff001624 */ /* 0x000fe400078e00ff */
.L_x_5360:
[----:B------:R-:W-:Y:S05]  /*3bf0*/  BSYNC B1 ;  /* 0x0000000000017941 */ /* 0x000fea0003800000 */
.L_x_5359:
[----:B0-----:R-:W-:-:S06]  /*3c00*/  FADD.FTZ R3, -R0, 1 ;  /* 0x3f80000000037421 */ /* 0x001fcc0000010100 */
[----:B------:R-:W0:Y:S02]  /*3c10*/  MUFU.RCP R3, R3 ;  /* 0x0000000300037308 */ /* 0x000e240000001000 */
[----:B0-----:R-:W-:-:S06]  /*3c20*/  FMUL.FTZ R0, R3, R0 ;  /* 0x0000000003007220 */ /* 0x001fcc0000410000 */
[----:B------:R-:W0:Y:S02]  /*3c30*/  MUFU.LG2 R0, R0 ;  /* 0x0000000000007308 */ /* 0x000e240000000c00 */
[----:B0-----:R-:W-:-:S06]  /*3c40*/  FMUL.FTZ R2, R0, 0.69314718246459960938 ;  /* 0x3f31721800027820 */ /* 0x001fcc0000410000 */
.L_x_5358:
[----:B------:R-:W-:Y:S05]  /*3c50*/  BSYNC B0 ;  /* 0x0000000000007941 */ /* 0x000fea0003800000 */
.L_x_5357:
[----:B------:R-:W-:Y:S01]  /*3c60*/  IADD3 R0, R24, 0x100, RZ ;  /* 0x0000010018007810 */ /* 0x000fe20007ffe0ff */
[----:B------:R-:W-:Y:S03]  /*3c70*/  BSSY B0, `(.L_x_5361) ;  /* 0x0000010000007945 */ /* 0x000fe60003800000 */
[----:B------:R-:W-:-:S13]  /*3c80*/  ISETP.GE.AND P1, PT, R0, R17, PT ;  /* 0x000000110000720c */ /* 0x000fda0003f26270 */
[----:B------:R-:W-:Y:S05]  /*3c90*/  @P1 BRA `(.L_x_5362) ;  /* 0x000000d000001947 */ /* 0x000fea0003800000 */
[----:B--2--5:R-:W-:Y:S01]  /*3ca0*/  FSETP.GEU.FTZ.AND P1, PT, R27, c[0x0][0x168], PT ;  /* 0x00005a001b007a0b */ /* 0x024fe20003f3e000 */
[----:B------:R-:W-:Y:S01]  /*3cb0*/  BSSY B1, `(.L_x_5363) ;  /* 0x0000006000017945 */ /* 0x000fe20003800000 */
[----:B------:R-:W-:-:S11]  /*3cc0*/  IMAD.MOV.U32 R0, RZ, RZ, c[0x0][0x168] ;  /* 0x00005a00ff007624 */ /* 0x000fd600078e00ff */
[----:B------:R-:W-:Y:S05]  /*3cd0*/  @!P1 BRA `(.L_x_5364) ;  /* 0x0000003000009947 */ /* 0x000fea0003800000 */
[----:B------:R-:W-:Y:S01]  /*3ce0*/  FSETP.GT.FTZ.AND P1, PT, R27, c[0x0][0x16c], PT ;  /* 0x00005b001b007a0b */ /* 0x000fe20003f34000 */
[----:B------:R-:W-:-:S12]  /*3cf0*/  IMAD.MOV.U32 R0, RZ, RZ, R27 ;  /* 0x000000ffff007224 */ /* 0x000fd800078e001b */
[----:B------:R-:W-:Y:S02]  /*3d00*/  @P1 IMAD.MOV.U32 R0, RZ, RZ, c[0x0][0x16c] ;  /* 0x00005b00ff001624 */ /* 0x000fe400078e00ff */
.L_x_5364:
[----:B------:R-:W-:Y:S05]  /*3d10*/  BSYNC B1 ;  /* 0x0000000000017941 */ /* 0x000fea0003800000 */
.L_x_5363:
[----:B0-----:R-:W-:-:S06]  /*3d20*/  FADD.FTZ R3, -R0, 1 ;  /* 0x3f80000000037421 */ /* 0x001fcc0000010100 */
[----:B------:R-:W0:Y:S02]  /*3d30*/  MUFU.RCP R3, R3 ;  /* 0x0000000300037308 */ /* 0x000e240000001000 */
[----:B0-----:R-:W-:-:S06]  /*3d40*/  FMUL.FTZ R0, R3, R0 ;  /* 0x0000000003007220 */ /* 0x001fcc0000410000 */
[----:B------:R-:W0:Y:S02]  /*3d50*/  MUFU.LG2 R0, R0 ;  /* 0x0000000000007308 */ /* 0x000e240000000c00 */
[----:B01----:R-:W-:-:S06]  /*3d60*/  FMUL.FTZ R18, R0, 0.69314718246459960938 ;  /* 0x3f31721800127820 */ /* 0x003fcc0000410000 */
.L_x_5362:
[----:B------:R-:W-:Y:S05]  /*3d70*/  BSYNC B0 ;  /* 0x0000000000007941 */ /* 0x000fea0003800000 */
.L_x_5361:
[----:B------:R-:W-:Y:S01]  /*3d80*/  IADD3 R0, R24, 0x180, RZ ;  /* 0x0000018018007810 */ /* 0x000fe20007ffe0ff */
[----:B------:R-:W-:Y:S03]  /*3d90*/  BSSY B0, `(.L_x_5365) ;  /* 0x000000f000007945 */ /* 0x000fe60003800000 */
[----:B------:R-:W-:-:S13]  /*3da0*/  ISETP.GE.AND P1, PT, R0, R17, PT ;  /* 0x000000110000720c */ /* 0x000fda0003f26270 */
[----:B------:R-:W-:Y:S05]  /*3db0*/  @P1 BRA `(.L_x_5366) ;  /* 0x000000c000001947 */ /* 0x000fea0003800000 */
[----:B---3-5:R-:W-:Y:S01]  /*3dc0*/  FSETP.GEU.FTZ.AND P1, PT, R22, c[0x0][0x168], PT ;  /* 0x00005a0016007a0b */ /* 0x028fe20003f3e000 */
[----:B------:R-:W-:-:S12]  /*3dd0*/  BSSY B1, `(.L_x_5367) ;  /* 0x0000005000017945 */ /* 0x000fd80003800000 */
[----:B------:R-:W-:Y:S05]  /*3de0*/  @!P1 BRA `(.L_x_5368) ;  /* 0x0000003000009947 */ /* 0x000fea0003800000 */
[----:B------:R-:W-:Y:S01]  /*3df0*/  FSETP.GT.FTZ.AND P1, PT, R22, c[0x0][0x16c], PT ;  /* 0x00005b0016007a0b */ /* 0x000fe20003f34000 */
[----:B------:R-:W-:-:S12]  /*3e00*/  IMAD.MOV.U32 R19, RZ, RZ, R22 ;  /* 0x000000ffff137224 */ /* 0x000fd800078e0016 */
[----:B------:R-:W-:Y:S02]  /*3e10*/  @P1 IMAD.MOV.U32 R19, RZ, RZ, c[0x0][0x16c] ;  /* 0x00005b00ff131624 */ /* 0x000fe400078e00ff */
.L_x_5368:
[----:B------:R-:W-:Y:S05]  /*3e20*/  BSYNC B1 ;  /* 0x0000000000017941 */ /* 0x000fea0003800000 */
.L_x_5367:
[----:B------:R-:W-:-:S06]  /*3e30*/  FADD.FTZ R0, -R19, 1 ;  /* 0x3f80000013007421 */ /* 0x000fcc0000010100 */
[----:B------:R-:W3:Y:S02]  /*3e40*/  MUFU.RCP R0, R0 ;  /* 0x0000000000007308 */ /* 0x000ee40000001000 */
[----:B---3--:R-:W-:-:S06]  /*3e50*/  FMUL.FTZ R19, R0, R19 ;  /* 0x0000001300137220 */ /* 0x008fcc0000410000 */
[----:B------:R-:W3:Y:S02]  /*3e60*/  MUFU.LG2 R19, R19 ;  /* 0x0000001300137308 */ /* 0x000ee40000000c00 */
[----:B---3--:R-:W-:-:S06]  /*3e70*/  FMUL.FTZ R22, R19, 0.69314718246459960938 ;  /* 0x3f31721813167820 */ /* 0x008fcc0000410000 */
.L_x_5366:
[----:B------:R-:W-:Y:S05]  /*3e80*/  BSYNC B0 ;  /* 0x0000000000007941 */ /* 0x000fea0003800000 */
.L_x_5365:
[----:B-----5:R-:W4:Y:S01]  /*3e90*/  LDC.U8 R23, c[0x0][0x194] ;  /* 0x00006500ff177b82 */ /* 0x020f220000000000 */
[----:B------:R-:W-:Y:S01]  /*3ea0*/  BSSY B6, `(.L_x_5369) ;  /* 0x0000101000067945 */ /* 0x000fe20003800000 */
[----:B------:R-:W-:Y:S05]  /*3eb0*/  @P0 BRA `(.L_x_5370) ;  /* 0x00000ff000000947 */ /* 0x000fea0003800000 */
[----:B----4-:R-:W-:Y:S01]  /*3ec0*/  PRMT R0, R23, 0x9910, RZ ;  /* 0x0000991017007816 */ /* 0x010fe200000000ff */
        /* <DEDUP_REMOVED lines=14> */
[----:B0-----:R-:W0:Y:S01]  /*3fb0*/  F2I.FTZ.TRUNC.NTZ R3, R4 ;  /* 0x0000000400037305 */ /* 0x001e22000021f100 */
[----:B------:R-:W-:Y:S01]  /*3fc0*/  IMAD.MOV.U32 R24, RZ, RZ, R26 ;  /* 0x000000ffff187224 */ /* 0x000fe200078e001a */
[----:B0-----:R0:W-:Y:S01]  /*3fd0*/  STG.E.U8 [R8.64], R3 ;  /* 0x0000000308007986 */ /* 0x0011e2000c101124 */
[----:B------:R-:W-:Y:S05]  /*3fe0*/  BRA `(.L_x_5370) ;  /* 0x00000ec000007947 */ /* 0x000fea0003800000 */
.L_x_5374:
[----:B------:R-:W4:Y:S01]  /*3ff0*/  F2I.S64.TRUNC R4, R4 ;  /* 0x0000000400047311 */ /* 0x000f22000020d900 */
[----:B------:R-:W-:Y:S02]  /*4000*/  IMAD.MOV.U32 R24, RZ, RZ, R26 ;  /* 0x000000ffff187224 */ /* 0x000fe400078e001a */
[----:B0---4-:R-:W-:-:S05]  /*4010*/  IMAD.MOV.U32 R3, RZ, RZ, R4 ;  /* 0x000000ffff037224 */ /* 0x011fca00078e0004 */
[----:B------:R0:W-:Y:S01]  /*4020*/  STG.E.U8 [R8.64], R3 ;  /* 0x0000000308007986 */ /* 0x0001e2000c101124 */
[----:B------:R-:W-:Y:S05]  /*4030*/  BRA `(.L_x_5370) ;  /* 0x00000e7000007947 */ /* 0x000fea0003800000 */
.L_x_5373:
[----:B------:R-:W-:-:S13]  /*4040*/  ISETP.NE.AND P0, PT, R0, 0x2, PT ;  /* 0x000000020000780c */ /* 0x000fda0003f05270 */
[----:B------:R-:W-:Y:S05]  /*4050*/  @!P0 BRA `(.L_x_5376) ;  /* 0x000000c000008947 */ /* 0x000fea0003800000 */
[----:B------:R-:W-:-:S13]  /*4060*/  ISETP.NE.AND P0, PT, R0, 0x3, PT ;  /* 0x000000030000780c */ /* 0x000fda0003f05270 */
[----:B------:R-:W-:Y:S05]  /*4070*/  @!P0 BRA `(.L_x_5377) ;  /* 0x0000006000008947 */ /* 0x000fea0003800000 */
[----:B------:R-:W-:-:S13]  /*4080*/  ISETP.NE.AND P0, PT, R0, 0x4, PT ;  /* 0x000000040000780c */ /* 0x000fda0003f05270 */
[----:B------:R-:W-:Y:S05]  /*4090*/  @P0 BRA `(.L_x_5375) ;  /* 0x00000c5000000947 */ /* 0x000fea0003800000 */
[----:B------:R-:W4:Y:S01]  /*40a0*/  F2I.S64.TRUNC R4, R4 ;  /* 0x0000000400047311 */ /* 0x000f22000020d900 */
[----:B------:R-:W-:Y:S01]  /*40b0*/  IMAD.MOV.U32 R24, RZ, RZ, R26 ;  /* 0x000000ffff187224 */ /* 0x000fe200078e001a */
[----:B----4-:R4:W-:Y:S01]  /*40c0*/  STG.E.64 [R8.64], R4 ;  /* 0x0000000408007986 */ /* 0x0109e2000c101b24 */
[----:B------:R-:W-:Y:S05]  /*40d0*/  BRA `(.L_x_5370) ;  /* 0x00000dd000007947 */ /* 0x000fea0003800000 */
.L_x_5377:
[----:B0-----:R-:W0:Y:S01]  /*40e0*/  F2I.FTZ.TRUNC.NTZ R3, R4 ;  /* 0x0000000400037305 */ /* 0x001e22000021f100 */
[----:B------:R-:W-:Y:S01]  /*40f0*/  IMAD.MOV.U32 R24, RZ, RZ, R26 ;  /* 0x000000ffff187224 */ /* 0x000fe200078e001a */
[----:B0-----:R0:W-:Y:S01]  /*4100*/  STG.E [R8.64], R3 ;  /* 0x0000000308007986 */ /* 0x0011e2000c101924 */
[----:B------:R-:W-:Y:S05]  /*4110*/  BRA `(.L_x_5370) ;  /* 0x00000d9000007947 */ /* 0x000fea0003800000 */
.L_x_5376:
[----:B0-----:R-:W0:Y:S01]  /*4120*/  F2I.FTZ.TRUNC.NTZ R3, R4 ;  /* 0x0000000400037305 */ /* 0x001e22000021f100 */
[----:B------:R-:W-:Y:S01]  /*4130*/  IMAD.MOV.U32 R24, RZ, RZ, R26 ;  /* 0x000000ffff187224 */ /* 0x000fe200078e001a */
[----:B0-----:R0:W-:Y:S01]  /*4140*/  STG.E.U16 [R8.64], R3 ;  /* 0x0000000308007986 */ /* 0x0011e2000c101524 */
[----:B------:R-:W-:Y:S05]  /*4150*/  BRA `(.L_x_5370) ;  /* 0x00000d5000007947 */ /* 0x000fea0003800000 */
.L_x_5372:
        /* <DEDUP_REMOVED lines=9> */
.L_x_5379:
[----:B------:R-:W-:Y:S01]  /*41f0*/  F2FP.PACK_AB R4, RZ, R4 ;  /* 0x00000004ff04723e */ /* 0x000fe200000000ff */
[----:B------:R-:W-:-:S04]  /*4200*/  IMAD.MOV.U32 R24, RZ, RZ, R26 ;  /* 0x000000ffff187224 */ /* 0x000fc800078e001a */
[----:B------:R4:W-:Y:S01]  /*4210*/  STG.E.U16 [R8.64], R4 ;  /* 0x0000000408007986 */ /* 0x0009e2000c101524 */
[----:B------:R-:W-:Y:S05]  /*4220*/  BRA `(.L_x_5370) ;  /* 0x00000c8000007947 */ /* 0x000fea0003800000 */
.L_x_5378:
        /* <DEDUP_REMOVED lines=10> */
.L_x_5381:
[----:B0-----:R-:W-:Y:S01]  /*42d0*/  F2FP.PACK_AB R3, RZ, R4 ;  /* 0x00000004ff03723e */ /* 0x001fe200000000ff */
[----:B------:R-:W-:-:S03]  /*42e0*/  IMAD.MOV.U32 R24, RZ, RZ, R26 ;  /* 0x000000ffff187224 */ /* 0x000fc600078e001a */
[----:B------:R-:W-:-:S05]  /*42f0*/  PRMT R3, R3, 0x5410, RZ ;  /* 0x0000541003037816 */ /* 0x000fca00000000ff */
[----:B------:R0:W-:Y:S01]  /*4300*/  STG.E [R8.64], R3 ;  /* 0x0000000308007986 */ /* 0x0001e2000c101924 */
[----:B------:R-:W-:Y:S05]  /*4310*/  BRA `(.L_x_5370) ;  /* 0x00000b9000007947 */ /* 0x000fea0003800000 */
.L_x_5380:
[----:B------:R-:W-:Y:S02]  /*4320*/  FMUL.FTZ R4, R4, 1 ;  /* 0x3f80000004047820 */ /* 0x000fe40000410000 */
[----:B------:R-:W-:-:S04]  /*4330*/  IMAD.MOV.U32 R24, RZ, RZ, R26 ;  /* 0x000000ffff187224 */ /* 0x000fc800078e001a */
[----:B------:R-:W4:Y:S02]  /*4340*/  F2F.F64.F32 R4, R4 ;  /* 0x0000000400047310 */ /* 0x000f240000201800 */
[----:B----4-:R4:W-:Y:S01]  /*4350*/  STG.E.64 [R8.64], R4 ;  /* 0x0000000408007986 */ /* 0x0109e2000c101b24 */
[----:B------:R-:W-:Y:S05]  /*4360*/  BRA `(.L_x_5370) ;  /* 0x00000b4000007947 */ /* 0x000fea0003800000 */
.L_x_5371:
        /* <DEDUP_REMOVED lines=10> */
[----:B0-----:R-:W-:-:S05]  /*4410*/  SEL R3, RZ, 0x1, !P0 ;  /* 0x00000001ff037807 */ /* 0x001fca0004000000 */
[----:B------:R0:W-:Y:S01]  /*4420*/  STG.E.U8 [R8.64], R3 ;  /* 0x0000000308007986 */ /* 0x0001e2000c101124 */
[----:B------:R-:W-:Y:S05]  /*4430*/  BRA `(.L_x_5370) ;  /* 0x00000a7000007947 */ /* 0x000fea0003800000 */
.L_x_5384:
[----:B------:R-:W-:Y:S01]  /*4440*/  FMUL.FTZ R4, R4, 1 ;  /* 0x3f80000004047820 */ /* 0x000fe20000410000 */
[----:B------:R-:W-:Y:S01]  /*4450*/  CS2R R6, SRZ ;  /* 0x0000000000067805 */ /* 0x000fe2000001ff00 */
[----:B------:R-:W-:-:S04]  /*4460*/  IMAD.MOV.U32 R24, RZ, RZ, R26 ;  /* 0x000000ffff187224 */ /* 0x000fc800078e001a */
[----:B------:R-:W4:Y:S02]  /*4470*/  F2F.F64.F32 R4, R4 ;  /* 0x0000000400047310 */ /* 0x000f240000201800 */
[----:B----4-:R4:W-:Y:S01]  /*4480*/  STG.E.128 [R8.64], R4 ;  /* 0x0000000408007986 */ /* 0x0109e2000c101d24 */
[----:B------:R-:W-:Y:S05]  /*4490*/  BRA `(.L_x_5370) ;  /* 0x00000a1000007947 */ /* 0x000fea0003800000 */
.L_x_5383:
        /* <DEDUP_REMOVED lines=15> */
[----:B0-----:R-:W-:-:S04]  /*4590*/  @P0 LOP3.LUT R3, R0, 0x1, RZ, 0xc0, !PT ;  /* 0x0000000100030812 */ /* 0x001fc800078ec0ff */
[----:B------:R-:W-:Y:S01]  /*45a0*/  @P0 IADD3 R0, R4, 0x407ffff, R3 ;  /* 0x0407ffff04000810 */ /* 0x000fe20007ffe003 */
[----:B------:R-:W-:-:S03]  /*45b0*/  @!P0 FADD.FTZ R3, R6, 16384 ;  /* 0x4680000006038421 */ /* 0x000fc60000010000 */
[----:B------:R-:W-:Y:S02]  /*45c0*/  @P0 SHF.R.U32.HI R0, RZ, 0x14, R0 ;  /* 0x00000014ff000819 */ /* 0x000fe40000011600 */
[----:B------:R-:W-:Y:S02]  /*45d0*/  @!P0 IADD3 R0, R3, -0x46800000, RZ ;  /* 0xb980000003008810 */ /* 0x000fe40007ffe0ff */
.L_x_5388:
[----:B------:R-:W-:Y:S05]  /*45e0*/  BSYNC B0 ;  /* 0x0000000000007941 */ /* 0x000fea0003800000 */
.L_x_5387:
[----:B------:R-:W-:Y:S01]  /*45f0*/  LOP3.LUT R5, R0, R5, RZ, 0xfc, !PT ;  /* 0x0000000500057212 */ /* 0x000fe200078efcff */
[----:B------:R-:W-:-:S04]  /*4600*/  IMAD.MOV.U32 R24, RZ, RZ, R26 ;  /* 0x000000ffff187224 */ /* 0x000fc800078e001a */
[----:B------:R4:W-:Y:S01]  /*4610*/  STG.E.U8 [R8.64], R5 ;  /* 0x0000000508007986 */ /* 0x0009e2000c101124 */
[----:B------:R-:W-:Y:S05]  /*4620*/  BRA `(.L_x_5370) ;  /* 0x0000088000007947 */ /* 0x000fea0003800000 */
.L_x_5386:
[----:B------:R-:W-:Y:S01]  /*4630*/  LOP3.LUT R5, R4, 0x7fffffff, RZ, 0xc0, !PT ;  /* 0x7fffffff04057812 */ /* 0x000fe200078ec0ff */
[----:B------:R-:W-:Y:S03]  /*4640*/  BSSY B0, `(.L_x_5389) ;  /* 0x000000e000007945 */ /* 0x000fe60003800000 */
[----:B------:R-:W-:-:S13]  /*4650*/  ISETP.GT.U32.AND P0, PT, R5, 0x477fffff, PT ;  /* 0x477fffff0500780c */ /* 0x000fda0003f04070 */
[----:B------:R-:W-:Y:S05]  /*4660*/  @P0 BRA `(.L_x_5390) ;  /* 0x0000008000000947 */ /* 0x000fea0003800000 */
[----:B------:R-:W-:-:S13]  /*4670*/  ISETP.GE.U32.AND P0, PT, R5, 0x38800000, PT ;  /* 0x388000000500780c */ /* 0x000fda0003f06070 */
[----:B------:R-:W-:-:S04]  /*4680*/  @P0 SHF.R.U32.HI R0, RZ, 0x15, R4 ;  /* 0x00000015ff000819 */ /* 0x000fc80000011604 */
[----:B0-----:R-:W-:-:S04]  /*4690*/  @P0 LOP3.LUT R3, R0, 0x1, RZ, 0xc0, !PT ;  /* 0x0000000100030812 */ /* 0x001fc800078ec0ff */
[----:B------:R-:W-:Y:S01]  /*46a0*/  @P0 IADD3 R0, R4, 0x80fffff, R3 ;  /* 0x080fffff04000810 */ /* 0x000fe20007ffe003 */
[----:B------:R-:W-:-:S03]  /*46b0*/  @!P0 FADD.FTZ R3, R5, 128 ;  /* 0x4300000005038421 */ /* 0x000fc60000010000 */
[----:B------:R-:W-:Y:S02]  /*46c0*/  @P0 SHF.R.U32.HI R0, RZ, 0x15, R0 ;  /* 0x00000015ff000819 */ /* 0x000fe40000011600 */
[----:B------:R-:W-:Y:S01]  /*46d0*/  @!P0 IADD3 R0, R3, -0x43000000, RZ ;  /* 0xbd00000003008810 */ /* 0x000fe20007ffe0ff */
[----:B------:R-:W-:Y:S05]  /*46e0*/  BRA `(.L_x_5391) ;  /* 0x0000003000007947 */ /* 0x000fea0003800000 */
.L_x_5390:
[----:B------:R-:W-:Y:S01]  /*46f0*/  IMAD.MOV.U32 R0, RZ, RZ, 0x7f ;  /* 0x0000007fff007424 */ /* 0x000fe200078e00ff */
[----:B------:R-:W-:-:S04]  /*4700*/  ISETP.GT.U32.AND P0, PT, R5, 0x7f800000, PT ;  /* 0x7f8000000500780c */ /* 0x000fc80003f04070 */
[----:B------:R-:W-:-:S04]  /*4710*/  SEL R0, R0, 0x7c, P0 ;  /* 0x0000007c00007807 */ /* 0x000fc80000000000 */
.L_x_5391:
[----:B------:R-:W-:Y:S05]  /*4720*/  BSYNC B0 ;  /* 0x0000000000007941 */ /* 0x000fea0003800000 */
.L_x_5389:
[----:B------:R-:W-:Y:S01]  /*4730*/  LOP3.LUT R4, R4, 0x80000000, RZ, 0xc0, !PT ;  /* 0x8000000004047812 */ /* 0x000fe200078ec0ff */
[----:B------:R-:W-:-:S03]  /*4740*/  IMAD.MOV.U32 R24, RZ, RZ, R26 ;  /* 0x000000ffff187224 */ /* 0x000fc600078e001a */
[----:B0-----:R-:W-:-:S04]  /*4750*/  SHF.R.U32.HI R3, RZ, 0x18, R4 ;  /* 0x00000018ff037819 */ /* 0x001fc80000011604 */
[----:B------:R-:W-:-:S05]  /*4760*/  LOP3.LUT R3, R0, R3, RZ, 0xfc, !PT ;  /* 0x0000000300037212 */ /* 0x000fca00078efcff */
[----:B------:R0:W-:Y:S01]  /*4770*/  STG.E.U8 [R8.64], R3 ;  /* 0x0000000308007986 */ /* 0x0001e2000c101124 */
[----:B------:R-:W-:Y:S05]  /*4780*/  BRA `(.L_x_5370) ;  /* 0x0000072000007947 */ /* 0x000fea0003800000 */
.L_x_5385:
[----:B------:R-:W-:Y:S01]  /*4790*/  F2FP.BF16.PACK_AB R4, RZ, R4 ;  /* 0x00000004ff04723e */ /* 0x000fe200000010ff */
[----:B------:R-:W-:-:S04]  /*47a0*/  IMAD.MOV.U32 R24, RZ, RZ, R26 ;  /* 0x000000ffff187224 */ /* 0x000fc800078e001a */
[----:B------:R4:W-:Y:S01]  /*47b0*/  STG.E.U16 [R8.64], R4 ;  /* 0x0000000408007986 */ /* 0x0009e2000c101524 */
[----:B------:R-:W-:Y:S05]  /*47c0*/  BRA `(.L_x_5370) ;  /* 0x000006e000007947 */ /* 0x000fea0003800000 */
.L_x_5382:
        /* <DEDUP_REMOVED lines=8> */
[----:B0-----:R-:W0:Y:S01]  /*4850*/  F2I.FTZ.U32.TRUNC.NTZ R3, R4 ;  /* 0x0000000400037305 */ /* 0x001e22000021f000 */
[----:B------:R-:W-:Y:S01]  /*4860*/  IMAD.MOV.U32 R24, RZ, RZ, R26 ;  /* 0x000000ffff187224 */ /* 0x000fe200078e001a */
[----:B0-----:R0:W-:Y:S01]  /*4870*/  STG.E.U16 [R8.64], R3 ;  /* 0x0000000308007986 */ /* 0x0011e2000c101524 */
[----:B------:R-:W-:Y:S05]  /*4880*/  BRA `(.L_x_5370) ;  /* 0x0000062000007947 */ /* 0x000fea0003800000 */
.L_x_5394:
[----:B------:R-:W-:Y:S01]  /*4890*/  LOP3.LUT R5, R4, 0x7fffffff, RZ, 0xc0, !PT ;  /* 0x7fffffff04057812 */ /* 0x000fe200078ec0ff */
[----:B------:R-:W-:Y:S01]  /*48a0*/  BSSY B0, `(.L_x_5395) ;  /* 0x0000013000007945 */ /* 0x000fe20003800000 */
[----:B------:R-:W-:Y:S02]  /*48b0*/  IMAD.MOV.U32 R0, RZ, RZ, 0x80 ;  /* 0x00000080ff007424 */ /* 0x000fe400078e00ff */
[----:B------:R-:W-:-:S13]  /*48c0*/  ISETP.GT.U32.AND P0, PT, R5, 0x437fffff, PT ;  /* 0x437fffff0500780c */ /* 0x000fda0003f04070 */
[----:B------:R-:W-:Y:S05]  /*48d0*/  @P0 BRA `(.L_x_5396) ;  /* 0x000000f000000947 */ /* 0x000fea0003800000 */
[----:B------:R-:W-:-:S13]  /*48e0*/  ISETP.GE.U32.AND P0, PT, R5, 0x3c000000, PT ;  /* 0x3c0000000500780c */ /* 0x000fda0003f06070 */
[----:B------:R-:W-:-:S04]  /*48f0*/  @P0 SHF.R.U32.HI R0, RZ, 0x14, R4 ;  /* 0x00000014ff000819 */ /* 0x000fc80000011604 */
[----:B0-----:R-:W-:-:S04]  /*4900*/  @P0 LOP3.LUT R3, R0, 0x1, RZ, 0xc0, !PT ;  /* 0x0000000100030812 */ /* 0x001fc800078ec0ff */
        /* <DEDUP_REMOVED lines=8> */
.L_x_5397:
[----:B------:R-:W-:-:S04]  /*4990*/  LOP3.LUT R4, R4, 0x80000000, RZ, 0xc0, !PT ;  /* 0x8000000004047812 */ /* 0x000fc800078ec0ff */
[----:B------:R-:W-:-:S04]  /*49a0*/  SHF.R.U32.HI R4, RZ, 0x18, R4 ;  /* 0x00000018ff047819 */ /* 0x000fc80000011604 */
[----:B------:R-:W-:-:S04]  /*49b0*/  LOP3.LUT R3, R3, R4, RZ, 0xfc, !PT ;  /* 0x0000000403037212 */ /* 0x000fc800078efcff */
[----:B------:R-:W-:Y:S02]  /*49c0*/  PRMT R0, R3, 0x7610, R0 ;  /* 0x0000761003007816 */ /* 0x000fe40000000000 */
.L_x_5396:
[----:B------:R-:W-:Y:S05]  /*49d0*/  BSYNC B0 ;  /* 0x0000000000007941 */ /* 0x000fea0003800000 */
.L_x_5395:
[----:B------:R4:W-:Y:S01]  /*49e0*/  STG.E.U8 [R8.64], R0 ;  /* 0x0000000008007986 */ /* 0x0009e2000c101124 */
[----:B------:R-:W-:Y:S01]  /*49f0*/  IMAD.MOV.U32 R24, RZ, RZ, R26 ;  /* 0x000000ffff187224 */ /* 0x000fe200078e001a */
[----:B------:R-:W-:Y:S05]  /*4a00*/  BRA `(.L_x_5370) ;  /* 0x000004a000007947 */ /* 0x000fea0003800000 */
.L_x_5393:
        /* <DEDUP_REMOVED lines=16> */
.L_x_5400:
[----:B------:R-:W-:-:S04]  /*4b10*/  LOP3.LUT R4, R4, 0x80000000, RZ, 0xc0, !PT ;  /* 0x8000000004047812 */ /* 0x000fc800078ec0ff */
[----:B------:R-:W-:-:S04]  /*4b20*/  SHF.R.U32.HI R4, RZ, 0x18, R4 ;  /* 0x00000018ff047819 */ /* 0x000fc80000011604 */
[----:B------:R-:W-:-:S04]  /*4b30*/  LOP3.LUT R3, R3, R4, RZ, 0xfc, !PT ;  /* 0x0000000403037212 */ /* 0x000fc800078efcff */
[----:B------:R-:W-:Y:S02]  /*4b40*/  PRMT R0, R3, 0x7610, R0 ;  /* 0x0000761003007816 */ /* 0x000fe40000000000 */
.L_x_5399:
[----:B------:R-:W-:Y:S05]  /*4b50*/  BSYNC B0 ;  /* 0x0000000000007941 */ /* 0x000fea0003800000 */
.L_x_5398:
[----:B------:R4:W-:Y:S01]  /*4b60*/  STG.E.U8 [R8.64], R0 ;  /* 0x0000000008007986 */ /* 0x0009e2000c101124 */
[----:B------:R-:W-:Y:S01]  /*4b70*/  IMAD.MOV.U32 R24, RZ, RZ, R26 ;  /* 0x000000ffff187224 */ /* 0x000fe200078e001a */
[----:B------:R-:W-:Y:S05]  /*4b80*/  BRA `(.L_x_5370) ;  /* 0x0000032000007947 */ /* 0x000fea0003800000 */
.L_x_5392:
        /* <DEDUP_REMOVED lines=9> */
[----:B0-----:R-:W-:-:S04]  /*4c20*/  LOP3.LUT R3, R5, 0xff, RZ, 0xc0, !PT ;  /* 0x000000ff05037812 */ /* 0x001fc800078ec0ff */
        /* <DEDUP_REMOVED lines=12> */
.L_x_5375:
[----:B------:R-:W-:Y:S01]  /*4cf0*/  MOV R14, 0x0 ;  /* 0x00000000000e7802 */ /* 0x000fe20000000f00 */
[----:B------:R-:W-:Y:S02]  /*4d00*/  IMAD.MOV.U32 R4, RZ, RZ, c[0x4][0x128] ;  /* 0x01004a00ff047624 */ /* 0x000fe400078e00ff */
[----:B------:R-:W-:Y:S02]  /*4d10*/  IMAD.MOV.U32 R5, RZ, RZ, c[0x4][0x12c] ;  /* 0x01004b00ff057624 */ /* 0x000fe400078e00ff */
[----:B------:R-:W-:Y:S01]  /*4d20*/  IMAD.MOV.U32 R6, RZ, RZ, c[0x4][0x130] ;  /* 0x01004c00ff067624 */ /* 0x000fe200078e00ff */
[----:B------:R-:W4:Y:S01]  /*4d30*/  LDC.64 R14, c[0x4][R14] ;  /* 0x010000000e0e7b82 */ /* 0x000f220000000a00 */
[----:B------:R-:W-:Y:S02]  /*4d40*/  IMAD.MOV.U32 R7, RZ, RZ, c[0x4][0x134] ;  /* 0x01004d00ff077624 */ /* 0x000fe400078e00ff */
[----:B------:R-:W-:-:S02]  /*4d50*/  IMAD.MOV.U32 R8, RZ, RZ, 0x65 ;  /* 0x00000065ff087424 */ /* 0x000fc400078e00ff */
[----:B------:R-:W-:Y:S02]  /*4d60*/  IMAD.MOV.U32 R10, RZ, RZ, c[0x4][0x20] ;  /* 0x01000800ff0a7624 */ /* 0x000fe400078e00ff */
[----:B------:R-:W-:Y:S02]  /*4d70*/  IMAD.MOV.U32 R11, RZ, RZ, c[0x4][0x24] ;  /* 0x01000900ff0b7624 */ /* 0x000fe400078e00ff */
[----:B------:R-:W-:Y:S02]  /*4d80*/  IMAD.MOV.U32 R12, RZ, RZ, 0x1 ;  /* 0x00000001ff0c7424 */ /* 0x000fe400078e00ff */
[----:B------:R-:W-:Y:S02]  /*4d90*/  IMAD.MOV.U32 R13, RZ, RZ, RZ ;  /* 0x000000ffff0d7224 */ /* 0x000fe400078e00ff */
[----:B------:R-:W-:Y:S01]  /*4da0*/  LEPC R20 ;  /* 0x000000000014734e */ /* 0x000fe20000000000 */
[----:B0-----:R-:W-:Y:S02]  /*4db0*/  MOV R3, 0x4e20 ;  /* 0x00004e2000037802 */ /* 0x001fe40000000f00 */
[----:B------:R-:W-:Y:S02]  /*4dc0*/  MOV R0, 0x4da0 ;  /* 0x00004da000007802 */ /* 0x000fe40000000f00 */
[----:B------:R-:W-:-:S02]  /*4dd0*/  MOV R9, 0x0 ;  /* 0x0000000000097802 */ /* 0x000fc40000000f00 */
[----:B------:R-:W-:Y:S02]  /*4de0*/  MOV R19, 0x0 ;  /* 0x0000000000137802 */ /* 0x000fe40000000f00 */
[----:B------:R-:W-:-:S04]  /*4df0*/  IADD3 R20, P0, P1, -R0, R3, R20 ;  /* 0x0000000300147210 */ /* 0x000fc8000791e114 */
[----:B------:R-:W-:-:S04]  /*4e00*/  IADD3.X R21, ~R19, R9, R21, P0, P1 ;  /* 0x0000000913157210 */ /* 0x000fc800007e2515 */
[----:B-1234-:R-:W-:Y:S05]  /*4e10*/  CALL.ABS.NOINC R14 ;  /* 0x000000000e007343 */ /* 0x01efea0003c00000 */
[----:B------:R-:W-:Y:S01]  /*4e20*/  IMAD.MOV.U32 R24, RZ, RZ, R26 ;  /* 0x000000ffff187224 */ /* 0x000fe200078e001a */
[----:B------:R-:W-:Y:S05]  /*4e30*/  BRA `(.L_x_5370) ;  /* 0x0000007000007947 */ /* 0x000fea0003800000 */
.L_x_5402:
[----:B------:R-:W4:Y:S01]  /*4e40*/  F2I.U64.TRUNC R4, R4 ;  /* 0x0000000400047311 */ /* 0x000f22000020d800 */
[----:B------:R-:W-:Y:S01]  /*4e50*/  IMAD.MOV.U32 R24, RZ, RZ, R26 ;  /* 0x000000ffff187224 */ /* 0x000fe200078e001a */
[----:B----4-:R4:W-:Y:S01]  /*4e60*/  STG.E.64 [R8.64], R4 ;  /* 0x0000000408007986 */ /* 0x0109e2000c101b24 */
[----:B------:R-:W-:Y:S05]  /*4e70*/  BRA `(.L_x_5370) ;  /* 0x0000003000007947 */ /* 0x000fea0003800000 */
.L_x_5401:
[----:B0-----:R-:W0:Y:S01]  /*4e80*/  F2I.FTZ.U32.TRUNC.NTZ R3, R4 ;  /* 0x0000000400037305 */ /* 0x001e22000021f000 */
[----:B------:R-:W-:Y:S01]  /*4e90*/  IMAD.MOV.U32 R24, RZ, RZ, R26 ;  /* 0x000000ffff187224 */ /* 0x000fe200078e001a */
[----:B0-----:R0:W-:Y:S06]  /*4ea0*/  STG.E [R8.64], R3 ;  /* 0x0000000308007986 */ /* 0x0011ec000c101924 */
.L_x_5370:
[----:B------:R-:W-:Y:S05]  /*4eb0*/  BSYNC B6 ;  /* 0x0000000000067941 */ /* 0x000fea0003800000 */
.L_x_5369:
[----:B------:R-:W-:Y:S01]  /*4ec0*/  ISETP.GE.AND P0, PT, R24, R17, PT ;  /* 0x000000111800720c */ /* 0x000fe20003f06270 */
[----:B------:R-:W-:-:S12]  /*4ed0*/  BSSY B6, `(.L_x_5403) ;  /* 0x00001da000067945 */ /* 0x000fd80003800000 */
[----:B------:R-:W-:Y:S05]  /*4ee0*/  @P0 BRA `(.L_x_5404) ;  /* 0x00001d8000000947 */ /* 0x000fea0003800000 */
[----:B----4-:R-:W-:Y:S01]  /*4ef0*/  IMAD R0, R16, 0x200, R24 ;  /* 0x0000020010007824 */ /* 0x010fe200078e0218 */
        /* <DEDUP_REMOVED lines=18> */
.L_x_5408:
[----:B------:R-:W0:Y:S02]  /*5020*/  F2I.S64.TRUNC R2, R2 ;  /* 0x0000000200027311 */ /* 0x000e24000020d900 */
[----:B0-----:R-:W-:-:S05]  /*5030*/  IMAD.MOV.U32 R5, RZ, RZ, R2 ;  /* 0x000000ffff057224 */ /* 0x001fca00078e0002 */
[----:B------:R0:W-:Y:S01]  /*5040*/  STG.E.U8 [R8.64], R5 ;  /* 0x0000000508007986 */ /* 0x0001e2000c101124 */
[----:B------:R-:W-:Y:S05]  /*5050*/  BRA `(.L_x_5410) ;  /* 0x00000d3000007947 */ /* 0x000fea0003800000 */
.L_x_5407:
        /* <DEDUP_REMOVED lines=9> */
.L_x_5412:
[----:B------:R-:W0:Y:S02]  /*50f0*/  F2I.FTZ.TRUNC.NTZ R3, R2 ;  /* 0x0000000200037305 */ /* 0x000e24000021f100 */
[----:B0-----:R0:W-:Y:S01]  /*5100*/  STG.E [R8.64], R3 ;  /* 0x0000000308007986 */ /* 0x0011e2000c101924 */
[----:B------:R-:W-:Y:S05]  /*5110*/  BRA `(.L_x_5410) ;  /* 0x00000c7000007947 */ /* 0x000fea0003800000 */
.L_x_5411:
[----:B------:R-:W0:Y:S02]  /*5120*/  F2I.FTZ.TRUNC.NTZ R3, R2 ;  /* 0x0000000200037305 */ /* 0x000e24000021f100 */
[----:B0-----:R0:W-:Y:S01]  /*5130*/  STG.E.U16 [R8.64], R3 ;  /* 0x0000000308007986 */ /* 0x0011e2000c101524 */
[----:B------:R-:W-:Y:S05]  /*5140*/  BRA `(.L_x_5410) ;  /* 0x00000c4000007947 */ /* 0x000fea0003800000 */
.L_x_5406:
        /* <DEDUP_REMOVED lines=8> */
.L_x_5414:
[----:B------:R-:W-:-:S05]  /*51d0*/  F2FP.PACK_AB R2, RZ, R2 ;  /* 0x00000002ff02723e */ /* 0x000fca00000000ff */
[----:B------:R0:W-:Y:S01]  /*51e0*/  STG.E.U16 [R8.64], R2 ;  /* 0x0000000208007986 */ /* 0x0001e2000c101524 */
[----:B------:R-:W-:Y:S05]  /*51f0*/  BRA `(.L_x_5410) ;  /* 0x00000b9000007947 */ /* 0x000fea0003800000 */
.L_x_5413:
        /* <DEDUP_REMOVED lines=9> */
.L_x_5416:
[----:B------:R-:W-:-:S04]  /*5290*/  F2FP.PACK_AB R3, RZ, R2 ;  /* 0x00000002ff03723e */ /* 0x000fc800000000ff */
[----:B------:R-:W-:-:S05]  /*52a0*/  PRMT R3, R3, 0x5410, RZ ;  /* 0x0000541003037816 */ /* 0x000fca00000000ff */
[----:B------:R0:W-:Y:S01]  /*52b0*/  STG.E [R8.64], R3 ;  /* 0x0000000308007986 */ /* 0x0001e2000c101924 */
[----:B------:R-:W-:Y:S05]  /*52c0*/  BRA `(.L_x_5410) ;  /* 0x00000ac000007947 */ /* 0x000fea0003800000 */
.L_x_5415:
[----:B------:R-:W-:-:S06]  /*52d0*/  FMUL.FTZ R2, R2, 1 ;  /* 0x3f80000002027820 */ /* 0x000fcc0000410000 */
[----:B------:R-:W0:Y:S02]  /*52e0*/  F2F.F64.F32 R2, R2 ;  /* 0x0000000200027310 */ /* 0x000e240000201800 */
[----:B0-----:R0:W-:Y:S01]  /*52f0*/  STG.E.64 [R8.64], R2 ;  /* 0x0000000208007986 */ /* 0x0011e2000c101b24 */
[----:B------:R-:W-:Y:S05]  /*5300*/  BRA `(.L_x_5410) ;  /* 0x00000a8000007947 */ /* 0x000fea0003800000 */
.L_x_5405:
        /* <DEDUP_REMOVED lines=12> */
.L_x_5419:
[----:B------:R-:W-:Y:S01]  /*53d0*/  FMUL.FTZ R4, R2, 1 ;  /* 0x3f80000002047820 */ /* 0x000fe20000410000 */
[----:B------:R-:W-:-:S05]  /*53e0*/  CS2R R6, SRZ ;  /* 0x0000000000067805 */ /* 0x000fca000001ff00 */
[----:B------:R-:W0:Y:S02]  /*53f0*/  F2F.F64.F32 R4, R4 ;  /* 0x0000000400047310 */ /* 0x000e240000201800 */
[----:B0-----:R0:W-:Y:S01]  /*5400*/  STG.E.128 [R8.64], R4 ;  /* 0x0000000408007986 */ /* 0x0011e2000c101d24 */
[----:B------:R-:W-:Y:S05]  /*5410*/  BRA `(.L_x_5410) ;  /* 0x0000097000007947 */ /* 0x000fea0003800000 */
.L_x_5418:
        /* <DEDUP_REMOVED lines=20> */
.L_x_5423:
[----:B------:R-:W-:Y:S05]  /*5560*/  BSYNC B0 ;  /* 0x0000000000007941 */ /* 0x000fea0003800000 */
.L_x_5422:
[----:B------:R-:W-:-:S05]  /*5570*/  LOP3.LUT R5, R0, R5, RZ, 0xfc, !PT ;  /* 0x0000000500057212 */ /* 0x000fca00078efcff */
[----:B------:R0:W-:Y:S01]  /*5580*/  STG.E.U8 [R8.64], R5 ;  /* 0x0000000508007986 */ /* 0x0001e2000c101124 */
[----:B------:R-:W-:Y:S05]  /*5590*/  BRA `(.L_x_5410) ;  /* 0x000007f000007947 */ /* 0x000fea0003800000 */
.L_x_5421:
        /* <DEDUP_REMOVED lines=12> */
.L_x_5425:
[----:B------:R-:W-:Y:S01]  /*5660*/  IMAD.MOV.U32 R0, RZ, RZ, 0x7f ;  /* 0x0000007fff007424 */ /* 0x000fe200078e00ff */
[----:B------:R-:W-:-:S04]  /*5670*/  ISETP.GT.U32.AND P0, PT, R4, 0x7f800000, PT ;  /* 0x7f8000000400780c */ /* 0x000fc80003f04070 */
[----:B------:R-:W-:-:S04]  /*5680*/  SEL R0, R0, 0x7c, P0 ;  /* 0x0000007c00007807 */ /* 0x000fc80000000000 */
.L_x_5426:
[----:B------:R-:W-:Y:S05]  /*5690*/  BSYNC B0 ;  /* 0x0000000000007941 */ /* 0x000fea0003800000 */
.L_x_5424:
[----:B------:R-:W-:-:S04]  /*56a0*/  LOP3.LUT R2, R2, 0x80000000, RZ, 0xc0, !PT ;  /* 0x8000000002027812 */ /* 0x000fc800078ec0ff */
[----:B------:R-:W-:-:S04]  /*56b0*/  SHF.R.U32.HI R3, RZ, 0x18, R2 ;  /* 0x00000018ff037819 */ /* 0x000fc80000011602 */
[----:B------:R-:W-:-:S05]  /*56c0*/  LOP3.LUT R3, R0, R3, RZ, 0xfc, !PT ;  /* 0x0000000300037212 */ /* 0x000fca00078efcff */
[----:B------:R0:W-:Y:S01]  /*56d0*/  STG.E.U8 [R8.64], R3 ;  /* 0x0000000308007986 */ /* 0x0001e2000c101124 */
[----:B------:R-:W-:Y:S05]  /*56e0*/  BRA `(.L_x_5410) ;  /* 0x000006a000007947 */ /* 0x000fea0003800000 */
.L_x_5420:
[----:B------:R-:W-:-:S05]  /*56f0*/  F2FP.BF16.PACK_AB R2, RZ, R2 ;  /* 0x00000002ff02723e */ /* 0x000fca00000010ff */
[----:B------:R0:W-:Y:S01]  /*5700*/  STG.E.U16 [R8.64], R2 ;  /* 0x0000000208007986 */ /* 0x0001e2000c101524 */
[----:B------:R-:W-:Y:S05]  /*5710*/  BRA `(.L_x_5410) ;  /* 0x0000067000007947 */ /* 0x000fea0003800000 */
.L_x_5417:
        /* <DEDUP_REMOVED lines=11> */
.L_x_5429:
        /* <DEDUP_REMOVED lines=16> */
.L_x_5432:
[----:B------:R-:W-:-:S04]  /*58d0*/  LOP3.LUT R2, R2, 0x80000000, RZ, 0xc0, !PT ;  /* 0x8000000002027812 */ /* 0x000fc800078ec0ff */
[----:B------:R-:W-:-:S04]  /*58e0*/  SHF.R.U32.HI R3, RZ, 0x18, R2 ;  /* 0x00000018ff037819 */ /* 0x000fc80000011602 */
[----:B------:R-:W-:-:S04]  /*58f0*/  LOP3.LUT R0, R0, R3, RZ, 0xfc, !PT ;  /* 0x0000000300007212 */ /* 0x000fc800078efcff */
[----:B------:R-:W-:Y:S02]  /*5900*/  PRMT R4, R0, 0x7610, R4 ;  /* 0x0000761000047816 */ /* 0x000fe40000000004 */
.L_x_5431:
[----:B------:R-:W-:Y:S05]  /*5910*/  BSYNC B0 ;  /* 0x0000000000007941 */ /* 0x000fea0003800000 */
.L_x_5430:
[----:B------:R0:W-:Y:S01]  /*5920*/  STG.E.U8 [R8.64], R4 ;  /* 0x0000000408007986 */ /* 0x0001e2000c101124 */
[----:B------:R-:W-:Y:S05]  /*5930*/  BRA `(.L_x_5410) ;  /* 0x0000045000007947 */ /* 0x000fea0003800000 */
.L_x_5428:
        /* <DEDUP_REMOVED lines=16> */
.L_x_5435:
[----:B------:R-:W-:-:S04]  /*5a40*/  LOP3.LUT R2, R2, 0x80000000, RZ, 0xc0, !PT ;  /* 0x8000000002027812 */ /* 0x000fc800078ec0ff */
[----:B------:R-:W-:-:S04]  /*5a50*/  SHF.R.U32.HI R3, RZ, 0x18, R2 ;  /* 0x00000018ff037819 */ /* 0x000fc80000011602 */
[----:B------:R-:W-:-:S04]  /*5a60*/  LOP3.LUT R0, R0, R3, RZ, 0xfc, !PT ;  /* 0x0000000300007212 */ /* 0x000fc800078efcff */
[----:B------:R-:W-:Y:S02]  /*5a70*/  PRMT R4, R0, 0x7610, R4 ;  /* 0x0000761000047816 */ /* 0x000fe40000000004 */
.L_x_5434:
[----:B------:R-:W-:Y:S05]  /*5a80*/  BSYNC B0 ;  /* 0x0000000000007941 */ /* 0x000fea0003800000 */
.L_x_5433:
[----:B------:R0:W-:Y:S01]  /*5a90*/  STG.E.U8 [R8.64], R4 ;  /* 0x0000000408007986 */ /* 0x0001e2000c101124 */
[----:B------:R-:W-:Y:S05]  /*5aa0*/  BRA `(.L_x_5410) ;  /* 0x000002e000007947 */ /* 0x000fea0003800000 */
.L_x_5427:
        /* <DEDUP_REMOVED lines=21> */
.L_x_5409:
        /* <DEDUP_REMOVED lines=20> */
.L_x_5437:
[----:B------:R-:W0:Y:S02]  /*5d40*/  F2I.U64.TRUNC R2, R2 ;  /* 0x0000000200027311 */ /* 0x000e24000020d800 */
[----:B0-----:R0:W-:Y:S01]  /*5d50*/  STG.E.64 [R8.64], R2 ;  /* 0x0000000208007986 */ /* 0x0011e2000c101b24 */
[----:B------:R-:W-:Y:S05]  /*5d60*/  BRA `(.L_x_5410) ;  /* 0x0000002000007947 */ /* 0x000fea0003800000 */
.L_x_5436:
[----:B------:R-:W0:Y:S02]  /*5d70*/  F2I.FTZ.U32.TRUNC.NTZ R3, R2 ;  /* 0x0000000200037305 */ /* 0x000e24000021f000 */
[----:B0-----:R0:W-:Y:S02]  /*5d80*/  STG.E [R8.64], R3 ;  /* 0x0000000308007986 */ /* 0x0011e4000c101924 */
.L_x_5410:
        /* <DEDUP_REMOVED lines=22> */
.L_x_5441:
[----:B-1----:R-:W0:Y:S02]  /*5ef0*/  F2I.S64.TRUNC R18, R18 ;  /* 0x0000001200127311 */ /* 0x002e24000020d900 */
[----:B0-----:R-:W-:-:S05]  /*5f00*/  IMAD.MOV.U32 R5, RZ, RZ, R18 ;  /* 0x000000ffff057224 */ /* 0x001fca00078e0012 */
[----:B------:R0:W-:Y:S01]  /*5f10*/  STG.E.U8 [R2.64], R5 ;  /* 0x0000000502007986 */ /* 0x0001e2000c101124 */
[----:B------:R-:W-:Y:S05]  /*5f20*/  BRA `(.L_x_5443) ;  /* 0x00000d3000007947 */ /* 0x000fea0003800000 */
.L_x_5440:
[----:B------:R-:W-:-:S13]  /*5f30*/  ISETP.NE.AND P0, PT, R0, 0x2, PT ;  /* 0x000000020000780c */ /* 0x000fda0003f05270 */
[----:B------:R-:W-:Y:S05]  /*5f40*/  @!P0 BRA `(.L_x_5444) ;  /* 0x000000a000008947 */ /* 0x000fea0003800000 */
[----:B------:R-:W-:-:S13]  /*5f50*/  ISETP.NE.AND P0, PT, R0, 0x3, PT ;  /* 0x000000030000780c */ /* 0x000fda0003f05270 */
[----:B------:R-:W-:Y:S05]  /*5f60*/  @!P0 BRA `(.L_x_5445) ;  /* 0x0000005000008947 */ /* 0x000fea0003800000 */
[----:B------:R-:W-:-:S13]  /*5f70*/  ISETP.NE.AND P0, PT, R0, 0x4, PT ;  /* 0x000000040000780c */ /* 0x000fda0003f05270 */
[----:B------:R-:W-:Y:S05]  /*5f80*/  @P0 BRA `(.L_x_5442) ;  /* 0x00000b4000000947 */ /* 0x000fea0003800000 */
[----:B-1----:R-:W0:Y:S02]  /*5f90*/  F2I.S64.TRUNC R18, R18 ;  /* 0x0000001200127311 */ /* 0x002e24000020d900 */
[----:B0-----:R0:W-:Y:S01]  /*5fa0*/  STG.E.64 [R2.64], R18 ;  /* 0x0000001202007986 */ /* 0x0011e2000c101b24 */
[----:B------:R-:W-:Y:S05]  /*5fb0*/  BRA `(.L_x_5443) ;  /* 0x00000ca000007947 */ /* 0x000fea0003800000 */
.L_x_5445:
[----:B-1----:R-:W0:Y:S02]  /*5fc0*/  F2I.FTZ.TRUNC.NTZ R5, R18 ;  /* 0x0000001200057305 */ /* 0x002e24000021f100 */
[----:B0-----:R0:W-:Y:S01]  /*5fd0*/  STG.E [R2.64], R5 ;  /* 0x0000000502007986 */ /* 0x0011e2000c101924 */
[----:B------:R-:W-:Y:S05]  /*5fe0*/  BRA `(.L_x_5443) ;  /* 0x00000c7000007947 */ /* 0x000fea0003800000 */
.L_x_5444:
[----:B-1----:R-:W0:Y:S02]  /*5ff0*/  F2I.FTZ.TRUNC.NTZ R5, R18 ;  /* 0x0000001200057305 */ /* 0x002e24000021f100 */
[----:B0-----:R0:W-:Y:S01]  /*6000*/  STG.E.U16 [R2.64], R5 ;  /* 0x0000000502007986 */ /* 0x0011e2000c101524 */
[----:B------:R-:W-:Y:S05]  /*6010*/  BRA `(.L_x_5443) ;  /* 0x00000c4000007947 */ /* 0x000fea0003800000 */
.L_x_5439:
        /* <DEDUP_REMOVED lines=8> */
.L_x_5447:
[----:B-1----:R-:W-:-:S05]  /*60a0*/  F2FP.PACK_AB R18, RZ, R18 ;  /* 0x00000012ff12723e */ /* 0x002fca00000000ff */
[----:B------:R0:W-:Y:S01]  /*60b0*/  STG.E.U16 [R2.64], R18 ;  /* 0x0000001202007986 */ /* 0x0001e2000c101524 */
[----:B------:R-:W-:Y:S05]  /*60c0*/  BRA `(.L_x_5443) ;  /* 0x00000b9000007947 */ /* 0x000fea0003800000 */
.L_x_5446:
[----:B------:R-:W-:-:S13]  /*60d0*/  ISETP.NE.AND P0, PT, R0, 0x7, PT ;  /* 0x000000070000780c */ /* 0x000fda0003f05270 */
[----:B------:R-:W-:Y:S05]  /*60e0*/  @!P0 BRA `(.L_x_5448) ;  /* 0x000000b000008947 */ /* 0x000fea0003800000 */
[----:B------:R-:W-:-:S13]  /*60f0*/  ISETP.NE.AND P0, PT, R0, 0x8, PT ;  /* 0x000000080000780c */ /* 0x000fda0003f05270 */
[----:B------:R-:W-:Y:S05]  /*6100*/  @!P0 BRA `(.L_x_5449) ;  /* 0x0000005000008947 */ /* 0x000fea0003800000 */
[----:B------:R-:W-:-:S13]  /*6110*/  ISETP.NE.AND P0, PT, R0, 0x9, PT ;  /* 0x000000090000780c */ /* 0x000fda0003f05270 */
[----:B------:R-:W-:Y:S05]  /*6120*/  @P0 BRA `(.L_x_5442) ;  /* 0x000009a000000947 */ /* 0x000fea0003800000 */
[----:B------:R-:W-:-:S05]  /*6130*/  IMAD.MOV.U32 R19, RZ, RZ, RZ ;  /* 0x000000ffff137224 */ /* 0x000fca00078e00ff */
[----:B-1----:R0:W-:Y:S01]  /*6140*/  STG.E.64 [R2.64], R18 ;  /* 0x0000001202007986 */ /* 0x0021e2000c101b24 */
[----:B------:R-:W-:Y:S05]  /*6150*/  BRA `(.L_x_5443) ;  /* 0x00000b0000007947 */ /* 0x000fea0003800000 */
.L_x_5449:
[----:B-1----:R-:W-:-:S04]  /*6160*/  F2FP.PACK_AB R5, RZ, R18 ;  /* 0x00000012ff05723e */ /* 0x002fc800000000ff */
[----:B------:R-:W-:-:S05]  /*6170*/  PRMT R5, R5, 0x5410, RZ ;  /* 0x0000541005057816 */ /* 0x000fca00000000ff */
[----:B------:R0:W-:Y:S01]  /*6180*/  STG.E [R2.64], R5 ;  /* 0x0000000502007986 */ /* 0x0001e2000c101924 */
[----:B------:R-:W-:Y:S05]  /*6190*/  BRA `(.L_x_5443) ;  /* 0x00000ac000007947 */ /* 0x000fea0003800000 */
.L_x_5448:
[----:B-1----:R-:W-:-:S06]  /*61a0*/  FMUL.FTZ R4, R18, 1 ;  /* 0x3f80000012047820 */ /* 0x002fcc0000410000 */
[----:B------:R-:W0:Y:S02]  /*61b0*/  F2F.F64.F32 R4, R4 ;  /* 0x0000000400047310 */ /* 0x000e240000201800 */
[----:B0-----:R0:W-:Y:S01]  /*61c0*/  STG.E.64 [R2.64], R4 ;  /* 0x0000000402007986 */ /* 0x0011e2000c101b24 */
[----:B------:R-:W-:Y:S05]  /*61d0*/  BRA `(.L_x_5443) ;  /* 0x00000a8000007947 */ /* 0x000fea0003800000 */
.L_x_5438:
        /* <DEDUP_REMOVED lines=12> */
.L_x_5452:
[----:B-1----:R-:W-:Y:S01]  /*62a0*/  FMUL.FTZ R4, R18, 1 ;  /* 0x3f80000012047820 */ /* 0x002fe20000410000 */
[----:B------:R-:W-:-:S05]  /*62b0*/  CS2R R6, SRZ ;  /* 0x0000000000067805 */ /* 0x000fca000001ff00 */
[----:B------:R-:W0:Y:S02]  /*62c0*/  F2F.F64.F32 R4, R4 ;  /* 0x0000000400047310 */ /* 0x000e240000201800 */
[----:B0-----:R0:W-:Y:S01]  /*62d0*/  STG.E.128 [R2.64], R4 ;  /* 0x0000000402007986 */ /* 0x0011e2000c101d24 */
[----:B------:R-:W-:Y:S05]  /*62e0*/  BRA `(.L_x_5443) ;  /* 0x0000097000007947 */ /* 0x000fea0003800000 */
.L_x_5451:
        /* <DEDUP_REMOVED lines=20> */
.L_x_5456:
[----:B------:R-:W-:Y:S05]  /*6430*/  BSYNC B0 ;  /* 0x0000000000007941 */ /* 0x000fea0003800000 */
.L_x_5455:
[----:B------:R-:W-:-:S05]  /*6440*/  LOP3.LUT R7, R0, R7, RZ, 0xfc, !PT ;  /* 0x0000000700077212 */ /* 0x000fca00078efcff */
[----:B------:R0:W-:Y:S01]  /*6450*/  STG.E.U8 [R2.64], R7 ;  /* 0x0000000702007986 */ /* 0x0001e2000c101124 */
[----:B------:R-:W-:Y:S05]  /*6460*/  BRA `(.L_x_5443) ;  /* 0x000007f000007947 */ /* 0x000fea0003800000 */
.L_x_5454:
[----:B-1----:R-:W-:Y:S01]  /*6470*/  LOP3.LUT R4, R18, 0x7fffffff, RZ, 0xc0, !PT ;  /* 0x7fffffff12047812 */ /* 0x002fe200078ec0ff */
        /* <DEDUP_REMOVED lines=11> */
.L_x_5458:
[----:B------:R-:W-:Y:S01]  /*6530*/  IMAD.MOV.U32 R0, RZ, RZ, 0x7f ;  /* 0x0000007fff007424 */ /* 0x000fe200078e00ff */
[----:B------:R-:W-:-:S04]  /*6540*/  ISETP.GT.U32.AND P0, PT, R4, 0x7f800000, PT ;  /* 0x7f8000000400780c */ /* 0x000fc80003f04070 */
[----:B------:R-:W-:-:S04]  /*6550*/  SEL R0, R0, 0x7c, P0 ;  /* 0x0000007c00007807 */ /* 0x000fc80000000000 */
.L_x_5459:
[----:B------:R-:W-:Y:S05]  /*6560*/  BSYNC B0 ;  /* 0x0000000000007941 */ /* 0x000fea0003800000 */
.L_x_5457:
[----:B------:R-:W-:-:S04]  /*6570*/  LOP3.LUT R18, R18, 0x80000000, RZ, 0xc0, !PT ;  /* 0x8000000012127812 */ /* 0x000fc800078ec0ff */
[----:B------:R-:W-:-:S04]  /*6580*/  SHF.R.U32.HI R5, RZ, 0x18, R18 ;  /* 0x00000018ff057819 */ /* 0x000fc80000011612 */
[----:B------:R-:W-:-:S05]  /*6590*/  LOP3.LUT R5, R0, R5, RZ, 0xfc, !PT ;  /* 0x0000000500057212 */ /* 0x000fca00078efcff */
[----:B------:R0:W-:Y:S01]  /*65a0*/  STG.E.U8 [R2.64], R5 ;  /* 0x0000000502007986 */ /* 0x0001e2000c101124 */
[----:B------:R-:W-:Y:S05]  /*65b0*/  BRA `(.L_x_5443) ;  /* 0x000006a000007947 */ /* 0x000fea0003800000 */
.L_x_5453:
[----:B-1----:R-:W-:-:S05]  /*65c0*/  F2FP.BF16.PACK_AB R18, RZ, R18 ;  /* 0x00000012ff12723e */ /* 0x002fca00000010ff */
[----:B------:R0:W-:Y:S01]  /*65d0*/  STG.E.U16 [R2.64], R18 ;  /* 0x0000001202007986 */ /* 0x0001e2000c101524 */
[----:B------:R-:W-:Y:S05]  /*65e0*/  BRA `(.L_x_5443) ;  /* 0x0000067000007947 */ /* 0x000fea0003800000 */
.L_x_5450:
        /* <DEDUP_REMOVED lines=11> */
.L_x_5462:
        /* <DEDUP_REMOVED lines=16> */
.L_x_5465:
[----:B------:R-:W-:-:S04]  /*67a0*/  LOP3.LUT R18, R18, 0x80000000, RZ, 0xc0, !PT ;  /* 0x8000000012127812 */ /* 0x000fc800078ec0ff */
[----:B------:R-:W-:-:S04]  /*67b0*/  SHF.R.U32.HI R5, RZ, 0x18, R18 ;  /* 0x00000018ff057819 */ /* 0x000fc80000011612 */
[----:B------:R-:W-:-:S04]  /*67c0*/  LOP3.LUT R4, R4, R5, RZ, 0xfc, !PT ;  /* 0x0000000504047212 */ /* 0x000fc800078efcff */
[----:B------:R-:W-:Y:S02]  /*67d0*/  PRMT R0, R4, 0x7610, R0 ;  /* 0x0000761004007816 */ /* 0x000fe40000000000 */
.L_x_5464:
[----:B------:R-:W-:Y:S05]  /*67e0*/  BSYNC B0 ;  /* 0x0000000000007941 */ /* 0x000fea0003800000 */
.L_x_5463:
[----:B------:R0:W-:Y:S01]  /*67f0*/  STG.E.U8 [R2.64], R0 ;  /* 0x0000000002007986 */ /* 0x0001e2000c101124 */
[----:B------:R-:W-:Y:S05]  /*6800*/  BRA `(.L_x_5443) ;  /* 0x0000045000007947 */ /* 0x000fea0003800000 */
.L_x_5461:
        /* <DEDUP_REMOVED lines=16> */
.L_x_5468:
[----:B------:R-:W-:-:S04]  /*6910*/  LOP3.LUT R18, R18, 0x80000000, RZ, 0xc0, !PT ;  /* 0x8000000012127812 */ /* 0x000fc800078ec0ff */
[----:B------:R-:W-:-:S04]  /*6920*/  SHF.R.U32.HI R5, RZ, 0x18, R18 ;  /* 0x00000018ff057819 */ /* 0x000fc80000011612 */
[----:B------:R-:W-:-:S04]  /*6930*/  LOP3.LUT R4, R4, R5, RZ, 0xfc, !PT ;  /* 0x0000000504047212 */ /* 0x000fc800078efcff */
[----:B------:R-:W-:Y:S02]  /*6940*/  PRMT R0, R4, 0x7610, R0 ;  /* 0x0000761004007816 */ /* 0x000fe40000000000 */
.L_x_5467:
[----:B------:R-:W-:Y:S05]  /*6950*/  BSYNC B0 ;  /* 0x0000000000007941 */ /* 0x000fea0003800000 */
.L_x_5466:
[----:B------:R0:W-:Y:S01]  /*6960*/  STG.E.U8 [R2.64], R0 ;  /* 0x0000000002007986 */ /* 0x0001e2000c101124 */
[----:B------:R-:W-:Y:S05]  /*6970*/  BRA `(.L_x_5443) ;  /* 0x000002e000007947 */ /* 0x000fea0003800000 */
.L_x_5460:
        /* <DEDUP_REMOVED lines=21> */
.L_x_5442:
        /* <DEDUP_REMOVED lines=20> */
.L_x_5470:
[----:B-1----:R-:W0:Y:S02]  /*6c10*/  F2I.U64.TRUNC R18, R18 ;  /* 0x0000001200127311 */ /* 0x002e24000020d800 */
[----:B0-----:R0:W-:Y:S01]  /*6c20*/  STG.E.64 [R2.64], R18 ;  /* 0x0000001202007986 */ /* 0x0011e2000c101b24 */
[----:B------:R-:W-:Y:S05]  /*6c30*/  BRA `(.L_x_5443) ;  /* 0x0000002000007947 */ /* 0x000fea0003800000 */
.L_x_5469:
[----:B-1----:R-:W0:Y:S02]  /*6c40*/  F2I.FTZ.U32.TRUNC.NTZ R5, R18 ;  /* 0x0000001200057305 */ /* 0x002e24000021f000 */
[----:B0-----:R0:W-:Y:S02]  /*6c50*/  STG.E [R2.64], R5 ;  /* 0x0000000502007986 */ /* 0x0011e4000c101924 */
.L_x_5443:
[----:B------:R-:W-:Y:S02]  /*6c60*/  IADD3 R24, R24, 0x80, RZ ;  /* 0x0000008018187810 */ /* 0x000fe40007ffe0ff */
.L_x_5404:
[----:B------:R-:W-:Y:S05]  /*6c70*/  BSYNC B6 ;  /* 0x0000000000067941 */ /* 0x000fea0003800000 */
.L_x_5403:
[----:B------:R-:W-:-:S13]  /*6c80*/  ISETP.GE.AND P0, PT, R24, R17, PT ;  /* 0x000000111800720c */ /* 0x000fda0003f06270 */
[----:B------:R-:W-:Y:S05]  /*6c90*/  @P0 EXIT ;  /* 0x000000000000094d */ /* 0x000fea0003800000 */
[----:B0---4-:R-:W-:Y:S01]  /*6ca0*/  PRMT R0, R23, 0x9910, RZ ;  /* 0x0000991017007816 */ /* 0x011fe200000000ff */
        /* <DEDUP_REMOVED lines=14> */
[----:B---3--:R-:W0:Y:S02]  /*6d90*/  F2I.FTZ.TRUNC.NTZ R5, R22 ;  /* 0x0000001600057305 */ /* 0x008e24000021f100 */
[----:B0-----:R-:W-:Y:S01]  /*6da0*/  STG.E.U8 [R2.64], R5 ;  /* 0x0000000502007986 */ /* 0x001fe2000c101124 */
[----:B------:R-:W-:Y:S05]  /*6db0*/  EXIT ;  /* 0x000000000000794d */ /* 0x000fea0003800000 */
.L_x_5474:
[----:B---3--:R-:W0:Y:S02]  /*6dc0*/  F2I.S64.TRUNC R22, R22 ;  /* 0x0000001600167311 */ /* 0x008e24000020d900 */
[----:B0-----:R-:W-:-:S05]  /*6dd0*/  IMAD.MOV.U32 R5, RZ, RZ, R22 ;  /* 0x000000ffff057224 */ /* 0x001fca00078e0016 */
[----:B------:R-:W-:Y:S01]  /*6de0*/  STG.E.U8 [R2.64], R5 ;  /* 0x0000000502007986 */ /* 0x000fe2000c101124 */
[----:B------:R-:W-:Y:S05]  /*6df0*/  EXIT ;  /* 0x000000000000794d */ /* 0x000fea0003800000 */
.L_x_5473:
[----:B------:R-:W-:-:S13]  /*6e00*/  ISETP.NE.AND P0, PT, R0, 0x2, PT ;  /* 0x000000020000780c */ /* 0x000fda0003f05270 */
[----:B------:R-:W-:Y:S05]  /*6e10*/  @!P0 BRA `(.L_x_5476) ;  /* 0x000000a000008947 */ /* 0x000fea0003800000 */
[----:B------:R-:W-:-:S13]  /*6e20*/  ISETP.NE.AND P0, PT, R0, 0x3, PT ;  /* 0x000000030000780c */ /* 0x000fda0003f05270 */
[----:B------:R-:W-:Y:S05]  /*6e30*/  @!P0 BRA `(.L_x_5477) ;  /* 0x0000005000008947 */ /* 0x000fea0003800000 */
[----:B------:R-:W-:-:S13]  /*6e40*/  ISETP.NE.AND P0, PT, R0, 0x4, PT ;  /* 0x000000040000780c */ /* 0x000fda0003f05270 */
[----:B------:R-:W-:Y:S05]  /*6e50*/  @P0 BRA `(.L_x_5475) ;  /* 0x00000b4000000947 */ /* 0x000fea0003800000 */
[----:B---3--:R-:W0:Y:S02]  /*6e60*/  F2I.S64.TRUNC R22, R22 ;  /* 0x0000001600167311 */ /* 0x008e24000020d900 */
[----:B0-----:R-:W-:Y:S01]  /*6e70*/  STG.E.64 [R2.64], R22 ;  /* 0x0000001602007986 */ /* 0x001fe2000c101b24 */
[----:B------:R-:W-:Y:S05]  /*6e80*/  EXIT ;  /* 0x000000000000794d */ /* 0x000fea0003800000 */
.L_x_5477:
[----:B---3--:R-:W0:Y:S02]  /*6e90*/  F2I.FTZ.TRUNC.NTZ R5, R22 ;  /* 0x0000001600057305 */ /* 0x008e24000021f100 */
[----:B0-----:R-:W-:Y:S01]  /*6ea0*/  STG.E [R2.64], R5 ;  /* 0x0000000502007986 */ /* 0x001fe2000c101924 */
[----:B------:R-:W-:Y:S05]  /*6eb0*/  EXIT ;  /* 0x000000000000794d */ /* 0x000fea0003800000 */
.L_x_5476:
[----:B---3--:R-:W0:Y:S02]  /*6ec0*/  F2I.FTZ.TRUNC.NTZ R5, R22 ;  /* 0x0000001600057305 */ /* 0x008e24000021f100 */
[----:B0-----:R-:W-:Y:S01]  /*6ed0*/  STG.E.U16 [R2.64], R5 ;  /* 0x0000000502007986 */ /* 0x001fe2000c101524 */
[----:B------:R-:W-:Y:S05]  /*6ee0*/  EXIT ;  /* 0x000000000000794d */ /* 0x000fea0003800000 */
.L_x_5472:
[----:B------:R-:W-:-:S13]  /*6ef0*/  ISETP.GT.AND P0, PT, R0, 0x6, PT ;  /* 0x000000060000780c */ /* 0x000fda0003f04270 */
[----:B------:R-:W-:Y:S05]  /*6f00*/  @P0 BRA `(.L_x_5478) ;  /* 0x0000009000000947 */ /* 0x000fea0003800000 */
[----:B------:R-:W-:-:S13]  /*6f10*/  ISETP.NE.AND P0, PT, R0, 0x5, PT ;  /* 0x000000050000780c */ /* 0x000fda0003f05270 */
[----:B------:R-:W-:Y:S05]  /*6f20*/  @!P0 BRA `(.L_x_5479) ;  /* 0x0000004000008947 */ /* 0x000fea0003800000 */
[----:B------:R-:W-:-:S13]  /*6f30*/  ISETP.NE.AND P0, PT, R0, 0x6, PT ;  /* 0x000000060000780c */ /* 0x000fda0003f05270 */
[----:B------:R-:W-:Y:S05]  /*6f40*/  @P0 BRA `(.L_x_5475) ;  /* 0x00000a5000000947 */ /* 0x000fea0003800000 */
[----:B---3--:R-:W-:Y:S01]  /*6f50*/  STG.E [R2.64], R22 ;  /* 0x0000001602007986 */ /* 0x008fe2000c101924 */
[----:B------:R-:W-:Y:S05]  /*6f60*/  EXIT ;  /* 0x000000000000794d */ /* 0x000fea0003800000 */
.L_x_5479:
[----:B---3--:R-:W-:-:S05]  /*6f70*/  F2FP.PACK_AB R22, RZ, R22 ;  /* 0x00000016ff16723e */ /* 0x008fca00000000ff */
[----:B------:R-:W-:Y:S01]  /*6f80*/  STG.E.U16 [R2.64], R22 ;  /* 0x0000001602007986 */ /* 0x000fe2000c101524 */
[----:B------:R-:W-:Y:S05]  /*6f90*/  EXIT ;  /* 0x000000000000794d */ /* 0x000fea0003800000 */
.L_x_5478:
[----:B------:R-:W-:-:S13]  /*6fa0*/  ISETP.NE.AND P0, PT, R0, 0x7, PT ;  /* 0x000000070000780c */ /* 0x000fda0003f05270 */
[----:B------:R-:W-:Y:S05]  /*6fb0*/  @!P0 BRA `(.L_x_5480) ;  /* 0x000000b000008947 */ /* 0x000fea0003800000 */
[----:B------:R-:W-:-:S13]  /*6fc0*/  ISETP.NE.AND P0, PT, R0, 0x8, PT ;  /* 0x000000080000780c */ /* 0x000fda0003f05270 */
[----:B------:R-:W-:Y:S05]  /*6fd0*/  @!P0 BRA `(.L_x_5481) ;  /* 0x0000005000008947 */ /* 0x000fea0003800000 */
[----:B------:R-:W-:-:S13]  /*6fe0*/  ISETP.NE.AND P0, PT, R0, 0x9, PT ;  /* 0x000000090000780c */ /* 0x000fda0003f05270 */
[----:B------:R-:W-:Y:S05]  /*6ff0*/  @P0 BRA `(.L_x_5475) ;  /* 0x000009a000000947 */ /* 0x000fea0003800000 */
[----:B------:R-:W-:-:S05]  /*7000*/  IMAD.MOV.U32 R23, RZ, RZ, RZ ;  /* 0x000000ffff177224 */ /* 0x000fca00078e00ff */
[----:B---3--:R-:W-:Y:S01]  /*7010*/  STG.E.64 [R2.64], R22 ;  /* 0x0000001602007986 */ /* 0x008fe2000c101b24 */
[----:B------:R-:W-:Y:S05]  /*7020*/  EXIT ;  /* 0x000000000000794d */ /* 0x000fea0003800000 */
.L_x_5481:
[----:B---3--:R-:W-:-:S04]  /*7030*/  F2FP.PACK_AB R5, RZ, R22 ;  /* 0x00000016ff05723e */ /* 0x008fc800000000ff */
[----:B------:R-:W-:-:S05]  /*7040*/  PRMT R5, R5, 0x5410, RZ ;  /* 0x0000541005057816 */ /* 0x000fca00000000ff */
[----:B------:R-:W-:Y:S01]  /*7050*/  STG.E [R2.64], R5 ;  /* 0x0000000502007986 */ /* 0x000fe2000c101924 */
[----:B------:R-:W-:Y:S05]  /*7060*/  EXIT ;  /* 0x000000000000794d */ /* 0x000fea0003800000 */
.L_x_5480:
[----:B---3--:R-:W-:-:S06]  /*7070*/  FMUL.FTZ R4, R22, 1 ;  /* 0x3f80000016047820 */ /* 0x008fcc0000410000 */
[----:B------:R-:W0:Y:S02]  /*7080*/  F2F.F64.F32 R4, R4 ;  /* 0x0000000400047310 */ /* 0x000e240000201800 */
[----:B0-----:R-:W-:Y:S01]  /*7090*/  STG.E.64 [R2.64], R4 ;  /* 0x0000000402007986 */ /* 0x001fe2000c101b24 */
[----:B------:R-:W-:Y:S05]  /*70a0*/  EXIT ;  /* 0x000000000000794d */ /* 0x000fea0003800000 */
.L_x_5471:
        /* <DEDUP_REMOVED lines=8> */
[----:B---3--:R-:W-:-:S04]  /*7130*/  FSETP.NEU.FTZ.AND P0, PT, R22, RZ, PT ;  /* 0x000000ff1600720b */ /* 0x008fc80003f1d000 */
[----:B------:R-:W-:-:S05]  /*7140*/  SEL R5, RZ, 0x1, !P0 ;  /* 0x00000001ff057807 */ /* 0x000fca0004000000 */
[----:B------:R-:W-:Y:S01]  /*7150*/  STG.E.U8 [R2.64], R5 ;  /* 0x0000000502007986 */ /* 0x000fe2000c101124 */
[----:B------:R-:W-:Y:S05]  /*7160*/  EXIT ;  /* 0x000000000000794d */ /* 0x000fea0003800000 */
.L_x_5484:
[----:B---3--:R-:W-:Y:S01]  /*7170*/  FMUL.FTZ R4, R22, 1 ;  /* 0x3f80000016047820 */ /* 0x008fe20000410000 */
[----:B------:R-:W-:-:S05]  /*7180*/  CS2R R6, SRZ ;  /* 0x0000000000067805 */ /* 0x000fca000001ff00 */
[----:B------:R-:W0:Y:S02]  /*7190*/  F2F.F64.F32 R4, R4 ;  /* 0x0000000400047310 */ /* 0x000e240000201800 */
[----:B0-----:R-:W-:Y:S01]  /*71a0*/  STG.E.128 [R2.64], R4 ;  /* 0x0000000402007986 */ /* 0x001fe2000c101d24 */
[----:B------:R-:W-:Y:S05]  /*71b0*/  EXIT ;  /* 0x000000000000794d */ /* 0x000fea0003800000 */
.L_x_5483:
[----:B------:R-:W-:-:S13]  /*71c0*/  ISETP.NE.AND P0, PT, R0, 0xf, PT ;  /* 0x0000000f0000780c */ /* 0x000fda0003f05270 */
[----:B------:R-:W-:Y:S05]  /*71d0*/  @!P0 BRA `(.L_x_5485) ;  /* 0x000002b000008947 */ /* 0x000fea0003800000 */
[----:B------:R-:W-:-:S13]  /*71e0*/  ISETP.NE.AND P0, PT, R0, 0x17, PT ;  /* 0x000000170000780c */ /* 0x000fda0003f05270 */
[----:B------:R-:W-:Y:S05]  /*71f0*/  @!P0 BRA `(.L_x_5486) ;  /* 0x0000014000008947 */ /* 0x000fea0003800000 */
[----:B------:R-:W-:-:S13]  /*7200*/  ISETP.NE.AND P0, PT, R0, 0x18, PT ;  /* 0x000000180000780c */ /* 0x000fda0003f05270 */
[----:B------:R-:W-:Y:S05]  /*7210*/  @P0 BRA `(.L_x_5475) ;  /* 0x0000078000000947 */ /* 0x000fea0003800000 */
[C---:B---3--:R-:W-:Y:S01]  /*7220*/  LOP3.LUT R4, R22.reuse, 0x7fffffff, RZ, 0xc0, !PT ;  /* 0x7fffffff16047812 */ /* 0x048fe200078ec0ff */
        /* <DEDUP_REMOVED lines=13> */
.L_x_5488:
[----:B------:R-:W-:Y:S05]  /*7300*/  BSYNC B0 ;  /* 0x0000000000007941 */ /* 0x000fea0003800000 */
.L_x_5487:
[----:B------:R-:W-:-:S05]  /*7310*/  LOP3.LUT R7, R0, R7, RZ, 0xfc, !PT ;  /* 0x0000000700077212 */ /* 0x000fca00078efcff */
[----:B------:R-:W-:Y:S01]  /*7320*/  STG.E.U8 [R2.64], R7 ;  /* 0x0000000702007986 */ /* 0x000fe2000c101124 */
[----:B------:R-:W-:Y:S05]  /*7330*/  EXIT ;  /* 0x000000000000794d */ /* 0x000fea0003800000 */
.L_x_5486:
[----:B---3--:R-:W-:Y:S01]  /*7340*/  LOP3.LUT R4, R22, 0x7fffffff, RZ, 0xc0, !PT ;  /* 0x7fffffff16047812 */ /* 0x008fe200078ec0ff */
        /* <DEDUP_REMOVED lines=11> */
.L_x_5490:
[----:B------:R-:W-:Y:S01]  /*7400*/  IMAD.MOV.U32 R0, RZ, RZ, 0x7f ;  /* 0x0000007fff007424 */ /* 0x000fe200078e00ff */
[----:B------:R-:W-:-:S04]  /*7410*/  ISETP.GT.U32.AND P0, PT, R4, 0x7f800000, PT ;  /* 0x7f8000000400780c */ /* 0x000fc80003f04070 */
[----:B------:R-:W-:-:S04]  /*7420*/  SEL R0, R0, 0x7c, P0 ;  /* 0x0000007c00007807 */ /* 0x000fc80000000000 */
.L_x_5491:
[----:B------:R-:W-:Y:S05]  /*7430*/  BSYNC B0 ;  /* 0x0000000000007941 */ /* 0x000fea0003800000 */
.L_x_5489:
[----:B------:R-:W-:-:S04]  /*7440*/  LOP3.LUT R22, R22, 0x80000000, RZ, 0xc0, !PT ;  /* 0x8000000016167812 */ /* 0x000fc800078ec0ff */
[----:B------:R-:W-:-:S04]  /*7450*/  SHF.R.U32.HI R5, RZ, 0x18, R22 ;  /* 0x00000018ff057819 */ /* 0x000fc80000011616 */
[----:B------:R-:W-:-:S05]  /*7460*/  LOP3.LUT R5, R0, R5, RZ, 0xfc, !PT ;  /* 0x0000000500057212 */ /* 0x000fca00078efcff */
[----:B------:R-:W-:Y:S01]  /*7470*/  STG.E.U8 [R2.64], R5 ;  /* 0x0000000502007986 */ /* 0x000fe2000c101124 */
[----:B------:R-:W-:Y:S05]  /*7480*/  EXIT ;  /* 0x000000000000794d */ /* 0x000fea0003800000 */
.L_x_5485:
[----:B---3--:R-:W-:-:S05]  /*7490*/  F2FP.BF16.PACK_AB R22, RZ, R22 ;  /* 0x00000016ff16723e */ /* 0x008fca00000010ff */
[----:B------:R-:W-:Y:S01]  /*74a0*/  STG.E.U16 [R2.64], R22 ;  /* 0x0000001602007986 */ /* 0x000fe2000c101524 */
[----:B------:R-:W-:Y:S05]  /*74b0*/  EXIT ;  /* 0x000000000000794d */ /* 0x000fea0003800000 */
.L_x_5482:
        /* <DEDUP_REMOVED lines=8> */
[----:B---3--:R-:W0:Y:S02]  /*7540*/  F2I.FTZ.U32.TRUNC.NTZ R5, R22 ;  /* 0x0000001600057305 */ /* 0x008e24000021f000 */
[----:B0-----:R-:W-:Y:S01]  /*7550*/  STG.E.U16 [R2.64], R5 ;  /* 0x0000000502007986 */ /* 0x001fe2000c101524 */
[----:B------:R-:W-:Y:S05]  /*7560*/  EXIT ;  /* 0x000000000000794d */ /* 0x000fea0003800000 */
.L_x_5494:
[----:B---3--:R-:W-:Y:S01]  /*7570*/  LOP3.LUT R5, R22, 0x7fffffff, RZ, 0xc0, !PT ;  /* 0x7fffffff16057812 */ /* 0x008fe200078ec0ff */
        /* <DEDUP_REMOVED lines=15> */
.L_x_5497:
[----:B------:R-:W-:-:S04]  /*7670*/  LOP3.LUT R22, R22, 0x80000000, RZ, 0xc0, !PT ;  /* 0x8000000016167812 */ /* 0x000fc800078ec0ff */
[----:B------:R-:W-:-:S04]  /*7680*/  SHF.R.U32.HI R5, RZ, 0x18, R22 ;  /* 0x00000018ff057819 */ /* 0x000fc80000011616 */
[----:B------:R-:W-:-:S04]  /*7690*/  LOP3.LUT R4, R4, R5, RZ, 0xfc, !PT ;  /* 0x0000000504047212 */ /* 0x000fc800078efcff */
[----:B------:R-:W-:Y:S02]  /*76a0*/  PRMT R0, R4, 0x7610, R0 ;  /* 0x0000761004007816 */ /* 0x000fe40000000000 */
.L_x_5496:
[----:B------:R-:W-:Y:S05]  /*76b0*/  BSYNC B0 ;  /* 0x0000000000007941 */ /* 0x000fea0003800000 */
.L_x_5495:
[----:B------:R-:W-:Y:S01]  /*76c0*/  STG.E.U8 [R2.64], R0 ;  /* 0x0000000002007986 */ /* 0x000fe2000c101124 */
[----:B------:R-:W-:Y:S05]  /*76d0*/  EXIT ;  /* 0x000000000000794d */ /* 0x000fea0003800000 */
.L_x_5493:
        /* <DEDUP_REMOVED lines=16> */
.L_x_5500:
[----:B------:R-:W-:-:S04]  /*77e0*/  LOP3.LUT R22, R22, 0x80000000, RZ, 0xc0, !PT ;  /* 0x8000000016167812 */ /* 0x000fc800078ec0ff */
[----:B------:R-:W-:-:S04]  /*77f0*/  SHF.R.U32.HI R5, RZ, 0x18, R22 ;  /* 0x00000018ff057819 */ /* 0x000fc80000011616 */
[----:B------:R-:W-:-:S04]  /*7800*/  LOP3.LUT R4, R4, R5, RZ, 0xfc, !PT ;  /* 0x0000000504047212 */ /* 0x000fc800078efcff */
[----:B------:R-:W-:Y:S02]  /*7810*/  PRMT R0, R4, 0x7610, R0 ;  /* 0x0000761004007816 */ /* 0x000fe40000000000 */
.L_x_5499:
[----:B------:R-:W-:Y:S05]  /*7820*/  BSYNC B0 ;  /* 0x0000000000007941 */ /* 0x000fea0003800000 */
.L_x_5498:
[----:B------:R-:W-:Y:S01]  /*7830*/  STG.E.U8 [R2.64], R0 ;  /* 0x0000000002007986 */ /* 0x000fe2000c101124 */
[----:B------:R-:W-:Y:S05]  /*7840*/  EXIT ;  /* 0x000000000000794d */ /* 0x000fea0003800000 */
.L_x_5492:
[----:B------:R-:W-:-:S13]  /*7850*/  ISETP.NE.AND P0, PT, R0, 0x1c, PT ;  /* 0x0000001c0000780c */ /* 0x000fda0003f05270 */
[----:B------:R-:W-:Y:S05]  /*7860*/  @!P0 BRA `(.L_x_5501) ;  /* 0x000002a000008947 */ /* 0x000fea0003800000 */
[----:B------:R-:W-:-:S13]  /*7870*/  ISETP.NE.AND P0, PT, R0, 0x1d, PT ;  /* 0x0000001d0000780c */ /* 0x000fda0003f05270 */
[----:B------:R-:W-:Y:S05]  /*7880*/  @!P0 BRA `(.L_x_5502) ;  /* 0x0000025000008947 */ /* 0x000fea0003800000 */
[----:B------:R-:W-:-:S13]  /*7890*/  ISETP.NE.AND P0, PT, R0, 0x2c, PT ;  /* 0x0000002c0000780c */ /* 0x000fda0003f05270 */
[----:B------:R-:W-:Y:S05]  /*78a0*/  @P0 BRA `(.L_x_5475) ;  /* 0x000000f000000947 */ /* 0x000fea0003800000 */
[----:B---3--:R-:W-:Y:S02]  /*78b0*/  SHF.R.U32.HI R4, RZ, 0x17, R22 ;  /* 0x00000017ff047819 */ /* 0x008fe40000011616 */
        /* <DEDUP_REMOVED lines=14> */
.L_x_5475:
        /* <DEDUP_REMOVED lines=19> */
[----:B------:R-:W-:Y:S05]  /*7ad0*/  EXIT ;  /* 0x000000000000794d */ /* 0x000fea0003800000 */
.L_x_5502:
[----:B---3--:R-:W0:Y:S02]  /*7ae0*/  F2I.U64.TRUNC R22, R22 ;  /* 0x0000001600167311 */ /* 0x008e24000020d800 */
[----:B0-----:R-:W-:Y:S01]  /*7af0*/  STG.E.64 [R2.64], R22 ;  /* 0x0000001602007986 */ /* 0x001fe2000c101b24 */
[----:B------:R-:W-:Y:S05]  /*7b00*/  EXIT ;  /* 0x000000000000794d */ /* 0x000fea0003800000 */
.L_x_5501:
[----:B---3--:R-:W0:Y:S02]  /*7b10*/  F2I.FTZ.U32.TRUNC.NTZ R5, R22 ;  /* 0x0000001600057305 */ /* 0x008e24000021f000 */
[----:B0-----:R-:W-:Y:S01]  /*7b20*/  STG.E [R2.64], R5 ;  /* 0x0000000502007986 */ /* 0x001fe2000c101924 */
[----:B------:R-:W-:Y:S05]  /*7b30*/  EXIT ;  /* 0x000000000000794d */ /* 0x000fea0003800000 */
.L_x_5503:
        /* <DEDUP_REMOVED lines=12> */
.L_x_10337:


//--------------------- .text._ZN2at6native18elementwise_kernelILi128ELi2EZNS0_22gpu_kernel_impl_nocastIZZZNS0_17logit_kernel_cudaERNS_18TensorIteratorBaseERKN3c106ScalarEENKUlvE_clEvENKUlvE0_clEvEUlfE0_EEvS4_RKT_EUliE_EEviT1_ --------------------------
	.section	.text._ZN2at6native18elementwise_kernelILi128ELi2EZNS0_22gpu_kernel_impl_nocastIZZZNS0_17logit_kernel_cudaERNS_18TensorIteratorBaseERKN3c106ScalarEENKUlvE_clEvENKUlvE0_clEvEUlfE0_EEvS4_RKT_EUliE_EEviT1_,"ax",@progbits
	.sectioninfo	@"SHI_REGISTERS=12"
	.align	128
        .global         _ZN2at6native18elementwise_kernelILi128ELi2EZNS0_22gpu_kernel_impl_nocastIZZZNS0_17logit_kernel_cudaERNS_18TensorIteratorBaseERKN3c106ScalarEENKUlvE_clEvENKUlvE0_clEvEUlfE0_EEvS4_RKT_EUliE_EEviT1_
        .type           _ZN2at6native18elementwise_kernelILi128ELi2EZNS0_22gpu_kernel_impl_nocastIZZZNS0_17logit_kernel_cudaERNS_18TensorIteratorBaseERKN3c106ScalarEENKUlvE_clEvENKUlvE0_clEvEUlfE0_EEvS4_RKT_EUliE_EEviT1_,@function
        .size           _ZN2at6native18elementwise_kernelILi128ELi2EZNS0_22gpu_kernel_impl_nocastIZZZNS0_17logit_kernel_cudaERNS_18TensorIteratorBaseERKN3c106ScalarEENKUlvE_clEvENKUlvE0_clEvEUlfE0_EEvS4_RKT_EUliE_EEviT1_,(.L_x_10338 - _ZN2at6native18elementwise_kernelILi128ELi2EZNS0_22gpu_kernel_impl_nocastIZZZNS0_17logit_kernel_cudaERNS_18TensorIteratorBaseERKN3c106ScalarEENKUlvE_clEvENKUlvE0_clEvEUlfE0_EEvS4_RKT_EUliE_EEviT1_)
        .other          _ZN2at6native18elementwise_kernelILi128ELi2EZNS0_22gpu_kernel_impl_nocastIZZZNS0_17logit_kernel_cudaERNS_18TensorIteratorBaseERKN3c106ScalarEENKUlvE_clEvENKUlvE0_clEvEUlfE0_EEvS4_RKT_EUliE_EEviT1_,@"STO_CUDA_ENTRY STV_DEFAULT"
_ZN2at6native18elementwise_kernelILi128ELi2EZNS0_22gpu_kernel_impl_nocastIZZZNS0_17logit_kernel_cudaERNS_18TensorIteratorBaseERKN3c106ScalarEENKUlvE_clEvENKUlvE0_clEvEUlfE0_EEvS4_RKT_EUliE_EEviT1_:
.text._ZN2at6native18elementwise_kernelILi128ELi2EZNS0_22gpu_kernel_impl_nocastIZZZNS0_17logit_kernel_cudaERNS_18TensorIteratorBaseERKN3c106ScalarEENKUlvE_clEvENKUlvE0_clEvEUlfE0_EEvS4_RKT_EUliE_EEviT1_:
[----:B------:R-:W-:Y:S02]  /*0000*/  MOV R1, c[0x0][0x28] ;  /* 0x00000a0000017a02 */ /* 0x000fe40000000f00 */
[----:B------:R-:W0:Y:S01]  /*0010*/  S2R R3, SR_CTAID.X ;  /* 0x0000000000037919 */ /* 0x000e220000002500 */
[----:B------:R-:W-:Y:S01]  /*0020*/  ULDC.64 UR4, c[0x0][0x118] ;  /* 0x0000460000047ab9 */ /* 0x000fe20000000a00 */
[----:B------:R-:W-:Y:S02]  /*0030*/  BSSY B0, `(.L_x_5504) ;  /* 0x00000fd000007945 */ /* 0x000fe40003800000 */
[----:B------:R-:W0:Y:S02]  /*0040*/  S2R R0, SR_TID.X ;  /* 0x0000000000007919 */ /* 0x000e240000002100 */
[----:B0-----:R-:W-:Y:S02]  /*0050*/  LEA R3, R3, R0, 0x8 ;  /* 0x0000000003037211 */ /* 0x001fe400078e40ff */
[----:B------:R-:W-:Y:S02]  /*0060*/  MOV R0, c[0x0][0x370] ;  /* 0x0000dc0000007a02 */ /* 0x000fe40000000f00 */
        /* <DEDUP_REMOVED lines=229> */
.L_x_5506:
[----:B------:R-:W-:-:S04]  /*0ec0*/  IADD3 R4, P0, R4, c[0x0][0x368], RZ ;  /* 0x0000da0004047a10 */ /* 0x000fc80007f1e0ff */
[----:B------:R-:W-:-:S05]  /*0ed0*/  IADD3.X R5, RZ, c[0x0][0x36c], RZ, P0, !PT ;  /* 0x0000db00ff057a10 */ /* 0x000fca00007fe4ff */
[----:B------:R-:W2:Y:S01]  /*0ee0*/  LDG.E R4, [R4.64] ;  /* 0x0000000404047981 */ /* 0x000ea2000c1e1900 */
[----:B------:R-:W-:Y:S01]  /*0ef0*/  BSSY B1, `(.L_x_5507) ;  /* 0x0000007000017945 */ /* 0x000fe20003800000 */
[----:B------:R-:W-:Y:S02]  /*0f00*/  MOV R6, c[0x0][0x370] ;  /* 0x0000dc0000067a02 */ /* 0x000fe40000000f00 */
[----:B--2---:R-:W-:-:S13]  /*0f10*/  FSETP.GEU.FTZ.AND P0, PT, R4, c[0x0][0x370], PT ;  /* 0x0000dc0004007a0b */ /* 0x004fda0003f1e000 */
[----:B------:R-:W-:Y:S05]  /*0f20*/  @!P0 BRA `(.L_x_5508) ;  /* 0x0000003000008947 */ /* 0x000fea0003800000 */
[----:B------:R-:W-:Y:S01]  /*0f30*/  FSETP.GT.FTZ.AND P0, PT, R4, c[0x0][0x374], PT ;  /* 0x0000dd0004007a0b */ /* 0x000fe20003f14000 */
[----:B------:R-:W-:-:S12]  /*0f40*/  IMAD.MOV.U32 R6, RZ, RZ, R4 ;  /* 0x000000ffff067224 */ /* 0x000fd800078e0004 */
[----:B------:R-:W-:Y:S02]  /*0f50*/  @P0 MOV R6, c[0x0][0x374] ;  /* 0x0000dd0000060a02 */ /* 0x000fe40000000f00 */
.L_x_5508:
[----:B------:R-:W-:Y:S05]  /*0f60*/  BSYNC B1 ;  /* 0x0000000000017941 */ /* 0x000fea0003800000 */
.L_x_5507:
[----:B------:R-:W-:Y:S01]  /*0f70*/  FADD.FTZ R7, -R6, 1 ;  /* 0x3f80000006077421 */ /* 0x000fe20000010100 */
[----:B------:R-:W-:Y:S02]  /*0f80*/  IADD3 R4, P0, R2, c[0x0][0x360], RZ ;  /* 0x0000d80002047a10 */ /* 0x000fe40007f1e0ff */
[----:B------:R-:W-:Y:S02]  /*0f90*/  IADD3 R3, R3, 0x80, RZ ;  /* 0x0000008003037810 */ /* 0x000fe40007ffe0ff */
[----:B------:R-:W-:Y:S01]  /*0fa0*/  IADD3.X R5, RZ, c[0x0][0x364], RZ, P0, !PT ;  /* 0x0000d900ff057a10 */ /* 0x000fe200007fe4ff */
[----:B------:R-:W0:Y:S02]  /*0fb0*/  MUFU.RCP R7, R7 ;  /* 0x0000000700077308 */ /* 0x000e240000001000 */
[----:B0-----:R-:W-:-:S06]  /*0fc0*/  FMUL.FTZ R6, R7, R6 ;  /* 0x0000000607067220 */ /* 0x001fcc0000410000 */
[----:B------:R-:W0:Y:S02]  /*0fd0*/  MUFU.LG2 R6, R6 ;  /* 0x0000000600067308 */ /* 0x000e240000000c00 */
[----:B0-----:R-:W-:-:S05]  /*0fe0*/  FMUL.FTZ R9, R6, 0.69314718246459960938 ;  /* 0x3f31721806097820 */ /* 0x001fca0000410000 */
[----:B------:R0:W-:Y:S02]  /*0ff0*/  STG.E [R4.64], R9 ;  /* 0x0000000904007986 */ /* 0x0001e4000c101904 */
.L_x_5505:
[----:B------:R-:W-:Y:S05]  /*1000*/  BSYNC B0 ;  /* 0x0000000000007941 */ /* 0x000fea0003800000 */
.L_x_5504:
[----:B------:R-:W-:-:S13]  /*1010*/  ISETP.GE.AND P0, PT, R3, c[0x0][0x160], PT ;  /* 0x0000580003007a0c */ /* 0x000fda0003f06270 */
[----:B------:R-:W-:Y:S05]  /*1020*/  @P0 EXIT ;  /* 0x000000000000094d */ /* 0x000fea0003800000 */
[----:B------:R-:W-:Y:S01]  /*1030*/  ISETP.NE.AND P0, PT, RZ, c[0x0][0x168], PT ;  /* 0x00005a00ff007a0c */ /* 0x000fe20003f05270 */
[----:B0-----:R-:W-:Y:S01]  /*1040*/  HFMA2.MMA R4, -RZ, RZ, 0, 0 ;  /* 0x00000000ff047435 */ /* 0x001fe200000001ff */
        /* <DEDUP_REMOVED lines=225> */
.L_x_5509:
[----:B------:R-:W-:-:S04]  /*1e60*/  IADD3 R4, P0, R4, c[0x0][0x368], RZ ;  /* 0x0000da0004047a10 */ /* 0x000fc80007f1e0ff */
[----:B------:R-:W-:-:S05]  /*1e70*/  IADD3.X R5, RZ, c[0x0][0x36c], RZ, P0, !PT ;  /* 0x0000db00ff057a10 */ /* 0x000fca00007fe4ff */
[----:B------:R-:W2:Y:S01]  /*1e80*/  LDG.E R4, [R4.64] ;  /* 0x0000000404047981 */ /* 0x000ea2000c1e1900 */
[----:B------:R-:W-:Y:S01]  /*1e90*/  BSSY B0, `(.L_x_5510) ;  /* 0x0000006000007945 */ /* 0x000fe20003800000 */
[----:B--2---:R-:W-:-:S13]  /*1ea0*/  FSETP.GEU.FTZ.AND P0, PT, R4, c[0x0][0x370], PT ;  /* 0x0000dc0004007a0b */ /* 0x004fda0003f1e000 */
[----:B------:R-:W-:Y:S05]  /*1eb0*/  @!P0 BRA `(.L_x_5511) ;  /* 0x0000003000008947 */ /* 0x000fea0003800000 */
[----:B------:R-:W-:Y:S02]  /*1ec0*/  FSETP.GT.FTZ.AND P0, PT, R4, c[0x0][0x374], PT ;  /* 0x0000dd0004007a0b */ /* 0x000fe40003f14000 */
[----:B------:R-:W-:-:S11]  /*1ed0*/  MOV R0, R4 ;  /* 0x0000000400007202 */ /* 0x000fd60000000f00 */
[----:B------:R-:W-:Y:S02]  /*1ee0*/  @P0 MOV R0, c[0x0][0x374] ;  /* 0x0000dd0000000a02 */ /* 0x000fe40000000f00 */
.L_x_5511:
[----:B------:R-:W-:Y:S05]  /*1ef0*/  BSYNC B0 ;  /* 0x0000000000007941 */ /* 0x000fea0003800000 */
.L_x_5510:
[----:B------:R-:W-:Y:S01]  /*1f00*/  FADD.FTZ R4, -R0, 1 ;  /* 0x3f80000000047421 */ /* 0x000fe20000010100 */
[----:B------:R-:W-:-:S03]  /*1f10*/  IADD3 R2, P0, R2, c[0x0][0x360], RZ ;  /* 0x0000d80002027a10 */ /* 0x000fc60007f1e0ff */
[----:B------:R-:W0:Y:S02]  /*1f20*/  MUFU.RCP R3, R4 ;  /* 0x0000000400037308 */ /* 0x000e240000001000 */
[----:B0-----:R-:W-:Y:S01]  /*1f30*/  FMUL.FTZ R0, R3, R0 ;  /* 0x0000000003007220 */ /* 0x001fe20000410000 */
[----:B------:R-:W-:-:S05]  /*1f40*/  IADD3.X R3, RZ, c[0x0][0x364], RZ, P0, !PT ;  /* 0x0000d900ff037a10 */ /* 0x000fca00007fe4ff */
[----:B------:R-:W0:Y:S02]  /*1f50*/  MUFU.LG2 R0, R0 ;  /* 0x0000000000007308 */ /* 0x000e240000000c00 */
[----:B0-----:R-:W-:-:S05]  /*1f60*/  FMUL.FTZ R5, R0, 0.69314718246459960938 ;  /* 0x3f31721800057820 */ /* 0x001fca0000410000 */
[----:B------:R-:W-:Y:S01]  /*1f70*/  STG.E [R2.64], R5 ;  /* 0x0000000502007986 */ /* 0x000fe2000c101904 */
[----:B------:R-:W-:Y:S05]  /*1f80*/  EXIT ;  /* 0x000000000000794d */ /* 0x000fea0003800000 */
.L_x_5512:
        /* <DEDUP_REMOVED lines=15> */
.L_x_10338:


//--------------------- .text._ZN2at6native27unrolled_elementwise_kernelIZZZNS0_17logit_kernel_cudaERNS_18TensorIteratorBaseERKN3c106ScalarEENKUlvE_clEvENKUlvE0_clEvEUlfE0_St5arrayIPcLm2EELi4E23TrivialOffsetCalculatorILi1EjESF_NS0_6memory15LoadWithoutCastENSG_16StoreWithoutCastEEEviT_T0_T2_T3_T4_T5_ --------------------------
	.section	.text._ZN2at6native27unrolled_elementwise_kernelIZZZNS0_17logit_kernel_cudaERNS_18TensorIteratorBaseERKN3c106ScalarEENKUlvE_clEvENKUlvE0_clEvEUlfE0_St5arrayIPcLm2EELi4E23TrivialOffsetCalculatorILi1EjESF_NS0_6memory15LoadWithoutCastENSG_16StoreWithoutCastEEEviT_T0_T2_T3_T4_T5_,"ax",@progbits
	.sectioninfo	@"SHI_REGISTERS=20"
	.align	128
        .global         _ZN2at6native27unrolled_elementwise_kernelIZZZNS0_17logit_kernel_cudaERNS_18TensorIteratorBaseERKN3c106ScalarEENKUlvE_clEvENKUlvE0_clEvEUlfE0_St5arrayIPcLm2EELi4E23TrivialOffsetCalculatorILi1EjESF_NS0_6memory15LoadWithoutCastENSG_16StoreWithoutCastEEEviT_T0_T2_T3_T4_T5_
        .type           _ZN2at6native27unrolled_elementwise_kernelIZZZNS0_17logit_kernel_cudaERNS_18TensorIteratorBaseERKN3c106ScalarEENKUlvE_clEvENKUlvE0_clEvEUlfE0_St5arrayIPcLm2EELi4E23TrivialOffsetCalculatorILi1EjESF_NS0_6memory15LoadWithoutCastENSG_16StoreWithoutCastEEEviT_T0_T2_T3_T4_T5_,@function
        .size           _ZN2at6native27unrolled_elementwise_kernelIZZZNS0_17logit_kernel_cudaERNS_18TensorIteratorBaseERKN3c106ScalarEENKUlvE_clEvENKUlvE0_clEvEUlfE0_St5arrayIPcLm2EELi4E23TrivialOffsetCalculatorILi1EjESF_NS0_6memory15LoadWithoutCastENSG_16StoreWithoutCastEEEviT_T0_T2_T3_T4_T5_,(.L_x_10339 - _ZN2at6native27unrolled_elementwise_kernelIZZZNS0_17logit_kernel_cudaERNS_18TensorIteratorBaseERKN3c106ScalarEENKUlvE_clEvENKUlvE0_clEvEUlfE0_St5arrayIPcLm2EELi4E23TrivialOffsetCalculatorILi1EjESF_NS0_6memory15LoadWithoutCastENSG_16StoreWithoutCastEEEviT_T0_T2_T3_T4_T5_)
        .other          _ZN2at6native27unrolled_elementwise_kernelIZZZNS0_17logit_kernel_cudaERNS_18TensorIteratorBaseERKN3c106ScalarEENKUlvE_clEvENKUlvE0_clEvEUlfE0_St5arrayIPcLm2EELi4E23TrivialOffsetCalculatorILi1EjESF_NS0_6memory15LoadWithoutCastENSG_16StoreWithoutCastEEEviT_T0_T2_T3_T4_T5_,@"STO_CUDA_ENTRY STV_DEFAULT"
_ZN2at6native27unrolled_elementwise_kernelIZZZNS0_17logit_kernel_cudaERNS_18TensorIteratorBaseERKN3c106ScalarEENKUlvE_clEvENKUlvE0_clEvEUlfE0_St5arrayIPcLm2EELi4E23TrivialOffsetCalculatorILi1EjESF_NS0_6memory15LoadWithoutCastENSG_16StoreWithoutCastEEEviT_T0_T2_T3_T4_T5_:
.text._ZN2at6native27unrolled_elementwise_kernelIZZZNS0_17logit_kernel_cudaERNS_18TensorIteratorBaseERKN3c106ScalarEENKUlvE_clEvENKUlvE0_clEvEUlfE0_St5arrayIPcLm2EELi4E23TrivialOffsetCalculatorILi1EjESF_NS0_6memory15LoadWithoutCastENSG_16StoreWithoutCastEEEviT_T0_T2_T3_T4_T5_:
[----:B------:R-:W-:Y:S02]  /*0000*/  IMAD.MOV.U32 R1, RZ, RZ, c[0x0][0x28] ;  /* 0x00000a00ff017624 */ /* 0x000fe400078e00ff */
[----:B------:R-:W0:Y:S01]  /*0010*/  S2R R0, SR_CTAID.X ;  /* 0x0000000000007919 */ /* 0x000e220000002500 */
[----:B------:R-:W-:Y:S01]  /*0020*/  IMAD.MOV.U32 R5, RZ, RZ, -0x200 ;  /* 0xfffffe00ff057424 */ /* 0x000fe200078e00ff */
[----:B------:R-:W-:Y:S01]  /*0030*/  CS2R R8, SRZ ;  /* 0x0000000000087805 */ /* 0x000fe2000001ff00 */
[----:B------:R-:W-:Y:S01]  /*0040*/  ULDC.64 UR4, c[0x0][0x118] ;  /* 0x0000460000047ab9 */ /* 0x000fe20000000a00 */
[----:B------:R-:W1:Y:S01]  /*0050*/  S2R R3, SR_TID.X ;  /* 0x0000000000037919 */ /* 0x000e620000002100 */
[----:B0-----:R-:W-:Y:S01]  /*0060*/  IMAD R2, R0, R5, c[0x0][0x160] ;  /* 0x0000580000027624 */ /* 0x001fe200078e0205 */
[----:B-1----:R-:W-:-:S04]  /*0070*/  MOV R5, R3 ;  /* 0x0000000300057202 */ /* 0x002fc80000000f00 */
[----:B------:R-:W-:-:S13]  /*0080*/  ISETP.GE.AND P0, PT, R3, R2, PT ;  /* 0x000000020300720c */ /* 0x000fda0003f06270 */
[----:B------:R-:W-:Y:S01]  /*0090*/  @!P0 IMAD R10, R0, 0x200, R5 ;  /* 0x00000200000a8824 */ /* 0x000fe200078e0205 */
[----:B------:R-:W-:Y:S01]  /*00a0*/  @!P0 IADD3 R5, R5, 0x80, RZ ;  /* 0x0000008005058810 */ /* 0x000fe20007ffe0ff */
[----:B------:R-:W-:-:S03]  /*00b0*/  @!P0 IMAD.MOV.U32 R11, RZ, RZ, 0x4 ;  /* 0x00000004ff0b8424 */ /* 0x000fc600078e00ff */
[----:B------:R-:W-:Y:S01]  /*00c0*/  ISETP.GE.AND P1, PT, R5, R2, PT ;  /* 0x000000020500720c */ /* 0x000fe20003f26270 */
[----:B------:R-:W-:-:S05]  /*00d0*/  @!P0 IMAD.WIDE.U32 R10, R10, R11, c[0x0][0x180] ;  /* 0x000060000a0a8625 */ /* 0x000fca00078e000b */
[----:B------:R0:W5:Y:S07]  /*00e0*/  @!P0 LDG.E R8, [R10.64] ;  /* 0x000000040a088981 */ /* 0x00016e000c1e1900 */
[----:B------:R-:W-:Y:S01]  /*00f0*/  @!P1 IMAD R12, R0, 0x200, R5 ;  /* 0x00000200000c9824 */ /* 0x000fe200078e0205 */
[----:B------:R-:W-:Y:S01]  /*0100*/  @!P1 IADD3 R5, R5, 0x80, RZ ;  /* 0x0000008005059810 */ /* 0x000fe20007ffe0ff */
[----:B------:R-:W-:-:S03]  /*0110*/  @!P1 IMAD.MOV.U32 R13, RZ, RZ, 0x4 ;  /* 0x00000004ff0d9424 */ /* 0x000fc600078e00ff */
[----:B------:R-:W-:Y:S01]  /*0120*/  ISETP.GE.AND P3, PT, R5, R2, PT ;  /* 0x000000020500720c */ /* 0x000fe20003f66270 */
[----:B------:R-:W-:-:S05]  /*0130*/  @!P1 IMAD.WIDE.U32 R12, R12, R13, c[0x0][0x180] ;  /* 0x000060000c0c9625 */ /* 0x000fca00078e000d */
[----:B------:R0:W5:Y:S07]  /*0140*/  @!P1 LDG.E R9, [R12.64] ;  /* 0x000000040c099981 */ /* 0x00016e000c1e1900 */
[----:B------:R-:W-:Y:S02]  /*0150*/  @!P3 LEA R16, R0, R5, 0x9 ;  /* 0x000000050010b211 */ /* 0x000fe400078e48ff */
[----:B------:R-:W-:Y:S02]  /*0160*/  @!P3 IADD3 R5, R5, 0x80, RZ ;  /* 0x000000800505b810 */ /* 0x000fe40007ffe0ff */
[----:B------:R-:W-:-:S02]  /*0170*/  @!P3 MOV R17, 0x4 ;  /* 0x000000040011b802 */ /* 0x000fc40000000f00 */
[----:B------:R-:W-:-:S03]  /*0180*/  ISETP.GE.AND P2, PT, R5, R2, PT ;  /* 0x000000020500720c */ /* 0x000fc60003f46270 */
[----:B------:R-:W-:-:S10]  /*0190*/  @!P3 IMAD.WIDE.U32 R16, R16, R17, c[0x0][0x180] ;  /* 0x000060001010b625 */ /* 0x000fd400078e0011 */
[----:B------:R-:W-:Y:S01]  /*01a0*/  @!P2 MOV R15, 0x4 ;  /* 0x00000004000fa802 */ /* 0x000fe20000000f00 */
[----:B------:R-:W-:Y:S02]  /*01b0*/  @!P2 IMAD R14, R0, 0x200, R5 ;  /* 0x00000200000ea824 */ /* 0x000fe400078e0205 */
[----:B------:R-:W-:Y:S02]  /*01c0*/  CS2R R4, SRZ ;  /* 0x0000000000047805 */ /* 0x000fe4000001ff00 */
[----:B------:R-:W-:-:S04]  /*01d0*/  @!P2 IMAD.WIDE.U32 R14, R14, R15, c[0x0][0x180] ;  /* 0x000060000e0ea625 */ /* 0x000fc800078e000f */
[----:B------:R0:W5:Y:S04]  /*01e0*/  @!P3 LDG.E R4, [R16.64] ;  /* 0x000000041004b981 */ /* 0x000168000c1e1900 */
[----:B------:R0:W5:Y:S01]  /*01f0*/  @!P2 LDG.E R5, [R14.64] ;  /* 0x000000040e05a981 */ /* 0x000162000c1e1900 */
[----:B------:R-:W-:Y:S01]  /*0200*/  BSSY B0, `(.L_x_5513) ;  /* 0x0000011000007945 */ /* 0x000fe20003800000 */
[----:B------:R-:W-:Y:S01]  /*0210*/  IMAD.MOV.U32 R6, RZ, RZ, c[0x0][0x168] ;  /* 0x00005a00ff067624 */ /* 0x000fe200078e00ff */
[----:B------:R-:W-:Y:S01]  /*0220*/  MOV R7, R3 ;  /* 0x0000000300077202 */ /* 0x000fe20000000f00 */
[----:B------:R-:W-:Y:S05]  /*0230*/  @P0 BRA `(.L_x_5514) ;  /* 0x000000d000000947 */ /* 0x000fea0003800000 */
[----:B-----5:R-:W-:Y:S01]  /*0240*/  FSETP.GEU.FTZ.AND P1, PT, R8, c[0x0][0x168], PT ;  /* 0x00005a0008007a0b */ /* 0x020fe20003f3e000 */
[----:B------:R-:W-:Y:S01]  /*0250*/  BSSY B1, `(.L_x_5515) ;  /* 0x0000006000017945 */ /* 0x000fe20003800000 */
[----:B0-----:R-:W-:-:S11]  /*0260*/  IMAD.MOV.U32 R10, RZ, RZ, c[0x0][0x168] ;  /* 0x00005a00ff0a7624 */ /* 0x001fd600078e00ff */
[----:B------:R-:W-:Y:S05]  /*0270*/  @!P1 BRA `(.L_x_5516) ;  /* 0x0000003000009947 */ /* 0x000fea0003800000 */
[----:B------:R-:W-:Y:S02]  /*0280*/  FSETP.GT.FTZ.AND P1, PT, R8, c[0x0][0x16c], PT ;  /* 0x00005b0008007a0b */ /* 0x000fe40003f34000 */
[----:B------:R-:W-:-:S11]  /*0290*/  MOV R10, R8 ;  /* 0x00000008000a7202 */ /* 0x000fd60000000f00 */
[----:B------:R-:W-:Y:S02]  /*02a0*/  @P1 IMAD.MOV.U32 R10, RZ, RZ, c[0x0][0x16c] ;  /* 0x00005b00ff0a1624 */ /* 0x000fe400078e00ff */
.L_x_5516:
[----:B------:R-:W-:Y:S05]  /*02b0*/  BSYNC B1 ;  /* 0x0000000000017941 */ /* 0x000fea0003800000 */
.L_x_5515:
[----:B------:R-:W-:-:S06]  /*02c0*/  FADD.FTZ R11, -R10, 1 ;  /* 0x3f8000000a0b7421 */ /* 0x000fcc0000010100 */
[----:B------:R-:W0:Y:S02]  /*02d0*/  MUFU.RCP R11, R11 ;  /* 0x0000000b000b7308 */ /* 0x000e240000001000 */
[----:B0-----:R-:W-:-:S06]  /*02e0*/  FMUL.FTZ R10, R11, R10 ;  /* 0x0000000a0b0a7220 */ /* 0x001fcc0000410000 */
[----:B------:R-:W0:Y:S02]  /*02f0*/  MUFU.LG2 R8, R10 ;  /* 0x0000000a00087308 */ /* 0x000e240000000c00 */
[----:B0-----:R-:W-:-:S06]  /*0300*/  FMUL.FTZ R8, R8, 0.69314718246459960938 ;  /* 0x3f31721808087820 */ /* 0x001fcc0000410000 */
.L_x_5514:
[----:B------:R-:W-:Y:S05]  /*0310*/  BSYNC B0 ;  /* 0x0000000000007941 */ /* 0x000fea0003800000 */
.L_x_5513:
[----:B0-----:R-:W-:Y:S01]  /*0320*/  IADD3 R11, R7, 0x80, RZ ;  /* 0x00000080070b7810 */ /* 0x001fe20007ffe0ff */
[----:B------:R-:W-:Y:S03]  /*0330*/  BSSY B0, `(.L_x_5517) ;  /* 0x0000010000007945 */ /* 0x000fe60003800000 */
[----:B------:R-:W-:-:S13]  /*0340*/  ISETP.GE.AND P1, PT, R11, R2, PT ;  /* 0x000000020b00720c */ /* 0x000fda0003f26270 */
[----:B------:R-:W-:Y:S05]  /*0350*/  @P1 BRA `(.L_x_5518) ;  /* 0x000000d000001947 */ /* 0x000fea0003800000 */
[----:B-----5:R-:W-:Y:S01]  /*0360*/  FSETP.GEU.FTZ.AND P1, PT, R9, c[0x0][0x168], PT ;  /* 0x00005a0009007a0b */ /* 0x020fe20003f3e000 */
[----:B------:R-:W-:Y:S01]  /*0370*/  BSSY B1, `(.L_x_5519) ;  /* 0x0000006000017945 */ /* 0x000fe20003800000 */
[----:B------:R-:W-:-:S11]  /*0380*/  MOV R10, c[0x0][0x168] ;  /* 0x00005a00000a7a02 */ /* 0x000fd60000000f00 */
[----:B------:R-:W-:Y:S05]  /*0390*/  @!P1 BRA `(.L_x_5520) ;  /* 0x0000003000009947 */ /* 0x000fea0003800000 */
[----:B------:R-:W-:Y:S01]  /*03a0*/  FSETP.GT.FTZ.AND P1, PT, R9, c[0x0][0x16c], PT ;  /* 0x00005b0009007a0b */ /* 0x000fe20003f34000 */
[----:B------:R-:W-:-:S12]  /*03b0*/  IMAD.MOV.U32 R10, RZ, RZ, R9 ;  /* 0x000000ffff0a7224 */ /* 0x000fd800078e0009 */
[----:B------:R-:W-:Y:S02]  /*03c0*/  @P1 MOV R10, c[0x0][0x16c] ;  /* 0x00005b00000a1a02 */ /* 0x000fe40000000f00 */
.L_x_5520:
[----:B------:R-:W-:Y:S05]  /*03d0*/  BSYNC B1 ;  /* 0x0000000000017941 */ /* 0x000fea0003800000 */
.L_x_5519:
[----:B------:R-:W-:-:S06]  /*03e0*/  FADD.FTZ R11, -R10, 1 ;  /* 0x3f8000000a0b7421 */ /* 0x000fcc0000010100 */
[----:B------:R-:W0:Y:S02]  /*03f0*/  MUFU.RCP R11, R11 ;  /* 0x0000000b000b7308 */ /* 0x000e240000001000 */
[----:B0-----:R-:W-:-:S06]  /*0400*/  FMUL.FTZ R10, R11, R10 ;  /* 0x0000000a0b0a7220 */ /* 0x001fcc0000410000 */
[----:B------:R-:W0:Y:S02]  /*0410*/  MUFU.LG2 R9, R10 ;  /* 0x0000000a00097308 */ /* 0x000e240000000c00 */
[----:B0-----:R-:W-:-:S06]  /*0420*/  FMUL.FTZ R9, R9, 0.69314718246459960938 ;  /* 0x3f31721809097820 */ /* 0x001fcc0000410000 */
.L_x_5518:
[----:B------:R-:W-:Y:S05]  /*0430*/  BSYNC B0 ;  /* 0x0000000000007941 */ /* 0x000fea0003800000 */
.L_x_5517:
[----:B------:R-:W-:Y:S01]  /*0440*/  IADD3 R11, R7, 0x100, RZ ;  /* 0x00000100070b7810 */ /* 0x000fe20007ffe0ff */
[----:B------:R-:W-:Y:S03]  /*0450*/  BSSY B0, `(.L_x_5521) ;  /* 0x0000010000007945 */ /* 0x000fe60003800000 */
[----:B------:R-:W-:-:S13]  /*0460*/  ISETP.GE.AND P1, PT, R11, R2, PT ;  /* 0x000000020b00720c */ /* 0x000fda0003f26270 */
[----:B------:R-:W-:Y:S05]  /*0470*/  @P1 BRA `(.L_x_5522) ;  /* 0x000000d000001947 */ /* 0x000fea0003800000 */
[----:B-----5:R-:W-:Y:S01]  /*0480*/  FSETP.GEU.FTZ.AND P1, PT, R4, c[0x0][0x168], PT ;  /* 0x00005a0004007a0b */ /* 0x020fe20003f3e000 */
[----:B------:R-:W-:Y:S01]  /*0490*/  BSSY B1, `(.L_x_5523) ;  /* 0x0000006000017945 */ /* 0x000fe20003800000 */
[----:B------:R-:W-:-:S11]  /*04a0*/  IMAD.MOV.U32 R10, RZ, RZ, c[0x0][0x168] ;  /* 0x00005a00ff0a7624 */ /* 0x000fd600078e00ff */
[----:B------:R-:W-:Y:S05]  /*04b0*/  @!P1 BRA `(.L_x_5524) ;  /* 0x0000003000009947 */ /* 0x000fea0003800000 */
[----:B------:R-:W-:Y:S02]  /*04c0*/  FSETP.GT.FTZ.AND P1, PT, R4, c[0x0][0x16c], PT ;  /* 0x00005b0004007a0b */ /* 0x000fe40003f34000 */
[----:B------:R-:W-:-:S11]  /*04d0*/  MOV R10, R4 ;  /* 0x00000004000a7202 */ /* 0x000fd60000000f00 */
[----:B------:R-:W-:Y:S02]  /*04e0*/  @P1 IMAD.MOV.U32 R10, RZ, RZ, c[0x0][0x16c] ;  /* 0x00005b00ff0a1624 */ /* 0x000fe400078e00ff */
.L_x_5524:
[----:B------:R-:W-:Y:S05]  /*04f0*/  BSYNC B1 ;  /* 0x0000000000017941 */ /* 0x000fea0003800000 */
.L_x_5523:
[----:B------:R-:W-:-:S04]  /*0500*/  FADD.FTZ R4, -R10, 1 ;  /* 0x3f8000000a047421 */ /* 0x000fc80000010100 */
[----:B------:R-:W0:Y:S02]  /*0510*/  MUFU.RCP R11, R4 ;  /* 0x00000004000b7308 */ /* 0x000e240000001000 */
[----:B0-----:R-:W-:-:S06]  /*0520*/  FMUL.FTZ R10, R11, R10 ;  /* 0x0000000a0b0a7220 */ /* 0x001fcc0000410000 */
[----:B------:R-:W0:Y:S02]  /*0530*/  MUFU.LG2 R10, R10 ;  /* 0x0000000a000a7308 */ /* 0x000e240000000c00 */
[----:B0-----:R-:W-:-:S06]  /*0540*/  FMUL.FTZ R13, R10, 0.69314718246459960938 ;  /* 0x3f3172180a0d7820 */ /* 0x001fcc0000410000 */
.L_x_5522:
[----:B------:R-:W-:Y:S05]  /*0550*/  BSYNC B0 ;  /* 0x0000000000007941 */ /* 0x000fea0003800000 */
.L_x_5521:
[----:B------:R-:W-:Y:S01]  /*0560*/  IADD3 R11, R7, 0x180, RZ ;  /* 0x00000180070b7810 */ /* 0x000fe20007ffe0ff */
[----:B------:R-:W-:Y:S03]  /*0570*/  BSSY B0, `(.L_x_5525) ;  /* 0x000000f000007945 */ /* 0x000fe60003800000 */
[----:B------:R-:W-:-:S13]  /*0580*/  ISETP.GE.AND P1, PT, R11, R2, PT ;  /* 0x000000020b00720c */ /* 0x000fda0003f26270 */
[----:B------:R-:W-:Y:S05]  /*0590*/  @P1 BRA `(.L_x_5526) ;  /* 0x000000c000001947 */ /* 0x000fea0003800000 */
[----:B-----5:R-:W-:Y:S01]  /*05a0*/  FSETP.GEU.FTZ.AND P1, PT, R5, c[0x0][0x168], PT ;  /* 0x00005a0005007a0b */ /* 0x020fe20003f3e000 */
[----:B------:R-:W-:-:S12]  /*05b0*/  BSSY B1, `(.L_x_5527) ;  /* 0x0000005000017945 */ /* 0x000fd80003800000 */
[----:B------:R-:W-:Y:S05]  /*05c0*/  @!P1 BRA `(.L_x_5528) ;  /* 0x0000003000009947 */ /* 0x000fea0003800000 */
[----:B------:R-:W-:Y:S02]  /*05d0*/  FSETP.GT.FTZ.AND P1, PT, R5, c[0x0][0x16c], PT ;  /* 0x00005b0005007a0b */ /* 0x000fe40003f34000 */
[----:B------:R-:W-:-:S11]  /*05e0*/  MOV R6, R5 ;  /* 0x0000000500067202 */ /* 0x000fd60000000f00 */
[----:B------:R-:W-:Y:S02]  /*05f0*/  @P1 IMAD.MOV.U32 R6, RZ, RZ, c[0x0][0x16c] ;  /* 0x00005b00ff061624 */ /* 0x000fe400078e00ff */
.L_x_5528:
[----:B------:R-:W-:Y:S05]  /*0600*/  BSYNC B1 ;  /* 0x0000000000017941 */ /* 0x000fea0003800000 */
.L_x_5527:
[----:B------:R-:W-:-:S04]  /*0610*/  FADD.FTZ R4, -R6, 1 ;  /* 0x3f80000006047421 */ /* 0x000fc80000010100 */
[----:B------:R-:W0:Y:S02]  /*0620*/  MUFU.RCP R5, R4 ;  /* 0x0000000400057308 */ /* 0x000e240000001000 */
[----:B0-----:R-:W-:-:S06]  /*0630*/  FMUL.FTZ R6, R5, R6 ;  /* 0x0000000605067220 */ /* 0x001fcc0000410000 */
[----:B------:R-:W0:Y:S02]  /*0640*/  MUFU.LG2 R6, R6 ;  /* 0x0000000600067308 */ /* 0x000e240000000c00 */
[----:B0-----:R-:W-:-:S06]  /*0650*/  FMUL.FTZ R15, R6, 0.69314718246459960938 ;  /* 0x3f317218060f7820 */ /* 0x001fcc0000410000 */
.L_x_5526:
[----:B------:R-:W-:Y:S05]  /*0660*/  BSYNC B0 ;  /* 0x0000000000007941 */ /* 0x000fea0003800000 */
.L_x_5525:
[----:B-----5:R-:W-:Y:S01]  /*0670*/  @!P0 LEA R4, R0, R3, 0x9 ;  /* 0x0000000300048211 */ /* 0x020fe200078e48ff */
[----:B------:R-:W-:Y:S01]  /*0680*/  @!P0 IMAD.MOV.U32 R5, RZ, RZ, 0x4 ;  /* 0x00000004ff058424 */ /* 0x000fe200078e00ff */
[----:B------:R-:W-:Y:S01]  /*0690*/  @!P0 IADD3 R7, R3, 0x80, RZ ;  /* 0x0000008003078810 */ /* 0x000fe20007ffe0ff */
[----:B------:R-:W-:Y:S02]  /*06a0*/  BSSY B0, `(.L_x_5529) ;  /* 0x000000f000007945 */ /* 0x000fe40003800000 */
[----:B------:R-:W-:Y:S01]  /*06b0*/  @!P0 IMAD.WIDE.U32 R4, R4, R5, c[0x0][0x178] ;  /* 0x00005e0004048625 */ /* 0x000fe200078e0005 */
[----:B------:R-:W-:-:S04]  /*06c0*/  ISETP.GE.AND P1, PT, R7, R2, PT ;  /* 0x000000020700720c */ /* 0x000fc80003f26270 */
[----:B------:R0:W-:Y:S09]  /*06d0*/  @!P0 STG.E [R4.64], R8 ;  /* 0x0000000804008986 */ /* 0x0001f2000c101904 */
[----:B------:R-:W-:Y:S05]  /*06e0*/  @P1 BRA `(.L_x_5530) ;  /* 0x000000a000001947 */ /* 0x000fea0003800000 */
[----:B0-----:R-:W-:Y:S01]  /*06f0*/  LEA R4, R0, R7, 0x9 ;  /* 0x0000000700047211 */ /* 0x001fe200078e48ff */
[----:B------:R-:W-:Y:S01]  /*0700*/  IMAD.MOV.U32 R11, RZ, RZ, 0x4 ;  /* 0x00000004ff0b7424 */ /* 0x000fe200078e00ff */
[----:B------:R-:W-:-:S03]  /*0710*/  IADD3 R7, R7, 0x80, RZ ;  /* 0x0000008007077810 */ /* 0x000fc60007ffe0ff */
[----:B------:R-:W-:Y:S01]  /*0720*/  IMAD.WIDE.U32 R4, R4, R11, c[0x0][0x178] ;  /* 0x00005e0004047625 */ /* 0x000fe200078e000b */
[----:B------:R-:W-:-:S04]  /*0730*/  ISETP.GE.AND P0, PT, R7, R2, PT ;  /* 0x000000020700720c */ /* 0x000fc80003f06270 */
[----:B------:R0:W-:Y:S09]  /*0740*/  STG.E [R4.64], R9 ;  /* 0x0000000904007986 */ /* 0x0001f2000c101904 */
[----:B------:R-:W-:Y:S02]  /*0750*/  @!P0 LEA R10, R0, R7, 0x9 ;  /* 0x00000007000a8211 */ /* 0x000fe400078e48ff */
[----:B------:R-:W-:-:S03]  /*0760*/  @!P0 IADD3 R7, R7, 0x80, RZ ;  /* 0x0000008007078810 */ /* 0x000fc60007ffe0ff */
[----:B------:R-:W-:-:S05]  /*0770*/  @!P0 IMAD.WIDE.U32 R10, R10, R11, c[0x0][0x178] ;  /* 0x00005e000a0a8625 */ /* 0x000fca00078e000b */
[----:B------:R0:W-:Y:S02]  /*0780*/  @!P0 STG.E [R10.64], R13 ;  /* 0x0000000d0a008986 */ /* 0x0001e4000c101904 */
.L_x_5530:
[----:B------:R-:W-:Y:S05]  /*0790*/  BSYNC B0 ;  /* 0x0000000000007941 */ /* 0x000fea0003800000 */
.L_x_5529:
[----:B------:R-:W-:-:S13]  /*07a0*/  ISETP.GE.AND P0, PT, R7, R2, PT ;  /* 0x000000020700720c */ /* 0x000fda0003f06270 */
[----:B------:R-:W-:Y:S05]  /*07b0*/  @P0 EXIT ;  /* 0x000000000000094d */ /* 0x000fea0003800000 */
[----:B------:R-:W-:Y:S01]  /*07c0*/  HFMA2.MMA R3, -RZ, RZ, 0, 2.384185791015625e-07 ;  /* 0x00000004ff037435 */ /* 0x000fe200000001ff */
[----:B------:R-:W-:-:S09]  /*07d0*/  IMAD R2, R0, 0x200, R7 ;  /* 0x0000020000027824 */ /* 0x000fd200078e0207 */
[----:B------:R-:W-:-:S05]  /*07e0*/  IMAD.WIDE.U32 R2, R2, R3, c[0x0][0x178] ;  /* 0x00005e0002027625 */ /* 0x000fca00078e0003 */
[----:B------:R-:W-:Y:S01]  /*07f0*/  STG.E [R2.64], R15 ;  /* 0x0000000f02007986 */ /* 0x000fe2000c101904 */
[----:B------:R-:W-:Y:S05]  /*0800*/  EXIT ;  /* 0x000000000000794d */ /* 0x000fea0003800000 */
.L_x_5531:
        /* <DEDUP_REMOVED lines=15> */
.L_x_10339:


//--------------------- .text._ZN2at6native29vectorized_elementwise_kernelILi2EZZZNS0_17logit_kernel_cudaERNS_18TensorIteratorBaseERKN3c106ScalarEENKUlvE_clEvENKUlvE0_clEvEUlfE0_St5arrayIPcLm2EEEEviT0_T1_ --------------------------
	.section	.text._ZN2at6native29vectorized_elementwise_kernelILi2EZZZNS0_17logit_kernel_cudaERNS_18TensorIteratorBaseERKN3c106ScalarEENKUlvE_clEvENKUlvE0_clEvEUlfE0_St5arrayIPcLm2EEEEviT0_T1_,"ax",@progbits
	.sectioninfo	@"SHI_REGISTERS=31"
	.align	128
        .global         _ZN2at6native29vectorized_elementwise_kernelILi2EZZZNS0_17logit_kernel_cudaERNS_18TensorIteratorBaseERKN3c106ScalarEENKUlvE_clEvENKUlvE0_clEvEUlfE0_St5arrayIPcLm2EEEEviT0_T1_
        .type           _ZN2at6native29vectorized_elementwise_kernelILi2EZZZNS0_17logit_kernel_cudaERNS_18TensorIteratorBaseERKN3c106ScalarEENKUlvE_clEvENKUlvE0_clEvEUlfE0_St5arrayIPcLm2EEEEviT0_T1_,@function
        .size           _ZN2at6native29vectorized_elementwise_kernelILi2EZZZNS0_17logit_kernel_cudaERNS_18TensorIteratorBaseERKN3c106ScalarEENKUlvE_clEvENKUlvE0_clEvEUlfE0_St5arrayIPcLm2EEEEviT0_T1_,(.L_x_10340 - _ZN2at6native29vectorized_elementwise_kernelILi2EZZZNS0_17logit_kernel_cudaERNS_18TensorIteratorBaseERKN3c106ScalarEENKUlvE_clEvENKUlvE0_clEvEUlfE0_St5arrayIPcLm2EEEEviT0_T1_)
        .other          _ZN2at6native29vectorized_elementwise_kernelILi2EZZZNS0_17logit_kernel_cudaERNS_18TensorIteratorBaseERKN3c106ScalarEENKUlvE_clEvENKUlvE0_clEvEUlfE0_St5arrayIPcLm2EEEEviT0_T1_,@"STO_CUDA_ENTRY STV_DEFAULT"
_ZN2at6native29vectorized_elementwise_kernelILi2EZZZNS0_17logit_kernel_cudaERNS_18TensorIteratorBaseERKN3c106ScalarEENKUlvE_clEvENKUlvE0_clEvEUlfE0_St5arrayIPcLm2EEEEviT0_T1_:
.text._ZN2at6native29vectorized_elementwise_kernelILi2EZZZNS0_17logit_kernel_cudaERNS_18TensorIteratorBaseERKN3c106ScalarEENKUlvE_clEvENKUlvE0_clEvEUlfE0_St5arrayIPcLm2EEEEviT0_T1_:
        /* <DEDUP_REMOVED lines=13> */
[----:B------:R0:W5:Y:S04]  /*00d0*/  LDG.E.64 R20, [R8.64+0x400] ;  /* 0x0004000408147981 */ /* 0x000168000c1e1b00 */
[----:B------:R0:W5:Y:S04]  /*00e0*/  LDG.E.64 R4, [R8.64+0x800] ;  /* 0x0008000408047981 */ /* 0x000168000c1e1b00 */
[----:B------:R0:W5:Y:S01]  /*00f0*/  LDG.E.64 R6, [R8.64+0xc00] ;  /* 0x000c000408067981 */ /* 0x000162000c1e1b00 */
[----:B------:R-:W-:Y:S01]  /*0100*/  BSSY B0, `(.L_x_5533) ;  /* 0x0000007000007945 */ /* 0x000fe20003800000 */
[----:B------:R-:W-:Y:S01]  /*0110*/  IMAD.MOV.U32 R12, RZ, RZ, c[0x0][0x168] ;  /* 0x00005a00ff0c7624 */ /* 0x000fe200078e00ff */
[----:B--2---:R-:W-:-:S13]  /*0120*/  FSETP.GEU.FTZ.AND P0, PT, R18, c[0x0][0x168], PT ;  /* 0x00005a0012007a0b */ /* 0x004fda0003f1e000 */
[----:B------:R-:W-:Y:S05]  /*0130*/  @!P0 BRA `(.L_x_5534) ;  /* 0x0000003000008947 */ /* 0x000fea0003800000 */
[----:B0-----:R-:W-:Y:S02]  /*0140*/  FSETP.GT.FTZ.AND P0, PT, R18, c[0x0][0x16c], PT ;  /* 0x00005b0012007a0b */ /* 0x001fe40003f14000 */
[----:B------:R-:W-:-:S11]  /*0150*/  MOV R12, R18 ;  /* 0x00000012000c7202 */ /* 0x000fd60000000f00 */
[----:B------:R-:W-:Y:S02]  /*0160*/  @P0 IMAD.MOV.U32 R12, RZ, RZ, c[0x0][0x16c] ;  /* 0x00005b00ff0c0624 */ /* 0x000fe400078e00ff */
.L_x_5534:
[----:B0-----:R-:W-:Y:S05]  /*0170*/  BSYNC B0 ;  /* 0x0000000000007941 */ /* 0x001fea0003800000 */
.L_x_5533:
[----:B------:R-:W-:Y:S01]  /*0180*/  FSETP.GEU.FTZ.AND P6, PT, R19, c[0x0][0x168], PT ;  /* 0x00005a0013007a0b */ /* 0x000fe20003fde000 */
[----:B------:R-:W-:Y:S01]  /*0190*/  BSSY B0, `(.L_x_5535) ;  /* 0x000000c000007945 */ /* 0x000fe20003800000 */
[----:B-----5:R-:W-:Y:S01]  /*01a0*/  FSETP.GEU.FTZ.AND P0, PT, R20, c[0x0][0x168], PT ;  /* 0x00005a0014007a0b */ /* 0x020fe20003f1e000 */
[----:B------:R-:W-:Y:S01]  /*01b0*/  IMAD.MOV.U32 R11, RZ, RZ, c[0x0][0x168] ;  /* 0x00005a00ff0b7624 */ /* 0x000fe200078e00ff */
[----:B------:R-:W-:Y:S02]  /*01c0*/  FSETP.GEU.FTZ.AND P1, PT, R21, c[0x0][0x168], PT ;  /* 0x00005a0015007a0b */ /* 0x000fe40003f3e000 */
[----:B------:R-:W-:Y:S02]  /*01d0*/  FSETP.GEU.FTZ.AND P2, PT, R4, c[0x0][0x168], PT ;  /* 0x00005a0004007a0b */ /* 0x000fe40003f5e000 */
[----:B------:R-:W-:Y:S02]  /*01e0*/  FSETP.GEU.FTZ.AND P3, PT, R5, c[0x0][0x168], PT ;  /* 0x00005a0005007a0b */ /* 0x000fe40003f7e000 */
[----:B------:R-:W-:-:S02]  /*01f0*/  FSETP.GEU.FTZ.AND P4, PT, R6, c[0x0][0x168], PT ;  /* 0x00005a0006007a0b */ /* 0x000fc40003f9e000 */
[----:B------:R-:W-:Y:S01]  /*0200*/  FSETP.GEU.FTZ.AND P5, PT, R7, c[0x0][0x168], PT ;  /* 0x00005a0007007a0b */ /* 0x000fe20003fbe000 */
[----:B------:R-:W-:Y:S07]  /*0210*/  @!P6 BRA `(.L_x_5536) ;  /* 0x000000300000e947 */ /* 0x000fee0003800000 */
[----:B------:R-:W-:Y:S02]  /*0220*/  FSETP.GT.FTZ.AND P6, PT, R19, c[0x0][0x16c], PT ;  /* 0x00005b0013007a0b */ /* 0x000fe40003fd4000 */
[----:B------:R-:W-:-:S11]  /*0230*/  MOV R11, R19 ;  /* 0x00000013000b7202 */ /* 0x000fd60000000f00 */
[----:B------:R-:W-:Y:S02]  /*0240*/  @P6 IMAD.MOV.U32 R11, RZ, RZ, c[0x0][0x16c] ;  /* 0x00005b00ff0b6624 */ /* 0x000fe400078e00ff */
.L_x_5536:
[----:B------:R-:W-:Y:S05]  /*0250*/  BSYNC B0 ;  /* 0x0000000000007941 */ /* 0x000fea0003800000 */
.L_x_5535:
[----:B------:R-:W-:Y:S01]  /*0260*/  BSSY B0, `(.L_x_5537) ;  /* 0x0000006000007945 */ /* 0x000fe20003800000 */
[----:B------:R-:W-:Y:S01]  /*0270*/  IMAD.MOV.U32 R10, RZ, RZ, c[0x0][0x168] ;  /* 0x00005a00ff0a7624 */ /* 0x000fe200078e00ff */
[----:B------:R-:W-:Y:S05]  /*0280*/  @!P0 BRA `(.L_x_5538) ;  /* 0x0000003000008947 */ /* 0x000fea0003800000 */
[----:B------:R-:W-:Y:S02]  /*0290*/  FSETP.GT.FTZ.AND P0, PT, R20, c[0x0][0x16c], PT ;  /* 0x00005b0014007a0b */ /* 0x000fe40003f14000 */
[----:B------:R-:W-:-:S11]  /*02a0*/  MOV R10, R20 ;  /* 0x00000014000a7202 */ /* 0x000fd60000000f00 */
[----:B------:R-:W-:Y:S02]  /*02b0*/  @P0 IMAD.MOV.U32 R10, RZ, RZ, c[0x0][0x16c] ;  /* 0x00005b00ff0a0624 */ /* 0x000fe400078e00ff */
.L_x_5538:
[----:B------:R-:W-:Y:S05]  /*02c0*/  BSYNC B0 ;  /* 0x0000000000007941 */ /* 0x000fea0003800000 */
.L_x_5537:
[----:B------:R-:W-:Y:S01]  /*02d0*/  BSSY B0, `(.L_x_5539) ;  /* 0x0000006000007945 */ /* 0x000fe20003800000 */
[----:B------:R-:W-:Y:S01]  /*02e0*/  IMAD.MOV.U32 R2, RZ, RZ, c[0x0][0x168] ;  /* 0x00005a00ff027624 */ /* 0x000fe200078e00ff */
[----:B------:R-:W-:Y:S05]  /*02f0*/  @!P1 BRA `(.L_x_5540) ;  /* 0x0000003000009947 */ /* 0x000fea0003800000 */
[----:B------:R-:W-:Y:S02]  /*0300*/  FSETP.GT.FTZ.AND P0, PT, R21, c[0x0][0x16c], PT ;  /* 0x00005b0015007a0b */ /* 0x000fe40003f14000 */
[----:B------:R-:W-:-:S11]  /*0310*/  MOV R2, R21 ;  /* 0x0000001500027202 */ /* 0x000fd60000000f00 */
[----:B------:R-:W-:Y:S02]  /*0320*/  @P0 IMAD.MOV.U32 R2, RZ, RZ, c[0x0][0x16c] ;  /* 0x00005b00ff020624 */ /* 0x000fe400078e00ff */
.L_x_5540:
[----:B------:R-:W-:Y:S05]  /*0330*/  BSYNC B0 ;  /* 0x0000000000007941 */ /* 0x000fea0003800000 */
.L_x_5539:
[----:B------:R-:W-:Y:S01]  /*0340*/  BSSY B0, `(.L_x_5541) ;  /* 0x0000006000007945 */ /* 0x000fe20003800000 */
[----:B------:R-:W-:Y:S01]  /*0350*/  IMAD.MOV.U32 R8, RZ, RZ, c[0x0][0x168] ;  /* 0x00005a00ff087624 */ /* 0x000fe200078e00ff */
[----:B------:R-:W-:Y:S05]  /*0360*/  @!P2 BRA `(.L_x_5542) ;  /* 0x000000300000a947 */ /* 0x000fea0003800000 */
[----:B------:R-:W-:Y:S02]  /*0370*/  FSETP.GT.FTZ.AND P0, PT, R4, c[0x0][0x16c], PT ;  /* 0x00005b0004007a0b */ /* 0x000fe40003f14000 */
[----:B------:R-:W-:-:S11]  /*0380*/  MOV R8, R4 ;  /* 0x0000000400087202 */ /* 0x000fd60000000f00 */
[----:B------:R-:W-:Y:S02]  /*0390*/  @P0 IMAD.MOV.U32 R8, RZ, RZ, c[0x0][0x16c] ;  /* 0x00005b00ff080624 */ /* 0x000fe400078e00ff */
.L_x_5542:
[----:B------:R-:W-:Y:S05]  /*03a0*/  BSYNC B0 ;  /* 0x0000000000007941 */ /* 0x000fea0003800000 */
.L_x_5541:
[----:B------:R-:W-:Y:S01]  /*03b0*/  BSSY B0, `(.L_x_5543) ;  /* 0x0000006000007945 */ /* 0x000fe20003800000 */
[----:B------:R-:W-:Y:S01]  /*03c0*/  IMAD.MOV.U32 R9, RZ, RZ, c[0x0][0x168] ;  /* 0x00005a00ff097624 */ /* 0x000fe200078e00ff */
[----:B------:R-:W-:Y:S05]  /*03d0*/  @!P3 BRA `(.L_x_5544) ;  /* 0x000000300000b947 */ /* 0x000fea0003800000 */
[----:B------:R-:W-:Y:S02]  /*03e0*/  FSETP.GT.FTZ.AND P0, PT, R5, c[0x0][0x16c], PT ;  /* 0x00005b0005007a0b */ /* 0x000fe40003f14000 */
[----:B------:R-:W-:-:S11]  /*03f0*/  MOV R9, R5 ;  /* 0x0000000500097202 */ /* 0x000fd60000000f00 */
[----:B------:R-:W-:Y:S02]  /*0400*/  @P0 IMAD.MOV.U32 R9, RZ, RZ, c[0x0][0x16c] ;  /* 0x00005b00ff090624 */ /* 0x000fe400078e00ff */
.L_x_5544:
[----:B------:R-:W-:Y:S05]  /*0410*/  BSYNC B0 ;  /* 0x0000000000007941 */ /* 0x000fea0003800000 */
.L_x_5543:
[----:B------:R-:W-:Y:S01]  /*0420*/  BSSY B0, `(.L_x_5545) ;  /* 0x0000006000007945 */ /* 0x000fe20003800000 */
[----:B------:R-:W-:Y:S01]  /*0430*/  MOV R4, c[0x0][0x168] ;  /* 0x00005a0000047a02 */ /* 0x000fe20000000f00 */
[----:B------:R-:W-:Y:S05]  /*0440*/  @!P4 BRA `(.L_x_5546) ;  /* 0x000000300000c947 */ /* 0x000fea0003800000 */
[----:B------:R-:W-:Y:S01]  /*0450*/  FSETP.GT.FTZ.AND P0, PT, R6, c[0x0][0x16c], PT ;  /* 0x00005b0006007a0b */ /* 0x000fe20003f14000 */
[----:B------:R-:W-:-:S12]  /*0460*/  IMAD.MOV.U32 R4, RZ, RZ, R6 ;  /* 0x000000ffff047224 */ /* 0x000fd800078e0006 */
[----:B------:R-:W-:Y:S02]  /*0470*/  @P0 MOV R4, c[0x0][0x16c] ;  /* 0x00005b0000040a02 */ /* 0x000fe40000000f00 */
.L_x_5546:
[----:B------:R-:W-:Y:S05]  /*0480*/  BSYNC B0 ;  /* 0x0000000000007941 */ /* 0x000fea0003800000 */
.L_x_5545:
[----:B------:R-:W-:Y:S01]  /*0490*/  BSSY B0, `(.L_x_5547) ;  /* 0x0000005000007945 */ /* 0x000fe20003800000 */
[----:B------:R-:W-:Y:S05]  /*04a0*/  @!P5 BRA `(.L_x_5548) ;  /* 0x000000300000d947 */ /* 0x000fea0003800000 */
[----:B------:R-:W-:Y:S01]  /*04b0*/  FSETP.GT.FTZ.AND P0, PT, R7, c[0x0][0x16c], PT ;  /* 0x00005b0007007a0b */ /* 0x000fe20003f14000 */
[----:B------:R-:W-:-:S12]  /*04c0*/  IMAD.MOV.U32 R14, RZ, RZ, R7 ;  /* 0x000000ffff0e7224 */ /* 0x000fd800078e0007 */
[----:B------:R-:W-:Y:S02]  /*04d0*/  @P0 MOV R14, c[0x0][0x16c] ;  /* 0x00005b00000e0a02 */ /* 0x000fe40000000f00 */
.L_x_5548:
[----:B------:R-:W-:Y:S05]  /*04e0*/  BSYNC B0 ;  /* 0x0000000000007941 */ /* 0x000fea0003800000 */
.L_x_5547:
[----:B------:R-:W-:Y:S02]  /*04f0*/  FADD.FTZ R5, -R12, 1 ;  /* 0x3f8000000c057421 */ /* 0x000fe40000010100 */
[----:B------:R-:W-:Y:S02]  /*0500*/  FADD.FTZ R6, -R11, 1 ;  /* 0x3f8000000b067421 */ /* 0x000fe40000010100 */
[----:B------:R-:W-:Y:S02]  /*0510*/  FADD.FTZ R7, -R10, 1 ;  /* 0x3f8000000a077421 */ /* 0x000fe40000010100 */
[----:B------:R-:W-:Y:S01]  /*0520*/  FADD.FTZ R19, -R2, 1 ;  /* 0x3f80000002137421 */ /* 0x000fe20000010100 */
[----:B------:R-:W0:Y:S01]  /*0530*/  MUFU.RCP R5, R5 ;  /* 0x0000000500057308 */ /* 0x000e220000001000 */
[----:B------:R-:W-:Y:S02]  /*0540*/  FADD.FTZ R17, -R8, 1 ;  /* 0x3f80000008117421 */ /* 0x000fe40000010100 */
[----:B------:R-:W-:-:S02]  /*0550*/  FADD.FTZ R18, -R9, 1 ;  /* 0x3f80000009127421 */ /* 0x000fc40000010100 */
[----:B------:R-:W-:Y:S02]  /*0560*/  FADD.FTZ R15, -R14, 1 ;  /* 0x3f8000000e0f7421 */ /* 0x000fe40000010100 */
[----:B------:R-:W-:Y:S01]  /*0570*/  FADD.FTZ R13, -R4, 1 ;  /* 0x3f800000040d7421 */ /* 0x000fe20000010100 */
        /* <DEDUP_REMOVED lines=11> */
[----:B------:R-:W-:-:S05]  /*0630*/  IMAD.WIDE.U32 R16, R16, R3, c[0x0][0x178] ;  /* 0x00005e0010107625 */ /* 0x000fca00078e0003 */
[----:B------:R-:W1:Y:S01]  /*0640*/  MUFU.RCP R13, R13 ;  /* 0x0000000d000d7308 */ /* 0x000e620000001000 */
[----:B--2---:R-:W-:Y:S02]  /*0650*/  FMUL.FTZ R18, R18, R9 ;  /* 0x0000000912127220 */ /* 0x004fe40000410000 */
[----:B------:R-:W-:-:S04]  /*0660*/  IMAD.WIDE R16, R0, 0x8, R16 ;  /* 0x0000000800107825 */ /* 0x000fc800078e0210 */
[----:B0-----:R-:W-:Y:S01]  /*0670*/  FMUL.FTZ R15, R15, R14 ;  /* 0x0000000e0f0f7220 */ /* 0x001fe20000410000 */
[----:B------:R-:W0:Y:S01]  /*0680*/  MUFU.LG2 R5, R5 ;  /* 0x0000000500057308 */ /* 0x000e220000000c00 */
[----:B-1----:R-:W-:-:S07]  /*0690*/  FMUL.FTZ R13, R13, R4 ;  /* 0x000000040d0d7220 */ /* 0x002fce0000410000 */
[----:B------:R-:W1:Y:S08]  /*06a0*/  MUFU.LG2 R6, R6 ;  /* 0x0000000600067308 */ /* 0x000e700000000c00 */
[----:B------:R-:W2:Y:S01]  /*06b0*/  MUFU.LG2 R7, R7 ;  /* 0x0000000700077308 */ /* 0x000ea20000000c00 */
[----:B0-----:R-:W-:-:S07]  /*06c0*/  FMUL.FTZ R4, R5, 0.69314718246459960938 ;  /* 0x3f31721805047820 */ /* 0x001fce0000410000 */
[----:B------:R-:W0:Y:S01]  /*06d0*/  MUFU.LG2 R2, R2 ;  /* 0x0000000200027308 */ /* 0x000e220000000c00 */
[----:B-1----:R-:W-:-:S05]  /*06e0*/  FMUL.FTZ R5, R6, 0.69314718246459960938 ;  /* 0x3f31721806057820 */ /* 0x002fca0000410000 */
[----:B------:R-:W-:Y:S02]  /*06f0*/  STG.E.64 [R16.64], R4 ;  /* 0x0000000410007986 */ /* 0x000fe4000c101b04 */
[----:B------:R-:W1:Y:S01]  /*0700*/  MUFU.LG2 R8, R8 ;  /* 0x0000000800087308 */ /* 0x000e620000000c00 */
[----:B--2---:R-:W-:-:S07]  /*0710*/  FMUL.FTZ R6, R7, 0.69314718246459960938 ;  /* 0x3f31721807067820 */ /* 0x004fce0000410000 */
[----:B------:R-:W2:Y:S01]  /*0720*/  MUFU.LG2 R18, R18 ;  /* 0x0000001200127308 */ /* 0x000ea20000000c00 */
[----:B0-----:R-:W-:-:S05]  /*0730*/  FMUL.FTZ R7, R2, 0.69314718246459960938 ;  /* 0x3f31721802077820 */ /* 0x001fca0000410000 */
[----:B------:R-:W-:Y:S02]  /*0740*/  STG.E.64 [R16.64+0x400], R6 ;  /* 0x0004000610007986 */ /* 0x000fe4000c101b04 */
[----:B------:R-:W0:Y:S01]  /*0750*/  MUFU.LG2 R15, R15 ;  /* 0x0000000f000f7308 */ /* 0x000e220000000c00 */
[----:B-1----:R-:W-:-:S07]  /*0760*/  FMUL.FTZ R8, R8, 0.69314718246459960938 ;  /* 0x3f31721808087820 */ /* 0x002fce0000410000 */
[----:B------:R-:W1:Y:S01]  /*0770*/  MUFU.LG2 R13, R13 ;  /* 0x0000000d000d7308 */ /* 0x000e620000000c00 */
[----:B--2---:R-:W-:-:S05]  /*0780*/  FMUL.FTZ R9, R18, 0.69314718246459960938 ;  /* 0x3f31721812097820 */ /* 0x004fca0000410000 */
[----:B------:R-:W-:Y:S01]  /*0790*/  STG.E.64 [R16.64+0x800], R8 ;  /* 0x0008000810007986 */ /* 0x000fe2000c101b04 */
[----:B0-----:R-:W-:Y:S02]  /*07a0*/  FMUL.FTZ R15, R15, 0.69314718246459960938 ;  /* 0x3f3172180f0f7820 */ /* 0x001fe40000410000 */
[----:B-1----:R-:W-:-:S05]  /*07b0*/  FMUL.FTZ R14, R13, 0.69314718246459960938 ;  /* 0x3f3172180d0e7820 */ /* 0x002fca0000410000 */
[----:B------:R-:W-:Y:S01]  /*07c0*/  STG.E.64 [R16.64+0xc00], R14 ;  /* 0x000c000e10007986 */ /* 0x000fe2000c101b04 */
[----:B------:R-:W-:Y:S05]  /*07d0*/  EXIT ;  /* 0x000000000000794d */ /* 0x000fea0003800000 */
.L_x_5532:
[----:B------:R-:W0:Y:S01]  /*07e0*/  S2R R17, SR_TID.X ;  /* 0x0000000000117919 */ /* 0x000e220000002100 */
[----:B------:R-:W-:Y:S01]  /*07f0*/  CS2R R12, SRZ ;  /* 0x00000000000c7805 */ /* 0x000fe2000001ff00 */
[----:B------:R-:W-:Y:S01]  /*0800*/  HFMA2.MMA R0, -RZ, RZ, 0, 0 ;  /* 0x00000000ff007435 */ /* 0x000fe200000001ff */
[----:B0-----:R-:W-:Y:S01]  /*0810*/  ISETP.GE.AND P0, PT, R17, R15, PT ;  /* 0x0000000f1100720c */ /* 0x001fe20003f06270 */
[----:B------:R-:W-:-:S12]  /*0820*/  IMAD.MOV.U32 R23, RZ, RZ, R17 ;  /* 0x000000ffff177224 */ /* 0x000fd800078e0011 */
[----:B------:R-:W-:Y:S01]  /*0830*/  @!P0 IADD3 R23, R17, 0x80, RZ ;  /* 0x0000008011178810 */ /* 0x000fe20007ffe0ff */
[----:B------:R-:W-:Y:S01]  /*0840*/  @!P0 IMAD.IADD R4, R16, 0x1, R17 ;  /* 0x0000000110048824 */ /* 0x000fe200078e0211 */
[----:B------:R-:W-:Y:S02]  /*0850*/  @!P0 MOV R5, 0x4 ;  /* 0x0000000400058802 */ /* 0x000fe40000000f00 */
[----:B------:R-:W-:-:S03]  /*0860*/  ISETP.GE.AND P6, PT, R23, R15, PT ;  /* 0x0000000f1700720c */ /* 0x000fc60003fc6270 */
[----:B------:R-:W-:Y:S01]  /*0870*/  @!P0 IMAD.WIDE.U32 R4, R4, R5, c[0x0][0x180] ;  /* 0x0000600004048625 */ /* 0x000fe200078e0005 */
[----:B------:R-:W-:Y:S01]  /*0880*/  CS2R R20, SRZ ;  /* 0x0000000000147805 */ /* 0x000fe2000001ff00 */
[----:B------:R-:W-:Y:S02]  /*0890*/  CS2R R18, SRZ ;  /* 0x0000000000127805 */ /* 0x000fe4000001ff00 */
[----:B------:R-:W-:Y:S01]  /*08a0*/  IMAD.MOV.U32 R22, RZ, RZ, RZ ;  /* 0x000000ffff167224 */ /* 0x000fe200078e00ff */
[----:B------:R0:W5:Y:S05]  /*08b0*/  @!P0 LDG.E R0, [R4.64] ;  /* 0x0000000404008981 */ /* 0x00016a000c1e1900 */
[----:B------:R-:W-:Y:S01]  /*08c0*/  @!P6 IADD3 R2, R16, R23, RZ ;  /* 0x000000171002e210 */ /* 0x000fe20007ffe0ff */
[----:B------:R-:W-:Y:S01]  /*08d0*/  @!P6 IMAD.MOV.U32 R3, RZ, RZ, 0x4 ;  /* 0x00000004ff03e424 */ /* 0x000fe200078e00ff */
[----:B------:R-:W-:-:S03]  /*08e0*/  @!P6 IADD3 R23, R23, 0x80, RZ ;  /* 0x000000801717e810 */ /* 0x000fc60007ffe0ff */
[----:B------:R-:W-:Y:S01]  /*08f0*/  @!P6 IMAD.WIDE.U32 R2, R2, R3, c[0x0][0x180] ;  /* 0x000060000202e625 */ /* 0x000fe200078e0003 */
[----:B------:R-:W-:-:S04]  /*0900*/  ISETP.GE.AND P5, PT, R23, R15, PT ;  /* 0x0000000f1700720c */ /* 0x000fc80003fa6270 */
[----:B------:R1:W5:Y:S09]  /*0910*/  @!P6 LDG.E R13, [R2.64] ;  /* 0x00000004020de981 */ /* 0x000372000c1e1900 */
[----:B------:R-:W-:Y:S01]  /*0920*/  @!P5 IMAD.IADD R6, R16, 0x1, R23 ;  /* 0x000000011006d824 */ /* 0x000fe200078e0217 */
[----:B------:R-:W-:Y:S01]  /*0930*/  @!P5 IADD3 R23, R23, 0x80, RZ ;  /* 0x000000801717d810 */ /* 0x000fe20007ffe0ff */
[----:B------:R-:W-:-:S03]  /*0940*/  @!P5 IMAD.MOV.U32 R7, RZ, RZ, 0x4 ;  /* 0x00000004ff07d424 */ /* 0x000fc600078e00ff */
[----:B------:R-:W-:Y:S01]  /*0950*/  ISETP.GE.AND P4, PT, R23, R15, PT ;  /* 0x0000000f1700720c */ /* 0x000fe20003f86270 */
[----:B------:R-:W-:-:S05]  /*0960*/  @!P5 IMAD.WIDE.U32 R6, R6, R7, c[0x0][0x180] ;  /* 0x000060000606d625 */ /* 0x000fca00078e0007 */
[----:B------:R2:W5:Y:S07]  /*0970*/  @!P5 LDG.E R12, [R6.64] ;  /* 0x00000004060cd981 */ /* 0x00056e000c1e1900 */
[----:B------:R-:W-:Y:S02]  /*0980*/  @!P4 IADD3 R11, R16, R23, RZ ;  /* 0x00000017100bc210 */ /* 0x000fe40007ffe0ff */
        /* <DEDUP_REMOVED lines=8> */
[----:B------:R-:W-:Y:S02]  /*0a10*/  @!P1 IADD3 R8, R16, R23, RZ ;  /* 0x0000001710089210 */ /* 0x000fe40007ffe0ff */
[----:B------:R-:W-:-:S04]  /*0a20*/  @!P1 IADD3 R23, R23, 0x80, RZ ;  /* 0x0000008017179810 */ /* 0x000fc80007ffe0ff */
[----:B------:R-:W-:Y:S01]  /*0a30*/  ISETP.GE.AND P6, PT, R23, R15, PT ;  /* 0x0000000f1700720c */ /* 0x000fe20003fc6270 */
[----:B------:R-:W-:Y:S01]  /*0a40*/  @!P3 IMAD.MOV.U32 R25, RZ, RZ, 0x4 ;  /* 0x00000004ff19b424 */ /* 0x000fe200078e00ff */
[----:B------:R-:W-:Y:S02]  /*0a50*/  @!P4 MOV R26, 0x4 ;  /* 0x00000004001ac802 */ /* 0x000fe40000000f00 */
[----:B------:R-:W-:Y:S01]  /*0a60*/  @!P2 MOV R28, 0x4 ;  /* 0x00000004001ca802 */ /* 0x000fe20000000f00 */
[----:B------:R-:W-:Y:S02]  /*0a70*/  @!P1 IMAD.MOV.U32 R27, RZ, RZ, 0x4 ;  /* 0x00000004ff1b9424 */ /* 0x000fe400078e00ff */
[----:B-1----:R-:W-:-:S06]  /*0a80*/  @!P4 IMAD.WIDE.U32 R2, R11, R26, c[0x0][0x180] ;  /* 0x000060000b02c625 */ /* 0x002fcc00078e001a */
[----:B------:R-:W-:Y:S01]  /*0a90*/  @!P6 IADD3 R23, R16, R23, RZ ;  /* 0x000000171017e210 */ /* 0x000fe20007ffe0ff */
[----:B------:R-:W-:Y:S01]  /*0aa0*/  @!P6 IMAD.MOV.U32 R24, RZ, RZ, 0x4 ;  /* 0x00000004ff18e424 */ /* 0x000fe200078e00ff */
[----:B------:R1:W5:Y:S01]  /*0ab0*/  @!P4 LDG.E R22, [R2.64] ;  /* 0x000000040216c981 */ /* 0x000362000c1e1900 */
[----:B0-----:R-:W-:-:S04]  /*0ac0*/  @!P3 IMAD.WIDE.U32 R4, R10, R25, c[0x0][0x180] ;  /* 0x000060000a04b625 */ /* 0x001fc800078e0019 */
[----:B--2---:R-:W-:Y:S01]  /*0ad0*/  @!P2 IMAD.WIDE.U32 R6, R9, R28, c[0x0][0x180] ;  /* 0x000060000906a625 */ /* 0x004fe200078e001c */
[----:B------:R1:W5:Y:S03]  /*0ae0*/  @!P3 LDG.E R21, [R4.64] ;  /* 0x000000040415b981 */ /* 0x000366000c1e1900 */
[----:B------:R-:W-:Y:S01]  /*0af0*/  @!P1 IMAD.WIDE.U32 R8, R8, R27, c[0x0][0x180] ;  /* 0x0000600008089625 */ /* 0x000fe200078e001b */
[----:B------:R1:W5:Y:S03]  /*0b00*/  @!P2 LDG.E R20, [R6.64] ;  /* 0x000000040614a981 */ /* 0x000366000c1e1900 */
[----:B------:R-:W-:Y:S01]  /*0b10*/  @!P6 IMAD.WIDE.U32 R10, R23, R24, c[0x0][0x180] ;  /* 0x00006000170ae625 */ /* 0x000fe200078e0018 */
[----:B------:R1:W5:Y:S04]  /*0b20*/  @!P1 LDG.E R19, [R8.64] ;  /* 0x0000000408139981 */ /* 0x000368000c1e1900 */
[----:B------:R1:W5:Y:S01]  /*0b30*/  @!P6 LDG.E R18, [R10.64] ;  /* 0x000000040a12e981 */ /* 0x000362000c1e1900 */
[----:B------:R-:W-:Y:S01]  /*0b40*/  BSSY B0, `(.L_x_5549) ;  /* 0x000000f000007945 */ /* 0x000fe20003800000 */
[----:B------:R-:W-:Y:S05]  /*0b50*/  @P0 BRA `(.L_x_5550) ;  /* 0x000000d000000947 */ /* 0x000fea0003800000 */
[----:B-----5:R-:W-:Y:S01]  /*0b60*/  FSETP.GEU.FTZ.AND P1, PT, R0, c[0x0][0x168], PT ;  /* 0x00005a0000007a0b */ /* 0x020fe20003f3e000 */
[----:B------:R-:W-:Y:S01]  /*0b70*/  BSSY B1, `(.L_x_5551) ;  /* 0x0000006000017945 */ /* 0x000fe20003800000 */
[----:B-1----:R-:W-:-:S11]  /*0b80*/  MOV R2, c[0x0][0x168] ;  /* 0x00005a0000027a02 */ /* 0x002fd60000000f00 */
[----:B------:R-:W-:Y:S05]  /*0b90*/  @!P1 BRA `(.L_x_5552) ;  /* 0x0000003000009947 */ /* 0x000fea0003800000 */
[----:B------:R-:W-:Y:S01]  /*0ba0*/  FSETP.GT.FTZ.AND P1, PT, R0, c[0x0][0x16c], PT ;  /* 0x00005b0000007a0b */ /* 0x000fe20003f34000 */
[----:B------:R-:W-:-:S12]  /*0bb0*/  IMAD.MOV.U32 R2, RZ, RZ, R0 ;  /* 0x000000ffff027224 */ /* 0x000fd800078e0000 */
[----:B------:R-:W-:Y:S02]  /*0bc0*/  @P1 MOV R2, c[0x0][0x16c] ;  /* 0x00005b0000021a02 */ /* 0x000fe40000000f00 */
.L_x_5552:
[----:B------:R-:W-:Y:S05]  /*0bd0*/  BSYNC B1 ;  /* 0x0000000000017941 */ /* 0x000fea0003800000 */
.L_x_5551:
[----:B------:R-:W-:-:S06]  /*0be0*/  FADD.FTZ R3, -R2, 1 ;  /* 0x3f80000002037421 */ /* 0x000fcc0000010100 */
[----:B------:R-:W0:Y:S02]  /*0bf0*/  MUFU.RCP R3, R3 ;  /* 0x0000000300037308 */ /* 0x000e240000001000 */
[----:B0-----:R-:W-:-:S06]  /*0c00*/  FMUL.FTZ R2, R3, R2 ;  /* 0x0000000203027220 */ /* 0x001fcc0000410000 */
[----:B------:R-:W0:Y:S02]  /*0c10*/  MUFU.LG2 R0, R2 ;  /* 0x0000000200007308 */ /* 0x000e240000000c00 */
[----:B0-----:R-:W-:-:S06]  /*0c20*/  FMUL.FTZ R0, R0, 0.69314718246459960938 ;  /* 0x3f31721800007820 */ /* 0x001fcc0000410000 */
.L_x_5550:
[----:B------:R-:W-:Y:S05]  /*0c30*/  BSYNC B0 ;  /* 0x0000000000007941 */ /* 0x000fea0003800000 */
.L_x_5549:
[----:B-1----:R-:W-:Y:S01]  /*0c40*/  IADD3 R2, R17, 0x80, RZ ;  /* 0x0000008011027810 */ /* 0x002fe20007ffe0ff */
        /* <DEDUP_REMOVED lines=10> */
.L_x_5556:
[----:B------:R-:W-:Y:S05]  /*0cf0*/  BSYNC B1 ;  /* 0x0000000000017941 */ /* 0x000fea0003800000 */
.L_x_5555:
[----:B------:R-:W-:-:S06]  /*0d00*/  FADD.FTZ R3, -R2, 1 ;  /* 0x3f80000002037421 */ /* 0x000fcc0000010100 */
[----:B------:R-:W0:Y:S02]  /*0d10*/  MUFU.RCP R3, R3 ;  /* 0x0000000300037308 */ /* 0x000e240000001000 */
[----:B0-----:R-:W-:-:S06]  /*0d20*/  FMUL.FTZ R4, R3, R2 ;  /* 0x0000000203047220 */ /* 0x001fcc0000410000 */
[----:B------:R-:W0:Y:S02]  /*0d30*/  MUFU.LG2 R2, R4 ;  /* 0x0000000400027308 */ /* 0x000e240000000c00 */
[----:B0-----:R-:W-:-:S06]  /*0d40*/  FMUL.FTZ R2, R2, 0.69314718246459960938 ;  /* 0x3f31721802027820 */ /* 0x001fcc0000410000 */
.L_x_5554:
[----:B------:R-:W-:Y:S05]  /*0d50*/  BSYNC B0 ;  /* 0x0000000000007941 */ /* 0x000fea0003800000 */
.L_x_5553:
[----:B------:R-:W-:Y:S01]  /*0d60*/  IADD3 R4, R17, 0x100, RZ ;  /* 0x0000010011047810 */ /* 0x000fe20007ffe0ff */
        /* <DEDUP_REMOVED lines=10> */
.L_x_5560:
[----:B------:R-:W-:Y:S05]  /*0e10*/  BSYNC B1 ;  /* 0x0000000000017941 */ /* 0x000fea0003800000 */
.L_x_5559:
[----:B------:R-:W-:-:S06]  /*0e20*/  FADD.FTZ R4, -R3, 1 ;  /* 0x3f80000003047421 */ /* 0x000fcc0000010100 */
[----:B------:R-:W0:Y:S02]  /*0e30*/  MUFU.RCP R4, R4 ;  /* 0x0000000400047308 */ /* 0x000e240000001000 */
[----:B0-----:R-:W-:-:S06]  /*0e40*/  FMUL.FTZ R5, R4, R3 ;  /* 0x0000000304057220 */ /* 0x001fcc0000410000 */
[----:B------:R-:W0:Y:S02]  /*0e50*/  MUFU.LG2 R3, R5 ;  /* 0x0000000500037308 */ /* 0x000e240000000c00 */
[----:B0-----:R-:W-:-:S06]  /*0e60*/  FMUL.FTZ R3, R3, 0.69314718246459960938 ;  /* 0x3f31721803037820 */ /* 0x001fcc0000410000 */
.L_x_5558:
[----:B------:R-:W-:Y:S05]  /*0e70*/  BSYNC B0 ;  /* 0x0000000000007941 */ /* 0x000fea0003800000 */
.L_x_5557:
        /* <DEDUP_REMOVED lines=11> */
.L_x_5564:
[----:B------:R-:W-:Y:S05]  /*0f30*/  BSYNC B1 ;  /* 0x0000000000017941 */ /* 0x000fea0003800000 */
.L_x_5563:
[----:B------:R-:W-:-:S06]  /*0f40*/  FADD.FTZ R5, -R4, 1 ;  /* 0x3f80000004057421 */ /* 0x000fcc0000010100 */
[----:B------:R-:W0:Y:S02]  /*0f50*/  MUFU.RCP R5, R5 ;  /* 0x0000000500057308 */ /* 0x000e240000001000 */
[----:B0-----:R-:W-:-:S06]  /*0f60*/  FMUL.FTZ R6, R5, R4 ;  /* 0x0000000405067220 */ /* 0x001fcc0000410000 */
[----:B------:R-:W0:Y:S02]  /*0f70*/  MUFU.LG2 R4, R6 ;  /* 0x0000000600047308 */ /* 0x000e240000000c00 */
[----:B0-----:R-:W-:-:S06]  /*0f80*/  FMUL.FTZ R4, R4, 0.69314718246459960938 ;  /* 0x3f31721804047820 */ /* 0x001fcc0000410000 */
.L_x_5562:
[----:B------:R-:W-:Y:S05]  /*0f90*/  BSYNC B0 ;  /* 0x0000000000007941 */ /* 0x000fea0003800000 */
.L_x_5561:
        /* <DEDUP_REMOVED lines=11> */
.L_x_5568:
[----:B------:R-:W-:Y:S05]  /*1050*/  BSYNC B1 ;  /* 0x0000000000017941 */ /* 0x000fea0003800000 */
.L_x_5567:
[----:B------:R-:W-:-:S06]  /*1060*/  FADD.FTZ R6, -R5, 1 ;  /* 0x3f80000005067421 */ /* 0x000fcc0000010100 */
[----:B------:R-:W0:Y:S02]  /*1070*/  MUFU.RCP R6, R6 ;  /* 0x0000000600067308 */ /* 0x000e240000001000 */
[----:B0-----:R-:W-:-:S06]  /*1080*/  FMUL.FTZ R7, R6, R5 ;  /* 0x0000000506077220 */ /* 0x001fcc0000410000 */
[----:B------:R-:W0:Y:S02]  /*1090*/  MUFU.LG2 R5, R7 ;  /* 0x0000000700057308 */ /* 0x000e240000000c00 */
[----:B0-----:R-:W-:-:S06]  /*10a0*/  FMUL.FTZ R5, R5, 0.69314718246459960938 ;  /* 0x3f31721805057820 */ /* 0x001fcc0000410000 */
.L_x_5566:
[----:B------:R-:W-:Y:S05]  /*10b0*/  BSYNC B0 ;  /* 0x0000000000007941 */ /* 0x000fea0003800000 */
.L_x_5565:
        /* <DEDUP_REMOVED lines=11> */
.L_x_5572:
[----:B------:R-:W-:Y:S05]  /*1170*/  BSYNC B1 ;  /* 0x0000000000017941 */ /* 0x000fea0003800000 */
.L_x_5571:
[----:B------:R-:W-:-:S06]  /*1180*/  FADD.FTZ R7, -R6, 1 ;  /* 0x3f80000006077421 */ /* 0x000fcc0000010100 */
[----:B------:R-:W0:Y:S02]  /*1190*/  MUFU.RCP R7, R7 ;  /* 0x0000000700077308 */ /* 0x000e240000001000 */
[----:B0-----:R-:W-:-:S06]  /*11a0*/  FMUL.FTZ R8, R7, R6 ;  /* 0x0000000607087220 */ /* 0x001fcc0000410000 */
[----:B------:R-:W0:Y:S02]  /*11b0*/  MUFU.LG2 R6, R8 ;  /* 0x0000000800067308 */ /* 0x000e240000000c00 */
[----:B0-----:R-:W-:-:S06]  /*11c0*/  FMUL.FTZ R6, R6, 0.69314718246459960938 ;  /* 0x3f31721806067820 */ /* 0x001fcc0000410000 */
.L_x_5570:
[----:B------:R-:W-:Y:S05]  /*11d0*/  BSYNC B0 ;  /* 0x0000000000007941 */ /* 0x000fea0003800000 */
.L_x_5569:
        /* <DEDUP_REMOVED lines=11> */
.L_x_5576:
[----:B------:R-:W-:Y:S05]  /*1290*/  BSYNC B1 ;  /* 0x0000000000017941 */ /* 0x000fea0003800000 */
.L_x_5575:
[----:B------:R-:W-:-:S06]  /*12a0*/  FADD.FTZ R8, -R7, 1 ;  /* 0x3f80000007087421 */ /* 0x000fcc0000010100 */
[----:B------:R-:W0:Y:S02]  /*12b0*/  MUFU.RCP R8, R8 ;  /* 0x0000000800087308 */ /* 0x000e240000001000 */
[----:B0-----:R-:W-:-:S06]  /*12c0*/  FMUL.FTZ R9, R8, R7 ;  /* 0x0000000708097220 */ /* 0x001fcc0000410000 */
[----:B------:R-:W0:Y:S02]  /*12d0*/  MUFU.LG2 R7, R9 ;  /* 0x0000000900077308 */ /* 0x000e240000000c00 */
[----:B0-----:R-:W-:-:S06]  /*12e0*/  FMUL.FTZ R7, R7, 0.69314718246459960938 ;  /* 0x3f31721807077820 */ /* 0x001fcc0000410000 */
.L_x_5574:
[----:B------:R-:W-:Y:S05]  /*12f0*/  BSYNC B0 ;  /* 0x0000000000007941 */ /* 0x000fea0003800000 */
.L_x_5573:
[----:B------:R-:W-:Y:S01]  /*1300*/  IADD3 R8, R17, 0x380, RZ ;  /* 0x0000038011087810 */ /* 0x000fe20007ffe0ff */
[----:B------:R-:W-:Y:S03]  /*1310*/  BSSY B0, `(.L_x_5577) ;  /* 0x000000f000007945 */ /* 0x000fe60003800000 */
[----:B------:R-:W-:-:S13]  /*1320*/  ISETP.GE.AND P1, PT, R8, R15, PT ;  /* 0x0000000f0800720c */ /* 0x000fda0003f26270 */
[----:B------:R-:W-:Y:S05]  /*1330*/  @P1 BRA `(.L_x_5578) ;  /* 0x000000c000001947 */ /* 0x000fea0003800000 */
[----:B-----5:R-:W-:Y:S01]  /*1340*/  FSETP.GEU.FTZ.AND P1, PT, R18, c[0x0][0x168], PT ;  /* 0x00005a0012007a0b */ /* 0x020fe20003f3e000 */
[----:B------:R-:W-:-:S12]  /*1350*/  BSSY B1, `(.L_x_5579) ;  /* 0x0000005000017945 */ /* 0x000fd80003800000 */
[----:B------:R-:W-:Y:S05]  /*1360*/  @!P1 BRA `(.L_x_5580) ;  /* 0x0000003000009947 */ /* 0x000fea0003800000 */
[----:B------:R-:W-:Y:S01]  /*1370*/  FSETP.GT.FTZ.AND P1, PT, R18, c[0x0][0x16c], PT ;  /* 0x00005b0012007a0b */ /* 0x000fe20003f34000 */
[----:B------:R-:W-:-:S12]  /*1380*/  IMAD.MOV.U32 R14, RZ, RZ, R18 ;  /* 0x000000ffff0e7224 */ /* 0x000fd800078e0012 */
[----:B------:R-:W-:Y:S02]  /*1390*/  @P1 MOV R14, c[0x0][0x16c] ;  /* 0x00005b00000e1a02 */ /* 0x000fe40000000f00 */
.L_x_5580:
[----:B------:R-:W-:Y:S05]  /*13a0*/  BSYNC B1 ;  /* 0x0000000000017941 */ /* 0x000fea0003800000 */
.L_x_5579:
[----:B------:R-:W-:-:S06]  /*13b0*/  FADD.FTZ R9, -R14, 1 ;  /* 0x3f8000000e097421 */ /* 0x000fcc0000010100 */
[----:B------:R-:W0:Y:S02]  /*13c0*/  MUFU.RCP R9, R9 ;  /* 0x0000000900097308 */ /* 0x000e240000001000 */
[----:B0-----:R-:W-:-:S06]  /*13d0*/  FMUL.FTZ R14, R9, R14 ;  /* 0x0000000e090e7220 */ /* 0x001fcc0000410000 */
[----:B------:R-:W0:Y:S02]  /*13e0*/  MUFU.LG2 R8, R14 ;  /* 0x0000000e00087308 */ /* 0x000e240000000c00 */
[----:B0-----:R-:W-:-:S06]  /*13f0*/  FMUL.FTZ R8, R8, 0.69314718246459960938 ;  /* 0x3f31721808087820 */ /* 0x001fcc0000410000 */
.L_x_5578:
[----:B------:R-:W-:Y:S05]  /*1400*/  BSYNC B0 ;  /* 0x0000000000007941 */ /* 0x000fea0003800000 */
.L_x_5577:
[----:B------:R-:W-:Y:S01]  /*1410*/  @!P0 MOV R11, 0x4 ;  /* 0x00000004000b8802 */ /* 0x000fe20000000f00 */
[----:B------:R-:W-:Y:S01]  /*1420*/  @!P0 IMAD.IADD R10, R16, 0x1, R17 ;  /* 0x00000001100a8824 */ /* 0x000fe200078e0211 */
[----:B------:R-:W-:Y:S01]  /*1430*/  @!P0 IADD3 R17, R17, 0x80, RZ ;  /* 0x0000008011118810 */ /* 0x000fe20007ffe0ff */
[----:B------:R-:W-:Y:S01]  /*1440*/  BSSY B0, `(.L_x_5581) ;  /* 0x000002f000007945 */ /* 0x000fe20003800000 */
[----:B------:R-:W-:Y:S01]  /*1450*/  BSSY B1, `(.L_x_5582) ;  /* 0x0000027000017945 */ /* 0x000fe20003800000 */
[----:B------:R-:W-:-:S05]  /*1460*/  @!P0 IMAD.WIDE.U32 R10, R10, R11, c[0x0][0x178] ;  /* 0x00005e000a0a8625 */ /* 0x000fca00078e000b */
[----:B-----5:R0:W-:Y:S01]  /*1470*/  @!P0 STG.E [R10.64], R0 ;  /* 0x000000000a008986 */ /* 0x0201e2000c101904 */
        /* <DEDUP_REMOVED lines=14> */
.L_x_5583:
[----:B0-----:R-:W-:-:S13]  /*1560*/  ISETP.GE.AND P0, PT, R17, R15, PT ;  /* 0x0000000f1100720c */ /* 0x001fda0003f06270 */
[----:B------:R-:W-:Y:S05]  /*1570*/  @P0 BRA `(.L_x_5585) ;  /* 0x000000c000000947 */ /* 0x000fea0003800000 */
[----:B------:R-:W-:Y:S01]  /*1580*/  MOV R3, 0x4 ;  /* 0x0000000400037802 */ /* 0x000fe20000000f00 */
[----:B------:R-:W-:Y:S01]  /*1590*/  IMAD.IADD R2, R16, 0x1, R17 ;  /* 0x0000000110027824 */ /* 0x000fe200078e0211 */
[----:B------:R-:W-:-:S03]  /*15a0*/  IADD3 R17, R17, 0x80, RZ ;  /* 0x0000008011117810 */ /* 0x000fc60007ffe0ff */
[----:B------:R-:W-:-:S05]  /*15b0*/  IMAD.WIDE.U32 R2, R2, R3, c[0x0][0x178] ;  /* 0x00005e0002027625 */ /* 0x000fca00078e0003 */
[----:B------:R0:W-:Y:S02]  /*15c0*/  STG.E [R2.64], R4 ;  /* 0x0000000402007986 */ /* 0x0001e4000c101904 */
.L_x_5584:
[----:B------:R-:W-:-:S13]  /*15d0*/  ISETP.GE.AND P0, PT, R17, R15, PT ;  /* 0x0000000f1100720c */ /* 0x000fda0003f06270 */
[----:B------:R-:W-:Y:S05]  /*15e0*/  @P0 BRA `(.L_x_5586) ;  /* 0x000000d000000947 */ /* 0x000fea0003800000 */
[----:B0-----:R-:W-:Y:S01]  /*15f0*/  HFMA2.MMA R3, -RZ, RZ, 0, 2.384185791015625e-07 ;  /* 0x00000004ff037435 */ /* 0x001fe200000001ff */
[----:B------:R-:W-:Y:S01]  /*1600*/  IMAD.IADD R2, R16, 0x1, R17 ;  /* 0x0000000110027824 */ /* 0x000fe200078e0211 */
[----:B------:R-:W-:-:S08]  /*1610*/  IADD3 R17, R17, 0x80, RZ ;  /* 0x0000008011117810 */ /* 0x000fd00007ffe0ff */
[----:B------:R-:W-:-:S05]  /*1620*/  IMAD.WIDE.U32 R2, R2, R3, c[0x0][0x178] ;  /* 0x00005e0002027625 */ /* 0x000fca00078e0003 */
[----:B------:R0:W-:Y:S02]  /*1630*/  STG.E [R2.64], R5 ;  /* 0x0000000502007986 */ /* 0x0001e4000c101904 */
.L_x_5585:
        /* <DEDUP_REMOVED lines=8> */
.L_x_5586:
[----:B------:R-:W-:Y:S05]  /*16c0*/  BSYNC B1 ;  /* 0x0000000000017941 */ /* 0x000fea0003800000 */
.L_x_5582:
[----:B------:R-:W-:-:S13]  /*16d0*/  ISETP.GE.AND P0, PT, R17, R15, PT ;  /* 0x0000000f1100720c */ /* 0x000fda0003f06270 */
[----:B0-----:R-:W-:Y:S01]  /*16e0*/  @!P0 MOV R3, 0x4 ;  /* 0x0000000400038802 */ /* 0x001fe20000000f00 */
[----:B------:R-:W-:Y:S01]  /*16f0*/  @!P0 IMAD.IADD R2, R16, 0x1, R17 ;  /* 0x0000000110028824 */ /* 0x000fe200078e0211 */
[----:B------:R-:W-:-:S03]  /*1700*/  @!P0 IADD3 R17, R17, 0x80, RZ ;  /* 0x0000008011118810 */ /* 0x000fc60007ffe0ff */
[----:B------:R-:W-:-:S05]  /*1710*/  @!P0 IMAD.WIDE.U32 R2, R2, R3, c[0x0][0x178] ;  /* 0x00005e0002028625 */ /* 0x000fca00078e0003 */
[----:B------:R0:W-:Y:S02]  /*1720*/  @!P0 STG.E [R2.64], R7 ;  /* 0x0000000702008986 */ /* 0x0001e4000c101904 */
.L_x_5587:
[----:B------:R-:W-:Y:S05]  /*1730*/  BSYNC B0 ;  /* 0x0000000000007941 */ /* 0x000fea0003800000 */
.L_x_5581:
        /* <DEDUP_REMOVED lines=8> */
.L_x_5588:
        /* <DEDUP_REMOVED lines=12> */
.L_x_10340:


//--------------------- .text._ZN2at6native29vectorized_elementwise_kernelILi4EZZZNS0_17logit_kernel_cudaERNS_18TensorIteratorBaseERKN3c106ScalarEENKUlvE_clEvENKUlvE0_clEvEUlfE0_St5arrayIPcLm2EEEEviT0_T1_ --------------------------
	.section	.text._ZN2at6native29vectorized_elementwise_kernelILi4EZZZNS0_17logit_kernel_cudaERNS_18TensorIteratorBaseERKN3c106ScalarEENKUlvE_clEvENKUlvE0_clEvEUlfE0_St5arrayIPcLm2EEEEviT0_T1_,"ax",@progbits
	.sectioninfo	@"SHI_REGISTERS=31"
	.align	128
        .global         _ZN2at6native29vectorized_elementwise_kernelILi4EZZZNS0_17logit_kernel_cudaERNS_18TensorIteratorBaseERKN3c106ScalarEENKUlvE_clEvENKUlvE0_clEvEUlfE0_St5arrayIPcLm2EEEEviT0_T1_
        .type           _ZN2at6native29vectorized_elementwise_kernelILi4EZZZNS0_17logit_kernel_cudaERNS_18TensorIteratorBaseERKN3c106ScalarEENKUlvE_clEvENKUlvE0_clEvEUlfE0_St5arrayIPcLm2EEEEviT0_T1_,@function
        .size           _ZN2at6native29vectorized_elementwise_kernelILi4EZZZNS0_17logit_kernel_cudaERNS_18TensorIteratorBaseERKN3c106ScalarEENKUlvE_clEvENKUlvE0_clEvEUlfE0_St5arrayIPcLm2EEEEviT0_T1_,(.L_x_10341 - _ZN2at6native29vectorized_elementwise_kernelILi4EZZZNS0_17logit_kernel_cudaERNS_18TensorIteratorBaseERKN3c106ScalarEENKUlvE_clEvENKUlvE0_clEvEUlfE0_St5arrayIPcLm2EEEEviT0_T1_)
        .other          _ZN2at6native29vectorized_elementwise_kernelILi4EZZZNS0_17logit_kernel_cudaERNS_18TensorIteratorBaseERKN3c106ScalarEENKUlvE_clEvENKUlvE0_clEvEUlfE0_St5arrayIPcLm2EEEEviT0_T1_,@"STO_CUDA_ENTRY STV_DEFAULT"
_ZN2at6native29vectorized_elementwise_kernelILi4EZZZNS0_17logit_kernel_cudaERNS_18TensorIteratorBaseERKN3c106ScalarEENKUlvE_clEvENKUlvE0_clEvEUlfE0_St5arrayIPcLm2EEEEviT0_T1_:
.text._ZN2at6native29vectorized_elementwise_kernelILi4EZZZNS0_17logit_kernel_cudaERNS_18TensorIteratorBaseERKN3c106ScalarEENKUlvE_clEvENKUlvE0_clEvEUlfE0_St5arrayIPcLm2EEEEviT0_T1_:
        /* <DEDUP_REMOVED lines=12> */
[----:B------:R-:W2:Y:S04]  /*00c0*/  LDG.E.128 R8, [R16.64] ;  /* 0x0000000410087981 */ /* 0x000ea8000c1e1d00 */
[----:B------:R0:W5:Y:S01]  /*00d0*/  LDG.E.128 R4, [R16.64+0x800] ;  /* 0x0008000410047981 */ /* 0x000162000c1e1d00 */
[----:B------:R-:W-:Y:S01]  /*00e0*/  BSSY B0, `(.L_x_5590) ;  /* 0x0000008000007945 */ /* 0x000fe20003800000 */
[----:B------:R-:W-:Y:S01]  /*00f0*/  IMAD.MOV.U32 R15, RZ, RZ, c[0x0][0x168] ;  /* 0x00005a00ff0f7624 */ /* 0x000fe200078e00ff */
[----:B--2---:R-:W-:Y:S02]  /*0100*/  FSETP.GEU.FTZ.AND P1, PT, R8, c[0x0][0x168], PT ;  /* 0x00005a0008007a0b */ /* 0x004fe40003f3e000 */
[----:B------:R-:W-:-:S11]  /*0110*/  FSETP.GEU.FTZ.AND P0, PT, R9, c[0x0][0x168], PT ;  /* 0x00005a0009007a0b */ /* 0x000fd60003f1e000 */
[----:B------:R-:W-:Y:S05]  /*0120*/  @!P1 BRA `(.L_x_5591) ;  /* 0x0000003000009947 */ /* 0x000fea0003800000 */
[----:B0-----:R-:W-:Y:S02]  /*0130*/  FSETP.GT.FTZ.AND P1, PT, R8, c[0x0][0x16c], PT ;  /* 0x00005b0008007a0b */ /* 0x001fe40003f34000 */
[----:B------:R-:W-:-:S11]  /*0140*/  MOV R15, R8 ;  /* 0x00000008000f7202 */ /* 0x000fd60000000f00 */
[----:B------:R-:W-:Y:S02]  /*0150*/  @P1 IMAD.MOV.U32 R15, RZ, RZ, c[0x0][0x16c] ;  /* 0x00005b00ff0f1624 */ /* 0x000fe400078e00ff */
.L_x_5591:
[----:B0-----:R-:W-:Y:S05]  /*0160*/  BSYNC B0 ;  /* 0x0000000000007941 */ /* 0x001fea0003800000 */
.L_x_5590:
[----:B------:R-:W-:Y:S01]  /*0170*/  BSSY B0, `(.L_x_5592) ;  /* 0x000000c000007945 */ /* 0x000fe20003800000 */
[----:B------:R-:W-:Y:S01]  /*0180*/  FSETP.GEU.FTZ.AND P1, PT, R10, c[0x0][0x168], PT ;  /* 0x00005a000a007a0b */ /* 0x000fe20003f3e000 */
[----:B------:R-:W-:Y:S01]  /*0190*/  IMAD.MOV.U32 R14, RZ, RZ, c[0x0][0x168] ;  /* 0x00005a00ff0e7624 */ /* 0x000fe200078e00ff */
[----:B------:R-:W-:Y:S02]  /*01a0*/  FSETP.GEU.FTZ.AND P2, PT, R11, c[0x0][0x168], PT ;  /* 0x00005a000b007a0b */ /* 0x000fe40003f5e000 */
[----:B-----5:R-:W-:Y:S02]  /*01b0*/  FSETP.GEU.FTZ.AND P3, PT, R4, c[0x0][0x168], PT ;  /* 0x00005a0004007a0b */ /* 0x020fe40003f7e000 */
[----:B------:R-:W-:Y:S02]  /*01c0*/  FSETP.GEU.FTZ.AND P4, PT, R5, c[0x0][0x168], PT ;  /* 0x00005a0005007a0b */ /* 0x000fe40003f9e000 */
[----:B------:R-:W-:Y:S02]  /*01d0*/  FSETP.GEU.FTZ.AND P5, PT, R6, c[0x0][0x168], PT ;  /* 0x00005a0006007a0b */ /* 0x000fe40003fbe000 */
[----:B------:R-:W-:Y:S01]  /*01e0*/  FSETP.GEU.FTZ.AND P6, PT, R7, c[0x0][0x168], PT ;  /* 0x00005a0007007a0b */ /* 0x000fe20003fde000 */
[----:B------:R-:W-:Y:S07]  /*01f0*/  @!P0 BRA `(.L_x_5593) ;  /* 0x0000003000008947 */ /* 0x000fee0003800000 */
[----:B------:R-:W-:Y:S02]  /*0200*/  FSETP.GT.FTZ.AND P0, PT, R9, c[0x0][0x16c], PT ;  /* 0x00005b0009007a0b */ /* 0x000fe40003f14000 */
[----:B------:R-:W-:-:S11]  /*0210*/  MOV R14, R9 ;  /* 0x00000009000e7202 */ /* 0x000fd60000000f00 */
[----:B------:R-:W-:Y:S02]  /*0220*/  @P0 IMAD.MOV.U32 R14, RZ, RZ, c[0x0][0x16c] ;  /* 0x00005b00ff0e0624 */ /* 0x000fe400078e00ff */
.L_x_5593:
[----:B------:R-:W-:Y:S05]  /*0230*/  BSYNC B0 ;  /* 0x0000000000007941 */ /* 0x000fea0003800000 */
.L_x_5592:
[----:B------:R-:W-:Y:S01]  /*0240*/  BSSY B0, `(.L_x_5594) ;  /* 0x0000006000007945 */ /* 0x000fe20003800000 */
[----:B------:R-:W-:Y:S01]  /*0250*/  IMAD.MOV.U32 R13, RZ, RZ, c[0x0][0x168] ;  /* 0x00005a00ff0d7624 */ /* 0x000fe200078e00ff */
[----:B------:R-:W-:Y:S05]  /*0260*/  @!P1 BRA `(.L_x_5595) ;  /* 0x0000003000009947 */ /* 0x000fea0003800000 */
[----:B------:R-:W-:Y:S02]  /*0270*/  FSETP.GT.FTZ.AND P0, PT, R10, c[0x0][0x16c], PT ;  /* 0x00005b000a007a0b */ /* 0x000fe40003f14000 */
[----:B------:R-:W-:-:S11]  /*0280*/  MOV R13, R10 ;  /* 0x0000000a000d7202 */ /* 0x000fd60000000f00 */
[----:B------:R-:W-:Y:S02]  /*0290*/  @P0 IMAD.MOV.U32 R13, RZ, RZ, c[0x0][0x16c] ;  /* 0x00005b00ff0d0624 */ /* 0x000fe400078e00ff */
.L_x_5595:
[----:B------:R-:W-:Y:S05]  /*02a0*/  BSYNC B0 ;  /* 0x0000000000007941 */ /* 0x000fea0003800000 */
.L_x_5594:
[----:B------:R-:W-:Y:S01]  /*02b0*/  BSSY B0, `(.L_x_5596) ;  /* 0x0000006000007945 */ /* 0x000fe20003800000 */
[----:B------:R-:W-:Y:S01]  /*02c0*/  IMAD.MOV.U32 R9, RZ, RZ, c[0x0][0x168] ;  /* 0x00005a00ff097624 */ /* 0x000fe200078e00ff */
[----:B------:R-:W-:Y:S05]  /*02d0*/  @!P2 BRA `(.L_x_5597) ;  /* 0x000000300000a947 */ /* 0x000fea0003800000 */
[----:B------:R-:W-:Y:S02]  /*02e0*/  FSETP.GT.FTZ.AND P0, PT, R11, c[0x0][0x16c], PT ;  /* 0x00005b000b007a0b */ /* 0x000fe40003f14000 */
[----:B------:R-:W-:-:S11]  /*02f0*/  MOV R9, R11 ;  /* 0x0000000b00097202 */ /* 0x000fd60000000f00 */
[----:B------:R-:W-:Y:S02]  /*0300*/  @P0 IMAD.MOV.U32 R9, RZ, RZ, c[0x0][0x16c] ;  /* 0x00005b00ff090624 */ /* 0x000fe400078e00ff */
.L_x_5597:
[----:B------:R-:W-:Y:S05]  /*0310*/  BSYNC B0 ;  /* 0x0000000000007941 */ /* 0x000fea0003800000 */
.L_x_5596:
[----:B------:R-:W-:Y:S01]  /*0320*/  BSSY B0, `(.L_x_5598) ;  /* 0x0000006000007945 */ /* 0x000fe20003800000 */
[----:B------:R-:W-:Y:S01]  /*0330*/  IMAD.MOV.U32 R8, RZ, RZ, c[0x0][0x168] ;  /* 0x00005a00ff087624 */ /* 0x000fe200078e00ff */
[----:B------:R-:W-:Y:S05]  /*0340*/  @!P3 BRA `(.L_x_5599) ;  /* 0x000000300000b947 */ /* 0x000fea0003800000 */
[----:B------:R-:W-:Y:S02]  /*0350*/  FSETP.GT.FTZ.AND P0, PT, R4, c[0x0][0x16c], PT ;  /* 0x00005b0004007a0b */ /* 0x000fe40003f14000 */
[----:B------:R-:W-:-:S11]  /*0360*/  MOV R8, R4 ;  /* 0x0000000400087202 */ /* 0x000fd60000000f00 */
[----:B------:R-:W-:Y:S02]  /*0370*/  @P0 IMAD.MOV.U32 R8, RZ, RZ, c[0x0][0x16c] ;  /* 0x00005b00ff080624 */ /* 0x000fe400078e00ff */
.L_x_5599:
[----:B------:R-:W-:Y:S05]  /*0380*/  BSYNC B0 ;  /* 0x0000000000007941 */ /* 0x000fea0003800000 */
.L_x_5598:
[----:B------:R-:W-:Y:S01]  /*0390*/  BSSY B0, `(.L_x_5600) ;  /* 0x0000006000007945 */ /* 0x000fe20003800000 */
[----:B------:R-:W-:Y:S01]  /*03a0*/  IMAD.MOV.U32 R4, RZ, RZ, c[0x0][0x168] ;  /* 0x00005a00ff047624 */ /* 0x000fe200078e00ff */
[----:B------:R-:W-:Y:S05]  /*03b0*/  @!P4 BRA `(.L_x_5601) ;  /* 0x000000300000c947 */ /* 0x000fea0003800000 */
[----:B------:R-:W-:Y:S02]  /*03c0*/  FSETP.GT.FTZ.AND P0, PT, R5, c[0x0][0x16c], PT ;  /* 0x00005b0005007a0b */ /* 0x000fe40003f14000 */
[----:B------:R-:W-:-:S11]  /*03d0*/  MOV R4, R5 ;  /* 0x0000000500047202 */ /* 0x000fd60000000f00 */
[----:B------:R-:W-:Y:S02]  /*03e0*/  @P0 IMAD.MOV.U32 R4, RZ, RZ, c[0x0][0x16c] ;  /* 0x00005b00ff040624 */ /* 0x000fe400078e00ff */
.L_x_5601:
[----:B------:R-:W-:Y:S05]  /*03f0*/  BSYNC B0 ;  /* 0x0000000000007941 */ /* 0x000fea0003800000 */
.L_x_5600:
[----:B------:R-:W-:Y:S01]  /*0400*/  BSSY B0, `(.L_x_5602) ;  /* 0x0000006000007945 */ /* 0x000fe20003800000 */
[----:B------:R-:W-:Y:S01]  /*0410*/  MOV R5, c[0x0][0x168] ;  /* 0x00005a0000057a02 */ /* 0x000fe20000000f00 */
[----:B------:R-:W-:Y:S05]  /*0420*/  @!P5 BRA `(.L_x_5603) ;  /* 0x000000300000d947 */ /* 0x000fea0003800000 */
[----:B------:R-:W-:Y:S01]  /*0430*/  FSETP.GT.FTZ.AND P0, PT, R6, c[0x0][0x16c], PT ;  /* 0x00005b0006007a0b */ /* 0x000fe20003f14000 */
[----:B------:R-:W-:-:S12]  /*0440*/  IMAD.MOV.U32 R5, RZ, RZ, R6 ;  /* 0x000000ffff057224 */ /* 0x000fd800078e0006 */
[----:B------:R-:W-:Y:S02]  /*0450*/  @P0 MOV R5, c[0x0][0x16c] ;  /* 0x00005b0000050a02 */ /* 0x000fe40000000f00 */
.L_x_5603:
[----:B------:R-:W-:Y:S05]  /*0460*/  BSYNC B0 ;  /* 0x0000000000007941 */ /* 0x000fea0003800000 */
.L_x_5602:
[----:B------:R-:W-:Y:S01]  /*0470*/  BSSY B0, `(.L_x_5604) ;  /* 0x0000005000007945 */ /* 0x000fe20003800000 */
[----:B------:R-:W-:Y:S05]  /*0480*/  @!P6 BRA `(.L_x_5605) ;  /* 0x000000300000e947 */ /* 0x000fea0003800000 */
[----:B------:R-:W-:Y:S01]  /*0490*/  FSETP.GT.FTZ.AND P0, PT, R7, c[0x0][0x16c], PT ;  /* 0x00005b0007007a0b */ /* 0x000fe20003f14000 */
[----:B------:R-:W-:-:S12]  /*04a0*/  IMAD.MOV.U32 R0, RZ, RZ, R7 ;  /* 0x000000ffff007224 */ /* 0x000fd800078e0007 */
[----:B------:R-:W-:Y:S02]  /*04b0*/  @P0 MOV R0, c[0x0][0x16c] ;  /* 0x00005b0000000a02 */ /* 0x000fe40000000f00 */
.L_x_5605:
[----:B------:R-:W-:Y:S05]  /*04c0*/  BSYNC B0 ;  /* 0x0000000000007941 */ /* 0x000fea0003800000 */
.L_x_5604:
        /* <DEDUP_REMOVED lines=15> */
[----:B--2---:R-:W-:Y:S02]  /*05c0*/  FMUL.FTZ R10, R10, R13 ;  /* 0x0000000d0a0a7220 */ /* 0x004fe40000410000 */
[----:B------:R-:W-:-:S05]  /*05d0*/  IMAD.WIDE.U32 R12, R12, R3, c[0x0][0x178] ;  /* 0x00005e000c0c7625 */ /* 0x000fca00078e0003 */
[----:B------:R-:W2:Y:S01]  /*05e0*/  MUFU.RCP R17, R17 ;  /* 0x0000001100117308 */ /* 0x000ea20000001000 */
[----:B0-----:R-:W-:Y:S02]  /*05f0*/  FMUL.FTZ R9, R18, R9 ;  /* 0x0000000912097220 */ /* 0x001fe40000410000 */
[----:B------:R-:W-:-:S05]  /*0600*/  IMAD.WIDE R12, R2, 0x10, R12 ;  /* 0x00000010020c7825 */ /* 0x000fca00078e020c */
[----:B------:R-:W0:Y:S01]  /*0610*/  MUFU.RCP R11, R11 ;  /* 0x0000000b000b7308 */ /* 0x000e220000001000 */
[----:B-1----:R-:W-:-:S07]  /*0620*/  FMUL.FTZ R19, R19, R0 ;  /* 0x0000000013137220 */ /* 0x002fce0000410000 */
[----:B------:R-:W1:Y:S01]  /*0630*/  MUFU.RCP R16, R16 ;  /* 0x0000001000107308 */ /* 0x000e620000001000 */
[----:B--2---:R-:W-:Y:S02]  /*0640*/  FMUL.FTZ R17, R17, R8 ;  /* 0x0000000811117220 */ /* 0x004fe40000410000 */
[----:B0-----:R-:W-:-:S05]  /*0650*/  FMUL.FTZ R11, R11, R4 ;  /* 0x000000040b0b7220 */ /* 0x001fca0000410000 */
[----:B------:R-:W0:Y:S01]  /*0660*/  MUFU.LG2 R6, R6 ;  /* 0x0000000600067308 */ /* 0x000e220000000c00 */
[----:B-1----:R-:W-:-:S07]  /*0670*/  FMUL.FTZ R16, R16, R5 ;  /* 0x0000000510107220 */ /* 0x002fce0000410000 */
[----:B------:R-:W1:Y:S08]  /*0680*/  MUFU.LG2 R7, R7 ;  /* 0x0000000700077308 */ /* 0x000e700000000c00 */
[----:B------:R-:W2:Y:S01]  /*0690*/  MUFU.LG2 R10, R10 ;  /* 0x0000000a000a7308 */ /* 0x000ea20000000c00 */
[----:B0-----:R-:W-:-:S07]  /*06a0*/  FMUL.FTZ R4, R6, 0.69314718246459960938 ;  /* 0x3f31721806047820 */ /* 0x001fce0000410000 */
[----:B------:R-:W0:Y:S01]  /*06b0*/  MUFU.LG2 R9, R9 ;  /* 0x0000000900097308 */ /* 0x000e220000000c00 */
[----:B-1----:R-:W-:-:S07]  /*06c0*/  FMUL.FTZ R5, R7, 0.69314718246459960938 ;  /* 0x3f31721807057820 */ /* 0x002fce0000410000 */
[----:B------:R-:W1:Y:S01]  /*06d0*/  MUFU.LG2 R19, R19 ;  /* 0x0000001300137308 */ /* 0x000e620000000c00 */
[----:B--2---:R-:W-:-:S07]  /*06e0*/  FMUL.FTZ R6, R10, 0.69314718246459960938 ;  /* 0x3f3172180a067820 */ /* 0x004fce0000410000 */
[----:B------:R-:W2:Y:S01]  /*06f0*/  MUFU.LG2 R17, R17 ;  /* 0x0000001100117308 */ /* 0x000ea20000000c00 */
[----:B0-----:R-:W-:-:S05]  /*0700*/  FMUL.FTZ R7, R9, 0.69314718246459960938 ;  /* 0x3f31721809077820 */ /* 0x001fca0000410000 */
[----:B------:R-:W-:Y:S02]  /*0710*/  STG.E.128 [R12.64], R4 ;  /* 0x000000040c007986 */ /* 0x000fe4000c101d04 */
[----:B------:R-:W0:Y:S01]  /*0720*/  MUFU.LG2 R11, R11 ;  /* 0x0000000b000b7308 */ /* 0x000e220000000c00 */
[----:B-1----:R-:W-:-:S07]  /*0730*/  FMUL.FTZ R23, R19, 0.69314718246459960938 ;  /* 0x3f31721813177820 */ /* 0x002fce0000410000 */
[----:B------:R-:W1:Y:S01]  /*0740*/  MUFU.LG2 R16, R16 ;  /* 0x0000001000107308 */ /* 0x000e620000000c00 */
[----:B--2---:R-:W-:Y:S02]  /*0750*/  FMUL.FTZ R20, R17, 0.69314718246459960938 ;  /* 0x3f31721811147820 */ /* 0x004fe40000410000 */
[----:B0-----:R-:W-:Y:S02]  /*0760*/  FMUL.FTZ R21, R11, 0.69314718246459960938 ;  /* 0x3f3172180b157820 */ /* 0x001fe40000410000 */
[----:B-1----:R-:W-:-:S05]  /*0770*/  FMUL.FTZ R22, R16, 0.69314718246459960938 ;  /* 0x3f31721810167820 */ /* 0x002fca0000410000 */
[----:B------:R-:W-:Y:S01]  /*0780*/  STG.E.128 [R12.64+0x800], R20 ;  /* 0x000800140c007986 */ /* 0x000fe2000c101d04 */
[----:B------:R-:W-:Y:S05]  /*0790*/  EXIT ;  /* 0x000000000000794d */ /* 0x000fea0003800000 */
.L_x_5589:
        /* <DEDUP_REMOVED lines=63> */
.L_x_5609:
[----:B------:R-:W-:Y:S05]  /*0b90*/  BSYNC B1 ;  /* 0x0000000000017941 */ /* 0x000fea0003800000 */
.L_x_5608:
[----:B------:R-:W-:-:S06]  /*0ba0*/  FADD.FTZ R3, -R2, 1 ;  /* 0x3f80000002037421 */ /* 0x000fcc0000010100 */
[----:B------:R-:W0:Y:S02]  /*0bb0*/  MUFU.RCP R3, R3 ;  /* 0x0000000300037308 */ /* 0x000e240000001000 */
[----:B0-----:R-:W-:-:S06]  /*0bc0*/  FMUL.FTZ R4, R3, R2 ;  /* 0x0000000203047220 */ /* 0x001fcc0000410000 */
[----:B------:R-:W0:Y:S02]  /*0bd0*/  MUFU.LG2 R2, R4 ;  /* 0x0000000400027308 */ /* 0x000e240000000c00 */
[----:B0-----:R-:W-:-:S06]  /*0be0*/  FMUL.FTZ R2, R2, 0.69314718246459960938 ;  /* 0x3f31721802027820 */ /* 0x001fcc0000410000 */
.L_x_5607:
[----:B------:R-:W-:Y:S05]  /*0bf0*/  BSYNC B0 ;  /* 0x0000000000007941 */ /* 0x000fea0003800000 */
.L_x_5606:
        /* <DEDUP_REMOVED lines=11> */
.L_x_5613:
[----:B------:R-:W-:Y:S05]  /*0cb0*/  BSYNC B1 ;  /* 0x0000000000017941 */ /* 0x000fea0003800000 */
.L_x_5612:
[----:B------:R-:W-:-:S06]  /*0cc0*/  FADD.FTZ R4, -R3, 1 ;  /* 0x3f80000003047421 */ /* 0x000fcc0000010100 */
[----:B------:R-:W0:Y:S02]  /*0cd0*/  MUFU.RCP R4, R4 ;  /* 0x0000000400047308 */ /* 0x000e240000001000 */
[----:B0-----:R-:W-:-:S06]  /*0ce0*/  FMUL.FTZ R5, R4, R3 ;  /* 0x0000000304057220 */ /* 0x001fcc0000410000 */
[----:B------:R-:W0:Y:S02]  /*0cf0*/  MUFU.LG2 R3, R5 ;  /* 0x0000000500037308 */ /* 0x000e240000000c00 */
[----:B0-----:R-:W-:-:S06]  /*0d00*/  FMUL.FTZ R3, R3, 0.69314718246459960938 ;  /* 0x3f31721803037820 */ /* 0x001fcc0000410000 */
.L_x_5611:
[----:B------:R-:W-:Y:S05]  /*0d10*/  BSYNC B0 ;  /* 0x0000000000007941 */ /* 0x000fea0003800000 */
.L_x_5610:
        /* <DEDUP_REMOVED lines=11> */
.L_x_5617:
[----:B------:R-:W-:Y:S05]  /*0dd0*/  BSYNC B1 ;  /* 0x0000000000017941 */ /* 0x000fea0003800000 */
.L_x_5616:
[----:B------:R-:W-:-:S06]  /*0de0*/  FADD.FTZ R5, -R4, 1 ;  /* 0x3f80000004057421 */ /* 0x000fcc0000010100 */
[----:B------:R-:W0:Y:S02]  /*0df0*/  MUFU.RCP R5, R5 ;  /* 0x0000000500057308 */ /* 0x000e240000001000 */
[----:B0-----:R-:W-:-:S06]  /*0e00*/  FMUL.FTZ R6, R5, R4 ;  /* 0x0000000405067220 */ /* 0x001fcc0000410000 */
[----:B------:R-:W0:Y:S02]  /*0e10*/  MUFU.LG2 R4, R6 ;  /* 0x0000000600047308 */ /* 0x000e240000000c00 */
[----:B0-----:R-:W-:-:S06]  /*0e20*/  FMUL.FTZ R4, R4, 0.69314718246459960938 ;  /* 0x3f31721804047820 */ /* 0x001fcc0000410000 */
.L_x_5615:
[----:B------:R-:W-:Y:S05]  /*0e30*/  BSYNC B0 ;  /* 0x0000000000007941 */ /* 0x000fea0003800000 */
.L_x_5614:
        /* <DEDUP_REMOVED lines=11> */
.L_x_5621:
[----:B------:R-:W-:Y:S05]  /*0ef0*/  BSYNC B1 ;  /* 0x0000000000017941 */ /* 0x000fea0003800000 */
.L_x_5620:
[----:B------:R-:W-:-:S06]  /*0f00*/  FADD.FTZ R6, -R5, 1 ;  /* 0x3f80000005067421 */ /* 0x000fcc0000010100 */
[----:B------:R-:W0:Y:S02]  /*0f10*/  MUFU.RCP R6, R6 ;  /* 0x0000000600067308 */ /* 0x000e240000001000 */
[----:B0-----:R-:W-:-:S06]  /*0f20*/  FMUL.FTZ R7, R6, R5 ;  /* 0x0000000506077220 */ /* 0x001fcc0000410000 */
[----:B------:R-:W0:Y:S02]  /*0f30*/  MUFU.LG2 R5, R7 ;  /* 0x0000000700057308 */ /* 0x000e240000000c00 */
[----:B0-----:R-:W-:-:S06]  /*0f40*/  FMUL.FTZ R5, R5, 0.69314718246459960938 ;  /* 0x3f31721805057820 */ /* 0x001fcc0000410000 */
.L_x_5619:
[----:B------:R-:W-:Y:S05]  /*0f50*/  BSYNC B0 ;  /* 0x0000000000007941 */ /* 0x000fea0003800000 */
.L_x_5618:
        /* <DEDUP_REMOVED lines=11> */
.L_x_5625:
[----:B------:R-:W-:Y:S05]  /*1010*/  BSYNC B1 ;  /* 0x0000000000017941 */ /* 0x000fea0003800000 */
.L_x_5624:
[----:B------:R-:W-:-:S06]  /*1020*/  FADD.FTZ R7, -R6, 1 ;  /* 0x3f80000006077421 */ /* 0x000fcc0000010100 */
[----:B------:R-:W0:Y:S02]  /*1030*/  MUFU.RCP R7, R7 ;  /* 0x0000000700077308 */ /* 0x000e240000001000 */
[----:B0-----:R-:W-:-:S06]  /*1040*/  FMUL.FTZ R8, R7, R6 ;  /* 0x0000000607087220 */ /* 0x001fcc0000410000 */
[----:B------:R-:W0:Y:S02]  /*1050*/  MUFU.LG2 R6, R8 ;  /* 0x0000000800067308 */ /* 0x000e240000000c00 */
[----:B0-----:R-:W-:-:S06]  /*1060*/  FMUL.FTZ R6, R6, 0.69314718246459960938 ;  /* 0x3f31721806067820 */ /* 0x001fcc0000410000 */
.L_x_5623:
[----:B------:R-:W-:Y:S05]  /*1070*/  BSYNC B0 ;  /* 0x0000000000007941 */ /* 0x000fea0003800000 */
.L_x_5622:
        /* <DEDUP_REMOVED lines=11> */
.L_x_5629:
[----:B------:R-:W-:Y:S05]  /*1130*/  BSYNC B1 ;  /* 0x0000000000017941 */ /* 0x000fea0003800000 */
.L_x_5628:
[----:B------:R-:W-:-:S06]  /*1140*/  FADD.FTZ R8, -R7, 1 ;  /* 0x3f80000007087421 */ /* 0x000fcc0000010100 */
[----:B------:R-:W0:Y:S02]  /*1150*/  MUFU.RCP R8, R8 ;  /* 0x0000000800087308 */ /* 0x000e240000001000 */
[----:B0-----:R-:W-:-:S06]  /*1160*/  FMUL.FTZ R9, R8, R7 ;  /* 0x0000000708097220 */ /* 0x001fcc0000410000 */
[----:B------:R-:W0:Y:S02]  /*1170*/  MUFU.LG2 R7, R9 ;  /* 0x0000000900077308 */ /* 0x000e240000000c00 */
[----:B0-----:R-:W-:-:S06]  /*1180*/  FMUL.FTZ R7, R7, 0.69314718246459960938 ;  /* 0x3f31721807077820 */ /* 0x001fcc0000410000 */
.L_x_5627:
[----:B------:R-:W-:Y:S05]  /*1190*/  BSYNC B0 ;  /* 0x0000000000007941 */ /* 0x000fea0003800000 */
.L_x_5626:
        /* <DEDUP_REMOVED lines=11> */
.L_x_5633:
[----:B------:R-:W-:Y:S05]  /*1250*/  BSYNC B1 ;  /* 0x0000000000017941 */ /* 0x000fea0003800000 */
.L_x_5632:
[----:B------:R-:W-:-:S06]  /*1260*/  FADD.FTZ R9, -R8, 1 ;  /* 0x3f80000008097421 */ /* 0x000fcc0000010100 */
[----:B------:R-:W0:Y:S02]  /*1270*/  MUFU.RCP R9, R9 ;  /* 0x0000000900097308 */ /* 0x000e240000001000 */
[----:B0-----:R-:W-:-:S06]  /*1280*/  FMUL.FTZ R10, R9, R8 ;  /* 0x00000008090a7220 */ /* 0x001fcc0000410000 */
[----:B------:R-:W0:Y:S02]  /*1290*/  MUFU.LG2 R8, R10 ;  /* 0x0000000a00087308 */ /* 0x000e240000000c00 */
[----:B0-----:R-:W-:-:S06]  /*12a0*/  FMUL.FTZ R8, R8, 0.69314718246459960938 ;  /* 0x3f31721808087820 */ /* 0x001fcc0000410000 */
.L_x_5631:
[----:B------:R-:W-:Y:S05]  /*12b0*/  BSYNC B0 ;  /* 0x0000000000007941 */ /* 0x000fea0003800000 */
.L_x_5630:
        /* <DEDUP_REMOVED lines=10> */
.L_x_5637:
[----:B------:R-:W-:Y:S05]  /*1360*/  BSYNC B1 ;  /* 0x0000000000017941 */ /* 0x000fea0003800000 */
.L_x_5636:
[----:B------:R-:W-:-:S06]  /*1370*/  FADD.FTZ R9, -R0, 1 ;  /* 0x3f80000000097421 */ /* 0x000fcc0000010100 */
[----:B------:R-:W0:Y:S02]  /*1380*/  MUFU.RCP R9, R9 ;  /* 0x0000000900097308 */ /* 0x000e240000001000 */
[----:B0-----:R-:W-:-:S06]  /*1390*/  FMUL.FTZ R10, R9, R0 ;  /* 0x00000000090a7220 */ /* 0x001fcc0000410000 */
[----:B------:R-:W0:Y:S02]  /*13a0*/  MUFU.LG2 R0, R10 ;  /* 0x0000000a00007308 */ /* 0x000e240000000c00 */
[----:B0-----:R-:W-:-:S06]  /*13b0*/  FMUL.FTZ R0, R0, 0.69314718246459960938 ;  /* 0x3f31721800007820 */ /* 0x001fcc0000410000 */
.L_x_5635:
[----:B------:R-:W-:Y:S05]  /*13c0*/  BSYNC B0 ;  /* 0x0000000000007941 */ /* 0x000fea0003800000 */
.L_x_5634:
[----:B------:R-:W-:Y:S01]  /*13d0*/  @!P0 MOV R11, 0x4 ;  /* 0x00000004000b8802 */ /* 0x000fe20000000f00 */
[----:B------:R-:W-:Y:S01]  /*13e0*/  @!P0 IMAD.IADD R10, R12, 0x1, R17 ;  /* 0x000000010c0a8824 */ /* 0x000fe200078e0211 */
[----:B------:R-:W-:Y:S01]  /*13f0*/  @!P0 IADD3 R17, R17, 0x80, RZ ;  /* 0x0000008011118810 */ /* 0x000fe20007ffe0ff */
[----:B------:R-:W-:Y:S01]  /*1400*/  BSSY B0, `(.L_x_5638) ;  /* 0x000002f000007945 */ /* 0x000fe20003800000 */
[----:B------:R-:W-:Y:S01]  /*1410*/  BSSY B1, `(.L_x_5639) ;  /* 0x0000027000017945 */ /* 0x000fe20003800000 */
[----:B------:R-:W-:-:S05]  /*1420*/  @!P0 IMAD.WIDE.U32 R10, R10, R11, c[0x0][0x178] ;  /* 0x00005e000a0a8625 */ /* 0x000fca00078e000b */
[----:B------:R0:W-:Y:S01]  /*1430*/  @!P0 STG.E [R10.64], R2 ;  /* 0x000000020a008986 */ /* 0x0001e2000c101904 */
        /* <DEDUP_REMOVED lines=14> */
.L_x_5640:
[----:B0-----:R-:W-:-:S13]  /*1520*/  ISETP.GE.AND P0, PT, R17, R16, PT ;  /* 0x000000101100720c */ /* 0x001fda0003f06270 */
[----:B------:R-:W-:Y:S05]  /*1530*/  @P0 BRA `(.L_x_5642) ;  /* 0x000000c000000947 */ /* 0x000fea0003800000 */
[----:B------:R-:W-:Y:S01]  /*1540*/  MOV R3, 0x4 ;  /* 0x0000000400037802 */ /* 0x000fe20000000f00 */
[----:B------:R-:W-:Y:S01]  /*1550*/  IMAD.IADD R2, R12, 0x1, R17 ;  /* 0x000000010c027824 */ /* 0x000fe200078e0211 */
[----:B------:R-:W-:-:S03]  /*1560*/  IADD3 R17, R17, 0x80, RZ ;  /* 0x0000008011117810 */ /* 0x000fc60007ffe0ff */
[----:B------:R-:W-:-:S05]  /*1570*/  IMAD.WIDE.U32 R2, R2, R3, c[0x0][0x178] ;  /* 0x00005e0002027625 */ /* 0x000fca00078e0003 */
[----:B------:R0:W-:Y:S02]  /*1580*/  STG.E [R2.64], R5 ;  /* 0x0000000502007986 */ /* 0x0001e4000c101904 */
.L_x_5641:
[----:B------:R-:W-:-:S13]  /*1590*/  ISETP.GE.AND P0, PT, R17, R16, PT ;  /* 0x000000101100720c */ /* 0x000fda0003f06270 */
[----:B------:R-:W-:Y:S05]  /*15a0*/  @P0 BRA `(.L_x_5643) ;  /* 0x000000d000000947 */ /* 0x000fea0003800000 */
[----:B0-----:R-:W-:Y:S01]  /*15b0*/  HFMA2.MMA R3, -RZ, RZ, 0, 2.384185791015625e-07 ;  /* 0x00000004ff037435 */ /* 0x001fe200000001ff */
[----:B------:R-:W-:Y:S01]  /*15c0*/  IMAD.IADD R2, R12, 0x1, R17 ;  /* 0x000000010c027824 */ /* 0x000fe200078e0211 */
[----:B------:R-:W-:-:S08]  /*15d0*/  IADD3 R17, R17, 0x80, RZ ;  /* 0x0000008011117810 */ /* 0x000fd00007ffe0ff */
[----:B------:R-:W-:-:S05]  /*15e0*/  IMAD.WIDE.U32 R2, R2, R3, c[0x0][0x178] ;  /* 0x00005e0002027625 */ /* 0x000fca00078e0003 */
[----:B------:R0:W-:Y:S02]  /*15f0*/  STG.E [R2.64], R6 ;  /* 0x0000000602007986 */ /* 0x0001e4000c101904 */
.L_x_5642:
        /* <DEDUP_REMOVED lines=8> */
.L_x_5643:
[----:B------:R-:W-:Y:S05]  /*1680*/  BSYNC B1 ;  /* 0x0000000000017941 */ /* 0x000fea0003800000 */
.L_x_5639:
[----:B------:R-:W-:-:S13]  /*1690*/  ISETP.GE.AND P0, PT, R17, R16, PT ;  /* 0x000000101100720c */ /* 0x000fda0003f06270 */
[----:B0-----:R-:W-:Y:S01]  /*16a0*/  @!P0 MOV R3, 0x4 ;  /* 0x0000000400038802 */ /* 0x001fe20000000f00 */
[----:B------:R-:W-:Y:S01]  /*16b0*/  @!P0 IMAD.IADD R2, R12, 0x1, R17 ;  /* 0x000000010c028824 */ /* 0x000fe200078e0211 */
[----:B------:R-:W-:-:S03]  /*16c0*/  @!P0 IADD3 R17, R17, 0x80, RZ ;  /* 0x0000008011118810 */ /* 0x000fc60007ffe0ff */
[----:B------:R-:W-:-:S05]  /*16d0*/  @!P0 IMAD.WIDE.U32 R2, R2, R3, c[0x0][0x178] ;  /* 0x00005e0002028625 */ /* 0x000fca00078e0003 */
[----:B------:R0:W-:Y:S02]  /*16e0*/  @!P0 STG.E [R2.64], R8 ;  /* 0x0000000802008986 */ /* 0x0001e4000c101904 */
.L_x_5644:
[----:B------:R-:W-:Y:S05]  /*16f0*/  BSYNC B0 ;  /* 0x0000000000007941 */ /* 0x000fea0003800000 */
.L_x_5638:
        /* <DEDUP_REMOVED lines=8> */
.L_x_5645:
        /* <DEDUP_REMOVED lines=16> */
.L_x_10341:


//--------------------- .text._ZN2at6native29vectorized_elementwise_kernelILi8EZZZNS0_17logit_kernel_cudaERNS_18TensorIteratorBaseERKN3c106ScalarEENKUlvE_clEvENKUlvE0_clEvEUlfE0_St5arrayIPcLm2EEEEviT0_T1_ --------------------------
	.section	.text._ZN2at6native29vectorized_elementwise_kernelILi8EZZZNS0_17logit_kernel_cudaERNS_18TensorIteratorBaseERKN3c106ScalarEENKUlvE_clEvENKUlvE0_clEvEUlfE0_St5arrayIPcLm2EEEEviT0_T1_,"ax",@progbits
	.sectioninfo	@"SHI_REGISTERS=4"
	.align	128
        .global         _ZN2at6native29vectorized_elementwise_kernelILi8EZZZNS0_17logit_kernel_cudaERNS_18TensorIteratorBaseERKN3c106ScalarEENKUlvE_clEvENKUlvE0_clEvEUlfE0_St5arrayIPcLm2EEEEviT0_T1_
        .type           _ZN2at6native29vectorized_elementwise_kernelILi8EZZZNS0_17logit_kernel_cudaERNS_18TensorIteratorBaseERKN3c106ScalarEENKUlvE_clEvENKUlvE0_clEvEUlfE0_St5arrayIPcLm2EEEEviT0_T1_,@function
        .size           _ZN2at6native29vectorized_elementwise_kernelILi8EZZZNS0_17logit_kernel_cudaERNS_18TensorIteratorBaseERKN3c106ScalarEENKUlvE_clEvENKUlvE0_clEvEUlfE0_St5arrayIPcLm2EEEEviT0_T1_,(.L_x_10342 - _ZN2at6native29vectorized_elementwise_kernelILi8EZZZNS0_17logit_kernel_cudaERNS_18TensorIteratorBaseERKN3c106ScalarEENKUlvE_clEvENKUlvE0_clEvEUlfE0_St5arrayIPcLm2EEEEviT0_T1_)
        .other          _ZN2at6native29vectorized_elementwise_kernelILi8EZZZNS0_17logit_kernel_cudaERNS_18TensorIteratorBaseERKN3c106ScalarEENKUlvE_clEvENKUlvE0_clEvEUlfE0_St5arrayIPcLm2EEEEviT0_T1_,@"STO_CUDA_ENTRY STV_DEFAULT"
_ZN2at6native29vectorized_elementwise_kernelILi8EZZZNS0_17logit_kernel_cudaERNS_18TensorIteratorBaseERKN3c106ScalarEENKUlvE_clEvENKUlvE0_clEvEUlfE0_St5arrayIPcLm2EEEEviT0_T1_:
.text._ZN2at6native29vectorized_elementwise_kernelILi8EZZZNS0_17logit_kernel_cudaERNS_18TensorIteratorBaseERKN3c106ScalarEENKUlvE_clEvENKUlvE0_clEvEUlfE0_St5arrayIPcLm2EEEEviT0_T1_:
[----:B------:R-:W-:Y:S02]  /*0000*/  MOV R1, c[0x0][0x28] ;  /* 0x00000a0000017a02 */ /* 0x000fe40000000f00 */
[----:B------:R-:W-:Y:S05]  /*0010*/  EXIT ;  /* 0x000000000000794d */ /* 0x000fea0003800000 */
.L_x_5646:
        /* <DEDUP_REMOVED lines=14> */
.L_x_10342:


//--------------------- .text._ZN2at6native18elementwise_kernelILi128ELi4EZNS0_15gpu_kernel_implIZZZNS0_17logit_kernel_cudaERNS_18TensorIteratorBaseERKN3c106ScalarEENKUlvE_clEvENKUlvE0_clEvEUlfE_EEvS4_RKT_EUliE_EEviT1_ --------------------------
	.section	.text._ZN2at6native18elementwise_kernelILi128ELi4EZNS0_15gpu_kernel_implIZZZNS0_17logit_kernel_cudaERNS_18TensorIteratorBaseERKN3c106ScalarEENKUlvE_clEvENKUlvE0_clEvEUlfE_EEvS4_RKT_EUliE_EEviT1_,"ax",@progbits
	.sectioninfo	@"SHI_REGISTERS=26"
	.align	128
        .global         _ZN2at6native18elementwise_kernelILi128ELi4EZNS0_15gpu_kernel_implIZZZNS0_17logit_kernel_cudaERNS_18TensorIteratorBaseERKN3c106ScalarEENKUlvE_clEvENKUlvE0_clEvEUlfE_EEvS4_RKT_EUliE_EEviT1_
        .type           _ZN2at6native18elementwise_kernelILi128ELi4EZNS0_15gpu_kernel_implIZZZNS0_17logit_kernel_cudaERNS_18TensorIteratorBaseERKN3c106ScalarEENKUlvE_clEvENKUlvE0_clEvEUlfE_EEvS4_RKT_EUliE_EEviT1_,@function
        .size           _ZN2at6native18elementwise_kernelILi128ELi4EZNS0_15gpu_kernel_implIZZZNS0_17logit_kernel_cudaERNS_18TensorIteratorBaseERKN3c106ScalarEENKUlvE_clEvENKUlvE0_clEvEUlfE_EEvS4_RKT_EUliE_EEviT1_,(.L_x_10343 - _ZN2at6native18elementwise_kernelILi128ELi4EZNS0_15gpu_kernel_implIZZZNS0_17logit_kernel_cudaERNS_18TensorIteratorBaseERKN3c106ScalarEENKUlvE_clEvENKUlvE0_clEvEUlfE_EEvS4_RKT_EUliE_EEviT1_)
        .other          _ZN2at6native18elementwise_kernelILi128ELi4EZNS0_15gpu_kernel_implIZZZNS0_17logit_kernel_cudaERNS_18TensorIteratorBaseERKN3c106ScalarEENKUlvE_clEvENKUlvE0_clEvEUlfE_EEvS4_RKT_EUliE_EEviT1_,@"STO_CUDA_ENTRY STV_DEFAULT"
_ZN2at6native18elementwise_kernelILi128ELi4EZNS0_15gpu_kernel_implIZZZNS0_17logit_kernel_cudaERNS_18TensorIteratorBaseERKN3c106ScalarEENKUlvE_clEvENKUlvE0_clEvEUlfE_EEvS4_RKT_EUliE_EEviT1_:
.text._ZN2at6native18elementwise_kernelILi128ELi4EZNS0_15gpu_kernel_implIZZZNS0_17logit_kernel_cudaERNS_18TensorIteratorBaseERKN3c106ScalarEENKUlvE_clEvENKUlvE0_clEvEUlfE_EEvS4_RKT_EUliE_EEviT1_:
        /* <DEDUP_REMOVED lines=236> */
.L_x_5649:
        /* <DEDUP_REMOVED lines=20> */
.L_x_5654:
[----:B------:R-:W2:Y:S02]  /*1000*/  LDG.E.U8 R0, [R2.64] ;  /* 0x0000002402007981 */ /* 0x000ea4000c1e1100 */
[----:B--2---:R-:W0:Y:S01]  /*1010*/  I2F.U16 R0, R0 ;  /* 0x0000000000007306 */ /* 0x004e220000101000 */
[----:B------:R-:W-:Y:S05]  /*1020*/  BRA `(.L_x_5656) ;  /* 0x00000ca000007947 */ /* 0x000fea0003800000 */
.L_x_5653:
        /* <DEDUP_REMOVED lines=9> */
.L_x_5658:
[----:B------:R-:W2:Y:S02]  /*10c0*/  LDG.E R0, [R2.64] ;  /* 0x0000002402007981 */ /* 0x000ea4000c1e1900 */
[----:B--2---:R-:W0:Y:S01]  /*10d0*/  I2F R0, R0 ;  /* 0x0000000000007306 */ /* 0x004e220000201400 */
[----:B------:R-:W-:Y:S05]  /*10e0*/  BRA `(.L_x_5656) ;  /* 0x00000be000007947 */ /* 0x000fea0003800000 */
.L_x_5657:
[----:B------:R-:W2:Y:S02]  /*10f0*/  LDG.E.U16 R0, [R2.64] ;  /* 0x0000002402007981 */ /* 0x000ea4000c1e1500 */
[----:B--2---:R-:W0:Y:S01]  /*1100*/  I2F.S16 R0, R0 ;  /* 0x0000000000007306 */ /* 0x004e220000101400 */
[----:B------:R-:W-:Y:S05]  /*1110*/  BRA `(.L_x_5656) ;  /* 0x00000bb000007947 */ /* 0x000fea0003800000 */
.L_x_5652:
        /* <DEDUP_REMOVED lines=8> */
.L_x_5660:
[----:B------:R-:W2:Y:S02]  /*11a0*/  LDG.E.U16 R0, [R2.64] ;  /* 0x0000002402007981 */ /* 0x000ea4000c1e1500 */
[----:B--2---:R-:W-:Y:S01]  /*11b0*/  HADD2.F32 R0, -RZ, R0.H0_H0 ;  /* 0x20000000ff007230 */ /* 0x004fe20000004100 */
[----:B------:R-:W-:Y:S05]  /*11c0*/  BRA `(.L_x_5656) ;  /* 0x00000b0000007947 */ /* 0x000fea0003800000 */
.L_x_5659:
        /* <DEDUP_REMOVED lines=8> */
.L_x_5662:
[----:B------:R-:W2:Y:S02]  /*1250*/  LDG.E.U16 R0, [R2.64] ;  /* 0x0000002402007981 */ /* 0x000ea4000c1e1500 */
[----:B--2---:R-:W-:Y:S01]  /*1260*/  HADD2.F32 R0, -RZ, R0.H0_H0 ;  /* 0x20000000ff007230 */ /* 0x004fe20000004100 */
[----:B------:R-:W-:Y:S05]  /*1270*/  BRA `(.L_x_5656) ;  /* 0x00000a5000007947 */ /* 0x000fea0003800000 */
.L_x_5661:
[----:B------:R-:W2:Y:S02]  /*1280*/  LDG.E.64 R2, [R2.64] ;  /* 0x0000002402027981 */ /* 0x000ea4000c1e1b00 */
[----:B--2---:R-:W0:Y:S01]  /*1290*/  F2F.F32.F64 R0, R2 ;  /* 0x0000000200007310 */ /* 0x004e220000301000 */
[----:B------:R-:W0:-:S14]  /*12a0*/  DSETP.GEU.AND P0, PT, |R2|, c[0x2][0x0], PT ;  /* 0x008000000200762a */ /* 0x000e1c0003f0e200 */
[----:B0-----:R-:W-:Y:S01]  /*12b0*/  @!P0 FMUL R0, R0, 1.175494350822287508e-38 ;  /* 0x0080000000008820 */ /* 0x001fe20000400000 */
[----:B------:R-:W-:Y:S05]  /*12c0*/  BRA `(.L_x_5656) ;  /* 0x00000a0000007947 */ /* 0x000fea0003800000 */
.L_x_5651:
        /* <DEDUP_REMOVED lines=12> */
.L_x_5665:
[----:B------:R-:W2:Y:S02]  /*1390*/  LDG.E.64 R2, [R2.64] ;  /* 0x0000002402027981 */ /* 0x000ea4000c1e1b00 */
[----:B--2---:R-:W0:Y:S01]  /*13a0*/  F2F.F32.F64 R0, R2 ;  /* 0x0000000200007310 */ /* 0x004e220000301000 */
[----:B------:R-:W0:-:S14]  /*13b0*/  DSETP.GEU.AND P0, PT, |R2|, c[0x2][0x0], PT ;  /* 0x008000000200762a */ /* 0x000e1c0003f0e200 */
[----:B0-----:R-:W-:Y:S01]  /*13c0*/  @!P0 FMUL R0, R0, 1.175494350822287508e-38 ;  /* 0x0080000000008820 */ /* 0x001fe20000400000 */
[----:B------:R-:W-:Y:S05]  /*13d0*/  BRA `(.L_x_5656) ;  /* 0x000008f000007947 */ /* 0x000fea0003800000 */
.L_x_5664:
        /* <DEDUP_REMOVED lines=26> */
.L_x_5667:
        /* <DEDUP_REMOVED lines=13> */
.L_x_5666:
[----:B------:R-:W2:Y:S02]  /*1650*/  LDG.E.U16 R0, [R2.64] ;  /* 0x0000002402007981 */ /* 0x000ea4000c1e1500 */
[----:B--2---:R-:W-:Y:S01]  /*1660*/  PRMT R0, RZ, 0x5410, R0 ;  /* 0x00005410ff007816 */ /* 0x004fe20000000000 */
[----:B------:R-:W-:Y:S05]  /*1670*/  BRA `(.L_x_5656) ;  /* 0x0000065000007947 */ /* 0x000fea0003800000 */
.L_x_5663:
        /* <DEDUP_REMOVED lines=11> */
.L_x_5670:
        /* <DEDUP_REMOVED lines=20> */
.L_x_5672:
[----:B------:R-:W-:Y:S05]  /*1870*/  BSYNC B0 ;  /* 0x0000000000007941 */ /* 0x000fea0003800000 */
.L_x_5671:
[----:B------:R-:W-:Y:S01]  /*1880*/  LEA R3, R0, 0x3b800000, 0x17 ;  /* 0x3b80000000037811 */ /* 0x000fe200078eb8ff */
[----:B------:R-:W-:-:S05]  /*1890*/  IMAD.SHL.U32 R0, R2, 0x100000, RZ ;  /* 0x0010000002007824 */ /* 0x000fca00078e00ff */
[----:B------:R-:W-:Y:S01]  /*18a0*/  LOP3.LUT R0, R3, R0, R4, 0xfe, !PT ;  /* 0x0000000003007212 */ /* 0x000fe200078efe04 */
[----:B------:R-:W-:Y:S05]  /*18b0*/  BRA `(.L_x_5656) ;  /* 0x0000041000007947 */ /* 0x000fea0003800000 */
.L_x_5669:
        /* <DEDUP_REMOVED lines=20> */
.L_x_5674:
[----:B------:R-:W-:Y:S05]  /*1a00*/  BSYNC B0 ;  /* 0x0000000000007941 */ /* 0x000fea0003800000 */
.L_x_5673:
[----:B------:R-:W-:Y:S01]  /*1a10*/  LEA R3, R0, 0x37800000, 0x17 ;  /* 0x3780000000037811 */ /* 0x000fe200078eb8ff */
[----:B------:R-:W-:-:S05]  /*1a20*/  IMAD.SHL.U32 R0, R2, 0x200000, RZ ;  /* 0x0020000002007824 */ /* 0x000fca00078e00ff */
[----:B------:R-:W-:Y:S01]  /*1a30*/  LOP3.LUT R0, R3, R0, R4, 0xfe, !PT ;  /* 0x0000000003007212 */ /* 0x000fe200078efe04 */
[----:B------:R-:W-:Y:S05]  /*1a40*/  BRA `(.L_x_5656) ;  /* 0x0000028000007947 */ /* 0x000fea0003800000 */
.L_x_5668:
        /* <DEDUP_REMOVED lines=14> */
.L_x_5655:
        /* <DEDUP_REMOVED lines=21> */
.L_x_5676:
[----:B------:R-:W2:Y:S02]  /*1c80*/  LDG.E.64 R2, [R2.64] ;  /* 0x0000002402027981 */ /* 0x000ea4000c1e1b00 */
[----:B--2---:R0:W1:Y:S01]  /*1c90*/  I2F.U64 R0, R2 ;  /* 0x0000000200007312 */ /* 0x0040620000301000 */
[----:B------:R-:W-:Y:S05]  /*1ca0*/  BRA `(.L_x_5656) ;  /* 0x0000002000007947 */ /* 0x000fea0003800000 */
.L_x_5675:
[----:B------:R-:W2:Y:S02]  /*1cb0*/  LDG.E R0, [R2.64] ;  /* 0x0000002402007981 */ /* 0x000ea4000c1e1900 */
[----:B--2---:R-:W0:Y:S02]  /*1cc0*/  I2F.U32 R0, R0 ;  /* 0x0000000000007306 */ /* 0x004e240000201000 */
.L_x_5656:
[----:B------:R-:W-:Y:S05]  /*1cd0*/  BSYNC B6 ;  /* 0x0000000000067941 */ /* 0x000fea0003800000 */
.L_x_5650:
[----:B01---5:R-:W-:Y:S01]  /*1ce0*/  FADD.FTZ R3, -R0, 1 ;  /* 0x3f80000000037421 */ /* 0x023fe20000010100 */
[----:B------:R-:W0:Y:S05]  /*1cf0*/  LDC.U8 R5, c[0x0][0x371] ;  /* 0x0000dc40ff057b82 */ /* 0x000e2a0000000000 */
        /* <DEDUP_REMOVED lines=18> */
.L_x_5680:
[----:B------:R-:W0:Y:S02]  /*1e20*/  F2I.S64.TRUNC R2, R2 ;  /* 0x0000000200027311 */ /* 0x000e24000020d900 */
[----:B0-----:R-:W-:-:S05]  /*1e30*/  IMAD.MOV.U32 R5, RZ, RZ, R2 ;  /* 0x000000ffff057224 */ /* 0x001fca00078e0002 */
[----:B------:R0:W-:Y:S01]  /*1e40*/  STG.E.U8 [R16.64], R5 ;  /* 0x0000000510007986 */ /* 0x0001e2000c101124 */
[----:B------:R-:W-:Y:S05]  /*1e50*/  BRA `(.L_x_5682) ;  /* 0x00000d3000007947 */ /* 0x000fea0003800000 */
.L_x_5679:
        /* <DEDUP_REMOVED lines=9> */
.L_x_5684:
[----:B------:R-:W0:Y:S02]  /*1ef0*/  F2I.FTZ.TRUNC.NTZ R3, R2 ;  /* 0x0000000200037305 */ /* 0x000e24000021f100 */
[----:B0-----:R0:W-:Y:S01]  /*1f00*/  STG.E [R16.64], R3 ;  /* 0x0000000310007986 */ /* 0x0011e2000c101924 */
[----:B------:R-:W-:Y:S05]  /*1f10*/  BRA `(.L_x_5682) ;  /* 0x00000c7000007947 */ /* 0x000fea0003800000 */
.L_x_5683:
[----:B------:R-:W0:Y:S02]  /*1f20*/  F2I.FTZ.TRUNC.NTZ R3, R2 ;  /* 0x0000000200037305 */ /* 0x000e24000021f100 */
[----:B0-----:R0:W-:Y:S01]  /*1f30*/  STG.E.U16 [R16.64], R3 ;  /* 0x0000000310007986 */ /* 0x0011e2000c101524 */
[----:B------:R-:W-:Y:S05]  /*1f40*/  BRA `(.L_x_5682) ;  /* 0x00000c4000007947 */ /* 0x000fea0003800000 */
.L_x_5678:
        /* <DEDUP_REMOVED lines=8> */
.L_x_5686:
[----:B------:R-:W-:-:S05]  /*1fd0*/  F2FP.PACK_AB R2, RZ, R2 ;  /* 0x00000002ff02723e */ /* 0x000fca00000000ff */
[----:B------:R0:W-:Y:S01]  /*1fe0*/  STG.E.U16 [R16.64], R2 ;  /* 0x0000000210007986 */ /* 0x0001e2000c101524 */
[----:B------:R-:W-:Y:S05]  /*1ff0*/  BRA `(.L_x_5682) ;  /* 0x00000b9000007947 */ /* 0x000fea0003800000 */
.L_x_5685:
        /* <DEDUP_REMOVED lines=9> */
.L_x_5688:
[----:B------:R-:W-:-:S04]  /*2090*/  F2FP.PACK_AB R3, RZ, R2 ;  /* 0x00000002ff03723e */ /* 0x000fc800000000ff */
[----:B------:R-:W-:-:S05]  /*20a0*/  PRMT R3, R3, 0x5410, RZ ;  /* 0x0000541003037816 */ /* 0x000fca00000000ff */
[----:B------:R0:W-:Y:S01]  /*20b0*/  STG.E [R16.64], R3 ;  /* 0x0000000310007986 */ /* 0x0001e2000c101924 */
[----:B------:R-:W-:Y:S05]  /*20c0*/  BRA `(.L_x_5682) ;  /* 0x00000ac000007947 */ /* 0x000fea0003800000 */
.L_x_5687:
[----:B------:R-:W-:-:S06]  /*20d0*/  FMUL.FTZ R2, R2, 1 ;  /* 0x3f80000002027820 */ /* 0x000fcc0000410000 */
[----:B------:R-:W0:Y:S02]  /*20e0*/  F2F.F64.F32 R2, R2 ;  /* 0x0000000200027310 */ /* 0x000e240000201800 */
[----:B0-----:R0:W-:Y:S01]  /*20f0*/  STG.E.64 [R16.64], R2 ;  /* 0x0000000210007986 */ /* 0x0011e2000c101b24 */
[----:B------:R-:W-:Y:S05]  /*2100*/  BRA `(.L_x_5682) ;  /* 0x00000a8000007947 */ /* 0x000fea0003800000 */
.L_x_5677:
        /* <DEDUP_REMOVED lines=12> */
.L_x_5691:
[----:B------:R-:W-:Y:S01]  /*21d0*/  FMUL.FTZ R4, R2, 1 ;  /* 0x3f80000002047820 */ /* 0x000fe20000410000 */
[----:B------:R-:W-:-:S05]  /*21e0*/  CS2R R6, SRZ ;  /* 0x0000000000067805 */ /* 0x000fca000001ff00 */
[----:B------:R-:W0:Y:S02]  /*21f0*/  F2F.F64.F32 R4, R4 ;  /* 0x0000000400047310 */ /* 0x000e240000201800 */
[----:B0-----:R0:W-:Y:S01]  /*2200*/  STG.E.128 [R16.64], R4 ;  /* 0x0000000410007986 */ /* 0x0011e2000c101d24 */
[----:B------:R-:W-:Y:S05]  /*2210*/  BRA `(.L_x_5682) ;  /* 0x0000097000007947 */ /* 0x000fea0003800000 */
.L_x_5690:
        /* <DEDUP_REMOVED lines=20> */
.L_x_5695:
[----:B------:R-:W-:Y:S05]  /*2360*/  BSYNC B0 ;  /* 0x0000000000007941 */ /* 0x000fea0003800000 */
.L_x_5694:
[----:B------:R-:W-:-:S05]  /*2370*/  LOP3.LUT R5, R0, R5, RZ, 0xfc, !PT ;  /* 0x0000000500057212 */ /* 0x000fca00078efcff */
[----:B------:R0:W-:Y:S01]  /*2380*/  STG.E.U8 [R16.64], R5 ;  /* 0x0000000510007986 */ /* 0x0001e2000c101124 */
[----:B------:R-:W-:Y:S05]  /*2390*/  BRA `(.L_x_5682) ;  /* 0x000007f000007947 */ /* 0x000fea0003800000 */
.L_x_5693:
        /* <DEDUP_REMOVED lines=12> */
.L_x_5697:
[----:B------:R-:W-:Y:S01]  /*2460*/  IMAD.MOV.U32 R0, RZ, RZ, 0x7f ;  /* 0x0000007fff007424 */ /* 0x000fe200078e00ff */
[----:B------:R-:W-:-:S04]  /*2470*/  ISETP.GT.U32.AND P0, PT, R4, 0x7f800000, PT ;  /* 0x7f8000000400780c */ /* 0x000fc80003f04070 */
[----:B------:R-:W-:-:S04]  /*2480*/  SEL R0, R0, 0x7c, P0 ;  /* 0x0000007c00007807 */ /* 0x000fc80000000000 */
.L_x_5698:
[----:B------:R-:W-:Y:S05]  /*2490*/  BSYNC B0 ;  /* 0x0000000000007941 */ /* 0x000fea0003800000 */
.L_x_5696:
[----:B------:R-:W-:-:S04]  /*24a0*/  LOP3.LUT R2, R2, 0x80000000, RZ, 0xc0, !PT ;  /* 0x8000000002027812 */ /* 0x000fc800078ec0ff */
[----:B------:R-:W-:-:S04]  /*24b0*/  SHF.R.U32.HI R3, RZ, 0x18, R2 ;  /* 0x00000018ff037819 */ /* 0x000fc80000011602 */
[----:B------:R-:W-:-:S05]  /*24c0*/  LOP3.LUT R3, R0, R3, RZ, 0xfc, !PT ;  /* 0x0000000300037212 */ /* 0x000fca00078efcff */
[----:B------:R0:W-:Y:S01]  /*24d0*/  STG.E.U8 [R16.64], R3 ;  /* 0x0000000310007986 */ /* 0x0001e2000c101124 */
[----:B------:R-:W-:Y:S05]  /*24e0*/  BRA `(.L_x_5682) ;  /* 0x000006a000007947 */ /* 0x000fea0003800000 */
.L_x_5692:
[----:B------:R-:W-:-:S05]  /*24f0*/  F2FP.BF16.PACK_AB R2, RZ, R2 ;  /* 0x00000002ff02723e */ /* 0x000fca00000010ff */
[----:B------:R0:W-:Y:S01]  /*2500*/  STG.E.U16 [R16.64], R2 ;  /* 0x0000000210007986 */ /* 0x0001e2000c101524 */
[----:B------:R-:W-:Y:S05]  /*2510*/  BRA `(.L_x_5682) ;  /* 0x0000067000007947 */ /* 0x000fea0003800000 */
.L_x_5689:
        /* <DEDUP_REMOVED lines=11> */
.L_x_5701:
        /* <DEDUP_REMOVED lines=16> */
.L_x_5704:
[----:B------:R-:W-:-:S04]  /*26d0*/  LOP3.LUT R2, R2, 0x80000000, RZ, 0xc0, !PT ;  /* 0x8000000002027812 */ /* 0x000fc800078ec0ff */
[----:B------:R-:W-:-:S04]  /*26e0*/  SHF.R.U32.HI R3, RZ, 0x18, R2 ;  /* 0x00000018ff037819 */ /* 0x000fc80000011602 */
[----:B------:R-:W-:-:S04]  /*26f0*/  LOP3.LUT R0, R0, R3, RZ, 0xfc, !PT ;  /* 0x0000000300007212 */ /* 0x000fc800078efcff */
[----:B------:R-:W-:Y:S02]  /*2700*/  PRMT R8, R0, 0x7610, R8 ;  /* 0x0000761000087816 */ /* 0x000fe40000000008 */
.L_x_5703:
[----:B------:R-:W-:Y:S05]  /*2710*/  BSYNC B0 ;  /* 0x0000000000007941 */ /* 0x000fea0003800000 */
.L_x_5702:
[----:B------:R0:W-:Y:S01]  /*2720*/  STG.E.U8 [R16.64], R8 ;  /* 0x0000000810007986 */ /* 0x0001e2000c101124 */
[----:B------:R-:W-:Y:S05]  /*2730*/  BRA `(.L_x_5682) ;  /* 0x0000045000007947 */ /* 0x000fea0003800000 */
.L_x_5700:
        /* <DEDUP_REMOVED lines=16> */
.L_x_5707:
[----:B------:R-:W-:-:S04]  /*2840*/  LOP3.LUT R2, R2, 0x80000000, RZ, 0xc0, !PT ;  /* 0x8000000002027812 */ /* 0x000fc800078ec0ff */
[----:B------:R-:W-:-:S04]  /*2850*/  SHF.R.U32.HI R3, RZ, 0x18, R2 ;  /* 0x00000018ff037819 */ /* 0x000fc80000011602 */
[----:B------:R-:W-:-:S04]  /*2860*/  LOP3.LUT R0, R0, R3, RZ, 0xfc, !PT ;  /* 0x0000000300007212 */ /* 0x000fc800078efcff */
[----:B------:R-:W-:Y:S02]  /*2870*/  PRMT R8, R0, 0x7610, R8 ;  /* 0x0000761000087816 */ /* 0x000fe40000000008 */
.L_x_5706:
[----:B------:R-:W-:Y:S05]  /*2880*/  BSYNC B0 ;  /* 0x0000000000007941 */ /* 0x000fea0003800000 */
.L_x_5705:
[----:B------:R0:W-:Y:S01]  /*2890*/  STG.E.U8 [R16.64], R8 ;  /* 0x0000000810007986 */ /* 0x0001e2000c101124 */
[----:B------:R-:W-:Y:S05]  /*28a0*/  BRA `(.L_x_5682) ;  /* 0x000002e000007947 */ /* 0x000fea0003800000 */
.L_x_5699:
        /* <DEDUP_REMOVED lines=21> */
.L_x_5681:
        /* <DEDUP_REMOVED lines=20> */
.L_x_5709:
[----:B------:R-:W0:Y:S02]  /*2b40*/  F2I.U64.TRUNC R2, R2 ;  /* 0x0000000200027311 */ /* 0x000e24000020d800 */
[----:B0-----:R0:W-:Y:S01]  /*2b50*/  STG.E.64 [R16.64], R2 ;  /* 0x0000000210007986 */ /* 0x0011e2000c101b24 */
[----:B------:R-:W-:Y:S05]  /*2b60*/  BRA `(.L_x_5682) ;  /* 0x0000002000007947 */ /* 0x000fea0003800000 */
.L_x_5708:
[----:B------:R-:W0:Y:S02]  /*2b70*/  F2I.FTZ.U32.TRUNC.NTZ R3, R2 ;  /* 0x0000000200037305 */ /* 0x000e24000021f000 */
[----:B0-----:R0:W-:Y:S02]  /*2b80*/  STG.E [R16.64], R3 ;  /* 0x0000000310007986 */ /* 0x0011e4000c101924 */
.L_x_5682:
[----:B------:R-:W-:-:S05]  /*2b90*/  IMAD R18, R18, 0x200, R23 ;  /* 0x0000020012127824 */ /* 0x000fca00078e0217 */
[----:B------:R-:W-:Y:S02]  /*2ba0*/  IADD3 R19, R18, 0x80, RZ ;  /* 0x0000008012137810 */ /* 0x000fe40007ffe0ff */
.L_x_5648:
[----:B------:R-:W-:Y:S05]  /*2bb0*/  BSYNC B7 ;  /* 0x0000000000077941 */ /* 0x000fea0003800000 */
.L_x_5647:
        /* <DEDUP_REMOVED lines=231> */
.L_x_5712:
        /* <DEDUP_REMOVED lines=20> */
.L_x_5717:
[----:B------:R-:W2:Y:S02]  /*3b70*/  LDG.E.U8 R0, [R2.64] ;  /* 0x0000002402007981 */ /* 0x000ea4000c1e1100 */
[----:B--2---:R-:W0:Y:S01]  /*3b80*/  I2F.U16 R0, R0 ;  /* 0x0000000000007306 */ /* 0x004e220000101000 */
[----:B------:R-:W-:Y:S05]  /*3b90*/  BRA `(.L_x_5719) ;  /* 0x00000ca000007947 */ /* 0x000fea0003800000 */
.L_x_5716:
        /* <DEDUP_REMOVED lines=9> */
.L_x_5721:
[----:B------:R-:W2:Y:S02]  /*3c30*/  LDG.E R0, [R2.64] ;  /* 0x0000002402007981 */ /* 0x000ea4000c1e1900 */
[----:B--2---:R-:W0:Y:S01]  /*3c40*/  I2F R0, R0 ;  /* 0x0000000000007306 */ /* 0x004e220000201400 */
[----:B------:R-:W-:Y:S05]  /*3c50*/  BRA `(.L_x_5719) ;  /* 0x00000be000007947 */ /* 0x000fea0003800000 */
.L_x_5720:
[----:B------:R-:W2:Y:S02]  /*3c60*/  LDG.E.U16 R0, [R2.64] ;  /* 0x0000002402007981 */ /* 0x000ea4000c1e1500 */
[----:B--2---:R-:W0:Y:S01]  /*3c70*/  I2F.S16 R0, R0 ;  /* 0x0000000000007306 */ /* 0x004e220000101400 */
[----:B------:R-:W-:Y:S05]  /*3c80*/  BRA `(.L_x_5719) ;  /* 0x00000bb000007947 */ /* 0x000fea0003800000 */
.L_x_5715:
        /* <DEDUP_REMOVED lines=8> */
.L_x_5723:
[----:B------:R-:W2:Y:S02]  /*3d10*/  LDG.E.U16 R0, [R2.64] ;  /* 0x0000002402007981 */ /* 0x000ea4000c1e1500 */
[----:B--2---:R-:W-:Y:S01]  /*3d20*/  HADD2.F32 R0, -RZ, R0.H0_H0 ;  /* 0x20000000ff007230 */ /* 0x004fe20000004100 */
[----:B------:R-:W-:Y:S05]  /*3d30*/  BRA `(.L_x_5719) ;  /* 0x00000b0000007947 */ /* 0x000fea0003800000 */
.L_x_5722:
        /* <DEDUP_REMOVED lines=8> */
.L_x_5725:
[----:B------:R-:W2:Y:S02]  /*3dc0*/  LDG.E.U16 R0, [R2.64] ;  /* 0x0000002402007981 */ /* 0x000ea4000c1e1500 */
[----:B--2---:R-:W-:Y:S01]  /*3dd0*/  HADD2.F32 R0, -RZ, R0.H0_H0 ;  /* 0x20000000ff007230 */ /* 0x004fe20000004100 */
[----:B------:R-:W-:Y:S05]  /*3de0*/  BRA `(.L_x_5719) ;  /* 0x00000a5000007947 */ /* 0x000fea0003800000 */
.L_x_5724:
[----:B------:R-:W2:Y:S02]  /*3df0*/  LDG.E.64 R2, [R2.64] ;  /* 0x0000002402027981 */ /* 0x000ea4000c1e1b00 */
[----:B--2---:R-:W0:Y:S01]  /*3e00*/  F2F.F32.F64 R0, R2 ;  /* 0x0000000200007310 */ /* 0x004e220000301000 */
[----:B------:R-:W0:-:S14]  /*3e10*/  DSETP.GEU.AND P0, PT, |R2|, c[0x2][0x0], PT ;  /* 0x008000000200762a */ /* 0x000e1c0003f0e200 */
[----:B0-----:R-:W-:Y:S01]  /*3e20*/  @!P0 FMUL R0, R0, 1.175494350822287508e-38 ;  /* 0x0080000000008820 */ /* 0x001fe20000400000 */
[----:B------:R-:W-:Y:S05]  /*3e30*/  BRA `(.L_x_5719) ;  /* 0x00000a0000007947 */ /* 0x000fea0003800000 */
.L_x_5714:
        /* <DEDUP_REMOVED lines=12> */
.L_x_5728:
[----:B------:R-:W2:Y:S02]  /*3f00*/  LDG.E.64 R2, [R2.64] ;  /* 0x0000002402027981 */ /* 0x000ea4000c1e1b00 */
[----:B--2---:R-:W0:Y:S01]  /*3f10*/  F2F.F32.F64 R0, R2 ;  /* 0x0000000200007310 */ /* 0x004e220000301000 */
[----:B------:R-:W0:-:S14]  /*3f20*/  DSETP.GEU.AND P0, PT, |R2|, c[0x2][0x0], PT ;  /* 0x008000000200762a */ /* 0x000e1c0003f0e200 */
[----:B0-----:R-:W-:Y:S01]  /*3f30*/  @!P0 FMUL R0, R0, 1.175494350822287508e-38 ;  /* 0x0080000000008820 */ /* 0x001fe20000400000 */
[----:B------:R-:W-:Y:S05]  /*3f40*/  BRA `(.L_x_5719) ;  /* 0x000008f000007947 */ /* 0x000fea0003800000 */
.L_x_5727:
        /* <DEDUP_REMOVED lines=26> */
.L_x_5730:
        /* <DEDUP_REMOVED lines=13> */
.L_x_5729:
[----:B------:R-:W2:Y:S02]  /*41c0*/  LDG.E.U16 R0, [R2.64] ;  /* 0x0000002402007981 */ /* 0x000ea4000c1e1500 */
[----:B--2---:R-:W-:Y:S01]  /*41d0*/  PRMT R0, RZ, 0x5410, R0 ;  /* 0x00005410ff007816 */ /* 0x004fe20000000000 */
[----:B------:R-:W-:Y:S05]  /*41e0*/  BRA `(.L_x_5719) ;  /* 0x0000065000007947 */ /* 0x000fea0003800000 */
.L_x_5726:
        /* <DEDUP_REMOVED lines=11> */
.L_x_5733:
        /* <DEDUP_REMOVED lines=20> */
.L_x_5735:
[----:B------:R-:W-:Y:S05]  /*43e0*/  BSYNC B0 ;  /* 0x0000000000007941 */ /* 0x000fea0003800000 */
.L_x_5734:
[----:B------:R-:W-:Y:S01]  /*43f0*/  LEA R3, R0, 0x3b800000, 0x17 ;  /* 0x3b80000000037811 */ /* 0x000fe200078eb8ff */
[----:B------:R-:W-:-:S05]  /*4400*/  IMAD.SHL.U32 R0, R2, 0x100000, RZ ;  /* 0x0010000002007824 */ /* 0x000fca00078e00ff */
[----:B------:R-:W-:Y:S01]  /*4410*/  LOP3.LUT R0, R3, R0, R4, 0xfe, !PT ;  /* 0x0000000003007212 */ /* 0x000fe200078efe04 */
[----:B------:R-:W-:Y:S05]  /*4420*/  BRA `(.L_x_5719) ;  /* 0x0000041000007947 */ /* 0x000fea0003800000 */
.L_x_5732:
        /* <DEDUP_REMOVED lines=20> */
.L_x_5737:
[----:B------:R-:W-:Y:S05]  /*4570*/  BSYNC B0 ;  /* 0x0000000000007941 */ /* 0x000fea0003800000 */
.L_x_5736:
[----:B------:R-:W-:Y:S01]  /*4580*/  LEA R3, R0, 0x37800000, 0x17 ;  /* 0x3780000000037811 */ /* 0x000fe200078eb8ff */
[----:B------:R-:W-:-:S05]  /*4590*/  IMAD.SHL.U32 R0, R2, 0x200000, RZ ;  /* 0x0020000002007824 */ /* 0x000fca00078e00ff */
[----:B------:R-:W-:Y:S01]  /*45a0*/  LOP3.LUT R0, R3, R0, R4, 0xfe, !PT ;  /* 0x0000000003007212 */ /* 0x000fe200078efe04 */
[----:B------:R-:W-:Y:S05]  /*45b0*/  BRA `(.L_x_5719) ;  /* 0x0000028000007947 */ /* 0x000fea0003800000 */
.L_x_5731:
        /* <DEDUP_REMOVED lines=14> */
.L_x_5718:
        /* <DEDUP_REMOVED lines=21> */
.L_x_5739:
[----:B------:R-:W2:Y:S02]  /*47f0*/  LDG.E.64 R2, [R2.64] ;  /* 0x0000002402027981 */ /* 0x000ea4000c1e1b00 */
[----:B--2---:R0:W1:Y:S01]  /*4800*/  I2F.U64 R0, R2 ;  /* 0x0000000200007312 */ /* 0x0040620000301000 */
[----:B------:R-:W-:Y:S05]  /*4810*/  BRA `(.L_x_5719) ;  /* 0x0000002000007947 */ /* 0x000fea0003800000 */
.L_x_5738:
[----:B------:R-:W2:Y:S02]  /*4820*/  LDG.E R0, [R2.64] ;  /* 0x0000002402007981 */ /* 0x000ea4000c1e1900 */
[----:B--2---:R-:W0:Y:S02]  /*4830*/  I2F.U32 R0, R0 ;  /* 0x0000000000007306 */ /* 0x004e240000201000 */
.L_x_5719:
[----:B------:R-:W-:Y:S05]  /*4840*/  BSYNC B6 ;  /* 0x0000000000067941 */ /* 0x000fea0003800000 */
.L_x_5713:
        /* <DEDUP_REMOVED lines=20> */
.L_x_5743:
[----:B------:R-:W0:Y:S02]  /*4990*/  F2I.S64.TRUNC R2, R2 ;  /* 0x0000000200027311 */ /* 0x000e24000020d900 */
[----:B0-----:R-:W-:-:S05]  /*49a0*/  IMAD.MOV.U32 R5, RZ, RZ, R2 ;  /* 0x000000ffff057224 */ /* 0x001fca00078e0002 */
[----:B------:R0:W-:Y:S01]  /*49b0*/  STG.E.U8 [R16.64], R5 ;  /* 0x0000000510007986 */ /* 0x0001e2000c101124 */
[----:B------:R-:W-:Y:S05]  /*49c0*/  BRA `(.L_x_5745) ;  /* 0x00000d3000007947 */ /* 0x000fea0003800000 */
.L_x_5742:
        /* <DEDUP_REMOVED lines=9> */
.L_x_5747:
[----:B------:R-:W0:Y:S02]  /*4a60*/  F2I.FTZ.TRUNC.NTZ R3, R2 ;  /* 0x0000000200037305 */ /* 0x000e24000021f100 */
[----:B0-----:R0:W-:Y:S01]  /*4a70*/  STG.E [R16.64], R3 ;  /* 0x0000000310007986 */ /* 0x0011e2000c101924 */
[----:B------:R-:W-:Y:S05]  /*4a80*/  BRA `(.L_x_5745) ;  /* 0x00000c7000007947 */ /* 0x000fea0003800000 */
.L_x_5746:
[----:B------:R-:W0:Y:S02]  /*4a90*/  F2I.FTZ.TRUNC.NTZ R3, R2 ;  /* 0x0000000200037305 */ /* 0x000e24000021f100 */
[----:B0-----:R0:W-:Y:S01]  /*4aa0*/  STG.E.U16 [R16.64], R3 ;  /* 0x0000000310007986 */ /* 0x0011e2000c101524 */
[----:B------:R-:W-:Y:S05]  /*4ab0*/  BRA `(.L_x_5745) ;  /* 0x00000c4000007947 */ /* 0x000fea0003800000 */
.L_x_5741:
        /* <DEDUP_REMOVED lines=8> */
.L_x_5749:
[----:B------:R-:W-:-:S05]  /*4b40*/  F2FP.PACK_AB R2, RZ, R2 ;  /* 0x00000002ff02723e */ /* 0x000fca00000000ff */
[----:B------:R0:W-:Y:S01]  /*4b50*/  STG.E.U16 [R16.64], R2 ;  /* 0x0000000210007986 */ /* 0x0001e2000c101524 */
[----:B------:R-:W-:Y:S05]  /*4b60*/  BRA `(.L_x_5745) ;  /* 0x00000b9000007947 */ /* 0x000fea0003800000 */
.L_x_5748:
        /* <DEDUP_REMOVED lines=9> */
.L_x_5751:
[----:B------:R-:W-:-:S04]  /*4c00*/  F2FP.PACK_AB R3, RZ, R2 ;  /* 0x00000002ff03723e */ /* 0x000fc800000000ff */
[----:B------:R-:W-:-:S05]  /*4c10*/  PRMT R3, R3, 0x5410, RZ ;  /* 0x0000541003037816 */ /* 0x000fca00000000ff */
[----:B------:R0:W-:Y:S01]  /*4c20*/  STG.E [R16.64], R3 ;  /* 0x0000000310007986 */ /* 0x0001e2000c101924 */
[----:B------:R-:W-:Y:S05]  /*4c30*/  BRA `(.L_x_5745) ;  /* 0x00000ac000007947 */ /* 0x000fea0003800000 */
.L_x_5750:
[----:B------:R-:W-:-:S06]  /*4c40*/  FMUL.FTZ R2, R2, 1 ;  /* 0x3f80000002027820 */ /* 0x000fcc0000410000 */
[----:B------:R-:W0:Y:S02]  /*4c50*/  F2F.F64.F32 R2, R2 ;  /* 0x0000000200027310 */ /* 0x000e240000201800 */
[----:B0-----:R0:W-:Y:S01]  /*4c60*/  STG.E.64 [R16.64], R2 ;  /* 0x0000000210007986 */ /* 0x0011e2000c101b24 */
[----:B------:R-:W-:Y:S05]  /*4c70*/  BRA `(.L_x_5745) ;  /* 0x00000a8000007947 */ /* 0x000fea0003800000 */
.L_x_5740:
        /* <DEDUP_REMOVED lines=12> */
.L_x_5754:
[----:B------:R-:W-:Y:S01]  /*4d40*/  FMUL.FTZ R4, R2, 1 ;  /* 0x3f80000002047820 */ /* 0x000fe20000410000 */
[----:B------:R-:W-:-:S05]  /*4d50*/  CS2R R6, SRZ ;  /* 0x0000000000067805 */ /* 0x000fca000001ff00 */
[----:B------:R-:W0:Y:S02]  /*4d60*/  F2F.F64.F32 R4, R4 ;  /* 0x0000000400047310 */ /* 0x000e240000201800 */
[----:B0-----:R0:W-:Y:S01]  /*4d70*/  STG.E.128 [R16.64], R4 ;  /* 0x0000000410007986 */ /* 0x0011e2000c101d24 */
[----:B------:R-:W-:Y:S05]  /*4d80*/  BRA `(.L_x_5745) ;  /* 0x0000097000007947 */ /* 0x000fea0003800000 */
.L_x_5753:
        /* <DEDUP_REMOVED lines=20> */
.L_x_5758:
[----:B------:R-:W-:Y:S05]  /*4ed0*/  BSYNC B0 ;  /* 0x0000000000007941 */ /* 0x000fea0003800000 */
.L_x_5757:
[----:B------:R-:W-:-:S05]  /*4ee0*/  LOP3.LUT R5, R0, R5, RZ, 0xfc, !PT ;  /* 0x0000000500057212 */ /* 0x000fca00078efcff */
[----:B------:R0:W-:Y:S01]  /*4ef0*/  STG.E.U8 [R16.64], R5 ;  /* 0x0000000510007986 */ /* 0x0001e2000c101124 */
[----:B------:R-:W-:Y:S05]  /*4f00*/  BRA `(.L_x_5745) ;  /* 0x000007f000007947 */ /* 0x000fea0003800000 */
.L_x_5756:
        /* <DEDUP_REMOVED lines=12> */
.L_x_5760:
[----:B------:R-:W-:Y:S01]  /*4fd0*/  IMAD.MOV.U32 R0, RZ, RZ, 0x7f ;  /* 0x0000007fff007424 */ /* 0x000fe200078e00ff */
[----:B------:R-:W-:-:S04]  /*4fe0*/  ISETP.GT.U32.AND P0, PT, R4, 0x7f800000, PT ;  /* 0x7f8000000400780c */ /* 0x000fc80003f04070 */
[----:B------:R-:W-:-:S04]  /*4ff0*/  SEL R0, R0, 0x7c, P0 ;  /* 0x0000007c00007807 */ /* 0x000fc80000000000 */
.L_x_5761:
[----:B------:R-:W-:Y:S05]  /*5000*/  BSYNC B0 ;  /* 0x0000000000007941 */ /* 0x000fea0003800000 */
.L_x_5759:
[----:B------:R-:W-:-:S04]  /*5010*/  LOP3.LUT R2, R2, 0x80000000, RZ, 0xc0, !PT ;  /* 0x8000000002027812 */ /* 0x000fc800078ec0ff */
[----:B------:R-:W-:-:S04]  /*5020*/  SHF.R.U32.HI R3, RZ, 0x18, R2 ;  /* 0x00000018ff037819 */ /* 0x000fc80000011602 */
[----:B------:R-:W-:-:S05]  /*5030*/  LOP3.LUT R3, R0, R3, RZ, 0xfc, !PT ;  /* 0x0000000300037212 */ /* 0x000fca00078efcff */
[----:B------:R0:W-:Y:S01]  /*5040*/  STG.E.U8 [R16.64], R3 ;  /* 0x0000000310007986 */ /* 0x0001e2000c101124 */
[----:B------:R-:W-:Y:S05]  /*5050*/  BRA `(.L_x_5745) ;  /* 0x000006a000007947 */ /* 0x000fea0003800000 */
.L_x_5755:
[----:B------:R-:W-:-:S05]  /*5060*/  F2FP.BF16.PACK_AB R2, RZ, R2 ;  /* 0x00000002ff02723e */ /* 0x000fca00000010ff */
[----:B------:R0:W-:Y:S01]  /*5070*/  STG.E.U16 [R16.64], R2 ;  /* 0x0000000210007986 */ /* 0x0001e2000c101524 */
[----:B------:R-:W-:Y:S05]  /*5080*/  BRA `(.L_x_5745) ;  /* 0x0000067000007947 */ /* 0x000fea0003800000 */
.L_x_5752:
        /* <DEDUP_REMOVED lines=11> */
.L_x_5764:
        /* <DEDUP_REMOVED lines=16> */
.L_x_5767:
[----:B------:R-:W-:-:S04]  /*5240*/  LOP3.LUT R2, R2, 0x80000000, RZ, 0xc0, !PT ;  /* 0x8000000002027812 */ /* 0x000fc800078ec0ff */
[----:B------:R-:W-:-:S04]  /*5250*/  SHF.R.U32.HI R3, RZ, 0x18, R2 ;  /* 0x00000018ff037819 */ /* 0x000fc80000011602 */
[----:B------:R-:W-:-:S04]  /*5260*/  LOP3.LUT R0, R0, R3, RZ, 0xfc, !PT ;  /* 0x0000000300007212 */ /* 0x000fc800078efcff */
[----:B------:R-:W-:Y:S02]  /*5270*/  PRMT R8, R0, 0x7610, R8 ;  /* 0x0000761000087816 */ /* 0x000fe40000000008 */
.L_x_5766:
[----:B------:R-:W-:Y:S05]  /*5280*/  BSYNC B0 ;  /* 0x0000000000007941 */ /* 0x000fea0003800000 */
.L_x_5765:
[----:B------:R0:W-:Y:S01]  /*5290*/  STG.E.U8 [R16.64], R8 ;  /* 0x0000000810007986 */ /* 0x0001e2000c101124 */
[----:B------:R-:W-:Y:S05]  /*52a0*/  BRA `(.L_x_5745) ;  /* 0x0000045000007947 */ /* 0x000fea0003800000 */
.L_x_5763:
        /* <DEDUP_REMOVED lines=16> */
.L_x_5770:
[----:B------:R-:W-:-:S04]  /*53b0*/  LOP3.LUT R2, R2, 0x80000000, RZ, 0xc0, !PT ;  /* 0x8000000002027812 */ /* 0x000fc800078ec0ff */
[----:B------:R-:W-:-:S04]  /*53c0*/  SHF.R.U32.HI R3, RZ, 0x18, R2 ;  /* 0x00000018ff037819 */ /* 0x000fc80000011602 */
[----:B------:R-:W-:-:S04]  /*53d0*/  LOP3.LUT R0, R0, R3, RZ, 0xfc, !PT ;  /* 0x0000000300007212 */ /* 0x000fc800078efcff */
[----:B------:R-:W-:Y:S02]  /*53e0*/  PRMT R8, R0, 0x7610, R8 ;  /* 0x0000761000087816 */ /* 0x000fe40000000008 */
.L_x_5769:
[----:B------:R-:W-:Y:S05]  /*53f0*/  BSYNC B0 ;  /* 0x0000000000007941 */ /* 0x000fea0003800000 */
.L_x_5768:
[----:B------:R0:W-:Y:S01]  /*5400*/  STG.E.U8 [R16.64], R8 ;  /* 0x0000000810007986 */ /* 0x0001e2000c101124 */
[----:B------:R-:W-:Y:S05]  /*5410*/  BRA `(.L_x_5745) ;  /* 0x000002e000007947 */ /* 0x000fea0003800000 */
.L_x_5762:
        /* <DEDUP_REMOVED lines=21> */
.L_x_5744:
        /* <DEDUP_REMOVED lines=20> */
.L_x_5772:
[----:B------:R-:W0:Y:S02]  /*56b0*/  F2I.U64.TRUNC R2, R2 ;  /* 0x0000000200027311 */ /* 0x000e24000020d800 */
[----:B0-----:R0:W-:Y:S01]  /*56c0*/  STG.E.64 [R16.64], R2 ;  /* 0x0000000210007986 */ /* 0x0011e2000c101b24 */
[----:B------:R-:W-:Y:S05]  /*56d0*/  BRA `(.L_x_5745) ;  /* 0x0000002000007947 */ /* 0x000fea0003800000 */
.L_x_5771:
[----:B------:R-:W0:Y:S02]  /*56e0*/  F2I.FTZ.U32.TRUNC.NTZ R3, R2 ;  /* 0x0000000200037305 */ /* 0x000e24000021f000 */
[----:B0-----:R0:W-:Y:S02]  /*56f0*/  STG.E [R16.64], R3 ;  /* 0x0000000310007986 */ /* 0x0011e4000c101924 */
.L_x_5745:
        /* <DEDUP_REMOVED lines=231> */
.L_x_5773:
        /* <DEDUP_REMOVED lines=20> */
.L_x_5778:
[----:B------:R-:W2:Y:S02]  /*66b0*/  LDG.E.U8 R0, [R2.64] ;  /* 0x0000002402007981 */ /* 0x000ea4000c1e1100 */
[----:B--2---:R-:W0:Y:S01]  /*66c0*/  I2F.U16 R0, R0 ;  /* 0x0000000000007306 */ /* 0x004e220000101000 */
[----:B------:R-:W-:Y:S05]  /*66d0*/  BRA `(.L_x_5780) ;  /* 0x00000ca000007947 */ /* 0x000fea0003800000 */
.L_x_5777:
        /* <DEDUP_REMOVED lines=9> */
.L_x_5782:
[----:B------:R-:W2:Y:S02]  /*6770*/  LDG.E R0, [R2.64] ;  /* 0x0000002402007981 */ /* 0x000ea4000c1e1900 */
[----:B--2---:R-:W0:Y:S01]  /*6780*/  I2F R0, R0 ;  /* 0x0000000000007306 */ /* 0x004e220000201400 */
[----:B------:R-:W-:Y:S05]  /*6790*/  BRA `(.L_x_5780) ;  /* 0x00000be000007947 */ /* 0x000fea0003800000 */
.L_x_5781:
[----:B------:R-:W2:Y:S02]  /*67a0*/  LDG.E.U16 R0, [R2.64] ;  /* 0x0000002402007981 */ /* 0x000ea4000c1e1500 */
[----:B--2---:R-:W0:Y:S01]  /*67b0*/  I2F.S16 R0, R0 ;  /* 0x0000000000007306 */ /* 0x004e220000101400 */
[----:B------:R-:W-:Y:S05]  /*67c0*/  BRA `(.L_x_5780) ;  /* 0x00000bb000007947 */ /* 0x000fea0003800000 */
.L_x_5776:
        /* <DEDUP_REMOVED lines=8> */
.L_x_5784:
[----:B------:R-:W2:Y:S02]  /*6850*/  LDG.E.U16 R0, [R2.64] ;  /* 0x0000002402007981 */ /* 0x000ea4000c1e1500 */
[----:B--2---:R-:W-:Y:S01]  /*6860*/  HADD2.F32 R0, -RZ, R0.H0_H0 ;  /* 0x20000000ff007230 */ /* 0x004fe20000004100 */
[----:B------:R-:W-:Y:S05]  /*6870*/  BRA `(.L_x_5780) ;  /* 0x00000b0000007947 */ /* 0x000fea0003800000 */
.L_x_5783:
        /* <DEDUP_REMOVED lines=8> */
.L_x_5786:
[----:B------:R-:W2:Y:S02]  /*6900*/  LDG.E.U16 R0, [R2.64] ;  /* 0x0000002402007981 */ /* 0x000ea4000c1e1500 */
[----:B--2---:R-:W-:Y:S01]  /*6910*/  HADD2.F32 R0, -RZ, R0.H0_H0 ;  /* 0x20000000ff007230 */ /* 0x004fe20000004100 */
[----:B------:R-:W-:Y:S05]  /*6920*/  BRA `(.L_x_5780) ;  /* 0x00000a5000007947 */ /* 0x000fea0003800000 */
.L_x_5785:
[----:B------:R-:W2:Y:S02]  /*6930*/  LDG.E.64 R2, [R2.64] ;  /* 0x0000002402027981 */ /* 0x000ea4000c1e1b00 */
[----:B--2---:R-:W0:Y:S01]  /*6940*/  F2F.F32.F64 R0, R2 ;  /* 0x0000000200007310 */ /* 0x004e220000301000 */
[----:B------:R-:W0:-:S14]  /*6950*/  DSETP.GEU.AND P0, PT, |R2|, c[0x2][0x0], PT ;  /* 0x008000000200762a */ /* 0x000e1c0003f0e200 */
[----:B0-----:R-:W-:Y:S01]  /*6960*/  @!P0 FMUL R0, R0, 1.175494350822287508e-38 ;  /* 0x0080000000008820 */ /* 0x001fe20000400000 */
[----:B------:R-:W-:Y:S05]  /*6970*/  BRA `(.L_x_5780) ;  /* 0x00000a0000007947 */ /* 0x000fea0003800000 */
.L_x_5775:
        /* <DEDUP_REMOVED lines=12> */
.L_x_5789:
[----:B------:R-:W2:Y:S02]  /*6a40*/  LDG.E.64 R2, [R2.64] ;  /* 0x0000002402027981 */ /* 0x000ea4000c1e1b00 */
[----:B--2---:R-:W0:Y:S01]  /*6a50*/  F2F.F32.F64 R0, R2 ;  /* 0x0000000200007310 */ /* 0x004e220000301000 */
[----:B------:R-:W0:-:S14]  /*6a60*/  DSETP.GEU.AND P0, PT, |R2|, c[0x2][0x0], PT ;  /* 0x008000000200762a */ /* 0x000e1c0003f0e200 */
[----:B0-----:R-:W-:Y:S01]  /*6a70*/  @!P0 FMUL R0, R0, 1.175494350822287508e-38 ;  /* 0x0080000000008820 */ /* 0x001fe20000400000 */
[----:B------:R-:W-:Y:S05]  /*6a80*/  BRA `(.L_x_5780) ;  /* 0x000008f000007947 */ /* 0x000fea0003800000 */
.L_x_5788:
        /* <DEDUP_REMOVED lines=26> */
.L_x_5791:
        /* <DEDUP_REMOVED lines=13> */
.L_x_5790:
[----:B------:R-:W2:Y:S02]  /*6d00*/  LDG.E.U16 R0, [R2.64] ;  /* 0x0000002402007981 */ /* 0x000ea4000c1e1500 */
[----:B--2---:R-:W-:Y:S01]  /*6d10*/  PRMT R0, RZ, 0x5410, R0 ;  /* 0x00005410ff007816 */ /* 0x004fe20000000000 */
[----:B------:R-:W-:Y:S05]  /*6d20*/  BRA `(.L_x_5780) ;  /* 0x0000065000007947 */ /* 0x000fea0003800000 */
.L_x_5787:
        /* <DEDUP_REMOVED lines=11> */
.L_x_5794:
        /* <DEDUP_REMOVED lines=20> */
.L_x_5796:
[----:B------:R-:W-:Y:S05]  /*6f20*/  BSYNC B0 ;  /* 0x0000000000007941 */ /* 0x000fea0003800000 */
.L_x_5795:
[----:B------:R-:W-:Y:S01]  /*6f30*/  LEA R3, R0, 0x3b800000, 0x17 ;  /* 0x3b80000000037811 */ /* 0x000fe200078eb8ff */
[----:B------:R-:W-:-:S05]  /*6f40*/  IMAD.SHL.U32 R0, R2, 0x100000, RZ ;  /* 0x0010000002007824 */ /* 0x000fca00078e00ff */
[----:B------:R-:W-:Y:S01]  /*6f50*/  LOP3.LUT R0, R3, R0, R4, 0xfe, !PT ;  /* 0x0000000003007212 */ /* 0x000fe200078efe04 */
[----:B------:R-:W-:Y:S05]  /*6f60*/  BRA `(.L_x_5780) ;  /* 0x0000041000007947 */ /* 0x000fea0003800000 */
.L_x_5793:
        /* <DEDUP_REMOVED lines=20> */
.L_x_5798:
[----:B------:R-:W-:Y:S05]  /*70b0*/  BSYNC B0 ;  /* 0x0000000000007941 */ /* 0x000fea0003800000 */
.L_x_5797:
[----:B------:R-:W-:Y:S01]  /*70c0*/  LEA R3, R0, 0x37800000, 0x17 ;  /* 0x3780000000037811 */ /* 0x000fe200078eb8ff */
[----:B------:R-:W-:-:S05]  /*70d0*/  IMAD.SHL.U32 R0, R2, 0x200000, RZ ;  /* 0x0020000002007824 */ /* 0x000fca00078e00ff */
[----:B------:R-:W-:Y:S01]  /*70e0*/  LOP3.LUT R0, R3, R0, R4, 0xfe, !PT ;  /* 0x0000000003007212 */ /* 0x000fe200078efe04 */
[----:B------:R-:W-:Y:S05]  /*70f0*/  BRA `(.L_x_5780) ;  /* 0x0000028000007947 */ /* 0x000fea0003800000 */
.L_x_5792:
        /* <DEDUP_REMOVED lines=14> */
.L_x_5779:
        /* <DEDUP_REMOVED lines=21> */
.L_x_5800:
[----:B------:R-:W2:Y:S02]  /*7330*/  LDG.E.64 R2, [R2.64] ;  /* 0x0000002402027981 */ /* 0x000ea4000c1e1b00 */
[----:B--2---:R0:W1:Y:S01]  /*7340*/  I2F.U64 R0, R2 ;  /* 0x0000000200007312 */ /* 0x0040620000301000 */
[----:B------:R-:W-:Y:S05]  /*7350*/  BRA `(.L_x_5780) ;  /* 0x0000002000007947 */ /* 0x000fea0003800000 */
.L_x_5799:
[----:B------:R-:W2:Y:S02]  /*7360*/  LDG.E R0, [R2.64] ;  /* 0x0000002402007981 */ /* 0x000ea4000c1e1900 */
[----:B--2---:R-:W0:Y:S02]  /*7370*/  I2F.U32 R0, R0 ;  /* 0x0000000000007306 */ /* 0x004e240000201000 */
.L_x_5780:
[----:B------:R-:W-:Y:S05]  /*7380*/  BSYNC B6 ;  /* 0x0000000000067941 */ /* 0x000fea0003800000 */
.L_x_5774:
        /* <DEDUP_REMOVED lines=20> */
.L_x_5804:
[----:B------:R-:W0:Y:S02]  /*74d0*/  F2I.S64.TRUNC R2, R2 ;  /* 0x0000000200027311 */ /* 0x000e24000020d900 */
[----:B0-----:R-:W-:-:S05]  /*74e0*/  IMAD.MOV.U32 R5, RZ, RZ, R2 ;  /* 0x000000ffff057224 */ /* 0x001fca00078e0002 */
[----:B------:R0:W-:Y:S01]  /*74f0*/  STG.E.U8 [R16.64], R5 ;  /* 0x0000000510007986 */ /* 0x0001e2000c101124 */
[----:B------:R-:W-:Y:S05]  /*7500*/  BRA `(.L_x_5806) ;  /* 0x00000d3000007947 */ /* 0x000fea0003800000 */
.L_x_5803:
        /* <DEDUP_REMOVED lines=9> */
.L_x_5808:
[----:B------:R-:W0:Y:S02]  /*75a0*/  F2I.FTZ.TRUNC.NTZ R3, R2 ;  /* 0x0000000200037305 */ /* 0x000e24000021f100 */
[----:B0-----:R0:W-:Y:S01]  /*75b0*/  STG.E [R16.64], R3 ;  /* 0x0000000310007986 */ /* 0x0011e2000c101924 */
[----:B------:R-:W-:Y:S05]  /*75c0*/  BRA `(.L_x_5806) ;  /* 0x00000c7000007947 */ /* 0x000fea0003800000 */
.L_x_5807:
[----:B------:R-:W0:Y:S02]  /*75d0*/  F2I.FTZ.TRUNC.NTZ R3, R2 ;  /* 0x0000000200037305 */ /* 0x000e24000021f100 */
[----:B0-----:R0:W-:Y:S01]  /*75e0*/  STG.E.U16 [R16.64], R3 ;  /* 0x0000000310007986 */ /* 0x0011e2000c101524 */
[----:B------:R-:W-:Y:S05]  /*75f0*/  BRA `(.L_x_5806) ;  /* 0x00000c4000007947 */ /* 0x000fea0003800000 */
.L_x_5802:
        /* <DEDUP_REMOVED lines=8> */
.L_x_5810:
[----:B------:R-:W-:-:S05]  /*7680*/  F2FP.PACK_AB R2, RZ, R2 ;  /* 0x00000002ff02723e */ /* 0x000fca00000000ff */
[----:B------:R0:W-:Y:S01]  /*7690*/  STG.E.U16 [R16.64], R2 ;  /* 0x0000000210007986 */ /* 0x0001e2000c101524 */
[----:B------:R-:W-:Y:S05]  /*76a0*/  BRA `(.L_x_5806) ;  /* 0x00000b9000007947 */ /* 0x000fea0003800000 */
.L_x_5809:
        /* <DEDUP_REMOVED lines=9> */
.L_x_5812:
[----:B------:R-:W-:-:S04]  /*7740*/  F2FP.PACK_AB R3, RZ, R2 ;  /* 0x00000002ff03723e */ /* 0x000fc800000000ff */
[----:B------:R-:W-:-:S05]  /*7750*/  PRMT R3, R3, 0x5410, RZ ;  /* 0x0000541003037816 */ /* 0x000fca00000000ff */
[----:B------:R0:W-:Y:S01]  /*7760*/  STG.E [R16.64], R3 ;  /* 0x0000000310007986 */ /* 0x0001e2000c101924 */
[----:B------:R-:W-:Y:S05]  /*7770*/  BRA `(.L_x_5806) ;  /* 0x00000ac000007947 */ /* 0x000fea0003800000 */
.L_x_5811:
[----:B------:R-:W-:-:S06]  /*7780*/  FMUL.FTZ R2, R2, 1 ;  /* 0x3f80000002027820 */ /* 0x000fcc0000410000 */
[----:B------:R-:W0:Y:S02]  /*7790*/  F2F.F64.F32 R2, R2 ;  /* 0x0000000200027310 */ /* 0x000e240000201800 */
[----:B0-----:R0:W-:Y:S01]  /*77a0*/  STG.E.64 [R16.64], R2 ;  /* 0x0000000210007986 */ /* 0x0011e2000c101b24 */
[----:B------:R-:W-:Y:S05]  /*77b0*/  BRA `(.L_x_5806) ;  /* 0x00000a8000007947 */ /* 0x000fea0003800000 */
.L_x_5801:
        /* <DEDUP_REMOVED lines=12> */
.L_x_5815:
[----:B------:R-:W-:Y:S01]  /*7880*/  FMUL.FTZ R4, R2, 1 ;  /* 0x3f80000002047820 */ /* 0x000fe20000410000 */
[----:B------:R-:W-:-:S05]  /*7890*/  CS2R R6, SRZ ;  /* 0x0000000000067805 */ /* 0x000fca000001ff00 */
[----:B------:R-:W0:Y:S02]  /*78a0*/  F2F.F64.F32 R4, R4 ;  /* 0x0000000400047310 */ /* 0x000e240000201800 */
[----:B0-----:R0:W-:Y:S01]  /*78b0*/  STG.E.128 [R16.64], R4 ;  /* 0x0000000410007986 */ /* 0x0011e2000c101d24 */
[----:B------:R-:W-:Y:S05]  /*78c0*/  BRA `(.L_x_5806) ;  /* 0x0000097000007947 */ /* 0x000fea0003800000 */
.L_x_5814:
        /* <DEDUP_REMOVED lines=20> */
.L_x_5819:
[----:B------:R-:W-:Y:S05]  /*7a10*/  BSYNC B0 ;  /* 0x0000000000007941 */ /* 0x000fea0003800000 */
.L_x_5818:
[----:B------:R-:W-:-:S05]  /*7a20*/  LOP3.LUT R5, R0, R5, RZ, 0xfc, !PT ;  /* 0x0000000500057212 */ /* 0x000fca00078efcff */
[----:B------:R0:W-:Y:S01]  /*7a30*/  STG.E.U8 [R16.64], R5 ;  /* 0x0000000510007986 */ /* 0x0001e2000c101124 */
[----:B------:R-:W-:Y:S05]  /*7a40*/  BRA `(.L_x_5806) ;  /* 0x000007f000007947 */ /* 0x000fea0003800000 */
.L_x_5817:
        /* <DEDUP_REMOVED lines=12> */
.L_x_5821:
[----:B------:R-:W-:Y:S01]  /*7b10*/  IMAD.MOV.U32 R0, RZ, RZ, 0x7f ;  /* 0x0000007fff007424 */ /* 0x000fe200078e00ff */
[----:B------:R-:W-:-:S04]  /*7b20*/  ISETP.GT.U32.AND P0, PT, R4, 0x7f800000, PT ;  /* 0x7f8000000400780c */ /* 0x000fc80003f04070 */
[----:B------:R-:W-:-:S04]  /*7b30*/  SEL R0, R0, 0x7c, P0 ;  /* 0x0000007c00007807 */ /* 0x000fc80000000000 */
.L_x_5822:
[----:B------:R-:W-:Y:S05]  /*7b40*/  BSYNC B0 ;  /* 0x0000000000007941 */ /* 0x000fea0003800000 */
.L_x_5820:
[----:B------:R-:W-:-:S04]  /*7b50*/  LOP3.LUT R2, R2, 0x80000000, RZ, 0xc0, !PT ;  /* 0x8000000002027812 */ /* 0x000fc800078ec0ff */
[----:B------:R-:W-:-:S04]  /*7b60*/  SHF.R.U32.HI R3, RZ, 0x18, R2 ;  /* 0x00000018ff037819 */ /* 0x000fc80000011602 */
[----:B------:R-:W-:-:S05]  /*7b70*/  LOP3.LUT R3, R0, R3, RZ, 0xfc, !PT ;  /* 0x0000000300037212 */ /* 0x000fca00078efcff */
[----:B------:R0:W-:Y:S01]  /*7b80*/  STG.E.U8 [R16.64], R3 ;  /* 0x0000000310007986 */ /* 0x0001e2000c101124 */
[----:B------:R-:W-:Y:S05]  /*7b90*/  BRA `(.L_x_5806) ;  /* 0x000006a000007947 */ /* 0x000fea0003800000 */
.L_x_5816:
[----:B------:R-:W-:-:S05]  /*7ba0*/  F2FP.BF16.PACK_AB R2, RZ, R2 ;  /* 0x00000002ff02723e */ /* 0x000fca00000010ff */
[----:B------:R0:W-:Y:S01]  /*7bb0*/  STG.E.U16 [R16.64], R2 ;  /* 0x0000000210007986 */ /* 0x0001e2000c101524 */
[----:B------:R-:W-:Y:S05]  /*7bc0*/  BRA `(.L_x_5806) ;  /* 0x0000067000007947 */ /* 0x000fea0003800000 */
.L_x_5813:
        /* <DEDUP_REMOVED lines=11> */
.L_x_5825:
        /* <DEDUP_REMOVED lines=16> */
.L_x_5828:
[----:B------:R-:W-:-:S04]  /*7d80*/  LOP3.LUT R2, R2, 0x80000000, RZ, 0xc0, !PT ;  /* 0x8000000002027812 */ /* 0x000fc800078ec0ff */
[----:B------:R-:W-:-:S04]  /*7d90*/  SHF.R.U32.HI R3, RZ, 0x18, R2 ;  /* 0x00000018ff037819 */ /* 0x000fc80000011602 */
[----:B------:R-:W-:-:S04]  /*7da0*/  LOP3.LUT R0, R0, R3, RZ, 0xfc, !PT ;  /* 0x0000000300007212 */ /* 0x000fc800078efcff */
[----:B------:R-:W-:Y:S02]  /*7db0*/  PRMT R8, R0, 0x7610, R8 ;  /* 0x0000761000087816 */ /* 0x000fe40000000008 */
.L_x_5827:
[----:B------:R-:W-:Y:S05]  /*7dc0*/  BSYNC B0 ;  /* 0x0000000000007941 */ /* 0x000fea0003800000 */
.L_x_5826:
[----:B------:R0:W-:Y:S01]  /*7dd0*/  STG.E.U8 [R16.64], R8 ;  /* 0x0000000810007986 */ /* 0x0001e2000c101124 */
[----:B------:R-:W-:Y:S05]  /*7de0*/  BRA `(.L_x_5806) ;  /* 0x0000045000007947 */ /* 0x000fea0003800000 */
.L_x_5824:
        /* <DEDUP_REMOVED lines=16> */
.L_x_5831:
[----:B------:R-:W-:-:S04]  /*7ef0*/  LOP3.LUT R2, R2, 0x80000000, RZ, 0xc0, !PT ;  /* 0x8000000002027812 */ /* 0x000fc800078ec0ff */
[----:B------:R-:W-:-:S04]  /*7f00*/  SHF.R.U32.HI R3, RZ, 0x18, R2 ;  /* 0x00000018ff037819 */ /* 0x000fc80000011602 */
[----:B------:R-:W-:-:S04]  /*7f10*/  LOP3.LUT R0, R0, R3, RZ, 0xfc, !PT ;  /* 0x0000000300007212 */ /* 0x000fc800078efcff */
[----:B------:R-:W-:Y:S02]  /*7f20*/  PRMT R8, R0, 0x7610, R8 ;  /* 0x0000761000087816 */ /* 0x000fe40000000008 */
.L_x_5830:
[----:B------:R-:W-:Y:S05]  /*7f30*/  BSYNC B0 ;  /* 0x0000000000007941 */ /* 0x000fea0003800000 */
.L_x_5829:
[----:B------:R0:W-:Y:S01]  /*7f40*/  STG.E.U8 [R16.64], R8 ;  /* 0x0000000810007986 */ /* 0x0001e2000c101124 */
[----:B------:R-:W-:Y:S05]  /*7f50*/  BRA `(.L_x_5806) ;  /* 0x000002e000007947 */ /* 0x000fea0003800000 */
.L_x_5823:
        /* <DEDUP_REMOVED lines=21> */
.L_x_5805:
        /* <DEDUP_REMOVED lines=20> */
.L_x_5833:
[----:B------:R-:W0:Y:S02]  /*81f0*/  F2I.U64.TRUNC R2, R2 ;  /* 0x0000000200027311 */ /* 0x000e24000020d800 */
[----:B0-----:R0:W-:Y:S01]  /*8200*/  STG.E.64 [R16.64], R2 ;  /* 0x0000000210007986 */ /* 0x0011e2000c101b24 */
[----:B------:R-:W-:Y:S05]  /*8210*/  BRA `(.L_x_5806) ;  /* 0x0000002000007947 */ /* 0x000fea0003800000 */
.L_x_5832:
[----:B------:R-:W0:Y:S02]  /*8220*/  F2I.FTZ.U32.TRUNC.NTZ R3, R2 ;  /* 0x0000000200037305 */ /* 0x000e24000021f000 */
[----:B0-----:R0:W-:Y:S02]  /*8230*/  STG.E [R16.64], R3 ;  /* 0x0000000310007986 */ /* 0x0011e4000c101924 */
.L_x_5806:
[----:B------:R-:W-:Y:S02]  /*8240*/  IADD3 R19, R19, 0x80, RZ ;  /* 0x0000008013137810 */ /* 0x000fe40007ffe0ff */
.L_x_5711:
[----:B------:R-:W-:Y:S05]  /*8250*/  BSYNC B7 ;  /* 0x0000000000077941 */ /* 0x000fea0003800000 */
.L_x_5710:
        /* <DEDUP_REMOVED lines=230> */
.L_x_5834:
        /* <DEDUP_REMOVED lines=20> */
.L_x_5839:
[----:B------:R-:W2:Y:S02]  /*9200*/  LDG.E.U8 R0, [R2.64] ;  /* 0x0000002402007981 */ /* 0x000ea4000c1e1100 */
[----:B--2---:R-:W0:Y:S01]  /*9210*/  I2F.U16 R0, R0 ;  /* 0x0000000000007306 */ /* 0x004e220000101000 */
[----:B------:R-:W-:Y:S05]  /*9220*/  BRA `(.L_x_5841) ;  /* 0x00000ca000007947 */ /* 0x000fea0003800000 */
.L_x_5838:
        /* <DEDUP_REMOVED lines=9> */
.L_x_5843:
[----:B------:R-:W2:Y:S02]  /*92c0*/  LDG.E R0, [R2.64] ;  /* 0x0000002402007981 */ /* 0x000ea4000c1e1900 */
[----:B--2---:R-:W0:Y:S01]  /*92d0*/  I2F R0, R0 ;  /* 0x0000000000007306 */ /* 0x004e220000201400 */
[----:B------:R-:W-:Y:S05]  /*92e0*/  BRA `(.L_x_5841) ;  /* 0x00000be000007947 */ /* 0x000fea0003800000 */
.L_x_5842:
[----:B------:R-:W2:Y:S02]  /*92f0*/  LDG.E.U16 R0, [R2.64] ;  /* 0x0000002402007981 */ /* 0x000ea4000c1e1500 */
[----:B--2---:R-:W0:Y:S01]  /*9300*/  I2F.S16 R0, R0 ;  /* 0x0000000000007306 */ /* 0x004e220000101400 */
[----:B------:R-:W-:Y:S05]  /*9310*/  BRA `(.L_x_5841) ;  /* 0x00000bb000007947 */ /* 0x000fea0003800000 */
.L_x_5837:
        /* <DEDUP_REMOVED lines=8> */
.L_x_5845:
[----:B------:R-:W2:Y:S02]  /*93a0*/  LDG.E.U16 R0, [R2.64] ;  /* 0x0000002402007981 */ /* 0x000ea4000c1e1500 */
[----:B--2---:R-:W-:Y:S01]  /*93b0*/  HADD2.F32 R0, -RZ, R0.H0_H0 ;  /* 0x20000000ff007230 */ /* 0x004fe20000004100 */
[----:B------:R-:W-:Y:S05]  /*93c0*/  BRA `(.L_x_5841) ;  /* 0x00000b0000007947 */ /* 0x000fea0003800000 */
.L_x_5844:
        /* <DEDUP_REMOVED lines=8> */
.L_x_5847:
[----:B------:R-:W2:Y:S02]  /*9450*/  LDG.E.U16 R0, [R2.64] ;  /* 0x0000002402007981 */ /* 0x000ea4000c1e1500 */
[----:B--2---:R-:W-:Y:S01]  /*9460*/  HADD2.F32 R0, -RZ, R0.H0_H0 ;  /* 0x20000000ff007230 */ /* 0x004fe20000004100 */
[----:B------:R-:W-:Y:S05]  /*9470*/  BRA `(.L_x_5841) ;  /* 0x00000a5000007947 */ /* 0x000fea0003800000 */
.L_x_5846:
[----:B------:R-:W2:Y:S02]  /*9480*/  LDG.E.64 R2, [R2.64] ;  /* 0x0000002402027981 */ /* 0x000ea4000c1e1b00 */
[----:B--2---:R-:W0:Y:S01]  /*9490*/  F2F.F32.F64 R0, R2 ;  /* 0x0000000200007310 */ /* 0x004e220000301000 */
[----:B------:R-:W0:-:S14]  /*94a0*/  DSETP.GEU.AND P0, PT, |R2|, c[0x2][0x0], PT ;  /* 0x008000000200762a */ /* 0x000e1c0003f0e200 */
[----:B0-----:R-:W-:Y:S01]  /*94b0*/  @!P0 FMUL R0, R0, 1.175494350822287508e-38 ;  /* 0x0080000000008820 */ /* 0x001fe20000400000 */
[----:B------:R-:W-:Y:S05]  /*94c0*/  BRA `(.L_x_5841) ;  /* 0x00000a0000007947 */ /* 0x000fea0003800000 */
.L_x_5836:
        /* <DEDUP_REMOVED lines=12> */
.L_x_5850:
[----:B------:R-:W2:Y:S02]  /*9590*/  LDG.E.64 R2, [R2.64] ;  /* 0x0000002402027981 */ /* 0x000ea4000c1e1b00 */
[----:B--2---:R-:W0:Y:S01]  /*95a0*/  F2F.F32.F64 R0, R2 ;  /* 0x0000000200007310 */ /* 0x004e220000301000 */
[----:B------:R-:W0:-:S14]  /*95b0*/  DSETP.GEU.AND P0, PT, |R2|, c[0x2][0x0], PT ;  /* 0x008000000200762a */ /* 0x000e1c0003f0e200 */
[----:B0-----:R-:W-:Y:S01]  /*95c0*/  @!P0 FMUL R0, R0, 1.175494350822287508e-38 ;  /* 0x0080000000008820 */ /* 0x001fe20000400000 */
[----:B------:R-:W-:Y:S05]  /*95d0*/  BRA `(.L_x_5841) ;  /* 0x000008f000007947 */ /* 0x000fea0003800000 */
.L_x_5849:
        /* <DEDUP_REMOVED lines=26> */
.L_x_5852:
        /* <DEDUP_REMOVED lines=13> */
.L_x_5851:
[----:B------:R-:W2:Y:S02]  /*9850*/  LDG.E.U16 R0, [R2.64] ;  /* 0x0000002402007981 */ /* 0x000ea4000c1e1500 */
[----:B--2---:R-:W-:Y:S01]  /*9860*/  PRMT R0, RZ, 0x5410, R0 ;  /* 0x00005410ff007816 */ /* 0x004fe20000000000 */
[----:B------:R-:W-:Y:S05]  /*9870*/  BRA `(.L_x_5841) ;  /* 0x0000065000007947 */ /* 0x000fea0003800000 */
.L_x_5848:
        /* <DEDUP_REMOVED lines=11> */
.L_x_5855:
        /* <DEDUP_REMOVED lines=20> */
.L_x_5857:
[----:B------:R-:W-:Y:S05]  /*9a70*/  BSYNC B0 ;  /* 0x0000000000007941 */ /* 0x000fea0003800000 */
.L_x_5856:
[----:B------:R-:W-:Y:S01]  /*9a80*/  LEA R3, R0, 0x3b800000, 0x17 ;  /* 0x3b80000000037811 */ /* 0x000fe200078eb8ff */
[----:B------:R-:W-:-:S05]  /*9a90*/  IMAD.SHL.U32 R0, R2, 0x100000, RZ ;  /* 0x0010000002007824 */ /* 0x000fca00078e00ff */
[----:B------:R-:W-:Y:S01]  /*9aa0*/  LOP3.LUT R0, R3, R0, R4, 0xfe, !PT ;  /* 0x0000000003007212 */ /* 0x000fe200078efe04 */
[----:B------:R-:W-:Y:S05]  /*9ab0*/  BRA `(.L_x_5841) ;  /* 0x0000041000007947 */ /* 0x000fea0003800000 */
.L_x_5854:
        /* <DEDUP_REMOVED lines=20> */
.L_x_5859:
[----:B------:R-:W-:Y:S05]  /*9c00*/  BSYNC B0 ;  /* 0x0000000000007941 */ /* 0x000fea0003800000 */
.L_x_5858:
[----:B------:R-:W-:Y:S01]  /*9c10*/  LEA R3, R0, 0x37800000, 0x17 ;  /* 0x3780000000037811 */ /* 0x000fe200078eb8ff */
[----:B------:R-:W-:-:S05]  /*9c20*/  IMAD.SHL.U32 R0, R2, 0x200000, RZ ;  /* 0x0020000002007824 */ /* 0x000fca00078e00ff */
[----:B------:R-:W-:Y:S01]  /*9c30*/  LOP3.LUT R0, R3, R0, R4, 0xfe, !PT ;  /* 0x0000000003007212 */ /* 0x000fe200078efe04 */
[----:B------:R-:W-:Y:S05]  /*9c40*/  BRA `(.L_x_5841) ;  /* 0x0000028000007947 */ /* 0x000fea0003800000 */
.L_x_5853:
        /* <DEDUP_REMOVED lines=14> */
.L_x_5840:
        /* <DEDUP_REMOVED lines=21> */
.L_x_5861:
[----:B------:R-:W2:Y:S02]  /*9e80*/  LDG.E.64 R2, [R2.64] ;  /* 0x0000002402027981 */ /* 0x000ea4000c1e1b00 */
[----:B--2---:R0:W1:Y:S01]  /*9e90*/  I2F.U64 R0, R2 ;  /* 0x0000000200007312 */ /* 0x0040620000301000 */
[----:B------:R-:W-:Y:S05]  /*9ea0*/  BRA `(.L_x_5841) ;  /* 0x0000002000007947 */ /* 0x000fea0003800000 */
.L_x_5860:
[----:B------:R-:W2:Y:S02]  /*9eb0*/  LDG.E R0, [R2.64] ;  /* 0x0000002402007981 */ /* 0x000ea4000c1e1900 */
[----:B--2---:R-:W0:Y:S02]  /*9ec0*/  I2F.U32 R0, R0 ;  /* 0x0000000000007306 */ /* 0x004e240000201000 */
.L_x_5841:
[----:B------:R-:W-:Y:S05]  /*9ed0*/  BSYNC B6 ;  /* 0x0000000000067941 */ /* 0x000fea0003800000 */
.L_x_5835:
        /* <DEDUP_REMOVED lines=20> */
.L_x_5865:
[----:B------:R-:W0:Y:S02]  /*a020*/  F2I.S64.TRUNC R2, R2 ;  /* 0x0000000200027311 */ /* 0x000e24000020d900 */
[----:B0-----:R-:W-:-:S05]  /*a030*/  IMAD.MOV.U32 R5, RZ, RZ, R2 ;  /* 0x000000ffff057224 */ /* 0x001fca00078e0002 */
[----:B------:R-:W-:Y:S01]  /*a040*/  STG.E.U8 [R16.64], R5 ;  /* 0x0000000510007986 */ /* 0x000fe2000c101124 */
[----:B------:R-:W-:Y:S05]  /*a050*/  EXIT ;  /* 0x000000000000794d */ /* 0x000fea0003800000 */
.L_x_5864:
        /* <DEDUP_REMOVED lines=9> */
.L_x_5868:
[----:B------:R-:W0:Y:S02]  /*a0f0*/  F2I.FTZ.TRUNC.NTZ R3, R2 ;  /* 0x0000000200037305 */ /* 0x000e24000021f100 */
[----:B0-----:R-:W-:Y:S01]  /*a100*/  STG.E [R16.64], R3 ;  /* 0x0000000310007986 */ /* 0x001fe2000c101924 */
[----:B------:R-:W-:Y:S05]  /*a110*/  EXIT ;  /* 0x000000000000794d */ /* 0x000fea0003800000 */
.L_x_5867:
[----:B------:R-:W0:Y:S02]  /*a120*/  F2I.FTZ.TRUNC.NTZ R3, R2 ;  /* 0x0000000200037305 */ /* 0x000e24000021f100 */
[----:B0-----:R-:W-:Y:S01]  /*a130*/  STG.E.U16 [R16.64], R3 ;  /* 0x0000000310007986 */ /* 0x001fe2000c101524 */
[----:B------:R-:W-:Y:S05]  /*a140*/  EXIT ;  /* 0x000000000000794d */ /* 0x000fea0003800000 */
.L_x_5863:
        /* <DEDUP_REMOVED lines=8> */
.L_x_5870:
[----:B------:R-:W-:-:S05]  /*a1d0*/  F2FP.PACK_AB R2, RZ, R2 ;  /* 0x00000002ff02723e */ /* 0x000fca00000000ff */
[----:B------:R-:W-:Y:S01]  /*a1e0*/  STG.E.U16 [R16.64], R2 ;  /* 0x0000000210007986 */ /* 0x000fe2000c101524 */
[----:B------:R-:W-:Y:S05]  /*a1f0*/  EXIT ;  /* 0x000000000000794d */ /* 0x000fea0003800000 */
.L_x_5869:
        /* <DEDUP_REMOVED lines=9> */
.L_x_5872:
[----:B------:R-:W-:-:S04]  /*a290*/  F2FP.PACK_AB R3, RZ, R2 ;  /* 0x00000002ff03723e */ /* 0x000fc800000000ff */
[----:B------:R-:W-:-:S05]  /*a2a0*/  PRMT R3, R3, 0x5410, RZ ;  /* 0x0000541003037816 */ /* 0x000fca00000000ff */
[----:B------:R-:W-:Y:S01]  /*a2b0*/  STG.E [R16.64], R3 ;  /* 0x0000000310007986 */ /* 0x000fe2000c101924 */
[----:B------:R-:W-:Y:S05]  /*a2c0*/  EXIT ;  /* 0x000000000000794d */ /* 0x000fea0003800000 */
.L_x_5871:
[----:B------:R-:W-:-:S06]  /*a2d0*/  FMUL.FTZ R2, R2, 1 ;  /* 0x3f80000002027820 */ /* 0x000fcc0000410000 */
[----:B------:R-:W0:Y:S02]  /*a2e0*/  F2F.F64.F32 R2, R2 ;  /* 0x0000000200027310 */ /* 0x000e240000201800 */
[----:B0-----:R-:W-:Y:S01]  /*a2f0*/  STG.E.64 [R16.64], R2 ;  /* 0x0000000210007986 */ /* 0x001fe2000c101b24 */
[----:B------:R-:W-:Y:S05]  /*a300*/  EXIT ;  /* 0x000000000000794d */ /* 0x000fea0003800000 */
.L_x_5862:
        /* <DEDUP_REMOVED lines=12> */
.L_x_5875:
[----:B------:R-:W-:Y:S01]  /*a3d0*/  FMUL.FTZ R4, R2, 1 ;  /* 0x3f80000002047820 */ /* 0x000fe20000410000 */
[----:B------:R-:W-:-:S05]  /*a3e0*/  CS2R R6, SRZ ;  /* 0x0000000000067805 */ /* 0x000fca000001ff00 */
[----:B------:R-:W0:Y:S02]  /*a3f0*/  F2F.F64.F32 R4, R4 ;  /* 0x0000000400047310 */ /* 0x000e240000201800 */
[----:B0-----:R-:W-:Y:S01]  /*a400*/  STG.E.128 [R16.64], R4 ;  /* 0x0000000410007986 */ /* 0x001fe2000c101d24 */
[----:B------:R-:W-:Y:S05]  /*a410*/  EXIT ;  /* 0x000000000000794d */ /* 0x000fea0003800000 */
.L_x_5874:
        /* <DEDUP_REMOVED lines=20> */
.L_x_5879:
[----:B------:R-:W-:Y:S05]  /*a560*/  BSYNC B0 ;  /* 0x0000000000007941 */ /* 0x000fea0003800000 */
.L_x_5878:
[----:B------:R-:W-:-:S05]  /*a570*/  LOP3.LUT R5, R0, R5, RZ, 0xfc, !PT ;  /* 0x0000000500057212 */ /* 0x000fca00078efcff */
[----:B------:R-:W-:Y:S01]  /*a580*/  STG.E.U8 [R16.64], R5 ;  /* 0x0000000510007986 */ /* 0x000fe2000c101124 */
[----:B------:R-:W-:Y:S05]  /*a590*/  EXIT ;  /* 0x000000000000794d */ /* 0x000fea0003800000 */
.L_x_5877:
        /* <DEDUP_REMOVED lines=12> */
.L_x_5881:
[----:B------:R-:W-:Y:S01]  /*a660*/  IMAD.MOV.U32 R0, RZ, RZ, 0x7f ;  /* 0x0000007fff007424 */ /* 0x000fe200078e00ff */
[----:B------:R-:W-:-:S04]  /*a670*/  ISETP.GT.U32.AND P0, PT, R4, 0x7f800000, PT ;  /* 0x7f8000000400780c */ /* 0x000fc80003f04070 */
[----:B------:R-:W-:-:S04]  /*a680*/  SEL R0, R0, 0x7c, P0 ;  /* 0x0000007c00007807 */ /* 0x000fc80000000000 */
.L_x_5882:
[----:B------:R-:W-:Y:S05]  /*a690*/  BSYNC B0 ;  /* 0x0000000000007941 */ /* 0x000fea0003800000 */
.L_x_5880:
[----:B------:R-:W-:-:S04]  /*a6a0*/  LOP3.LUT R2, R2, 0x80000000, RZ, 0xc0, !PT ;  /* 0x8000000002027812 */ /* 0x000fc800078ec0ff */
[----:B------:R-:W-:-:S04]  /*a6b0*/  SHF.R.U32.HI R3, RZ, 0x18, R2 ;  /* 0x00000018ff037819 */ /* 0x000fc80000011602 */
[----:B------:R-:W-:-:S05]  /*a6c0*/  LOP3.LUT R3, R0, R3, RZ, 0xfc, !PT ;  /* 0x0000000300037212 */ /* 0x000fca00078efcff */
[----:B------:R-:W-:Y:S01]  /*a6d0*/  STG.E.U8 [R16.64], R3 ;  /* 0x0000000310007986 */ /* 0x000fe2000c101124 */
[----:B------:R-:W-:Y:S05]  /*a6e0*/  EXIT ;  /* 0x000000000000794d */ /* 0x000fea0003800000 */
.L_x_5876:
[----:B------:R-:W-:-:S05]  /*a6f0*/  F2FP.BF16.PACK_AB R2, RZ, R2 ;  /* 0x00000002ff02723e */ /* 0x000fca00000010ff */
[----:B------:R-:W-:Y:S01]  /*a700*/  STG.E.U16 [R16.64], R2 ;  /* 0x0000000210007986 */ /* 0x000fe2000c101524 */
[----:B------:R-:W-:Y:S05]  /*a710*/  EXIT ;  /* 0x000000000000794d */ /* 0x000fea0003800000 */
.L_x_5873:
        /* <DEDUP_REMOVED lines=11> */
.L_x_5885:
        /* <DEDUP_REMOVED lines=16> */
.L_x_5888:
[----:B------:R-:W-:-:S04]  /*a8d0*/  LOP3.LUT R2, R2, 0x80000000, RZ, 0xc0, !PT ;  /* 0x8000000002027812 */ /* 0x000fc800078ec0ff */
[----:B------:R-:W-:-:S04]  /*a8e0*/  SHF.R.U32.HI R3, RZ, 0x18, R2 ;  /* 0x00000018ff037819 */ /* 0x000fc80000011602 */
[----:B------:R-:W-:-:S04]  /*a8f0*/  LOP3.LUT R0, R0, R3, RZ, 0xfc, !PT ;  /* 0x0000000300007212 */ /* 0x000fc800078efcff */
[----:B------:R-:W-:Y:S02]  /*a900*/  PRMT R8, R0, 0x7610, R8 ;  /* 0x0000761000087816 */ /* 0x000fe40000000008 */
.L_x_5887:
[----:B------:R-:W-:Y:S05]  /*a910*/  BSYNC B0 ;  /* 0x0000000000007941 */ /* 0x000fea0003800000 */
.L_x_5886:
[----:B------:R-:W-:Y:S01]  /*a920*/  STG.E.U8 [R16.64], R8 ;  /* 0x0000000810007986 */ /* 0x000fe2000c101124 */
[----:B------:R-:W-:Y:S05]  /*a930*/  EXIT ;  /* 0x000000000000794d */ /* 0x000fea0003800000 */
.L_x_5884:
        /* <DEDUP_REMOVED lines=16> */
.L_x_5891:
[----:B------:R-:W-:-:S04]  /*aa40*/  LOP3.LUT R2, R2, 0x80000000, RZ, 0xc0, !PT ;  /* 0x8000000002027812 */ /* 0x000fc800078ec0ff */
[----:B------:R-:W-:-:S04]  /*aa50*/  SHF.R.U32.HI R3, RZ, 0x18, R2 ;  /* 0x00000018ff037819 */ /* 0x000fc80000011602 */
[----:B------:R-:W-:-:S04]  /*aa60*/  LOP3.LUT R0, R0, R3, RZ, 0xfc, !PT ;  /* 0x0000000300007212 */ /* 0x000fc800078efcff */
[----:B------:R-:W-:Y:S02]  /*aa70*/  PRMT R8, R0, 0x7610, R8 ;  /* 0x0000761000087816 */ /* 0x000fe40000000008 */
.L_x_5890:
[----:B------:R-:W-:Y:S05]  /*aa80*/  BSYNC B0 ;  /* 0x0000000000007941 */ /* 0x000fea0003800000 */
.L_x_5889:
[----:B------:R-:W-:Y:S01]  /*aa90*/  STG.E.U8 [R16.64], R8 ;  /* 0x0000000810007986 */ /* 0x000fe2000c101124 */
[----:B------:R-:W-:Y:S05]  /*aaa0*/  EXIT ;  /* 0x000000000000794d */ /* 0x000fea0003800000 */
.L_x_5883:
        /* <DEDUP_REMOVED lines=21> */
.L_x_5866:
        /* <DEDUP_REMOVED lines=20> */
.L_x_5893:
[----:B------:R-:W0:Y:S02]  /*ad40*/  F2I.U64.TRUNC R2, R2 ;  /* 0x0000000200027311 */ /* 0x000e24000020d800 */
[----:B0-----:R-:W-:Y:S01]  /*ad50*/  STG.E.64 [R16.64], R2 ;  /* 0x0000000210007986 */ /* 0x001fe2000c101b24 */
[----:B------:R-:W-:Y:S05]  /*ad60*/  EXIT ;  /* 0x000000000000794d */ /* 0x000fea0003800000 */
.L_x_5892:
[----:B------:R-:W0:Y:S02]  /*ad70*/  F2I.FTZ.U32.TRUNC.NTZ R3, R2 ;  /* 0x0000000200037305 */ /* 0x000e24000021f000 */
[----:B0-----:R-:W-:Y:S01]  /*ad80*/  STG.E [R16.64], R3 ;  /* 0x0000000310007986 */ /* 0x001fe2000c101924 */
[----:B------:R-:W-:Y:S05]  /*ad90*/  EXIT ;  /* 0x000000000000794d */ /* 0x000fea0003800000 */
.L_x_5894:
        /* <DEDUP_REMOVED lines=14> */
.L_x_10343:


//--------------------- .text._ZN2at6native27unrolled_elementwise_kernelIZZZNS0_17logit_kernel_cudaERNS_18TensorIteratorBaseERKN3c106ScalarEENKUlvE_clEvENKUlvE0_clEvEUlfE_St5arrayIPcLm2EELi4E23TrivialOffsetCalculatorILi1EjESF_NS0_6memory12LoadWithCastILi1EEENSG_13StoreWithCastILi1EEEEEviT_T0_T2_T3_T4_T5_ --------------------------
	.section	.text._ZN2at6native27unrolled_elementwise_kernelIZZZNS0_17logit_kernel_cudaERNS_18TensorIteratorBaseERKN3c106ScalarEENKUlvE_clEvENKUlvE0_clEvEUlfE_St5arrayIPcLm2EELi4E23TrivialOffsetCalculatorILi1EjESF_NS0_6memory12LoadWithCastILi1EEENSG_13StoreWithCastILi1EEEEEviT_T0_T2_T3_T4_T5_,"ax",@progbits
	.sectioninfo	@"SHI_REGISTERS=28"
	.align	128
        .global         _ZN2at6native27unrolled_elementwise_kernelIZZZNS0_17logit_kernel_cudaERNS_18TensorIteratorBaseERKN3c106ScalarEENKUlvE_clEvENKUlvE0_clEvEUlfE_St5arrayIPcLm2EELi4E23TrivialOffsetCalculatorILi1EjESF_NS0_6memory12LoadWithCastILi1EEENSG_13StoreWithCastILi1EEEEEviT_T0_T2_T3_T4_T5_
        .type           _ZN2at6native27unrolled_elementwise_kernelIZZZNS0_17logit_kernel_cudaERNS_18TensorIteratorBaseERKN3c106ScalarEENKUlvE_clEvENKUlvE0_clEvEUlfE_St5arrayIPcLm2EELi4E23TrivialOffsetCalculatorILi1EjESF_NS0_6memory12LoadWithCastILi1EEENSG_13StoreWithCastILi1EEEEEviT_T0_T2_T3_T4_T5_,@function
        .size           _ZN2at6native27unrolled_elementwise_kernelIZZZNS0_17logit_kernel_cudaERNS_18TensorIteratorBaseERKN3c106ScalarEENKUlvE_clEvENKUlvE0_clEvEUlfE_St5arrayIPcLm2EELi4E23TrivialOffsetCalculatorILi1EjESF_NS0_6memory12LoadWithCastILi1EEENSG_13StoreWithCastILi1EEEEEviT_T0_T2_T3_T4_T5_,(.L_x_10344 - _ZN2at6native27unrolled_elementwise_kernelIZZZNS0_17logit_kernel_cudaERNS_18TensorIteratorBaseERKN3c106ScalarEENKUlvE_clEvENKUlvE0_clEvEUlfE_St5arrayIPcLm2EELi4E23TrivialOffsetCalculatorILi1EjESF_NS0_6memory12LoadWithCastILi1EEENSG_13StoreWithCastILi1EEEEEviT_T0_T2_T3_T4_T5_)
        .other          _ZN2at6native27unrolled_elementwise_kernelIZZZNS0_17logit_kernel_cudaERNS_18TensorIteratorBaseERKN3c106ScalarEENKUlvE_clEvENKUlvE0_clEvEUlfE_St5arrayIPcLm2EELi4E23TrivialOffsetCalculatorILi1EjESF_NS0_6memory12LoadWithCastILi1EEENSG_13StoreWithCastILi1EEEEEviT_T0_T2_T3_T4_T5_,@"STO_CUDA_ENTRY STV_DEFAULT"
_ZN2at6native27unrolled_elementwise_kernelIZZZNS0_17logit_kernel_cudaERNS_18TensorIteratorBaseERKN3c106ScalarEENKUlvE_clEvENKUlvE0_clEvEUlfE_St5arrayIPcLm2EELi4E23TrivialOffsetCalculatorILi1EjESF_NS0_6memory12LoadWithCastILi1EEENSG_13StoreWithCastILi1EEEEEviT_T0_T2_T3_T4_T5_:
.text._ZN2at6native27unrolled_elementwise_kernelIZZZNS0_17logit_kernel_cudaERNS_18TensorIteratorBaseERKN3c106ScalarEENKUlvE_clEvENKUlvE0_clEvEUlfE_St5arrayIPcLm2EELi4E23TrivialOffsetCalculatorILi1EjESF_NS0_6memory12LoadWithCastILi1EEENSG_13StoreWithCastILi1EEEEEviT_T0_T2_T3_T4_T5_:
        /* <DEDUP_REMOVED lines=31> */
.L_x_5901:
[----:B------:R-:W2:Y:S02]  /*01f0*/  LDG.E.U8 R4, [R4.64] ;  /* 0x0000002404047981 */ /* 0x000ea4000c1e1100 */
[----:B--2---:R0:W1:Y:S01]  /*0200*/  I2F.U16 R22, R4 ;  /* 0x0000000400167306 */ /* 0x0040620000101000 */
[----:B------:R-:W-:Y:S05]  /*0210*/  BRA `(.L_x_5903) ;  /* 0x00000cb000007947 */ /* 0x000fea0003800000 */
.L_x_5900:
        /* <DEDUP_REMOVED lines=9> */
.L_x_5905:
[----:B------:R-:W2:Y:S02]  /*02b0*/  LDG.E R4, [R4.64] ;  /* 0x0000002404047981 */ /* 0x000ea4000c1e1900 */
[----:B--2---:R0:W1:Y:S01]  /*02c0*/  I2F R22, R4 ;  /* 0x0000000400167306 */ /* 0x0040620000201400 */
[----:B------:R-:W-:Y:S05]  /*02d0*/  BRA `(.L_x_5903) ;  /* 0x00000bf000007947 */ /* 0x000fea0003800000 */
.L_x_5904:
[----:B------:R-:W2:Y:S02]  /*02e0*/  LDG.E.U16 R4, [R4.64] ;  /* 0x0000002404047981 */ /* 0x000ea4000c1e1500 */
[----:B--2---:R0:W1:Y:S01]  /*02f0*/  I2F.S16 R22, R4 ;  /* 0x0000000400167306 */ /* 0x0040620000101400 */
[----:B------:R-:W-:Y:S05]  /*0300*/  BRA `(.L_x_5903) ;  /* 0x00000bc000007947 */ /* 0x000fea0003800000 */
.L_x_5899:
        /* <DEDUP_REMOVED lines=8> */
.L_x_5907:
[----:B------:R-:W2:Y:S02]  /*0390*/  LDG.E.U16 R4, [R4.64] ;  /* 0x0000002404047981 */ /* 0x000ea4000c1e1500 */
[----:B--2---:R-:W-:Y:S01]  /*03a0*/  HADD2.F32 R22, -RZ, R4.H0_H0 ;  /* 0x20000004ff167230 */ /* 0x004fe20000004100 */
[----:B------:R-:W-:Y:S05]  /*03b0*/  BRA `(.L_x_5903) ;  /* 0x00000b1000007947 */ /* 0x000fea0003800000 */
.L_x_5906:
        /* <DEDUP_REMOVED lines=8> */
.L_x_5909:
[----:B------:R-:W2:Y:S02]  /*0440*/  LDG.E.U16 R4, [R4.64] ;  /* 0x0000002404047981 */ /* 0x000ea4000c1e1500 */
[----:B--2---:R-:W-:Y:S01]  /*0450*/  HADD2.F32 R22, -RZ, R4.H0_H0 ;  /* 0x20000004ff167230 */ /* 0x004fe20000004100 */
[----:B------:R-:W-:Y:S05]  /*0460*/  BRA `(.L_x_5903) ;  /* 0x00000a6000007947 */ /* 0x000fea0003800000 */
.L_x_5908:
[----:B------:R-:W2:Y:S02]  /*0470*/  LDG.E.64 R4, [R4.64] ;  /* 0x0000002404047981 */ /* 0x000ea4000c1e1b00 */
[----:B--2---:R-:W0:Y:S01]  /*0480*/  F2F.F32.F64 R22, R4 ;  /* 0x0000000400167310 */ /* 0x004e220000301000 */
[----:B------:R-:W0:-:S14]  /*0490*/  DSETP.GEU.AND P0, PT, |R4|, c[0x2][0x0], PT ;  /* 0x008000000400762a */ /* 0x000e1c0003f0e200 */
[----:B0-----:R-:W-:Y:S01]  /*04a0*/  @!P0 FMUL R22, R22, 1.175494350822287508e-38 ;  /* 0x0080000016168820 */ /* 0x001fe20000400000 */
[----:B------:R-:W-:Y:S05]  /*04b0*/  BRA `(.L_x_5903) ;  /* 0x00000a1000007947 */ /* 0x000fea0003800000 */
.L_x_5898:
        /* <DEDUP_REMOVED lines=12> */
.L_x_5912:
[----:B------:R-:W2:Y:S02]  /*0580*/  LDG.E.64 R4, [R4.64] ;  /* 0x0000002404047981 */ /* 0x000ea4000c1e1b00 */
[----:B--2---:R-:W0:Y:S01]  /*0590*/  F2F.F32.F64 R22, R4 ;  /* 0x0000000400167310 */ /* 0x004e220000301000 */
[----:B------:R-:W0:-:S14]  /*05a0*/  DSETP.GEU.AND P0, PT, |R4|, c[0x2][0x0], PT ;  /* 0x008000000400762a */ /* 0x000e1c0003f0e200 */
[----:B0-----:R-:W-:Y:S01]  /*05b0*/  @!P0 FMUL R22, R22, 1.175494350822287508e-38 ;  /* 0x0080000016168820 */ /* 0x001fe20000400000 */
[----:B------:R-:W-:Y:S05]  /*05c0*/  BRA `(.L_x_5903) ;  /* 0x0000090000007947 */ /* 0x000fea0003800000 */
.L_x_5911:
        /* <DEDUP_REMOVED lines=26> */
.L_x_5914:
        /* <DEDUP_REMOVED lines=14> */
.L_x_5913:
[----:B------:R-:W2:Y:S02]  /*0850*/  LDG.E.U16 R4, [R4.64] ;  /* 0x0000002404047981 */ /* 0x000ea4000c1e1500 */
[----:B--2---:R-:W-:Y:S01]  /*0860*/  PRMT R22, RZ, 0x5410, R4 ;  /* 0x00005410ff167816 */ /* 0x004fe20000000004 */
[----:B------:R-:W-:Y:S05]  /*0870*/  BRA `(.L_x_5903) ;  /* 0x0000065000007947 */ /* 0x000fea0003800000 */
.L_x_5910:
        /* <DEDUP_REMOVED lines=11> */
.L_x_5917:
        /* <DEDUP_REMOVED lines=20> */
.L_x_5919:
[----:B------:R-:W-:Y:S05]  /*0a70*/  BSYNC B0 ;  /* 0x0000000000007941 */ /* 0x000fea0003800000 */
.L_x_5918:
[----:B------:R-:W-:Y:S01]  /*0a80*/  IMAD.SHL.U32 R3, R3, 0x100000, RZ ;  /* 0x0010000003037824 */ /* 0x000fe200078e00ff */
[----:B------:R-:W-:-:S04]  /*0a90*/  LEA R5, R0, 0x3b800000, 0x17 ;  /* 0x3b80000000057811 */ /* 0x000fc800078eb8ff */
[----:B------:R-:W-:Y:S01]  /*0aa0*/  LOP3.LUT R22, R5, R3, R22, 0xfe, !PT ;  /* 0x0000000305167212 */ /* 0x000fe200078efe16 */
[----:B------:R-:W-:Y:S05]  /*0ab0*/  BRA `(.L_x_5903) ;  /* 0x0000041000007947 */ /* 0x000fea0003800000 */
.L_x_5916:
        /* <DEDUP_REMOVED lines=20> */
.L_x_5921:
[----:B------:R-:W-:Y:S05]  /*0c00*/  BSYNC B0 ;  /* 0x0000000000007941 */ /* 0x000fea0003800000 */
.L_x_5920:
[----:B------:R-:W-:Y:S01]  /*0c10*/  IMAD.SHL.U32 R3, R3, 0x200000, RZ ;  /* 0x0020000003037824 */ /* 0x000fe200078e00ff */
[----:B------:R-:W-:-:S04]  /*0c20*/  LEA R5, R0, 0x37800000, 0x17 ;  /* 0x3780000000057811 */ /* 0x000fc800078eb8ff */
[----:B------:R-:W-:Y:S01]  /*0c30*/  LOP3.LUT R22, R5, R3, R22, 0xfe, !PT ;  /* 0x0000000305167212 */ /* 0x000fe200078efe16 */
[----:B------:R-:W-:Y:S05]  /*0c40*/  BRA `(.L_x_5903) ;  /* 0x0000028000007947 */ /* 0x000fea0003800000 */
.L_x_5915:
        /* <DEDUP_REMOVED lines=14> */
.L_x_5902:
        /* <DEDUP_REMOVED lines=21> */
.L_x_5923:
[----:B------:R-:W2:Y:S02]  /*0e80*/  LDG.E.64 R4, [R4.64] ;  /* 0x0000002404047981 */ /* 0x000ea4000c1e1b00 */
[----:B--2---:R0:W1:Y:S01]  /*0e90*/  I2F.U64 R22, R4 ;  /* 0x0000000400167312 */ /* 0x0040620000301000 */
[----:B------:R-:W-:Y:S05]  /*0ea0*/  BRA `(.L_x_5903) ;  /* 0x0000002000007947 */ /* 0x000fea0003800000 */
.L_x_5922:
[----:B------:R-:W2:Y:S02]  /*0eb0*/  LDG.E R4, [R4.64] ;  /* 0x0000002404047981 */ /* 0x000ea4000c1e1900 */
[----:B--2---:R0:W1:Y:S02]  /*0ec0*/  I2F.U32 R22, R4 ;  /* 0x0000000400167306 */ /* 0x0040640000201000 */
.L_x_5903:
[----:B------:R-:W-:Y:S05]  /*0ed0*/  BSYNC B6 ;  /* 0x0000000000067941 */ /* 0x000fea0003800000 */
.L_x_5897:
[----:B------:R-:W2:Y:S02]  /*0ee0*/  S2R R25, SR_TID.X ;  /* 0x0000000000197919 */ /* 0x000ea40000002100 */
[----:B--2---:R-:W-:Y:S02]  /*0ef0*/  IADD3 R25, R25, 0x80, RZ ;  /* 0x0000008019197810 */ /* 0x004fe40007ffe0ff */
.L_x_5896:
[----:B-1----:R-:W-:Y:S05]  /*0f00*/  BSYNC B7 ;  /* 0x0000000000077941 */ /* 0x002fea0003800000 */
.L_x_5895:
[----:B------:R-:W-:Y:S01]  /*0f10*/  ISETP.GE.AND P0, PT, R25, R16, PT ;  /* 0x000000101900720c */ /* 0x000fe20003f06270 */
[----:B------:R-:W-:-:S12]  /*0f20*/  BSSY B7, `(.L_x_5924) ;  /* 0x00000e5000077945 */ /* 0x000fd80003800000 */
[----:B------:R-:W-:Y:S05]  /*0f30*/  @P0 BRA `(.L_x_5925) ;  /* 0x00000e3000000947 */ /* 0x000fea0003800000 */
[----:B------:R-:W-:Y:S01]  /*0f40*/  IMAD R0, R2, 0x200, R25 ;  /* 0x0000020002007824 */ /* 0x000fe200078e0219 */
[----:B------:R-:W-:Y:S01]  /*0f50*/  PRMT R3, R23, 0x9910, RZ ;  /* 0x0000991017037816 */ /* 0x000fe200000000ff */
[----:B------:R-:W-:Y:S02]  /*0f60*/  BSSY B6, `(.L_x_5926) ;  /* 0x00000df000067945 */ /* 0x000fe40003800000 */
[----:B0-----:R-:W-:Y:S02]  /*0f70*/  IMAD R4, R0, c[0x0][0x180], RZ ;  /* 0x0000600000047a24 */ /* 0x001fe400078e02ff */
        /* <DEDUP_REMOVED lines=16> */
.L_x_5930:
[----:B------:R-:W2:Y:S02]  /*1080*/  LDG.E.U8 R4, [R4.64] ;  /* 0x0000002404047981 */ /* 0x000ea4000c1e1100 */
[----:B--2---:R0:W1:Y:S01]  /*1090*/  I2F.U16 R17, R4 ;  /* 0x0000000400117306 */ /* 0x0040620000101000 */
[----:B------:R-:W-:Y:S05]  /*10a0*/  BRA `(.L_x_5932) ;  /* 0x00000ca000007947 */ /* 0x000fea0003800000 */
.L_x_5929:
        /* <DEDUP_REMOVED lines=9> */
.L_x_5934:
[----:B------:R-:W2:Y:S02]  /*1140*/  LDG.E R4, [R4.64] ;  /* 0x0000002404047981 */ /* 0x000ea4000c1e1900 */
[----:B--2---:R0:W1:Y:S01]  /*1150*/  I2F R17, R4 ;  /* 0x0000000400117306 */ /* 0x0040620000201400 */
[----:B------:R-:W-:Y:S05]  /*1160*/  BRA `(.L_x_5932) ;  /* 0x00000be000007947 */ /* 0x000fea0003800000 */
.L_x_5933:
[----:B------:R-:W2:Y:S02]  /*1170*/  LDG.E.U16 R4, [R4.64] ;  /* 0x0000002404047981 */ /* 0x000ea4000c1e1500 */
[----:B--2---:R0:W1:Y:S01]  /*1180*/  I2F.S16 R17, R4 ;  /* 0x0000000400117306 */ /* 0x0040620000101400 */
[----:B------:R-:W-:Y:S05]  /*1190*/  BRA `(.L_x_5932) ;  /* 0x00000bb000007947 */ /* 0x000fea0003800000 */
.L_x_5928:
        /* <DEDUP_REMOVED lines=8> */
.L_x_5936:
[----:B------:R-:W2:Y:S02]  /*1220*/  LDG.E.U16 R4, [R4.64] ;  /* 0x0000002404047981 */ /* 0x000ea4000c1e1500 */
[----:B--2---:R-:W-:Y:S01]  /*1230*/  HADD2.F32 R17, -RZ, R4.H0_H0 ;  /* 0x20000004ff117230 */ /* 0x004fe20000004100 */
[----:B------:R-:W-:Y:S05]  /*1240*/  BRA `(.L_x_5932) ;  /* 0x00000b0000007947 */ /* 0x000fea0003800000 */
.L_x_5935:
        /* <DEDUP_REMOVED lines=8> */
.L_x_5938:
[----:B------:R-:W2:Y:S02]  /*12d0*/  LDG.E.U16 R4, [R4.64] ;  /* 0x0000002404047981 */ /* 0x000ea4000c1e1500 */
[----:B--2---:R-:W-:Y:S01]  /*12e0*/  HADD2.F32 R17, -RZ, R4.H0_H0 ;  /* 0x20000004ff117230 */ /* 0x004fe20000004100 */
[----:B------:R-:W-:Y:S05]  /*12f0*/  BRA `(.L_x_5932) ;  /* 0x00000a5000007947 */ /* 0x000fea0003800000 */
.L_x_5937:
[----:B------:R-:W2:Y:S02]  /*1300*/  LDG.E.64 R4, [R4.64] ;  /* 0x0000002404047981 */ /* 0x000ea4000c1e1b00 */
[----:B--2---:R-:W0:Y:S01]  /*1310*/  F2F.F32.F64 R17, R4 ;  /* 0x0000000400117310 */ /* 0x004e220000301000 */
[----:B------:R-:W0:-:S14]  /*1320*/  DSETP.GEU.AND P0, PT, |R4|, c[0x2][0x0], PT ;  /* 0x008000000400762a */ /* 0x000e1c0003f0e200 */
[----:B0-----:R-:W-:Y:S01]  /*1330*/  @!P0 FMUL R17, R17, 1.175494350822287508e-38 ;  /* 0x0080000011118820 */ /* 0x001fe20000400000 */
[----:B------:R-:W-:Y:S05]  /*1340*/  BRA `(.L_x_5932) ;  /* 0x00000a0000007947 */ /* 0x000fea0003800000 */
.L_x_5927:
        /* <DEDUP_REMOVED lines=12> */
.L_x_5941:
[----:B------:R-:W2:Y:S02]  /*1410*/  LDG.E.64 R4, [R4.64] ;  /* 0x0000002404047981 */ /* 0x000ea4000c1e1b00 */
[----:B--2---:R-:W0:Y:S01]  /*1420*/  F2F.F32.F64 R17, R4 ;  /* 0x0000000400117310 */ /* 0x004e220000301000 */
[----:B------:R-:W0:-:S14]  /*1430*/  DSETP.GEU.AND P0, PT, |R4|, c[0x2][0x0], PT ;  /* 0x008000000400762a */ /* 0x000e1c0003f0e200 */
[----:B0-----:R-:W-:Y:S01]  /*1440*/  @!P0 FMUL R17, R17, 1.175494350822287508e-38 ;  /* 0x0080000011118820 */ /* 0x001fe20000400000 */
[----:B------:R-:W-:Y:S05]  /*1450*/  BRA `(.L_x_5932) ;  /* 0x000008f000007947 */ /* 0x000fea0003800000 */
.L_x_5940:
        /* <DEDUP_REMOVED lines=26> */
.L_x_5943:
        /* <DEDUP_REMOVED lines=13> */
.L_x_5942:
[----:B------:R-:W2:Y:S02]  /*16d0*/  LDG.E.U16 R4, [R4.64] ;  /* 0x0000002404047981 */ /* 0x000ea4000c1e1500 */
[----:B--2---:R-:W-:Y:S01]  /*16e0*/  PRMT R17, RZ, 0x5410, R4 ;  /* 0x00005410ff117816 */ /* 0x004fe20000000004 */
[----:B------:R-:W-:Y:S05]  /*16f0*/  BRA `(.L_x_5932) ;  /* 0x0000065000007947 */ /* 0x000fea0003800000 */
.L_x_5939:
        /* <DEDUP_REMOVED lines=11> */
.L_x_5946:
        /* <DEDUP_REMOVED lines=20> */
.L_x_5948:
[----:B------:R-:W-:Y:S05]  /*18f0*/  BSYNC B0 ;  /* 0x0000000000007941 */ /* 0x000fea0003800000 */
.L_x_5947:
[----:B------:R-:W-:Y:S01]  /*1900*/  IMAD.SHL.U32 R3, R3, 0x100000, RZ ;  /* 0x0010000003037824 */ /* 0x000fe200078e00ff */
[----:B------:R-:W-:-:S04]  /*1910*/  LEA R0, R0, 0x3b800000, 0x17 ;  /* 0x3b80000000007811 */ /* 0x000fc800078eb8ff */
[----:B------:R-:W-:Y:S01]  /*1920*/  LOP3.LUT R17, R0, R3, R17, 0xfe, !PT ;  /* 0x0000000300117212 */ /* 0x000fe200078efe11 */
[----:B------:R-:W-:Y:S05]  /*1930*/  BRA `(.L_x_5932) ;  /* 0x0000041000007947 */ /* 0x000fea0003800000 */
.L_x_5945:
        /* <DEDUP_REMOVED lines=20> */
.L_x_5950:
[----:B------:R-:W-:Y:S05]  /*1a80*/  BSYNC B0 ;  /* 0x0000000000007941 */ /* 0x000fea0003800000 */
.L_x_5949:
[----:B------:R-:W-:Y:S01]  /*1a90*/  IMAD.SHL.U32 R3, R3, 0x200000, RZ ;  /* 0x0020000003037824 */ /* 0x000fe200078e00ff */
[----:B------:R-:W-:-:S04]  /*1aa0*/  LEA R0, R0, 0x37800000, 0x17 ;  /* 0x3780000000007811 */ /* 0x000fc800078eb8ff */
[----:B------:R-:W-:Y:S01]  /*1ab0*/  LOP3.LUT R17, R0, R3, R17, 0xfe, !PT ;  /* 0x0000000300117212 */ /* 0x000fe200078efe11 */
[----:B------:R-:W-:Y:S05]  /*1ac0*/  BRA `(.L_x_5932) ;  /* 0x0000028000007947 */ /* 0x000fea0003800000 */
.L_x_5944:
        /* <DEDUP_REMOVED lines=14> */
.L_x_5931:
        /* <DEDUP_REMOVED lines=21> */
.L_x_5952:
[----:B------:R-:W2:Y:S02]  /*1d00*/  LDG.E.64 R4, [R4.64] ;  /* 0x0000002404047981 */ /* 0x000ea4000c1e1b00 */
[----:B--2---:R0:W1:Y:S01]  /*1d10*/  I2F.U64 R17, R4 ;  /* 0x0000000400117312 */ /* 0x0040620000301000 */
[----:B------:R-:W-:Y:S05]  /*1d20*/  BRA `(.L_x_5932) ;  /* 0x0000002000007947 */ /* 0x000fea0003800000 */
.L_x_5951:
[----:B------:R-:W2:Y:S02]  /*1d30*/  LDG.E R4, [R4.64] ;  /* 0x0000002404047981 */ /* 0x000ea4000c1e1900 */
[----:B--2---:R0:W1:Y:S02]  /*1d40*/  I2F.U32 R17, R4 ;  /* 0x0000000400117306 */ /* 0x0040640000201000 */
.L_x_5932:
[----:B------:R-:W-:Y:S05]  /*1d50*/  BSYNC B6 ;  /* 0x0000000000067941 */ /* 0x000fea0003800000 */
.L_x_5926:
[----:B------:R-:W-:Y:S02]  /*1d60*/  IADD3 R25, R25, 0x80, RZ ;  /* 0x0000008019197810 */ /* 0x000fe40007ffe0ff */
.L_x_5925:
[----:B------:R-:W-:Y:S05]  /*1d70*/  BSYNC B7 ;  /* 0x0000000000077941 */ /* 0x000fea0003800000 */
.L_x_5924:
[----:B------:R-:W-:Y:S01]  /*1d80*/  ISETP.GE.AND P0, PT, R25, R16, PT ;  /* 0x000000101900720c */ /* 0x000fe20003f06270 */
[----:B------:R-:W-:Y:S01]  /*1d90*/  BSSY B7, `(.L_x_5953) ;  /* 0x00000e7000077945 */ /* 0x000fe20003800000 */
[----:B------:R-:W-:Y:S02]  /*1da0*/  IMAD.MOV.U32 R24, RZ, RZ, RZ ;  /* 0x000000ffff187224 */ /* 0x000fe400078e00ff */
[----:B------:R-:W-:-:S09]  /*1db0*/  IMAD.MOV.U32 R18, RZ, RZ, RZ ;  /* 0x000000ffff127224 */ /* 0x000fd200078e00ff */
        /* <DEDUP_REMOVED lines=21> */
.L_x_5959:
[----:B------:R-:W2:Y:S02]  /*1f10*/  LDG.E.U8 R4, [R4.64] ;  /* 0x0000002404047981 */ /* 0x000ea4000c1e1100 */
[----:B--2---:R0:W2:Y:S01]  /*1f20*/  I2F.U16 R18, R4 ;  /* 0x0000000400127306 */ /* 0x0040a20000101000 */
[----:B------:R-:W-:Y:S05]  /*1f30*/  BRA `(.L_x_5961) ;  /* 0x00000ca000007947 */ /* 0x000fea0003800000 */
.L_x_5958:
        /* <DEDUP_REMOVED lines=9> */
.L_x_5963:
[----:B------:R-:W2:Y:S02]  /*1fd0*/  LDG.E R4, [R4.64] ;  /* 0x0000002404047981 */ /* 0x000ea4000c1e1900 */
[----:B--2---:R0:W2:Y:S01]  /*1fe0*/  I2F R18, R4 ;  /* 0x0000000400127306 */ /* 0x0040a20000201400 */
[----:B------:R-:W-:Y:S05]  /*1ff0*/  BRA `(.L_x_5961) ;  /* 0x00000be000007947 */ /* 0x000fea0003800000 */
.L_x_5962:
[----:B------:R-:W2:Y:S02]  /*2000*/  LDG.E.U16 R4, [R4.64] ;  /* 0x0000002404047981 */ /* 0x000ea4000c1e1500 */
[----:B--2---:R0:W2:Y:S01]  /*2010*/  I2F.S16 R18, R4 ;  /* 0x0000000400127306 */ /* 0x0040a20000101400 */
[----:B------:R-:W-:Y:S05]  /*2020*/  BRA `(.L_x_5961) ;  /* 0x00000bb000007947 */ /* 0x000fea0003800000 */
.L_x_5957:
        /* <DEDUP_REMOVED lines=8> */
.L_x_5965:
[----:B------:R-:W2:Y:S02]  /*20b0*/  LDG.E.U16 R4, [R4.64] ;  /* 0x0000002404047981 */ /* 0x000ea4000c1e1500 */
[----:B--2---:R-:W-:Y:S01]  /*20c0*/  HADD2.F32 R18, -RZ, R4.H0_H0 ;  /* 0x20000004ff127230 */ /* 0x004fe20000004100 */
[----:B------:R-:W-:Y:S05]  /*20d0*/  BRA `(.L_x_5961) ;  /* 0x00000b0000007947 */ /* 0x000fea0003800000 */
.L_x_5964:
        /* <DEDUP_REMOVED lines=8> */
.L_x_5967:
[----:B------:R-:W2:Y:S02]  /*2160*/  LDG.E.U16 R4, [R4.64] ;  /* 0x0000002404047981 */ /* 0x000ea4000c1e1500 */
[----:B--2---:R-:W-:Y:S01]  /*2170*/  HADD2.F32 R18, -RZ, R4.H0_H0 ;  /* 0x20000004ff127230 */ /* 0x004fe20000004100 */
[----:B------:R-:W-:Y:S05]  /*2180*/  BRA `(.L_x_5961) ;  /* 0x00000a5000007947 */ /* 0x000fea0003800000 */
.L_x_5966:
[----:B------:R-:W2:Y:S02]  /*2190*/  LDG.E.64 R4, [R4.64] ;  /* 0x0000002404047981 */ /* 0x000ea4000c1e1b00 */
[----:B--2---:R-:W0:Y:S01]  /*21a0*/  F2F.F32.F64 R18, R4 ;  /* 0x0000000400127310 */ /* 0x004e220000301000 */
[----:B------:R-:W0:-:S14]  /*21b0*/  DSETP.GEU.AND P0, PT, |R4|, c[0x2][0x0], PT ;  /* 0x008000000400762a */ /* 0x000e1c0003f0e200 */
[----:B0-----:R-:W-:Y:S01]  /*21c0*/  @!P0 FMUL R18, R18, 1.175494350822287508e-38 ;  /* 0x0080000012128820 */ /* 0x001fe20000400000 */
[----:B------:R-:W-:Y:S05]  /*21d0*/  BRA `(.L_x_5961) ;  /* 0x00000a0000007947 */ /* 0x000fea0003800000 */
.L_x_5956:
        /* <DEDUP_REMOVED lines=12> */
.L_x_5970:
[----:B------:R-:W2:Y:S02]  /*22a0*/  LDG.E.64 R4, [R4.64] ;  /* 0x0000002404047981 */ /* 0x000ea4000c1e1b00 */
[----:B--2---:R-:W0:Y:S01]  /*22b0*/  F2F.F32.F64 R18, R4 ;  /* 0x0000000400127310 */ /* 0x004e220000301000 */
[----:B------:R-:W0:-:S14]  /*22c0*/  DSETP.GEU.AND P0, PT, |R4|, c[0x2][0x0], PT ;  /* 0x008000000400762a */ /* 0x000e1c0003f0e200 */
[----:B0-----:R-:W-:Y:S01]  /*22d0*/  @!P0 FMUL R18, R18, 1.175494350822287508e-38 ;  /* 0x0080000012128820 */ /* 0x001fe20000400000 */
[----:B------:R-:W-:Y:S05]  /*22e0*/  BRA `(.L_x_5961) ;  /* 0x000008f000007947 */ /* 0x000fea0003800000 */
.L_x_5969:
        /* <DEDUP_REMOVED lines=26> */
.L_x_5972:
        /* <DEDUP_REMOVED lines=13> */
.L_x_5971:
[----:B------:R-:W2:Y:S02]  /*2560*/  LDG.E.U16 R4, [R4.64] ;  /* 0x0000002404047981 */ /* 0x000ea4000c1e1500 */
[----:B--2---:R-:W-:Y:S01]  /*2570*/  PRMT R18, RZ, 0x5410, R4 ;  /* 0x00005410ff127816 */ /* 0x004fe20000000004 */
[----:B------:R-:W-:Y:S05]  /*2580*/  BRA `(.L_x_5961) ;  /* 0x0000065000007947 */ /* 0x000fea0003800000 */
.L_x_5968:
        /* <DEDUP_REMOVED lines=11> */
.L_x_5975:
        /* <DEDUP_REMOVED lines=20> */
.L_x_5977:
[----:B------:R-:W-:Y:S05]  /*2780*/  BSYNC B0 ;  /* 0x0000000000007941 */ /* 0x000fea0003800000 */
.L_x_5976:
[----:B------:R-:W-:Y:S01]  /*2790*/  IMAD.SHL.U32 R3, R3, 0x100000, RZ ;  /* 0x0010000003037824 */ /* 0x000fe200078e00ff */
[----:B------:R-:W-:-:S04]  /*27a0*/  LEA R5, R0, 0x3b800000, 0x17 ;  /* 0x3b80000000057811 */ /* 0x000fc800078eb8ff */
[----:B------:R-:W-:Y:S01]  /*27b0*/  LOP3.LUT R18, R5, R3, R18, 0xfe, !PT ;  /* 0x0000000305127212 */ /* 0x000fe200078efe12 */
[----:B------:R-:W-:Y:S05]  /*27c0*/  BRA `(.L_x_5961) ;  /* 0x0000041000007947 */ /* 0x000fea0003800000 */
.L_x_5974:
        /* <DEDUP_REMOVED lines=20> */
.L_x_5979:
[----:B------:R-:W-:Y:S05]  /*2910*/  BSYNC B0 ;  /* 0x0000000000007941 */ /* 0x000fea0003800000 */
.L_x_5978:
[----:B------:R-:W-:Y:S01]  /*2920*/  IMAD.SHL.U32 R3, R3, 0x200000, RZ ;  /* 0x0020000003037824 */ /* 0x000fe200078e00ff */
[----:B------:R-:W-:-:S04]  /*2930*/  LEA R5, R0, 0x37800000, 0x17 ;  /* 0x3780000000057811 */ /* 0x000fc800078eb8ff */
[----:B------:R-:W-:Y:S01]  /*2940*/  LOP3.LUT R18, R5, R3, R18, 0xfe, !PT ;  /* 0x0000000305127212 */ /* 0x000fe200078efe12 */
[----:B------:R-:W-:Y:S05]  /*2950*/  BRA `(.L_x_5961) ;  /* 0x0000028000007947 */ /* 0x000fea0003800000 */
.L_x_5973:
        /* <DEDUP_REMOVED lines=14> */
.L_x_5960:
        /* <DEDUP_REMOVED lines=21> */
.L_x_5981:
[----:B------:R-:W2:Y:S02]  /*2b90*/  LDG.E.64 R18, [R4.64] ;  /* 0x0000002404127981 */ /* 0x000ea4000c1e1b00 */
[----:B--2---:R0:W2:Y:S01]  /*2ba0*/  I2F.U64 R18, R18 ;  /* 0x0000001200127312 */ /* 0x0040a20000301000 */
[----:B------:R-:W-:Y:S05]  /*2bb0*/  BRA `(.L_x_5961) ;  /* 0x0000002000007947 */ /* 0x000fea0003800000 */
.L_x_5980:
[----:B------:R-:W2:Y:S02]  /*2bc0*/  LDG.E R4, [R4.64] ;  /* 0x0000002404047981 */ /* 0x000ea4000c1e1900 */
[----:B--2---:R0:W2:Y:S02]  /*2bd0*/  I2F.U32 R18, R4 ;  /* 0x0000000400127306 */ /* 0x0040a40000201000 */
.L_x_5961:
[----:B------:R-:W-:Y:S05]  /*2be0*/  BSYNC B6 ;  /* 0x0000000000067941 */ /* 0x000fea0003800000 */
.L_x_5955:
[----:B------:R-:W-:Y:S02]  /*2bf0*/  IADD3 R25, R25, 0x80, RZ ;  /* 0x0000008019197810 */ /* 0x000fe40007ffe0ff */
.L_x_5954:
[----:B------:R-:W-:Y:S05]  /*2c00*/  BSYNC B7 ;  /* 0x0000000000077941 */ /* 0x000fea0003800000 */
.L_x_5953:
        /* <DEDUP_REMOVED lines=21> */
.L_x_5987:
[----:B------:R-:W3:Y:S02]  /*2d60*/  LDG.E.U8 R4, [R4.64] ;  /* 0x0000002404047981 */ /* 0x000ee4000c1e1100 */
[----:B---3--:R0:W3:Y:S01]  /*2d70*/  I2F.U16 R24, R4 ;  /* 0x0000000400187306 */ /* 0x0080e20000101000 */
[----:B------:R-:W-:Y:S05]  /*2d80*/  BRA `(.L_x_5983) ;  /* 0x00000c7000007947 */ /* 0x000fea0003800000 */
.L_x_5986:
        /* <DEDUP_REMOVED lines=9> */
.L_x_5990:
[----:B------:R-:W3:Y:S02]  /*2e20*/  LDG.E R4, [R4.64] ;  /* 0x0000002404047981 */ /* 0x000ee4000c1e1900 */
[----:B---3--:R0:W3:Y:S01]  /*2e30*/  I2F R24, R4 ;  /* 0x0000000400187306 */ /* 0x0080e20000201400 */
[----:B------:R-:W-:Y:S05]  /*2e40*/  BRA `(.L_x_5983) ;  /* 0x00000bb000007947 */ /* 0x000fea0003800000 */
.L_x_5989:
[----:B------:R-:W3:Y:S02]  /*2e50*/  LDG.E.U16 R4, [R4.64] ;  /* 0x0000002404047981 */ /* 0x000ee4000c1e1500 */
[----:B---3--:R0:W3:Y:S01]  /*2e60*/  I2F.S16 R24, R4 ;  /* 0x0000000400187306 */ /* 0x0080e20000101400 */
[----:B------:R-:W-:Y:S05]  /*2e70*/  BRA `(.L_x_5983) ;  /* 0x00000b8000007947 */ /* 0x000fea0003800000 */
.L_x_5985:
        /* <DEDUP_REMOVED lines=8> */
.L_x_5992:
[----:B------:R-:W3:Y:S02]  /*2f00*/  LDG.E.U16 R4, [R4.64] ;  /* 0x0000002404047981 */ /* 0x000ee4000c1e1500 */
[----:B---3--:R-:W-:Y:S01]  /*2f10*/  HADD2.F32 R24, -RZ, R4.H0_H0 ;  /* 0x20000004ff187230 */ /* 0x008fe20000004100 */
[----:B------:R-:W-:Y:S05]  /*2f20*/  BRA `(.L_x_5983) ;  /* 0x00000ad000007947 */ /* 0x000fea0003800000 */
.L_x_5991:
        /* <DEDUP_REMOVED lines=8> */
.L_x_5994:
[----:B------:R-:W3:Y:S02]  /*2fb0*/  LDG.E.U16 R4, [R4.64] ;  /* 0x0000002404047981 */ /* 0x000ee4000c1e1500 */
[----:B---3--:R-:W-:Y:S01]  /*2fc0*/  HADD2.F32 R24, -RZ, R4.H0_H0 ;  /* 0x20000004ff187230 */ /* 0x008fe20000004100 */
[----:B------:R-:W-:Y:S05]  /*2fd0*/  BRA `(.L_x_5983) ;  /* 0x00000a2000007947 */ /* 0x000fea0003800000 */
.L_x_5993:
[----:B------:R-:W3:Y:S02]  /*2fe0*/  LDG.E.64 R4, [R4.64] ;  /* 0x0000002404047981 */ /* 0x000ee4000c1e1b00 */
[----:B---3--:R-:W0:Y:S01]  /*2ff0*/  F2F.F32.F64 R24, R4 ;  /* 0x0000000400187310 */ /* 0x008e220000301000 */
[----:B------:R-:W0:-:S14]  /*3000*/  DSETP.GEU.AND P0, PT, |R4|, c[0x2][0x0], PT ;  /* 0x008000000400762a */ /* 0x000e1c0003f0e200 */
[----:B0-----:R-:W-:Y:S01]  /*3010*/  @!P0 FMUL R24, R24, 1.175494350822287508e-38 ;  /* 0x0080000018188820 */ /* 0x001fe20000400000 */
[----:B------:R-:W-:Y:S05]  /*3020*/  BRA `(.L_x_5983) ;  /* 0x000009d000007947 */ /* 0x000fea0003800000 */
.L_x_5984:
        /* <DEDUP_REMOVED lines=12> */
.L_x_5997:
[----:B------:R-:W3:Y:S02]  /*30f0*/  LDG.E.64 R4, [R4.64] ;  /* 0x0000002404047981 */ /* 0x000ee4000c1e1b00 */
[----:B---3--:R-:W0:Y:S01]  /*3100*/  F2F.F32.F64 R24, R4 ;  /* 0x0000000400187310 */ /* 0x008e220000301000 */
[----:B------:R-:W0:-:S14]  /*3110*/  DSETP.GEU.AND P0, PT, |R4|, c[0x2][0x0], PT ;  /* 0x008000000400762a */ /* 0x000e1c0003f0e200 */
[----:B0-----:R-:W-:Y:S01]  /*3120*/  @!P0 FMUL R24, R24, 1.175494350822287508e-38 ;  /* 0x0080000018188820 */ /* 0x001fe20000400000 */
[----:B------:R-:W-:Y:S05]  /*3130*/  BRA `(.L_x_5983) ;  /* 0x000008c000007947 */ /* 0x000fea0003800000 */
.L_x_5996:
        /* <DEDUP_REMOVED lines=26> */
.L_x_5999:
        /* <DEDUP_REMOVED lines=13> */
.L_x_5998:
[----:B------:R-:W3:Y:S02]  /*33b0*/  LDG.E.U16 R4, [R4.64] ;  /* 0x0000002404047981 */ /* 0x000ee4000c1e1500 */
[----:B---3--:R-:W-:Y:S01]  /*33c0*/  PRMT R24, RZ, 0x5410, R4 ;  /* 0x00005410ff187816 */ /* 0x008fe20000000004 */
[----:B------:R-:W-:Y:S05]  /*33d0*/  BRA `(.L_x_5983) ;  /* 0x0000062000007947 */ /* 0x000fea0003800000 */
.L_x_5995:
        /* <DEDUP_REMOVED lines=11> */
.L_x_6002:
        /* <DEDUP_REMOVED lines=19> */
.L_x_6004:
[----:B------:R-:W-:Y:S05]  /*35c0*/  BSYNC B0 ;  /* 0x0000000000007941 */ /* 0x000fea0003800000 */
.L_x_6003:
[----:B------:R-:W-:Y:S01]  /*35d0*/  IMAD.SHL.U32 R3, R3, 0x100000, RZ ;  /* 0x0010000003037824 */ /* 0x000fe200078e00ff */
[----:B------:R-:W-:-:S04]  /*35e0*/  LEA R5, R0, 0x3b800000, 0x17 ;  /* 0x3b80000000057811 */ /* 0x000fc800078eb8ff */
[----:B------:R-:W-:Y:S01]  /*35f0*/  LOP3.LUT R24, R5, R3, R24, 0xfe, !PT ;  /* 0x0000000305187212 */ /* 0x000fe200078efe18 */
[----:B------:R-:W-:Y:S05]  /*3600*/  BRA `(.L_x_5983) ;  /* 0x000003f000007947 */ /* 0x000fea0003800000 */
.L_x_6001:
        /* <DEDUP_REMOVED lines=19> */
.L_x_6006:
[----:B------:R-:W-:Y:S05]  /*3740*/  BSYNC B0 ;  /* 0x0000000000007941 */ /* 0x000fea0003800000 */
.L_x_6005:
[----:B------:R-:W-:Y:S01]  /*3750*/  IMAD.SHL.U32 R3, R3, 0x200000, RZ ;  /* 0x0020000003037824 */ /* 0x000fe200078e00ff */
[----:B------:R-:W-:-:S04]  /*3760*/  LEA R5, R0, 0x37800000, 0x17 ;  /* 0x3780000000057811 */ /* 0x000fc800078eb8ff */
[----:B------:R-:W-:Y:S01]  /*3770*/  LOP3.LUT R24, R5, R3, R24, 0xfe, !PT ;  /* 0x0000000305187212 */ /* 0x000fe200078efe18 */
[----:B------:R-:W-:Y:S05]  /*3780*/  BRA `(.L_x_5983) ;  /* 0x0000027000007947 */ /* 0x000fea0003800000 */
.L_x_6000:
        /* <DEDUP_REMOVED lines=14> */
.L_x_5988:
        /* <DEDUP_REMOVED lines=20> */
.L_x_6008:
[----:B------:R-:W3:Y:S02]  /*39b0*/  LDG.E.64 R24, [R4.64] ;  /* 0x0000002404187981 */ /* 0x000ee4000c1e1b00 */
[----:B---3--:R0:W3:Y:S01]  /*39c0*/  I2F.U64 R24, R24 ;  /* 0x0000001800187312 */ /* 0x0080e20000301000 */
[----:B------:R-:W-:Y:S05]  /*39d0*/  BRA `(.L_x_5983) ;  /* 0x0000002000007947 */ /* 0x000fea0003800000 */
.L_x_6007:
[----:B------:R-:W3:Y:S02]  /*39e0*/  LDG.E R4, [R4.64] ;  /* 0x0000002404047981 */ /* 0x000ee4000c1e1900 */
[----:B---3--:R0:W3:Y:S02]  /*39f0*/  I2F.U32 R24, R4 ;  /* 0x0000000400187306 */ /* 0x0080e40000201000 */
.L_x_5983:
[----:B------:R-:W-:Y:S05]  /*3a00*/  BSYNC B6 ;  /* 0x0000000000067941 */ /* 0x000fea0003800000 */
.L_x_5982:
[----:B0-----:R-:W0:Y:S01]  /*3a10*/  S2R R19, SR_TID.X ;  /* 0x0000000000137919 */ /* 0x001e220000002100 */
[----:B------:R-:W-:Y:S01]  /*3a20*/  BSSY B6, `(.L_x_6009) ;  /* 0x000011d000067945 */ /* 0x000fe20003800000 */
[C---:B0-----:R-:W-:Y:S02]  /*3a30*/  IADD3 R3, R19.reuse, 0x100, RZ ;  /* 0x0000010013037810 */ /* 0x041fe40007ffe0ff */
[----:B------:R-:W-:Y:S02]  /*3a40*/  IADD3 R23, R19, 0x80, RZ ;  /* 0x0000008013177810 */ /* 0x000fe40007ffe0ff */
[----:B------:R-:W-:-:S02]  /*3a50*/  ISETP.GE.AND P1, PT, R3, R16, PT ;  /* 0x000000100300720c */ /* 0x000fc40003f26270 */
[----:B------:R-:W-:Y:S02]  /*3a60*/  IADD3 R3, R19, 0x180, RZ ;  /* 0x0000018013037810 */ /* 0x000fe40007ffe0ff */
[-C--:B------:R-:W-:Y:S02]  /*3a70*/  ISETP.GE.AND P0, PT, R23, R16.reuse, PT ;  /* 0x000000101700720c */ /* 0x080fe40003f06270 */
[-C--:B------:R-:W-:Y:S02]  /*3a80*/  ISETP.GE.AND P2, PT, R3, R16.reuse, PT ;  /* 0x000000100300720c */ /* 0x080fe40003f46270 */
[----:B------:R-:W-:-:S05]  /*3a90*/  ISETP.GE.AND P3, PT, R19, R16, PT ;  /* 0x000000101300720c */ /* 0x000fca0003f66270 */
[----:B--2--5:R-:W-:-:S04]  /*3aa0*/  @!P1 FADD.FTZ R6, -R18, 1 ;  /* 0x3f80000012069421 */ /* 0x024fc80000010100 */
[----:B-1----:R-:W-:Y:S01]  /*3ab0*/  @!P0 FADD.FTZ R4, -R17, 1 ;  /* 0x3f80000011048421 */ /* 0x002fe20000010100 */
[----:B------:R-:W0:Y:S01]  /*3ac0*/  @!P1 MUFU.RCP R9, R6 ;  /* 0x0000000600099308 */ /* 0x000e220000001000 */
[----:B---3--:R-:W-:Y:S02]  /*3ad0*/  @!P2 FADD.FTZ R7, -R24, 1 ;  /* 0x3f8000001807a421 */ /* 0x008fe40000010100 */
[----:B------:R-:W-:-:S05]  /*3ae0*/  @!P3 FADD.FTZ R0, -R22, 1 ;  /* 0x3f8000001600b421 */ /* 0x000fca0000010100 */
[----:B------:R0:W1:Y:S08]  /*3af0*/  @!P3 MUFU.RCP R5, R0 ;  /* 0x000000000005b308 */ /* 0x0000700000001000 */
[----:B------:R-:W2:Y:S01]  /*3b00*/  @!P0 MUFU.RCP R4, R4 ;  /* 0x0000000400048308 */ /* 0x000ea20000001000 */
[----:B0-----:R-:W-:-:S07]  /*3b10*/  @!P1 FMUL.FTZ R0, R9, R18 ;  /* 0x0000001209009220 */ /* 0x001fce0000410000 */
[----:B------:R-:W0:Y:S01]  /*3b20*/  @!P2 MUFU.RCP R7, R7 ;  /* 0x000000070007a308 */ /* 0x000e220000001000 */
[----:B-1----:R-:W-:Y:S02]  /*3b30*/  @!P3 FMUL.FTZ R3, R5, R22 ;  /* 0x000000160503b220 */ /* 0x002fe40000410000 */
[----:B--2---:R-:W-:-:S05]  /*3b40*/  @!P0 FMUL.FTZ R5, R4, R17 ;  /* 0x0000001104058220 */ /* 0x004fca0000410000 */
[----:B------:R-:W1:Y:S01]  /*3b50*/  @!P3 MUFU.LG2 R3, R3 ;  /* 0x000000030003b308 */ /* 0x000e620000000c00 */
[----:B------:R-:W2:Y:S01]  /*3b60*/  LDC.U8 R17, c[0x0][0x184] ;  /* 0x00006100ff117b82 */ /* 0x000ea20000000000 */
[----:B0-----:R-:W-:-:S06]  /*3b70*/  @!P2 FMUL.FTZ R8, R7, R24 ;  /* 0x000000180708a220 */ /* 0x001fcc0000410000 */
[----:B------:R-:W0:Y:S08]  /*3b80*/  @!P0 MUFU.LG2 R5, R5 ;  /* 0x0000000500058308 */ /* 0x000e300000000c00 */
[----:B------:R-:W3:Y:S01]  /*3b90*/  @!P1 MUFU.LG2 R0, R0 ;  /* 0x0000000000009308 */ /* 0x000ee20000000c00 */
[----:B-1----:R-:W-:-:S07]  /*3ba0*/  @!P3 FMUL.FTZ R4, R3, 0.69314718246459960938 ;  /* 0x3f3172180304b820 */ /* 0x002fce0000410000 */
[----:B------:R-:W1:Y:S01]  /*3bb0*/  @!P2 MUFU.LG2 R8, R8 ;  /* 0x000000080008a308 */ /* 0x000e620000000c00 */
[----:B0-----:R-:W-:Y:S02]  /*3bc0*/  @!P0 FMUL.FTZ R22, R5, 0.69314718246459960938 ;  /* 0x3f31721805168820 */ /* 0x001fe40000410000 */
[----:B---3--:R-:W-:Y:S02]  /*3bd0*/  @!P1 FMUL.FTZ R24, R0, 0.69314718246459960938 ;  /* 0x3f31721800189820 */ /* 0x008fe40000410000 */
[----:B-1----:R-:W-:Y:S01]  /*3be0*/  @!P2 FMUL.FTZ R18, R8, 0.69314718246459960938 ;  /* 0x3f3172180812a820 */ /* 0x002fe20000410000 */
[----:B------:R-:W-:Y:S05]  /*3bf0*/  @P3 BRA `(.L_x_6010) ;  /* 0x00000ff000003947 */ /* 0x000fea0003800000 */
[----:B--2---:R-:W-:Y:S01]  /*3c00*/  PRMT R0, R17, 0x9910, RZ ;  /* 0x0000991011007816 */ /* 0x004fe200000000ff */
        /* <DEDUP_REMOVED lines=18> */
.L_x_6014:
[----:B------:R-:W0:Y:S01]  /*3d30*/  F2I.S64.TRUNC R4, R4 ;  /* 0x0000000400047311 */ /* 0x000e22000020d900 */
[----:B------:R-:W-:Y:S02]  /*3d40*/  IMAD.MOV.U32 R19, RZ, RZ, R23 ;  /* 0x000000ffff137224 */ /* 0x000fe400078e0017 */
[----:B0-----:R-:W-:-:S05]  /*3d50*/  IMAD.MOV.U32 R3, RZ, RZ, R4 ;  /* 0x000000ffff037224 */ /* 0x001fca00078e0004 */
[----:B------:R0:W-:Y:S01]  /*3d60*/  STG.E.U8 [R8.64], R3 ;  /* 0x0000000308007986 */ /* 0x0001e2000c101124 */
[----:B------:R-:W-:Y:S05]  /*3d70*/  BRA `(.L_x_6010) ;  /* 0x00000e7000007947 */ /* 0x000fea0003800000 */
.L_x_6013:
        /* <DEDUP_REMOVED lines=10> */
.L_x_6017:
[----:B------:R-:W0:Y:S01]  /*3e20*/  F2I.FTZ.TRUNC.NTZ R3, R4 ;  /* 0x0000000400037305 */ /* 0x000e22000021f100 */
[----:B------:R-:W-:Y:S01]  /*3e30*/  IMAD.MOV.U32 R19, RZ, RZ, R23 ;  /* 0x000000ffff137224 */ /* 0x000fe200078e0017 */
[----:B0-----:R0:W-:Y:S01]  /*3e40*/  STG.E [R8.64], R3 ;  /* 0x0000000308007986 */ /* 0x0011e2000c101924 */
[----:B------:R-:W-:Y:S05]  /*3e50*/  BRA `(.L_x_6010) ;  /* 0x00000d9000007947 */ /* 0x000fea0003800000 */
.L_x_6016:
[----:B------:R-:W0:Y:S01]  /*3e60*/  F2I.FTZ.TRUNC.NTZ R3, R4 ;  /* 0x0000000400037305 */ /* 0x000e22000021f100 */
[----:B------:R-:W-:Y:S01]  /*3e70*/  IMAD.MOV.U32 R19, RZ, RZ, R23 ;  /* 0x000000ffff137224 */ /* 0x000fe200078e0017 */
[----:B0-----:R0:W-:Y:S01]  /*3e80*/  STG.E.U16 [R8.64], R3 ;  /* 0x0000000308007986 */ /* 0x0011e2000c101524 */
[----:B------:R-:W-:Y:S05]  /*3e90*/  BRA `(.L_x_6010) ;  /* 0x00000d5000007947 */ /* 0x000fea0003800000 */
.L_x_6012:
        /* <DEDUP_REMOVED lines=9> */
.L_x_6019:
[----:B------:R-:W-:Y:S01]  /*3f30*/  F2FP.PACK_AB R4, RZ, R4 ;  /* 0x00000004ff04723e */ /* 0x000fe200000000ff */
[----:B------:R-:W-:-:S04]  /*3f40*/  IMAD.MOV.U32 R19, RZ, RZ, R23 ;  /* 0x000000ffff137224 */ /* 0x000fc800078e0017 */
[----:B------:R0:W-:Y:S01]  /*3f50*/  STG.E.U16 [R8.64], R4 ;  /* 0x0000000408007986 */ /* 0x0001e2000c101524 */
[----:B------:R-:W-:Y:S05]  /*3f60*/  BRA `(.L_x_6010) ;  /* 0x00000c8000007947 */ /* 0x000fea0003800000 */
.L_x_6018:
        /* <DEDUP_REMOVED lines=10> */
.L_x_6021:
[----:B------:R-:W-:Y:S01]  /*4010*/  F2FP.PACK_AB R3, RZ, R4 ;  /* 0x00000004ff03723e */ /* 0x000fe200000000ff */
[----:B------:R-:W-:-:S03]  /*4020*/  IMAD.MOV.U32 R19, RZ, RZ, R23 ;  /* 0x000000ffff137224 */ /* 0x000fc600078e0017 */
[----:B------:R-:W-:-:S05]  /*4030*/  PRMT R3, R3, 0x5410, RZ ;  /* 0x0000541003037816 */ /* 0x000fca00000000ff */
[----:B------:R0:W-:Y:S01]  /*4040*/  STG.E [R8.64], R3 ;  /* 0x0000000308007986 */ /* 0x0001e2000c101924 */
[----:B------:R-:W-:Y:S05]  /*4050*/  BRA `(.L_x_6010) ;  /* 0x00000b9000007947 */ /* 0x000fea0003800000 */
.L_x_6020:
[----:B------:R-:W-:Y:S02]  /*4060*/  FMUL.FTZ R4, R4, 1 ;  /* 0x3f80000004047820 */ /* 0x000fe40000410000 */
[----:B------:R-:W-:-:S04]  /*4070*/  IMAD.MOV.U32 R19, RZ, RZ, R23 ;  /* 0x000000ffff137224 */ /* 0x000fc800078e0017 */
[----:B------:R-:W0:Y:S02]  /*4080*/  F2F.F64.F32 R4, R4 ;  /* 0x0000000400047310 */ /* 0x000e240000201800 */
[----:B0-----:R0:W-:Y:S01]  /*4090*/  STG.E.64 [R8.64], R4 ;  /* 0x0000000408007986 */ /* 0x0011e2000c101b24 */
[----:B------:R-:W-:Y:S05]  /*40a0*/  BRA `(.L_x_6010) ;  /* 0x00000b4000007947 */ /* 0x000fea0003800000 */
.L_x_6011:
        /* <DEDUP_REMOVED lines=13> */
.L_x_6024:
[----:B------:R-:W-:Y:S01]  /*4180*/  FMUL.FTZ R4, R4, 1 ;  /* 0x3f80000004047820 */ /* 0x000fe20000410000 */
[----:B------:R-:W-:Y:S01]  /*4190*/  CS2R R6, SRZ ;  /* 0x0000000000067805 */ /* 0x000fe2000001ff00 */
[----:B------:R-:W-:-:S04]  /*41a0*/  IMAD.MOV.U32 R19, RZ, RZ, R23 ;  /* 0x000000ffff137224 */ /* 0x000fc800078e0017 */
[----:B------:R-:W0:Y:S02]  /*41b0*/  F2F.F64.F32 R4, R4 ;  /* 0x0000000400047310 */ /* 0x000e240000201800 */
[----:B0-----:R0:W-:Y:S01]  /*41c0*/  STG.E.128 [R8.64], R4 ;  /* 0x0000000408007986 */ /* 0x0011e2000c101d24 */
[----:B------:R-:W-:Y:S05]  /*41d0*/  BRA `(.L_x_6010) ;  /* 0x00000a1000007947 */ /* 0x000fea0003800000 */
.L_x_6023:
        /* <DEDUP_REMOVED lines=20> */
.L_x_6028:
[----:B------:R-:W-:Y:S05]  /*4320*/  BSYNC B0 ;  /* 0x0000000000007941 */ /* 0x000fea0003800000 */
.L_x_6027:
[----:B------:R-:W-:Y:S01]  /*4330*/  LOP3.LUT R5, R0, R5, RZ, 0xfc, !PT ;  /* 0x0000000500057212 */ /* 0x000fe200078efcff */
[----:B------:R-:W-:-:S04]  /*4340*/  IMAD.MOV.U32 R19, RZ, RZ, R23 ;  /* 0x000000ffff137224 */ /* 0x000fc800078e0017 */
[----:B------:R0:W-:Y:S01]  /*4350*/  STG.E.U8 [R8.64], R5 ;  /* 0x0000000508007986 */ /* 0x0001e2000c101124 */
[----:B------:R-:W-:Y:S05]  /*4360*/  BRA `(.L_x_6010) ;  /* 0x0000088000007947 */ /* 0x000fea0003800000 */
.L_x_6026:
        /* <DEDUP_REMOVED lines=12> */
.L_x_6030:
[----:B------:R-:W-:Y:S01]  /*4430*/  IMAD.MOV.U32 R0, RZ, RZ, 0x7f ;  /* 0x0000007fff007424 */ /* 0x000fe200078e00ff */
[----:B------:R-:W-:-:S04]  /*4440*/  ISETP.GT.U32.AND P0, PT, R5, 0x7f800000, PT ;  /* 0x7f8000000500780c */ /* 0x000fc80003f04070 */
[----:B------:R-:W-:-:S04]  /*4450*/  SEL R0, R0, 0x7c, P0 ;  /* 0x0000007c00007807 */ /* 0x000fc80000000000 */
.L_x_6031:
[----:B------:R-:W-:Y:S05]  /*4460*/  BSYNC B0 ;  /* 0x0000000000007941 */ /* 0x000fea0003800000 */
.L_x_6029:
[----:B------:R-:W-:Y:S01]  /*4470*/  LOP3.LUT R4, R4, 0x80000000, RZ, 0xc0, !PT ;  /* 0x8000000004047812 */ /* 0x000fe200078ec0ff */
[----:B------:R-:W-:-:S03]  /*4480*/  IMAD.MOV.U32 R19, RZ, RZ, R23 ;  /* 0x000000ffff137224 */ /* 0x000fc600078e0017 */
[----:B------:R-:W-:-:S04]  /*4490*/  SHF.R.U32.HI R3, RZ, 0x18, R4 ;  /* 0x00000018ff037819 */ /* 0x000fc80000011604 */
[----:B------:R-:W-:-:S05]  /*44a0*/  LOP3.LUT R3, R0, R3, RZ, 0xfc, !PT ;  /* 0x0000000300037212 */ /* 0x000fca00078efcff */
[----:B------:R0:W-:Y:S01]  /*44b0*/  STG.E.U8 [R8.64], R3 ;  /* 0x0000000308007986 */ /* 0x0001e2000c101124 */
[----:B------:R-:W-:Y:S05]  /*44c0*/  BRA `(.L_x_6010) ;  /* 0x0000072000007947 */ /* 0x000fea0003800000 */
.L_x_6025:
[----:B------:R-:W-:Y:S01]  /*44d0*/  F2FP.BF16.PACK_AB R4, RZ, R4 ;  /* 0x00000004ff04723e */ /* 0x000fe200000010ff */
[----:B------:R-:W-:-:S04]  /*44e0*/  IMAD.MOV.U32 R19, RZ, RZ, R23 ;  /* 0x000000ffff137224 */ /* 0x000fc800078e0017 */
[----:B------:R0:W-:Y:S01]  /*44f0*/  STG.E.U16 [R8.64], R4 ;  /* 0x0000000408007986 */ /* 0x0001e2000c101524 */
[----:B------:R-:W-:Y:S05]  /*4500*/  BRA `(.L_x_6010) ;  /* 0x000006e000007947 */ /* 0x000fea0003800000 */
.L_x_6022:
        /* <DEDUP_REMOVED lines=12> */
.L_x_6034:
        /* <DEDUP_REMOVED lines=16> */
.L_x_6037:
[----:B------:R-:W-:-:S04]  /*46d0*/  LOP3.LUT R4, R4, 0x80000000, RZ, 0xc0, !PT ;  /* 0x8000000004047812 */ /* 0x000fc800078ec0ff */
[----:B------:R-:W-:-:S04]  /*46e0*/  SHF.R.U32.HI R4, RZ, 0x18, R4 ;  /* 0x00000018ff047819 */ /* 0x000fc80000011604 */
[----:B------:R-:W-:-:S04]  /*46f0*/  LOP3.LUT R3, R3, R4, RZ, 0xfc, !PT ;  /* 0x0000000403037212 */ /* 0x000fc800078efcff */
[----:B------:R-:W-:Y:S02]  /*4700*/  PRMT R0, R3, 0x7610, R0 ;  /* 0x0000761003007816 */ /* 0x000fe40000000000 */
.L_x_6036:
[----:B------:R-:W-:Y:S05]  /*4710*/  BSYNC B0 ;  /* 0x0000000000007941 */ /* 0x000fea0003800000 */
.L_x_6035:
[----:B------:R0:W-:Y:S01]  /*4720*/  STG.E.U8 [R8.64], R0 ;  /* 0x0000000008007986 */ /* 0x0001e2000c101124 */
[----:B------:R-:W-:Y:S01]  /*4730*/  IMAD.MOV.U32 R19, RZ, RZ, R23 ;  /* 0x000000ffff137224 */ /* 0x000fe200078e0017 */
[----:B------:R-:W-:Y:S05]  /*4740*/  BRA `(.L_x_6010) ;  /* 0x000004a000007947 */ /* 0x000fea0003800000 */
.L_x_6033:
        /* <DEDUP_REMOVED lines=16> */
.L_x_6040:
[----:B------:R-:W-:-:S04]  /*4850*/  LOP3.LUT R4, R4, 0x80000000, RZ, 0xc0, !PT ;  /* 0x8000000004047812 */ /* 0x000fc800078ec0ff */
[----:B------:R-:W-:-:S04]  /*4860*/  SHF.R.U32.HI R4, RZ, 0x18, R4 ;  /* 0x00000018ff047819 */ /* 0x000fc80000011604 */
[----:B------:R-:W-:-:S04]  /*4870*/  LOP3.LUT R3, R3, R4, RZ, 0xfc, !PT ;  /* 0x0000000403037212 */ /* 0x000fc800078efcff */
[----:B------:R-:W-:Y:S02]  /*4880*/  PRMT R0, R3, 0x7610, R0 ;  /* 0x0000761003007816 */ /* 0x000fe40000000000 */
.L_x_6039:
[----:B------:R-:W-:Y:S05]  /*4890*/  BSYNC B0 ;  /* 0x0000000000007941 */ /* 0x000fea0003800000 */
.L_x_6038:
[----:B------:R0:W-:Y:S01]  /*48a0*/  STG.E.U8 [R8.64], R0 ;  /* 0x0000000008007986 */ /* 0x0001e2000c101124 */
[----:B------:R-:W-:Y:S01]  /*48b0*/  IMAD.MOV.U32 R19, RZ, RZ, R23 ;  /* 0x000000ffff137224 */ /* 0x000fe200078e0017 */
[----:B------:R-:W-:Y:S05]  /*48c0*/  BRA `(.L_x_6010) ;  /* 0x0000032000007947 */ /* 0x000fea0003800000 */
.L_x_6032:
        /* <DEDUP_REMOVED lines=22> */
.L_x_6015:
        /* <DEDUP_REMOVED lines=21> */
.L_x_6042:
[----:B------:R-:W0:Y:S01]  /*4b80*/  F2I.U64.TRUNC R4, R4 ;  /* 0x0000000400047311 */ /* 0x000e22000020d800 */
[----:B------:R-:W-:Y:S01]  /*4b90*/  IMAD.MOV.U32 R19, RZ, RZ, R23 ;  /* 0x000000ffff137224 */ /* 0x000fe200078e0017 */
[----:B0-----:R0:W-:Y:S01]  /*4ba0*/  STG.E.64 [R8.64], R4 ;  /* 0x0000000408007986 */ /* 0x0011e2000c101b24 */
[----:B------:R-:W-:Y:S05]  /*4bb0*/  BRA `(.L_x_6010) ;  /* 0x0000003000007947 */ /* 0x000fea0003800000 */
.L_x_6041:
[----:B------:R-:W0:Y:S01]  /*4bc0*/  F2I.FTZ.U32.TRUNC.NTZ R3, R4 ;  /* 0x0000000400037305 */ /* 0x000e22000021f000 */
[----:B------:R-:W-:Y:S01]  /*4bd0*/  IMAD.MOV.U32 R19, RZ, RZ, R23 ;  /* 0x000000ffff137224 */ /* 0x000fe200078e0017 */
[----:B0-----:R0:W-:Y:S06]  /*4be0*/  STG.E [R8.64], R3 ;  /* 0x0000000308007986 */ /* 0x0011ec000c101924 */
.L_x_6010:
[----:B--2---:R-:W-:Y:S05]  /*4bf0*/  BSYNC B6 ;  /* 0x0000000000067941 */ /* 0x004fea0003800000 */
.L_x_6009:
        /* <DEDUP_REMOVED lines=22> */
.L_x_6048:
[----:B------:R-:W0:Y:S02]  /*4d60*/  F2I.S64.TRUNC R22, R22 ;  /* 0x0000001600167311 */ /* 0x000e24000020d900 */
[----:B0-----:R-:W-:-:S05]  /*4d70*/  IMAD.MOV.U32 R3, RZ, RZ, R22 ;  /* 0x000000ffff037224 */ /* 0x001fca00078e0016 */
[----:B------:R0:W-:Y:S01]  /*4d80*/  STG.E.U8 [R8.64], R3 ;  /* 0x0000000308007986 */ /* 0x0001e2000c101124 */
[----:B------:R-:W-:Y:S05]  /*4d90*/  BRA `(.L_x_6050) ;  /* 0x00000d3000007947 */ /* 0x000fea0003800000 */
.L_x_6047:
        /* <DEDUP_REMOVED lines=9> */
.L_x_6052:
[----:B------:R-:W0:Y:S02]  /*4e30*/  F2I.FTZ.TRUNC.NTZ R3, R22 ;  /* 0x0000001600037305 */ /* 0x000e24000021f100 */
[----:B0-----:R0:W-:Y:S01]  /*4e40*/  STG.E [R8.64], R3 ;  /* 0x0000000308007986 */ /* 0x0011e2000c101924 */
[----:B------:R-:W-:Y:S05]  /*4e50*/  BRA `(.L_x_6050) ;  /* 0x00000c7000007947 */ /* 0x000fea0003800000 */
.L_x_6051:
[----:B------:R-:W0:Y:S02]  /*4e60*/  F2I.FTZ.TRUNC.NTZ R3, R22 ;  /* 0x0000001600037305 */ /* 0x000e24000021f100 */
[----:B0-----:R0:W-:Y:S01]  /*4e70*/  STG.E.U16 [R8.64], R3 ;  /* 0x0000000308007986 */ /* 0x0011e2000c101524 */
[----:B------:R-:W-:Y:S05]  /*4e80*/  BRA `(.L_x_6050) ;  /* 0x00000c4000007947 */ /* 0x000fea0003800000 */
.L_x_6046:
        /* <DEDUP_REMOVED lines=8> */
.L_x_6054:
[----:B------:R-:W-:-:S05]  /*4f10*/  F2FP.PACK_AB R22, RZ, R22 ;  /* 0x00000016ff16723e */ /* 0x000fca00000000ff */
[----:B------:R0:W-:Y:S01]  /*4f20*/  STG.E.U16 [R8.64], R22 ;  /* 0x0000001608007986 */ /* 0x0001e2000c101524 */
[----:B------:R-:W-:Y:S05]  /*4f30*/  BRA `(.L_x_6050) ;  /* 0x00000b9000007947 */ /* 0x000fea0003800000 */
.L_x_6053:
        /* <DEDUP_REMOVED lines=9> */
.L_x_6056:
[----:B------:R-:W-:-:S04]  /*4fd0*/  F2FP.PACK_AB R3, RZ, R22 ;  /* 0x00000016ff03723e */ /* 0x000fc800000000ff */
[----:B------:R-:W-:-:S05]  /*4fe0*/  PRMT R3, R3, 0x5410, RZ ;  /* 0x0000541003037816 */ /* 0x000fca00000000ff */
[----:B------:R0:W-:Y:S01]  /*4ff0*/  STG.E [R8.64], R3 ;  /* 0x0000000308007986 */ /* 0x0001e2000c101924 */
[----:B------:R-:W-:Y:S05]  /*5000*/  BRA `(.L_x_6050) ;  /* 0x00000ac000007947 */ /* 0x000fea0003800000 */
.L_x_6055:
[----:B------:R-:W-:-:S06]  /*5010*/  FMUL.FTZ R4, R22, 1 ;  /* 0x3f80000016047820 */ /* 0x000fcc0000410000 */
[----:B------:R-:W0:Y:S02]  /*5020*/  F2F.F64.F32 R4, R4 ;  /* 0x0000000400047310 */ /* 0x000e240000201800 */
[----:B0-----:R0:W-:Y:S01]  /*5030*/  STG.E.64 [R8.64], R4 ;  /* 0x0000000408007986 */ /* 0x0011e2000c101b24 */
[----:B------:R-:W-:Y:S05]  /*5040*/  BRA `(.L_x_6050) ;  /* 0x00000a8000007947 */ /* 0x000fea0003800000 */
.L_x_6045:
        /* <DEDUP_REMOVED lines=12> */
.L_x_6059:
[----:B------:R-:W-:Y:S01]  /*5110*/  FMUL.FTZ R4, R22, 1 ;  /* 0x3f80000016047820 */ /* 0x000fe20000410000 */
[----:B------:R-:W-:-:S05]  /*5120*/  CS2R R6, SRZ ;  /* 0x0000000000067805 */ /* 0x000fca000001ff00 */
[----:B------:R-:W0:Y:S02]  /*5130*/  F2F.F64.F32 R4, R4 ;  /* 0x0000000400047310 */ /* 0x000e240000201800 */
[----:B0-----:R0:W-:Y:S01]  /*5140*/  STG.E.128 [R8.64], R4 ;  /* 0x0000000408007986 */ /* 0x0011e2000c101d24 */
[----:B------:R-:W-:Y:S05]  /*5150*/  BRA `(.L_x_6050) ;  /* 0x0000097000007947 */ /* 0x000fea0003800000 */
.L_x_6058:
        /* <DEDUP_REMOVED lines=20> */
.L_x_6063:
[----:B------:R-:W-:Y:S05]  /*52a0*/  BSYNC B0 ;  /* 0x0000000000007941 */ /* 0x000fea0003800000 */
.L_x_6062:
[----:B------:R-:W-:-:S05]  /*52b0*/  LOP3.LUT R5, R0, R5, RZ, 0xfc, !PT ;  /* 0x0000000500057212 */ /* 0x000fca00078efcff */
[----:B------:R0:W-:Y:S01]  /*52c0*/  STG.E.U8 [R8.64], R5 ;  /* 0x0000000508007986 */ /* 0x0001e2000c101124 */
[----:B------:R-:W-:Y:S05]  /*52d0*/  BRA `(.L_x_6050) ;  /* 0x000007f000007947 */ /* 0x000fea0003800000 */
.L_x_6061:
        /* <DEDUP_REMOVED lines=12> */
.L_x_6065:
[----:B------:R-:W-:Y:S01]  /*53a0*/  IMAD.MOV.U32 R0, RZ, RZ, 0x7f ;  /* 0x0000007fff007424 */ /* 0x000fe200078e00ff */
[----:B------:R-:W-:-:S04]  /*53b0*/  ISETP.GT.U32.AND P0, PT, R4, 0x7f800000, PT ;  /* 0x7f8000000400780c */ /* 0x000fc80003f04070 */
[----:B------:R-:W-:-:S04]  /*53c0*/  SEL R0, R0, 0x7c, P0 ;  /* 0x0000007c00007807 */ /* 0x000fc80000000000 */
.L_x_6066:
[----:B------:R-:W-:Y:S05]  /*53d0*/  BSYNC B0 ;  /* 0x0000000000007941 */ /* 0x000fea0003800000 */
.L_x_6064:
[----:B------:R-:W-:-:S04]  /*53e0*/  LOP3.LUT R22, R22, 0x80000000, RZ, 0xc0, !PT ;  /* 0x8000000016167812 */ /* 0x000fc800078ec0ff */
[----:B------:R-:W-:-:S04]  /*53f0*/  SHF.R.U32.HI R3, RZ, 0x18, R22 ;  /* 0x00000018ff037819 */ /* 0x000fc80000011616 */
[----:B------:R-:W-:-:S05]  /*5400*/  LOP3.LUT R3, R0, R3, RZ, 0xfc, !PT ;  /* 0x0000000300037212 */ /* 0x000fca00078efcff */
[----:B------:R0:W-:Y:S01]  /*5410*/  STG.E.U8 [R8.64], R3 ;  /* 0x0000000308007986 */ /* 0x0001e2000c101124 */
[----:B------:R-:W-:Y:S05]  /*5420*/  BRA `(.L_x_6050) ;  /* 0x000006a000007947 */ /* 0x000fea0003800000 */
.L_x_6060:
[----:B------:R-:W-:-:S05]  /*5430*/  F2FP.BF16.PACK_AB R22, RZ, R22 ;  /* 0x00000016ff16723e */ /* 0x000fca00000010ff */
[----:B------:R0:W-:Y:S01]  /*5440*/  STG.E.U16 [R8.64], R22 ;  /* 0x0000001608007986 */ /* 0x0001e2000c101524 */
[----:B------:R-:W-:Y:S05]  /*5450*/  BRA `(.L_x_6050) ;  /* 0x0000067000007947 */ /* 0x000fea0003800000 */
.L_x_6057:
        /* <DEDUP_REMOVED lines=11> */
.L_x_6069:
        /* <DEDUP_REMOVED lines=16> */
.L_x_6072:
[----:B------:R-:W-:-:S04]  /*5610*/  LOP3.LUT R22, R22, 0x80000000, RZ, 0xc0, !PT ;  /* 0x8000000016167812 */ /* 0x000fc800078ec0ff */
[----:B------:R-:W-:-:S04]  /*5620*/  SHF.R.U32.HI R3, RZ, 0x18, R22 ;  /* 0x00000018ff037819 */ /* 0x000fc80000011616 */
[----:B------:R-:W-:-:S04]  /*5630*/  LOP3.LUT R0, R0, R3, RZ, 0xfc, !PT ;  /* 0x0000000300007212 */ /* 0x000fc800078efcff */
[----:B------:R-:W-:Y:S02]  /*5640*/  PRMT R4, R0, 0x7610, R4 ;  /* 0x0000761000047816 */ /* 0x000fe40000000004 */
.L_x_6071:
[----:B------:R-:W-:Y:S05]  /*5650*/  BSYNC B0 ;  /* 0x0000000000007941 */ /* 0x000fea0003800000 */
.L_x_6070:
[----:B------:R0:W-:Y:S01]  /*5660*/  STG.E.U8 [R8.64], R4 ;  /* 0x0000000408007986 */ /* 0x0001e2000c101124 */
[----:B------:R-:W-:Y:S05]  /*5670*/  BRA `(.L_x_6050) ;  /* 0x0000045000007947 */ /* 0x000fea0003800000 */
.L_x_6068:
        /* <DEDUP_REMOVED lines=16> */
.L_x_6075:
[----:B------:R-:W-:-:S04]  /*5780*/  LOP3.LUT R22, R22, 0x80000000, RZ, 0xc0, !PT ;  /* 0x8000000016167812 */ /* 0x000fc800078ec0ff */
[----:B------:R-:W-:-:S04]  /*5790*/  SHF.R.U32.HI R3, RZ, 0x18, R22 ;  /* 0x00000018ff037819 */ /* 0x000fc80000011616 */
[----:B------:R-:W-:-:S04]  /*57a0*/  LOP3.LUT R0, R0, R3, RZ, 0xfc, !PT ;  /* 0x0000000300007212 */ /* 0x000fc800078efcff */
[----:B------:R-:W-:Y:S02]  /*57b0*/  PRMT R4, R0, 0x7610, R4 ;  /* 0x0000761000047816 */ /* 0x000fe40000000004 */
.L_x_6074:
[----:B------:R-:W-:Y:S05]  /*57c0*/  BSYNC B0 ;  /* 0x0000000000007941 */ /* 0x000fea0003800000 */
.L_x_6073:
[----:B------:R0:W-:Y:S01]  /*57d0*/  STG.E.U8 [R8.64], R4 ;  /* 0x0000000408007986 */ /* 0x0001e2000c101124 */
[----:B------:R-:W-:Y:S05]  /*57e0*/  BRA `(.L_x_6050) ;  /* 0x000002e000007947 */ /* 0x000fea0003800000 */
.L_x_6067:
        /* <DEDUP_REMOVED lines=21> */
.L_x_6049:
        /* <DEDUP_REMOVED lines=20> */
.L_x_6077:
[----:B------:R-:W0:Y:S02]  /*5a80*/  F2I.U64.TRUNC R22, R22 ;  /* 0x0000001600167311 */ /* 0x000e24000020d800 */
[----:B0-----:R0:W-:Y:S01]  /*5a90*/  STG.E.64 [R8.64], R22 ;  /* 0x0000001608007986 */ /* 0x0011e2000c101b24 */
[----:B------:R-:W-:Y:S05]  /*5aa0*/  BRA `(.L_x_6050) ;  /* 0x0000002000007947 */ /* 0x000fea0003800000 */
.L_x_6076:
[----:B------:R-:W0:Y:S02]  /*5ab0*/  F2I.FTZ.U32.TRUNC.NTZ R3, R22 ;  /* 0x0000001600037305 */ /* 0x000e24000021f000 */
[----:B0-----:R0:W-:Y:S02]  /*5ac0*/  STG.E [R8.64], R3 ;  /* 0x0000000308007986 */ /* 0x0011e4000c101924 */
.L_x_6050:
        /* <DEDUP_REMOVED lines=22> */
.L_x_6081:
[----:B------:R-:W0:Y:S02]  /*5c30*/  F2I.S64.TRUNC R24, R24 ;  /* 0x0000001800187311 */ /* 0x000e24000020d900 */
[----:B0-----:R-:W-:-:S05]  /*5c40*/  IMAD.MOV.U32 R3, RZ, RZ, R24 ;  /* 0x000000ffff037224 */ /* 0x001fca00078e0018 */
[----:B------:R0:W-:Y:S01]  /*5c50*/  STG.E.U8 [R8.64], R3 ;  /* 0x0000000308007986 */ /* 0x0001e2000c101124 */
[----:B------:R-:W-:Y:S05]  /*5c60*/  BRA `(.L_x_6083) ;  /* 0x00000d3000007947 */ /* 0x000fea0003800000 */
.L_x_6080:
        /* <DEDUP_REMOVED lines=9> */
.L_x_6085:
[----:B------:R-:W0:Y:S02]  /*5d00*/  F2I.FTZ.TRUNC.NTZ R3, R24 ;  /* 0x0000001800037305 */ /* 0x000e24000021f100 */
[----:B0-----:R0:W-:Y:S01]  /*5d10*/  STG.E [R8.64], R3 ;  /* 0x0000000308007986 */ /* 0x0011e2000c101924 */
[----:B------:R-:W-:Y:S05]  /*5d20*/  BRA `(.L_x_6083) ;  /* 0x00000c7000007947 */ /* 0x000fea0003800000 */
.L_x_6084:
[----:B------:R-:W0:Y:S02]  /*5d30*/  F2I.FTZ.TRUNC.NTZ R3, R24 ;  /* 0x0000001800037305 */ /* 0x000e24000021f100 */
[----:B0-----:R0:W-:Y:S01]  /*5d40*/  STG.E.U16 [R8.64], R3 ;  /* 0x0000000308007986 */ /* 0x0011e2000c101524 */
[----:B------:R-:W-:Y:S05]  /*5d50*/  BRA `(.L_x_6083) ;  /* 0x00000c4000007947 */ /* 0x000fea0003800000 */
.L_x_6079:
        /* <DEDUP_REMOVED lines=8> */
.L_x_6087:
[----:B------:R-:W-:-:S05]  /*5de0*/  F2FP.PACK_AB R24, RZ, R24 ;  /* 0x00000018ff18723e */ /* 0x000fca00000000ff */
[----:B------:R0:W-:Y:S01]  /*5df0*/  STG.E.U16 [R8.64], R24 ;  /* 0x0000001808007986 */ /* 0x0001e2000c101524 */
[----:B------:R-:W-:Y:S05]  /*5e00*/  BRA `(.L_x_6083) ;  /* 0x00000b9000007947 */ /* 0x000fea0003800000 */
.L_x_6086:
        /* <DEDUP_REMOVED lines=9> */
.L_x_6089:
[----:B------:R-:W-:-:S04]  /*5ea0*/  F2FP.PACK_AB R3, RZ, R24 ;  /* 0x00000018ff03723e */ /* 0x000fc800000000ff */
[----:B------:R-:W-:-:S05]  /*5eb0*/  PRMT R3, R3, 0x5410, RZ ;  /* 0x0000541003037816 */ /* 0x000fca00000000ff */
[----:B------:R0:W-:Y:S01]  /*5ec0*/  STG.E [R8.64], R3 ;  /* 0x0000000308007986 */ /* 0x0001e2000c101924 */
[----:B------:R-:W-:Y:S05]  /*5ed0*/  BRA `(.L_x_6083) ;  /* 0x00000ac000007947 */ /* 0x000fea0003800000 */
.L_x_6088:
[----:B------:R-:W-:-:S06]  /*5ee0*/  FMUL.FTZ R4, R24, 1 ;  /* 0x3f80000018047820 */ /* 0x000fcc0000410000 */
[----:B------:R-:W0:Y:S02]  /*5ef0*/  F2F.F64.F32 R4, R4 ;  /* 0x0000000400047310 */ /* 0x000e240000201800 */
[----:B0-----:R0:W-:Y:S01]  /*5f00*/  STG.E.64 [R8.64], R4 ;  /* 0x0000000408007986 */ /* 0x0011e2000c101b24 */
[----:B------:R-:W-:Y:S05]  /*5f10*/  BRA `(.L_x_6083) ;  /* 0x00000a8000007947 */ /* 0x000fea0003800000 */
.L_x_6078:
        /* <DEDUP_REMOVED lines=12> */
.L_x_6092:
[----:B------:R-:W-:Y:S01]  /*5fe0*/  FMUL.FTZ R4, R24, 1 ;  /* 0x3f80000018047820 */ /* 0x000fe20000410000 */
[----:B------:R-:W-:-:S05]  /*5ff0*/  CS2R R6, SRZ ;  /* 0x0000000000067805 */ /* 0x000fca000001ff00 */
[----:B------:R-:W0:Y:S02]  /*6000*/  F2F.F64.F32 R4, R4 ;  /* 0x0000000400047310 */ /* 0x000e240000201800 */
[----:B0-----:R0:W-:Y:S01]  /*6010*/  STG.E.128 [R8.64], R4 ;  /* 0x0000000408007986 */ /* 0x0011e2000c101d24 */
[----:B------:R-:W-:Y:S05]  /*6020*/  BRA `(.L_x_6083) ;  /* 0x0000097000007947 */ /* 0x000fea0003800000 */
.L_x_6091:
        /* <DEDUP_REMOVED lines=20> */
.L_x_6096:
[----:B------:R-:W-:Y:S05]  /*6170*/  BSYNC B0 ;  /* 0x0000000000007941 */ /* 0x000fea0003800000 */
.L_x_6095:
[----:B------:R-:W-:-:S05]  /*6180*/  LOP3.LUT R5, R0, R5, RZ, 0xfc, !PT ;  /* 0x0000000500057212 */ /* 0x000fca00078efcff */
[----:B------:R0:W-:Y:S01]  /*6190*/  STG.E.U8 [R8.64], R5 ;  /* 0x0000000508007986 */ /* 0x0001e2000c101124 */
[----:B------:R-:W-:Y:S05]  /*61a0*/  BRA `(.L_x_6083) ;  /* 0x000007f000007947 */ /* 0x000fea0003800000 */
.L_x_6094:
        /* <DEDUP_REMOVED lines=12> */
.L_x_6098:
[----:B------:R-:W-:Y:S01]  /*6270*/  IMAD.MOV.U32 R0, RZ, RZ, 0x7f ;  /* 0x0000007fff007424 */ /* 0x000fe200078e00ff */
[----:B------:R-:W-:-:S04]  /*6280*/  ISETP.GT.U32.AND P0, PT, R4, 0x7f800000, PT ;  /* 0x7f8000000400780c */ /* 0x000fc80003f04070 */
[----:B------:R-:W-:-:S04]  /*6290*/  SEL R0, R0, 0x7c, P0 ;  /* 0x0000007c00007807 */ /* 0x000fc80000000000 */
.L_x_6099:
[----:B------:R-:W-:Y:S05]  /*62a0*/  BSYNC B0 ;  /* 0x0000000000007941 */ /* 0x000fea0003800000 */
.L_x_6097:
[----:B------:R-:W-:-:S04]  /*62b0*/  LOP3.LUT R24, R24, 0x80000000, RZ, 0xc0, !PT ;  /* 0x8000000018187812 */ /* 0x000fc800078ec0ff */
[----:B------:R-:W-:-:S04]  /*62c0*/  SHF.R.U32.HI R3, RZ, 0x18, R24 ;  /* 0x00000018ff037819 */ /* 0x000fc80000011618 */
[----:B------:R-:W-:-:S05]  /*62d0*/  LOP3.LUT R3, R0, R3, RZ, 0xfc, !PT ;  /* 0x0000000300037212 */ /* 0x000fca00078efcff */
[----:B------:R0:W-:Y:S01]  /*62e0*/  STG.E.U8 [R8.64], R3 ;  /* 0x0000000308007986 */ /* 0x0001e2000c101124 */
[----:B------:R-:W-:Y:S05]  /*62f0*/  BRA `(.L_x_6083) ;  /* 0x000006a000007947 */ /* 0x000fea0003800000 */
.L_x_6093:
[----:B------:R-:W-:-:S05]  /*6300*/  F2FP.BF16.PACK_AB R24, RZ, R24 ;  /* 0x00000018ff18723e */ /* 0x000fca00000010ff */
[----:B------:R0:W-:Y:S01]  /*6310*/  STG.E.U16 [R8.64], R24 ;  /* 0x0000001808007986 */ /* 0x0001e2000c101524 */
[----:B------:R-:W-:Y:S05]  /*6320*/  BRA `(.L_x_6083) ;  /* 0x0000067000007947 */ /* 0x000fea0003800000 */
.L_x_6090:
        /* <DEDUP_REMOVED lines=11> */
.L_x_6102:
        /* <DEDUP_REMOVED lines=16> */
.L_x_6105:
[----:B------:R-:W-:-:S04]  /*64e0*/  LOP3.LUT R24, R24, 0x80000000, RZ, 0xc0, !PT ;  /* 0x8000000018187812 */ /* 0x000fc800078ec0ff */
[----:B------:R-:W-:-:S04]  /*64f0*/  SHF.R.U32.HI R3, RZ, 0x18, R24 ;  /* 0x00000018ff037819 */ /* 0x000fc80000011618 */
[----:B------:R-:W-:-:S04]  /*6500*/  LOP3.LUT R0, R0, R3, RZ, 0xfc, !PT ;  /* 0x0000000300007212 */ /* 0x000fc800078efcff */
[----:B------:R-:W-:Y:S02]  /*6510*/  PRMT R4, R0, 0x7610, R4 ;  /* 0x0000761000047816 */ /* 0x000fe40000000004 */
.L_x_6104:
[----:B------:R-:W-:Y:S05]  /*6520*/  BSYNC B0 ;  /* 0x0000000000007941 */ /* 0x000fea0003800000 */
.L_x_6103:
[----:B------:R0:W-:Y:S01]  /*6530*/  STG.E.U8 [R8.64], R4 ;  /* 0x0000000408007986 */ /* 0x0001e2000c101124 */
[----:B------:R-:W-:Y:S05]  /*6540*/  BRA `(.L_x_6083) ;  /* 0x0000045000007947 */ /* 0x000fea0003800000 */
.L_x_6101:
        /* <DEDUP_REMOVED lines=16> */
.L_x_6108:
[----:B------:R-:W-:-:S04]  /*6650*/  LOP3.LUT R24, R24, 0x80000000, RZ, 0xc0, !PT ;  /* 0x8000000018187812 */ /* 0x000fc800078ec0ff */
[----:B------:R-:W-:-:S04]  /*6660*/  SHF.R.U32.HI R3, RZ, 0x18, R24 ;  /* 0x00000018ff037819 */ /* 0x000fc80000011618 */
[----:B------:R-:W-:-:S04]  /*6670*/  LOP3.LUT R0, R0, R3, RZ, 0xfc, !PT ;  /* 0x0000000300007212 */ /* 0x000fc800078efcff */
[----:B------:R-:W-:Y:S02]  /*6680*/  PRMT R4, R0, 0x7610, R4 ;  /* 0x0000761000047816 */ /* 0x000fe40000000004 */
.L_x_6107:
[----:B------:R-:W-:Y:S05]  /*6690*/  BSYNC B0 ;  /* 0x0000000000007941 */ /* 0x000fea0003800000 */
.L_x_6106:
[----:B------:R0:W-:Y:S01]  /*66a0*/  STG.E.U8 [R8.64], R4 ;  /* 0x0000000408007986 */ /* 0x0001e2000c101124 */
[----:B------:R-:W-:Y:S05]  /*66b0*/  BRA `(.L_x_6083) ;  /* 0x000002e000007947 */ /* 0x000fea0003800000 */
.L_x_6100:
        /* <DEDUP_REMOVED lines=21> */
.L_x_6082:
        /* <DEDUP_REMOVED lines=20> */
.L_x_6110:
[----:B------:R-:W0:Y:S02]  /*6950*/  F2I.U64.TRUNC R24, R24 ;  /* 0x0000001800187311 */ /* 0x000e24000020d800 */
[----:B0-----:R0:W-:Y:S01]  /*6960*/  STG.E.64 [R8.64], R24 ;  /* 0x0000001808007986 */ /* 0x0011e2000c101b24 */
[----:B------:R-:W-:Y:S05]  /*6970*/  BRA `(.L_x_6083) ;  /* 0x0000002000007947 */ /* 0x000fea0003800000 */
.L_x_6109:
[----:B------:R-:W0:Y:S02]  /*6980*/  F2I.FTZ.U32.TRUNC.NTZ R3, R24 ;  /* 0x0000001800037305 */ /* 0x000e24000021f000 */
[----:B0-----:R0:W-:Y:S02]  /*6990*/  STG.E [R8.64], R3 ;  /* 0x0000000308007986 */ /* 0x0011e4000c101924 */
.L_x_6083:
[----:B------:R-:W-:Y:S02]  /*69a0*/  IADD3 R19, R19, 0x80, RZ ;  /* 0x0000008013137810 */ /* 0x000fe40007ffe0ff */
.L_x_6044:
[----:B------:R-:W-:Y:S05]  /*69b0*/  BSYNC B6 ;  /* 0x0000000000067941 */ /* 0x000fea0003800000 */
.L_x_6043:
        /* <DEDUP_REMOVED lines=20> */
.L_x_6114:
[----:B------:R-:W0:Y:S02]  /*6b00*/  F2I.S64.TRUNC R18, R18 ;  /* 0x0000001200127311 */ /* 0x000e24000020d900 */
[----:B0-----:R-:W-:-:S05]  /*6b10*/  IMAD.MOV.U32 R5, RZ, RZ, R18 ;  /* 0x000000ffff057224 */ /* 0x001fca00078e0012 */
[----:B------:R-:W-:Y:S01]  /*6b20*/  STG.E.U8 [R2.64], R5 ;  /* 0x0000000502007986 */ /* 0x000fe2000c101124 */
[----:B------:R-:W-:Y:S05]  /*6b30*/  EXIT ;  /* 0x000000000000794d */ /* 0x000fea0003800000 */
.L_x_6113:
        /* <DEDUP_REMOVED lines=9> */
.L_x_6117:
[----:B------:R-:W0:Y:S02]  /*6bd0*/  F2I.FTZ.TRUNC.NTZ R5, R18 ;  /* 0x0000001200057305 */ /* 0x000e24000021f100 */
[----:B0-----:R-:W-:Y:S01]  /*6be0*/  STG.E [R2.64], R5 ;  /* 0x0000000502007986 */ /* 0x001fe2000c101924 */
[----:B------:R-:W-:Y:S05]  /*6bf0*/  EXIT ;  /* 0x000000000000794d */ /* 0x000fea0003800000 */
.L_x_6116:
[----:B------:R-:W0:Y:S02]  /*6c00*/  F2I.FTZ.TRUNC.NTZ R5, R18 ;  /* 0x0000001200057305 */ /* 0x000e24000021f100 */
[----:B0-----:R-:W-:Y:S01]  /*6c10*/  STG.E.U16 [R2.64], R5 ;  /* 0x0000000502007986 */ /* 0x001fe2000c101524 */
[----:B------:R-:W-:Y:S05]  /*6c20*/  EXIT ;  /* 0x000000000000794d */ /* 0x000fea0003800000 */
.L_x_6112:
        /* <DEDUP_REMOVED lines=8> */
.L_x_6119:
[----:B------:R-:W-:-:S05]  /*6cb0*/  F2FP.PACK_AB R18, RZ, R18 ;  /* 0x00000012ff12723e */ /* 0x000fca00000000ff */
[----:B------:R-:W-:Y:S01]  /*6cc0*/  STG.E.U16 [R2.64], R18 ;  /* 0x0000001202007986 */ /* 0x000fe2000c101524 */
[----:B------:R-:W-:Y:S05]  /*6cd0*/  EXIT ;  /* 0x000000000000794d */ /* 0x000fea0003800000 */
.L_x_6118:
        /* <DEDUP_REMOVED lines=9> */
.L_x_6121:
[----:B------:R-:W-:-:S04]  /*6d70*/  F2FP.PACK_AB R5, RZ, R18 ;  /* 0x00000012ff05723e */ /* 0x000fc800000000ff */
[----:B------:R-:W-:-:S05]  /*6d80*/  PRMT R5, R5, 0x5410, RZ ;  /* 0x0000541005057816 */ /* 0x000fca00000000ff */
[----:B------:R-:W-:Y:S01]  /*6d90*/  STG.E [R2.64], R5 ;  /* 0x0000000502007986 */ /* 0x000fe2000c101924 */
[----:B------:R-:W-:Y:S05]  /*6da0*/  EXIT ;  /* 0x000000000000794d */ /* 0x000fea0003800000 */
.L_x_6120:
[----:B------:R-:W-:-:S06]  /*6db0*/  FMUL.FTZ R4, R18, 1 ;  /* 0x3f80000012047820 */ /* 0x000fcc0000410000 */
[----:B------:R-:W0:Y:S02]  /*6dc0*/  F2F.F64.F32 R4, R4 ;  /* 0x0000000400047310 */ /* 0x000e240000201800 */
[----:B0-----:R-:W-:Y:S01]  /*6dd0*/  STG.E.64 [R2.64], R4 ;  /* 0x0000000402007986 */ /* 0x001fe2000c101b24 */
[----:B------:R-:W-:Y:S05]  /*6de0*/  EXIT ;  /* 0x000000000000794d */ /* 0x000fea0003800000 */
.L_x_6111:
        /* <DEDUP_REMOVED lines=12> */
.L_x_6124:
[----:B------:R-:W-:Y:S01]  /*6eb0*/  FMUL.FTZ R4, R18, 1 ;  /* 0x3f80000012047820 */ /* 0x000fe20000410000 */
[----:B------:R-:W-:-:S05]  /*6ec0*/  CS2R R6, SRZ ;  /* 0x0000000000067805 */ /* 0x000fca000001ff00 */
[----:B------:R-:W0:Y:S02]  /*6ed0*/  F2F.F64.F32 R4, R4 ;  /* 0x0000000400047310 */ /* 0x000e240000201800 */
[----:B0-----:R-:W-:Y:S01]  /*6ee0*/  STG.E.128 [R2.64], R4 ;  /* 0x0000000402007986 */ /* 0x001fe2000c101d24 */
[----:B------:R-:W-:Y:S05]  /*6ef0*/  EXIT ;  /* 0x000000000000794d */ /* 0x000fea0003800000 */
.L_x_6123:
        /* <DEDUP_REMOVED lines=20> */
.L_x_6128:
[----:B------:R-:W-:Y:S05]  /*7040*/  BSYNC B0 ;  /* 0x0000000000007941 */ /* 0x000fea0003800000 */
.L_x_6127:
[----:B------:R-:W-:-:S05]  /*7050*/  LOP3.LUT R7, R0, R7, RZ, 0xfc, !PT ;  /* 0x0000000700077212 */ /* 0x000fca00078efcff */
[----:B------:R-:W-:Y:S01]  /*7060*/  STG.E.U8 [R2.64], R7 ;  /* 0x0000000702007986 */ /* 0x000fe2000c101124 */
[----:B------:R-:W-:Y:S05]  /*7070*/  EXIT ;  /* 0x000000000000794d */ /* 0x000fea0003800000 */
.L_x_6126:
[----:B------:R-:W-:Y:S01]  /*7080*/  LOP3.LUT R4, R18, 0x7fffffff, RZ, 0xc0, !PT ;  /* 0x7fffffff12047812 */ /* 0x000fe200078ec0ff */
        /* <DEDUP_REMOVED lines=11> */
.L_x_6130:
[----:B------:R-:W-:Y:S01]  /*7140*/  IMAD.MOV.U32 R0, RZ, RZ, 0x7f ;  /* 0x0000007fff007424 */ /* 0x000fe200078e00ff */
[----:B------:R-:W-:-:S04]  /*7150*/  ISETP.GT.U32.AND P0, PT, R4, 0x7f800000, PT ;  /* 0x7f8000000400780c */ /* 0x000fc80003f04070 */
[----:B------:R-:W-:-:S04]  /*7160*/  SEL R0, R0, 0x7c, P0 ;  /* 0x0000007c00007807 */ /* 0x000fc80000000000 */
.L_x_6131:
[----:B------:R-:W-:Y:S05]  /*7170*/  BSYNC B0 ;  /* 0x0000000000007941 */ /* 0x000fea0003800000 */
.L_x_6129:
[----:B------:R-:W-:-:S04]  /*7180*/  LOP3.LUT R18, R18, 0x80000000, RZ, 0xc0, !PT ;  /* 0x8000000012127812 */ /* 0x000fc800078ec0ff */
[----:B------:R-:W-:-:S04]  /*7190*/  SHF.R.U32.HI R5, RZ, 0x18, R18 ;  /* 0x00000018ff057819 */ /* 0x000fc80000011612 */
[----:B------:R-:W-:-:S05]  /*71a0*/  LOP3.LUT R5, R0, R5, RZ, 0xfc, !PT ;  /* 0x0000000500057212 */ /* 0x000fca00078efcff */
[----:B------:R-:W-:Y:S01]  /*71b0*/  STG.E.U8 [R2.64], R5 ;  /* 0x0000000502007986 */ /* 0x000fe2000c101124 */
[----:B------:R-:W-:Y:S05]  /*71c0*/  EXIT ;  /* 0x000000000000794d */ /* 0x000fea0003800000 */
.L_x_6125:
[----:B------:R-:W-:-:S05]  /*71d0*/  F2FP.BF16.PACK_AB R18, RZ, R18 ;  /* 0x00000012ff12723e */ /* 0x000fca00000010ff */
[----:B------:R-:W-:Y:S01]  /*71e0*/  STG.E.U16 [R2.64], R18 ;  /* 0x0000001202007986 */ /* 0x000fe2000c101524 */
[----:B------:R-:W-:Y:S05]  /*71f0*/  EXIT ;  /* 0x000000000000794d */ /* 0x000fea0003800000 */
.L_x_6122:
        /* <DEDUP_REMOVED lines=11> */
.L_x_6134:
        /* <DEDUP_REMOVED lines=16> */
.L_x_6137:
[----:B------:R-:W-:-:S04]  /*73b0*/  LOP3.LUT R18, R18, 0x80000000, RZ, 0xc0, !PT ;  /* 0x8000000012127812 */ /* 0x000fc800078ec0ff */
[----:B------:R-:W-:-:S04]  /*73c0*/  SHF.R.U32.HI R5, RZ, 0x18, R18 ;  /* 0x00000018ff057819 */ /* 0x000fc80000011612 */
[----:B------:R-:W-:-:S04]  /*73d0*/  LOP3.LUT R4, R4, R5, RZ, 0xfc, !PT ;  /* 0x0000000504047212 */ /* 0x000fc800078efcff */
[----:B------:R-:W-:Y:S02]  /*73e0*/  PRMT R0, R4, 0x7610, R0 ;  /* 0x0000761004007816 */ /* 0x000fe40000000000 */
.L_x_6136:
[----:B------:R-:W-:Y:S05]  /*73f0*/  BSYNC B0 ;  /* 0x0000000000007941 */ /* 0x000fea0003800000 */
.L_x_6135:
[----:B------:R-:W-:Y:S01]  /*7400*/  STG.E.U8 [R2.64], R0 ;  /* 0x0000000002007986 */ /* 0x000fe2000c101124 */
[----:B------:R-:W-:Y:S05]  /*7410*/  EXIT ;  /* 0x000000000000794d */ /* 0x000fea0003800000 */
.L_x_6133:
        /* <DEDUP_REMOVED lines=16> */
.L_x_6140:
[----:B------:R-:W-:-:S04]  /*7520*/  LOP3.LUT R18, R18, 0x80000000, RZ, 0xc0, !PT ;  /* 0x8000000012127812 */ /* 0x000fc800078ec0ff */
[----:B------:R-:W-:-:S04]  /*7530*/  SHF.R.U32.HI R5, RZ, 0x18, R18 ;  /* 0x00000018ff057819 */ /* 0x000fc80000011612 */
[----:B------:R-:W-:-:S04]  /*7540*/  LOP3.LUT R4, R4, R5, RZ, 0xfc, !PT ;  /* 0x0000000504047212 */ /* 0x000fc800078efcff */
[----:B------:R-:W-:Y:S02]  /*7550*/  PRMT R0, R4, 0x7610, R0 ;  /* 0x0000761004007816 */ /* 0x000fe40000000000 */
.L_x_6139:
[----:B------:R-:W-:Y:S05]  /*7560*/  BSYNC B0 ;  /* 0x0000000000007941 */ /* 0x000fea0003800000 */
.L_x_6138:
[----:B------:R-:W-:Y:S01]  /*7570*/  STG.E.U8 [R2.64], R0 ;  /* 0x0000000002007986 */ /* 0x000fe2000c101124 */
[----:B------:R-:W-:Y:S05]  /*7580*/  EXIT ;  /* 0x000000000000794d */ /* 0x000fea0003800000 */
.L_x_6132:
        /* <DEDUP_REMOVED lines=21> */
.L_x_6115:
        /* <DEDUP_REMOVED lines=20> */
.L_x_6142:
[----:B------:R-:W0:Y:S02]  /*7820*/  F2I.U64.TRUNC R18, R18 ;  /* 0x0000001200127311 */ /* 0x000e24000020d800 */
[----:B0-----:R-:W-:Y:S01]  /*7830*/  STG.E.64 [R2.64], R18 ;  /* 0x0000001202007986 */ /* 0x001fe2000c101b24 */
[----:B------:R-:W-:Y:S05]  /*7840*/  EXIT ;  /* 0x000000000000794d */ /* 0x000fea0003800000 */
.L_x_6141:
[----:B------:R-:W0:Y:S02]  /*7850*/  F2I.FTZ.U32.TRUNC.NTZ R5, R18 ;  /* 0x0000001200057305 */ /* 0x000e24000021f000 */
[----:B0-----:R-:W-:Y:S01]  /*7860*/  STG.E [R2.64], R5 ;  /* 0x0000000502007986 */ /* 0x001fe2000c101924 */
[----:B------:R-:W-:Y:S05]  /*7870*/  EXIT ;  /* 0x000000000000794d */ /* 0x000fea0003800000 */
.L_x_6143:
        /* <DEDUP_REMOVED lines=16> */
.L_x_10344:


//--------------------- .text._ZN2at6native18elementwise_kernelILi128ELi2EZNS0_22gpu_kernel_impl_nocastIZZZNS0_17logit_kernel_cudaERNS_18TensorIteratorBaseERKN3c106ScalarEENKUlvE_clEvENKUlvE0_clEvEUlfE_EEvS4_RKT_EUliE_EEviT1_ --------------------------
	.section	.text._ZN2at6native18elementwise_kernelILi128ELi2EZNS0_22gpu_kernel_impl_nocastIZZZNS0_17logit_kernel_cudaERNS_18TensorIteratorBaseERKN3c106ScalarEENKUlvE_clEvENKUlvE0_clEvEUlfE_EEvS4_RKT_EUliE_EEviT1_,"ax",@progbits
	.sectioninfo	@"SHI_REGISTERS=12"
	.align	128
        .global         _ZN2at6native18elementwise_kernelILi128ELi2EZNS0_22gpu_kernel_impl_nocastIZZZNS0_17logit_kernel_cudaERNS_18TensorIteratorBaseERKN3c106ScalarEENKUlvE_clEvENKUlvE0_clEvEUlfE_EEvS4_RKT_EUliE_EEviT1_
        .type           _ZN2at6native18elementwise_kernelILi128ELi2EZNS0_22gpu_kernel_impl_nocastIZZZNS0_17logit_kernel_cudaERNS_18TensorIteratorBaseERKN3c106ScalarEENKUlvE_clEvENKUlvE0_clEvEUlfE_EEvS4_RKT_EUliE_EEviT1_,@function
        .size           _ZN2at6native18elementwise_kernelILi128ELi2EZNS0_22gpu_kernel_impl_nocastIZZZNS0_17logit_kernel_cudaERNS_18TensorIteratorBaseERKN3c106ScalarEENKUlvE_clEvENKUlvE0_clEvEUlfE_EEvS4_RKT_EUliE_EEviT1_,(.L_x_10345 - _ZN2at6native18elementwise_kernelILi128ELi2EZNS0_22gpu_kernel_impl_nocastIZZZNS0_17logit_kernel_cudaERNS_18TensorIteratorBaseERKN3c106ScalarEENKUlvE_clEvENKUlvE0_clEvEUlfE_EEvS4_RKT_EUliE_EEviT1_)
        .other          _ZN2at6native18elementwise_kernelILi128ELi2EZNS0_22gpu_kernel_impl_nocastIZZZNS0_17logit_kernel_cudaERNS_18TensorIteratorBaseERKN3c106ScalarEENKUlvE_clEvENKUlvE0_clEvEUlfE_EEvS4_RKT_EUliE_EEviT1_,@"STO_CUDA_ENTRY STV_DEFAULT"
_ZN2at6native18elementwise_kernelILi128ELi2EZNS0_22gpu_kernel_impl_nocastIZZZNS0_17logit_kernel_cudaERNS_18TensorIteratorBaseERKN3c106ScalarEENKUlvE_clEvENKUlvE0_clEvEUlfE_EEvS4_RKT_EUliE_EEviT1_:
.text._ZN2at6native18elementwise_kernelILi128ELi2EZNS0_22gpu_kernel_impl_nocastIZZZNS0_17logit_kernel_cudaERNS_18TensorIteratorBaseERKN3c106ScalarEENKUlvE_clEvENKUlvE0_clEvEUlfE_EEvS4_RKT_EUliE_EEviT1_:
        /* <DEDUP_REMOVED lines=236> */
.L_x_6146:
[----:B------:R-:W-:-:S04]  /*0ec0*/  IADD3 R4, P0, R3, c[0x0][0x368], RZ ;  /* 0x0000da0003047a10 */ /* 0x000fc80007f1e0ff */
[----:B------:R-:W-:-:S05]  /*0ed0*/  IADD3.X R5, RZ, c[0x0][0x36c], RZ, P0, !PT ;  /* 0x0000db00ff057a10 */ /* 0x000fca00007fe4ff */
[----:B------:R-:W2:Y:S01]  /*0ee0*/  LDG.E R4, [R4.64] ;  /* 0x0000000404047981 */ /* 0x000ea2000c1e1900 */
[----:B------:R-:W-:Y:S02]  /*0ef0*/  IADD3 R2, P0, R2, c[0x0][0x360], RZ ;  /* 0x0000d80002027a10 */ /* 0x000fe40007f1e0ff */
[----:B------:R-:W-:Y:S01]  /*0f00*/  IADD3 R7, R0, 0x80, RZ ;  /* 0x0000008000077810 */ /* 0x000fe20007ffe0ff */
[----:B--2---:R-:W-:-:S04]  /*0f10*/  FADD.FTZ R6, -R4, 1 ;  /* 0x3f80000004067421 */ /* 0x004fc80000010100 */
[----:B------:R-:W0:Y:S02]  /*0f20*/  MUFU.RCP R3, R6 ;  /* 0x0000000600037308 */ /* 0x000e240000001000 */
[----:B0-----:R-:W-:Y:S01]  /*0f30*/  FMUL.FTZ R8, R4, R3 ;  /* 0x0000000304087220 */ /* 0x001fe20000410000 */
[----:B------:R-:W-:-:S05]  /*0f40*/  IADD3.X R3, RZ, c[0x0][0x364], RZ, P0, !PT ;  /* 0x0000d900ff037a10 */ /* 0x000fca00007fe4ff */
[----:B------:R-:W0:Y:S02]  /*0f50*/  MUFU.LG2 R8, R8 ;  /* 0x0000000800087308 */ /* 0x000e240000000c00 */
[----:B0-----:R-:W-:-:S05]  /*0f60*/  FMUL.FTZ R9, R8, 0.69314718246459960938 ;  /* 0x3f31721808097820 */ /* 0x001fca0000410000 */
[----:B------:R0:W-:Y:S02]  /*0f70*/  STG.E [R2.64], R9 ;  /* 0x0000000902007986 */ /* 0x0001e4000c101904 */
.L_x_6145:
[----:B------:R-:W-:Y:S05]  /*0f80*/  BSYNC B0 ;  /* 0x0000000000007941 */ /* 0x000fea0003800000 */
.L_x_6144:
[----:B------:R-:W-:-:S13]  /*0f90*/  ISETP.GE.AND P0, PT, R7, c[0x0][0x160], PT ;  /* 0x0000580007007a0c */ /* 0x000fda0003f06270 */
[----:B------:R-:W-:Y:S05]  /*0fa0*/  @P0 EXIT ;  /* 0x000000000000094d */ /* 0x000fea0003800000 */
[----:B------:R-:W-:Y:S01]  /*0fb0*/  ISETP.NE.AND P0, PT, RZ, c[0x0][0x168], PT ;  /* 0x00005a00ff007a0c */ /* 0x000fe20003f05270 */
[----:B------:R-:W-:Y:S01]  /*0fc0*/  HFMA2.MMA R0, -RZ, RZ, 0, 0 ;  /* 0x00000000ff007435 */ /* 0x000fe200000001ff */
[----:B0-----:R-:W-:-:S11]  /*0fd0*/  IMAD.MOV.U32 R2, RZ, RZ, RZ ;  /* 0x000000ffff027224 */ /* 0x001fd600078e00ff */
        /* <DEDUP_REMOVED lines=225> */
.L_x_6147:
[----:B------:R-:W-:-:S04]  /*1df0*/  IADD3 R2, P0, R2, c[0x0][0x368], RZ ;  /* 0x0000da0002027a10 */ /* 0x000fc80007f1e0ff */
[----:B------:R-:W-:-:S05]  /*1e00*/  IADD3.X R3, RZ, c[0x0][0x36c], RZ, P0, !PT ;  /* 0x0000db00ff037a10 */ /* 0x000fca00007fe4ff */
[----:B------:R-:W2:Y:S01]  /*1e10*/  LDG.E R2, [R2.64] ;  /* 0x0000000402027981 */ /* 0x000ea2000c1e1900 */
[----:B------:R-:W-:-:S04]  /*1e20*/  IADD3 R4, P0, R0, c[0x0][0x360], RZ ;  /* 0x0000d80000047a10 */ /* 0x000fc80007f1e0ff */
[----:B------:R-:W-:Y:S01]  /*1e30*/  IADD3.X R5, RZ, c[0x0][0x364], RZ, P0, !PT ;  /* 0x0000d900ff057a10 */ /* 0x000fe200007fe4ff */
[----:B--2---:R-:W-:-:S04]  /*1e40*/  FADD.FTZ R6, -R2, 1 ;  /* 0x3f80000002067421 */ /* 0x004fc80000010100 */
[----:B------:R-:W0:Y:S02]  /*1e50*/  MUFU.RCP R7, R6 ;  /* 0x0000000600077308 */ /* 0x000e240000001000 */
[----:B0-----:R-:W-:-:S06]  /*1e60*/  FMUL.FTZ R7, R2, R7 ;  /* 0x0000000702077220 */ /* 0x001fcc0000410000 */
[----:B------:R-:W0:Y:S02]  /*1e70*/  MUFU.LG2 R7, R7 ;  /* 0x0000000700077308 */ /* 0x000e240000000c00 */
[----:B0-----:R-:W-:-:S05]  /*1e80*/  FMUL.FTZ R9, R7, 0.69314718246459960938 ;  /* 0x3f31721807097820 */ /* 0x001fca0000410000 */
[----:B------:R-:W-:Y:S01]  /*1e90*/  STG.E [R4.64], R9 ;  /* 0x0000000904007986 */ /* 0x000fe2000c101904 */
[----:B------:R-:W-:Y:S05]  /*1ea0*/  EXIT ;  /* 0x000000000000794d */ /* 0x000fea0003800000 */
.L_x_6148:
        /* <DEDUP_REMOVED lines=13> */
.L_x_10345:


//--------------------- .text._ZN2at6native27unrolled_elementwise_kernelIZZZNS0_17logit_kernel_cudaERNS_18TensorIteratorBaseERKN3c106ScalarEENKUlvE_clEvENKUlvE0_clEvEUlfE_St5arrayIPcLm2EELi4E23TrivialOffsetCalculatorILi1EjESF_NS0_6memory15LoadWithoutCastENSG_16StoreWithoutCastEEEviT_T0_T2_T3_T4_T5_ --------------------------
	.section	.text._ZN2at6native27unrolled_elementwise_kernelIZZZNS0_17logit_kernel_cudaERNS_18TensorIteratorBaseERKN3c106ScalarEENKUlvE_clEvENKUlvE0_clEvEUlfE_St5arrayIPcLm2EELi4E23TrivialOffsetCalculatorILi1EjESF_NS0_6memory15LoadWithoutCastENSG_16StoreWithoutCastEEEviT_T0_T2_T3_T4_T5_,"ax",@progbits
	.sectioninfo	@"SHI_REGISTERS=18"
	.align	128
        .global         _ZN2at6native27unrolled_elementwise_kernelIZZZNS0_17logit_kernel_cudaERNS_18TensorIteratorBaseERKN3c106ScalarEENKUlvE_clEvENKUlvE0_clEvEUlfE_St5arrayIPcLm2EELi4E23TrivialOffsetCalculatorILi1EjESF_NS0_6memory15LoadWithoutCastENSG_16StoreWithoutCastEEEviT_T0_T2_T3_T4_T5_
        .type           _ZN2at6native27unrolled_elementwise_kernelIZZZNS0_17logit_kernel_cudaERNS_18TensorIteratorBaseERKN3c106ScalarEENKUlvE_clEvENKUlvE0_clEvEUlfE_St5arrayIPcLm2EELi4E23TrivialOffsetCalculatorILi1EjESF_NS0_6memory15LoadWithoutCastENSG_16StoreWithoutCastEEEviT_T0_T2_T3_T4_T5_,@function
        .size           _ZN2at6native27unrolled_elementwise_kernelIZZZNS0_17logit_kernel_cudaERNS_18TensorIteratorBaseERKN3c106ScalarEENKUlvE_clEvENKUlvE0_clEvEUlfE_St5arrayIPcLm2EELi4E23TrivialOffsetCalculatorILi1EjESF_NS0_6memory15LoadWithoutCastENSG_16StoreWithoutCastEEEviT_T0_T2_T3_T4_T5_,(.L_x_10346 - _ZN2at6native27unrolled_elementwise_kernelIZZZNS0_17logit_kernel_cudaERNS_18TensorIteratorBaseERKN3c106ScalarEENKUlvE_clEvENKUlvE0_clEvEUlfE_St5arrayIPcLm2EELi4E23TrivialOffsetCalculatorILi1EjESF_NS0_6memory15LoadWithoutCastENSG_16StoreWithoutCastEEEviT_T0_T2_T3_T4_T5_)
        .other          _ZN2at6native27unrolled_elementwise_kernelIZZZNS0_17logit_kernel_cudaERNS_18TensorIteratorBaseERKN3c106ScalarEENKUlvE_clEvENKUlvE0_clEvEUlfE_St5arrayIPcLm2EELi4E23TrivialOffsetCalculatorILi1EjESF_NS0_6memory15LoadWithoutCastENSG_16StoreWithoutCastEEEviT_T0_T2_T3_T4_T5_,@"STO_CUDA_ENTRY STV_DEFAULT"
_ZN2at6native27unrolled_elementwise_kernelIZZZNS0_17logit_kernel_cudaERNS_18TensorIteratorBaseERKN3c106ScalarEENKUlvE_clEvENKUlvE0_clEvEUlfE_St5arrayIPcLm2EELi4E23TrivialOffsetCalculatorILi1EjESF_NS0_6memory15LoadWithoutCastENSG_16StoreWithoutCastEEEviT_T0_T2_T3_T4_T5_:
.text._ZN2at6native27unrolled_elementwise_kernelIZZZNS0_17logit_kernel_cudaERNS_18TensorIteratorBaseERKN3c106ScalarEENKUlvE_clEvENKUlvE0_clEvEUlfE_St5arrayIPcLm2EELi4E23TrivialOffsetCalculatorILi1EjESF_NS0_6memory15LoadWithoutCastENSG_16StoreWithoutCastEEEviT_T0_T2_T3_T4_T5_:
[----:B------:R-:W-:Y:S02]  /*0000*/  MOV R1, c[0x0][0x28] ;  /* 0x00000a0000017a02 */ /* 0x000fe40000000f00 */
[----:B------:R-:W0:Y:S01]  /*0010*/  S2R R0, SR_CTAID.X ;  /* 0x0000000000007919 */ /* 0x000e220000002500 */
[----:B------:R-:W-:Y:S01]  /*0020*/  IMAD.MOV.U32 R5, RZ, RZ, -0x200 ;  /* 0xfffffe00ff057424 */ /* 0x000fe200078e00ff */
[----:B------:R-:W-:Y:S02]  /*0030*/  ULDC.64 UR4, c[0x0][0x118] ;  /* 0x0000460000047ab9 */ /* 0x000fe40000000a00 */
[----:B------:R-:W1:Y:S01]  /*0040*/  S2R R3, SR_TID.X ;  /* 0x0000000000037919 */ /* 0x000e620000002100 */
[----:B0-----:R-:W-:Y:S02]  /*0050*/  IMAD R2, R0, R5, c[0x0][0x160] ;  /* 0x0000580000027624 */ /* 0x001fe400078e0205 */
[----:B------:R-:W-:Y:S01]  /*0060*/  CS2R R4, SRZ ;  /* 0x0000000000047805 */ /* 0x000fe2000001ff00 */
[----:B-1----:R-:W-:Y:S02]  /*0070*/  MOV R15, R3 ;  /* 0x00000003000f7202 */ /* 0x002fe40000000f00 */
[----:B------:R-:W-:-:S13]  /*0080*/  ISETP.GE.AND P0, PT, R3, R2, PT ;  /* 0x000000020300720c */ /* 0x000fda0003f06270 */
[----:B------:R-:W-:Y:S01]  /*0090*/  @!P0 IADD3 R15, R3, 0x80, RZ ;  /* 0x00000080030f8810 */ /* 0x000fe20007ffe0ff */
[----:B------:R-:W-:Y:S01]  /*00a0*/  @!P0 IMAD.MOV.U32 R9, RZ, RZ, 0x4 ;  /* 0x00000004ff098424 */ /* 0x000fe200078e00ff */
[----:B------:R-:W-:Y:S02]  /*00b0*/  @!P0 LEA R8, R0, R3, 0x9 ;  /* 0x0000000300088211 */ /* 0x000fe400078e48ff */
[----:B------:R-:W-:-:S03]  /*00c0*/  ISETP.GE.AND P1, PT, R15, R2, PT ;  /* 0x000000020f00720c */ /* 0x000fc60003f26270 */
[----:B------:R-:W-:-:S05]  /*00d0*/  @!P0 IMAD.WIDE.U32 R8, R8, R9, c[0x0][0x170] ;  /* 0x00005c0008088625 */ /* 0x000fca00078e0009 */
[----:B------:R0:W2:Y:S05]  /*00e0*/  @!P0 LDG.E R5, [R8.64] ;  /* 0x0000000408058981 */ /* 0x0000aa000c1e1900 */
[----:B------:R-:W-:Y:S01]  /*00f0*/  @!P1 IMAD R10, R0, 0x200, R15 ;  /* 0x00000200000a9824 */ /* 0x000fe200078e020f */
[----:B------:R-:W-:Y:S02]  /*0100*/  @!P1 IADD3 R15, R15, 0x80, RZ ;  /* 0x000000800f0f9810 */ /* 0x000fe40007ffe0ff */
[----:B------:R-:W-:Y:S02]  /*0110*/  @!P1 MOV R11, 0x4 ;  /* 0x00000004000b9802 */ /* 0x000fe40000000f00 */
[----:B------:R-:W-:Y:S01]  /*0120*/  ISETP.GE.AND P2, PT, R15, R2, PT ;  /* 0x000000020f00720c */ /* 0x000fe20003f46270 */
[----:B------:R-:W-:-:S02]  /*0130*/  CS2R R6, SRZ ;  /* 0x0000000000067805 */ /* 0x000fc4000001ff00 */
[----:B------:R-:W-:-:S05]  /*0140*/  @!P1 IMAD.WIDE.U32 R10, R10, R11, c[0x0][0x170] ;  /* 0x00005c000a0a9625 */ /* 0x000fca00078e000b */
[----:B------:R1:W3:Y:S05]  /*0150*/  @!P1 LDG.E R6, [R10.64] ;  /* 0x000000040a069981 */ /* 0x0002ea000c1e1900 */
[----:B------:R-:W-:Y:S01]  /*0160*/  @!P2 MOV R13, 0x4 ;  /* 0x00000004000da802 */ /* 0x000fe20000000f00 */
[----:B------:R-:W-:-:S04]  /*0170*/  @!P2 IMAD R12, R0, 0x200, R15 ;  /* 0x00000200000ca824 */ /* 0x000fc800078e020f */
[----:B------:R-:W-:-:S05]  /*0180*/  @!P2 IMAD.WIDE.U32 R12, R12, R13, c[0x0][0x170] ;  /* 0x00005c000c0ca625 */ /* 0x000fca00078e000d */
[----:B------:R-:W4:Y:S01]  /*0190*/  @!P2 LDG.E R7, [R12.64] ;  /* 0x000000040c07a981 */ /* 0x000f22000c1e1900 */
[----:B------:R-:W-:-:S04]  /*01a0*/  @!P2 IADD3 R15, R15, 0x80, RZ ;  /* 0x000000800f0fa810 */ /* 0x000fc80007ffe0ff */
[----:B------:R-:W-:-:S13]  /*01b0*/  ISETP.GE.AND P1, PT, R15, R2, PT ;  /* 0x000000020f00720c */ /* 0x000fda0003f26270 */
[----:B0-----:R-:W-:Y:S01]  /*01c0*/  @!P1 MOV R9, 0x4 ;  /* 0x0000000400099802 */ /* 0x001fe20000000f00 */
[----:B------:R-:W-:-:S04]  /*01d0*/  @!P1 IMAD R8, R0, 0x200, R15 ;  /* 0x0000020000089824 */ /* 0x000fc800078e020f */
[----:B------:R-:W-:-:S05]  /*01e0*/  @!P1 IMAD.WIDE.U32 R8, R8, R9, c[0x0][0x170] ;  /* 0x00005c0008089625 */ /* 0x000fca00078e0009 */
[----:B------:R0:W5:Y:S01]  /*01f0*/  @!P1 LDG.E R4, [R8.64] ;  /* 0x0000000408049981 */ /* 0x000162000c1e1900 */
[C---:B-1----:R-:W-:Y:S02]  /*0200*/  IADD3 R11, R3.reuse, 0x100, RZ ;  /* 0x00000100030b7810 */ /* 0x042fe40007ffe0ff */
[----:B------:R-:W-:Y:S02]  /*0210*/  IADD3 R15, R3, 0x80, RZ ;  /* 0x00000080030f7810 */ /* 0x000fe40007ffe0ff */
[-C--:B------:R-:W-:Y:S02]  /*0220*/  ISETP.GE.AND P3, PT, R11, R2.reuse, PT ;  /* 0x000000020b00720c */ /* 0x080fe40003f66270 */
[----:B------:R-:W-:Y:S02]  /*0230*/  ISETP.GE.AND P2, PT, R15, R2, PT ;  /* 0x000000020f00720c */ /* 0x000fe40003f46270 */
[----:B0-----:R-:W-:-:S04]  /*0240*/  IADD3 R9, R3, 0x180, RZ ;  /* 0x0000018003097810 */ /* 0x001fc80007ffe0ff */
[----:B------:R-:W-:Y:S01]  /*0250*/  ISETP.GE.AND P1, PT, R9, R2, PT ;  /* 0x000000020900720c */ /* 0x000fe20003f26270 */
[----:B------:R-:W-:Y:S01]  /*0260*/  BSSY B0, `(.L_x_6149) ;  /* 0x0000024000007945 */ /* 0x000fe20003800000 */
[----:B--2---:R-:W-:-:S06]  /*0270*/  @!P0 FADD.FTZ R10, -R5, 1 ;  /* 0x3f800000050a8421 */ /* 0x004fcc0000010100 */
[----:B------:R-:W0:Y:S01]  /*0280*/  @!P0 MUFU.RCP R10, R10 ;  /* 0x0000000a000a8308 */ /* 0x000e220000001000 */
[----:B---3--:R-:W-:Y:S02]  /*0290*/  @!P2 FADD.FTZ R11, -R6, 1 ;  /* 0x3f800000060ba421 */ /* 0x008fe40000010100 */
[----:B0-----:R-:W-:-:S05]  /*02a0*/  @!P0 FMUL.FTZ R5, R10, R5 ;  /* 0x000000050a058220 */ /* 0x001fca0000410000 */
[----:B------:R-:W0:Y:S01]  /*02b0*/  @!P2 MUFU.RCP R11, R11 ;  /* 0x0000000b000ba308 */ /* 0x000e220000001000 */
[----:B----4-:R-:W-:-:S07]  /*02c0*/  @!P3 FADD.FTZ R12, -R7, 1 ;  /* 0x3f800000070cb421 */ /* 0x010fce0000010100 */
[----:B------:R-:W1:Y:S08]  /*02d0*/  @!P3 MUFU.RCP R12, R12 ;  /* 0x0000000c000cb308 */ /* 0x000e700000001000 */
[----:B------:R-:W2:Y:S01]  /*02e0*/  @!P0 MUFU.LG2 R5, R5 ;  /* 0x0000000500058308 */ /* 0x000ea20000000c00 */
[----:B0-----:R-:W-:Y:S02]  /*02f0*/  @!P2 FMUL.FTZ R8, R11, R6 ;  /* 0x000000060b08a220 */ /* 0x001fe40000410000 */
[----:B------:R-:W-:-:S02]  /*0300*/  @!P0 IMAD R6, R0, 0x200, R3 ;  /* 0x0000020000068824 */ /* 0x000fc400078e0203 */
[----:B-1----:R-:W-:Y:S01]  /*0310*/  @!P3 FMUL.FTZ R9, R12, R7 ;  /* 0x000000070c09b220 */ /* 0x002fe20000410000 */
[----:B------:R-:W-:-:S05]  /*0320*/  @!P0 MOV R7, 0x4 ;  /* 0x0000000400078802 */ /* 0x000fca0000000f00 */
[----:B------:R-:W-:-:S04]  /*0330*/  @!P0 IMAD.WIDE.U32 R6, R6, R7, c[0x0][0x168] ;  /* 0x00005a0006068625 */ /* 0x000fc800078e0007 */
[----:B--2---:R-:W-:Y:S02]  /*0340*/  @!P0 FMUL.FTZ R5, R5, 0.69314718246459960938 ;  /* 0x3f31721805058820 */ /* 0x004fe40000410000 */
[----:B-----5:R-:W-:Y:S02]  /*0350*/  @!P1 FADD.FTZ R10, -R4, 1 ;  /* 0x3f800000040a9421 */ /* 0x020fe40000010100 */
[----:B------:R-:W-:Y:S01]  /*0360*/  @!P0 IMAD.MOV.U32 R3, RZ, RZ, R15 ;  /* 0x000000ffff038224 */ /* 0x000fe200078e000f */
[----:B------:R0:W-:Y:S01]  /*0370*/  @!P0 STG.E [R6.64], R5 ;  /* 0x0000000506008986 */ /* 0x0001e2000c101904 */
[----:B------:R-:W1:Y:S03]  /*0380*/  @!P1 MUFU.RCP R13, R10 ;  /* 0x0000000a000d9308 */ /* 0x000e660000001000 */
[----:B------:R-:W-:-:S05]  /*0390*/  ISETP.GE.AND P4, PT, R3, R2, PT ;  /* 0x000000020300720c */ /* 0x000fca0003f86270 */
[----:B------:R-:W2:Y:S08]  /*03a0*/  @!P2 MUFU.LG2 R8, R8 ;  /* 0x000000080008a308 */ /* 0x000eb00000000c00 */
[----:B------:R-:W3:Y:S01]  /*03b0*/  @!P3 MUFU.LG2 R9, R9 ;  /* 0x000000090009b308 */ /* 0x000ee20000000c00 */
[----:B-1----:R-:W-:Y:S02]  /*03c0*/  @!P1 FMUL.FTZ R11, R13, R4 ;  /* 0x000000040d0b9220 */ /* 0x002fe40000410000 */
[----:B--2---:R-:W-:-:S02]  /*03d0*/  @!P2 FMUL.FTZ R13, R8, 0.69314718246459960938 ;  /* 0x3f317218080da820 */ /* 0x004fc40000410000 */
[----:B---3--:R-:W-:Y:S01]  /*03e0*/  @!P3 FMUL.FTZ R15, R9, 0.69314718246459960938 ;  /* 0x3f317218090fb820 */ /* 0x008fe20000410000 */
[----:B------:R-:W-:Y:S05]  /*03f0*/  @P4 BRA `(.L_x_6150) ;  /* 0x000000a000004947 */ /* 0x000fea0003800000 */
[----:B0-----:R-:W-:Y:S01]  /*0400*/  LEA R4, R0, R3, 0x9 ;  /* 0x0000000300047211 */ /* 0x001fe200078e48ff */
[----:B------:R-:W-:Y:S01]  /*0410*/  HFMA2.MMA R7, -RZ, RZ, 0, 2.384185791015625e-07 ;  /* 0x00000004ff077435 */ /* 0x000fe200000001ff */
[----:B------:R-:W-:-:S04]  /*0420*/  IADD3 R3, R3, 0x80, RZ ;  /* 0x0000008003037810 */ /* 0x000fc80007ffe0ff */
[----:B------:R-:W-:-:S05]  /*0430*/  ISETP.GE.AND P0, PT, R3, R2, PT ;  /* 0x000000020300720c */ /* 0x000fca0003f06270 */
[----:B------:R-:W-:-:S05]  /*0440*/  IMAD.WIDE.U32 R4, R4, R7, c[0x0][0x168] ;  /* 0x00005a0004047625 */ /* 0x000fca00078e0007 */
[----:B------:R0:W-:Y:S03]  /*0450*/  STG.E [R4.64], R13 ;  /* 0x0000000d04007986 */ /* 0x0001e6000c101904 */
[----:B------:R-:W-:Y:S01]  /*0460*/  @!P0 IMAD R6, R0, 0x200, R3 ;  /* 0x0000020000068824 */ /* 0x000fe200078e0203 */
[----:B------:R-:W-:-:S03]  /*0470*/  @!P0 IADD3 R3, R3, 0x80, RZ ;  /* 0x0000008003038810 */ /* 0x000fc60007ffe0ff */
[----:B------:R-:W-:-:S05]  /*0480*/  @!P0 IMAD.WIDE.U32 R6, R6, R7, c[0x0][0x168] ;  /* 0x00005a0006068625 */ /* 0x000fca00078e0007 */
[----:B------:R0:W-:Y:S02]  /*0490*/  @!P0 STG.E [R6.64], R15 ;  /* 0x0000000f06008986 */ /* 0x0001e4000c101904 */
.L_x_6150:
[----:B0-----:R-:W-:Y:S05]  /*04a0*/  BSYNC B0 ;  /* 0x0000000000007941 */ /* 0x001fea0003800000 */
.L_x_6149:
[----:B------:R-:W-:Y:S01]  /*04b0*/  ISETP.GE.AND P0, PT, R3, R2, PT ;  /* 0x000000020300720c */ /* 0x000fe20003f06270 */
[----:B------:R-:W0:-:S12]  /*04c0*/  @!P1 MUFU.LG2 R11, R11 ;  /* 0x0000000b000b9308 */ /* 0x000e180000000c00 */
[----:B------:R-:W-:Y:S05]  /*04d0*/  @P0 EXIT ;  /* 0x000000000000094d */ /* 0x000fea0003800000 */
[----:B------:R-:W-:Y:S01]  /*04e0*/  LEA R3, R0, R3, 0x9 ;  /* 0x0000000300037211 */ /* 0x000fe200078e48ff */
[----:B0-----:R-:W-:Y:S01]  /*04f0*/  @!P1 FMUL.FTZ R11, R11, 0.69314718246459960938 ;  /* 0x3f3172180b0b9820 */ /* 0x001fe20000410000 */
[----:B------:R-:W-:-:S05]  /*0500*/  MOV R2, 0x4 ;  /* 0x0000000400027802 */ /* 0x000fca0000000f00 */
[----:B------:R-:W-:-:S05]  /*0510*/  IMAD.WIDE.U32 R2, R3, R2, c[0x0][0x168] ;  /* 0x00005a0003027625 */ /* 0x000fca00078e0002 */
[----:B------:R-:W-:Y:S01]  /*0520*/  STG.E [R2.64], R11 ;  /* 0x0000000b02007986 */ /* 0x000fe2000c101904 */
[----:B------:R-:W-:Y:S05]  /*0530*/  EXIT ;  /* 0x000000000000794d */ /* 0x000fea0003800000 */
.L_x_6151:
        /* <DEDUP_REMOVED lines=12> */
.L_x_10346:


//--------------------- .text._ZN2at6native29vectorized_elementwise_kernelILi2EZZZNS0_17logit_kernel_cudaERNS_18TensorIteratorBaseERKN3c106ScalarEENKUlvE_clEvENKUlvE0_clEvEUlfE_St5arrayIPcLm2EEEEviT0_T1_ --------------------------
	.section	.text._ZN2at6native29vectorized_elementwise_kernelILi2EZZZNS0_17logit_kernel_cudaERNS_18TensorIteratorBaseERKN3c106ScalarEENKUlvE_clEvENKUlvE0_clEvEUlfE_St5arrayIPcLm2EEEEviT0_T1_,"ax",@progbits
	.sectioninfo	@"SHI_REGISTERS=26"
	.align	128
        .global         _ZN2at6native29vectorized_elementwise_kernelILi2EZZZNS0_17logit_kernel_cudaERNS_18TensorIteratorBaseERKN3c106ScalarEENKUlvE_clEvENKUlvE0_clEvEUlfE_St5arrayIPcLm2EEEEviT0_T1_
        .type           _ZN2at6native29vectorized_elementwise_kernelILi2EZZZNS0_17logit_kernel_cudaERNS_18TensorIteratorBaseERKN3c106ScalarEENKUlvE_clEvENKUlvE0_clEvEUlfE_St5arrayIPcLm2EEEEviT0_T1_,@function
        .size           _ZN2at6native29vectorized_elementwise_kernelILi2EZZZNS0_17logit_kernel_cudaERNS_18TensorIteratorBaseERKN3c106ScalarEENKUlvE_clEvENKUlvE0_clEvEUlfE_St5arrayIPcLm2EEEEviT0_T1_,(.L_x_10347 - _ZN2at6native29vectorized_elementwise_kernelILi2EZZZNS0_17logit_kernel_cudaERNS_18TensorIteratorBaseERKN3c106ScalarEENKUlvE_clEvENKUlvE0_clEvEUlfE_St5arrayIPcLm2EEEEviT0_T1_)
        .other          _ZN2at6native29vectorized_elementwise_kernelILi2EZZZNS0_17logit_kernel_cudaERNS_18TensorIteratorBaseERKN3c106ScalarEENKUlvE_clEvENKUlvE0_clEvEUlfE_St5arrayIPcLm2EEEEviT0_T1_,@"STO_CUDA_ENTRY STV_DEFAULT"
_ZN2at6native29vectorized_elementwise_kernelILi2EZZZNS0_17logit_kernel_cudaERNS_18TensorIteratorBaseERKN3c106ScalarEENKUlvE_clEvENKUlvE0_clEvEUlfE_St5arrayIPcLm2EEEEviT0_T1_:
.text._ZN2at6native29vectorized_elementwise_kernelILi2EZZZNS0_17logit_kernel_cudaERNS_18TensorIteratorBaseERKN3c106ScalarEENKUlvE_clEvENKUlvE0_clEvEUlfE_St5arrayIPcLm2EEEEviT0_T1_:
        /* <DEDUP_REMOVED lines=8> */
[----:B------:R-:W-:-:S10]  /*0080*/  HFMA2.MMA R11, -RZ, RZ, 0, 2.384185791015625e-07 ;  /* 0x00000004ff0b7435 */ /* 0x000fd400000001ff */
[----:B------:R-:W-:-:S06]  /*0090*/  IMAD.WIDE R2, R0, R11, c[0x0][0x170] ;  /* 0x00005c0000027625 */ /* 0x000fcc00078e020b */
[----:B0-----:R-:W-:-:S05]  /*00a0*/  IMAD.WIDE.U32 R12, R10, 0x8, R2 ;  /* 0x000000080a0c7825 */ /* 0x001fca00078e0002 */
[----:B------:R-:W2:Y:S04]  /*00b0*/  LDG.E.64 R4, [R12.64+0x800] ;  /* 0x000800040c047981 */ /* 0x000ea8000c1e1b00 */
[----:B------:R-:W3:Y:S04]  /*00c0*/  LDG.E.64 R2, [R12.64+0xc00] ;  /* 0x000c00040c027981 */ /* 0x000ee8000c1e1b00 */
[----:B------:R3:W4:Y:S04]  /*00d0*/  LDG.E.64 R8, [R12.64] ;  /* 0x000000040c087981 */ /* 0x000728000c1e1b00 */
[----:B------:R3:W5:Y:S01]  /*00e0*/  LDG.E.64 R6, [R12.64+0x400] ;  /* 0x000400040c067981 */ /* 0x000762000c1e1b00 */
[----:B--2---:R-:W-:-:S02]  /*00f0*/  FADD.FTZ R15, -R4, 1 ;  /* 0x3f800000040f7421 */ /* 0x004fc40000010100 */
[----:B------:R-:W-:Y:S02]  /*0100*/  FADD.FTZ R14, -R5, 1 ;  /* 0x3f800000050e7421 */ /* 0x000fe40000010100 */
[----:B---3--:R-:W-:Y:S02]  /*0110*/  FADD.FTZ R13, -R2, 1 ;  /* 0x3f800000020d7421 */ /* 0x008fe40000010100 */
[----:B------:R-:W-:Y:S02]  /*0120*/  FADD.FTZ R12, -R3, 1 ;  /* 0x3f800000030c7421 */ /* 0x000fe40000010100 */
[----:B----4-:R-:W-:Y:S02]  /*0130*/  FADD.FTZ R16, -R8, 1 ;  /* 0x3f80000008107421 */ /* 0x010fe40000010100 */
[----:B------:R-:W-:Y:S02]  /*0140*/  FADD.FTZ R17, -R9, 1 ;  /* 0x3f80000009117421 */ /* 0x000fe40000010100 */
[----:B-----5:R-:W-:-:S02]  /*0150*/  FADD.FTZ R18, -R6, 1 ;  /* 0x3f80000006127421 */ /* 0x020fc40000010100 */
        /* <DEDUP_REMOVED lines=23> */
[----:B------:R-:W1:Y:S08]  /*02d0*/  MUFU.LG2 R13, R13 ;  /* 0x0000000d000d7308 */ /* 0x000e700000000c00 */
[----:B------:R-:W4:Y:S01]  /*02e0*/  MUFU.LG2 R12, R12 ;  /* 0x0000000c000c7308 */ /* 0x000f220000000c00 */
[----:B------:R-:W-:-:S04]  /*02f0*/  IMAD.WIDE.U32 R2, R0, R11, c[0x0][0x168] ;  /* 0x00005a0000027625 */ /* 0x000fc800078e000b */
[----:B0-----:R-:W-:Y:S02]  /*0300*/  FMUL.FTZ R8, R8, 0.69314718246459960938 ;  /* 0x3f31721808087820 */ /* 0x001fe40000410000 */
[----:B------:R-:W-:-:S04]  /*0310*/  IMAD.WIDE R2, R10, 0x8, R2 ;  /* 0x000000080a027825 */ /* 0x000fc800078e0202 */
[----:B-1----:R-:W-:Y:S02]  /*0320*/  FMUL.FTZ R9, R9, 0.69314718246459960938 ;  /* 0x3f31721809097820 */ /* 0x002fe40000410000 */
[----:B--2---:R-:W-:Y:S02]  /*0330*/  FMUL.FTZ R6, R6, 0.69314718246459960938 ;  /* 0x3f31721806067820 */ /* 0x004fe40000410000 */
[----:B---3--:R-:W-:Y:S02]  /*0340*/  FMUL.FTZ R7, R7, 0.69314718246459960938 ;  /* 0x3f31721807077820 */ /* 0x008fe40000410000 */
[----:B----4-:R-:W-:Y:S02]  /*0350*/  FMUL.FTZ R4, R15, 0.69314718246459960938 ;  /* 0x3f3172180f047820 */ /* 0x010fe40000410000 */
[----:B-----5:R-:W-:Y:S02]  /*0360*/  FMUL.FTZ R5, R14, 0.69314718246459960938 ;  /* 0x3f3172180e057820 */ /* 0x020fe40000410000 */
[----:B------:R-:W-:-:S02]  /*0370*/  FMUL.FTZ R10, R13, 0.69314718246459960938 ;  /* 0x3f3172180d0a7820 */ /* 0x000fc40000410000 */
[----:B------:R-:W-:Y:S01]  /*0380*/  FMUL.FTZ R11, R12, 0.69314718246459960938 ;  /* 0x3f3172180c0b7820 */ /* 0x000fe20000410000 */
[----:B------:R-:W-:Y:S04]  /*0390*/  STG.E.64 [R2.64], R8 ;  /* 0x0000000802007986 */ /* 0x000fe8000c101b04 */
[----:B------:R-:W-:Y:S04]  /*03a0*/  STG.E.64 [R2.64+0x400], R6 ;  /* 0x0004000602007986 */ /* 0x000fe8000c101b04 */
[----:B------:R-:W-:Y:S04]  /*03b0*/  STG.E.64 [R2.64+0x800], R4 ;  /* 0x0008000402007986 */ /* 0x000fe8000c101b04 */
[----:B------:R-:W-:Y:S01]  /*03c0*/  STG.E.64 [R2.64+0xc00], R10 ;  /* 0x000c000a02007986 */ /* 0x000fe2000c101b04 */
[----:B------:R-:W-:Y:S05]  /*03d0*/  EXIT ;  /* 0x000000000000794d */ /* 0x000fea0003800000 */
.L_x_6152:
[----:B------:R-:W0:Y:S01]  /*03e0*/  S2R R3, SR_TID.X ;  /* 0x0000000000037919 */ /* 0x000e220000002100 */
[----:B------:R-:W-:Y:S01]  /*03f0*/  CS2R R4, SRZ ;  /* 0x0000000000047805 */ /* 0x000fe2000001ff00 */
[----:B0-----:R-:W-:-:S02]  /*0400*/  ISETP.GE.AND P0, PT, R3, R2, PT ;  /* 0x000000020300720c */ /* 0x001fc40003f06270 */
[----:B------:R-:W-:-:S11]  /*0410*/  MOV R11, R3 ;  /* 0x00000003000b7202 */ /* 0x000fd60000000f00 */
[----:B------:R-:W-:Y:S02]  /*0420*/  @!P0 IADD3 R11, R3, 0x80, RZ ;  /* 0x00000080030b8810 */ /* 0x000fe40007ffe0ff */
[----:B------:R-:W-:Y:S02]  /*0430*/  @!P0 IADD3 R8, R0, R3, RZ ;  /* 0x0000000300088210 */ /* 0x000fe40007ffe0ff */
[----:B------:R-:W-:Y:S02]  /*0440*/  ISETP.GE.AND P1, PT, R11, R2, PT ;  /* 0x000000020b00720c */ /* 0x000fe40003f26270 */
[----:B------:R-:W-:Y:S01]  /*0450*/  @!P0 MOV R9, 0x4 ;  /* 0x0000000400098802 */ /* 0x000fe20000000f00 */
[----:B------:R-:W-:-:S04]  /*0460*/  CS2R R6, SRZ ;  /* 0x0000000000067805 */ /* 0x000fc8000001ff00 */
[----:B------:R-:W-:-:S05]  /*0470*/  @!P0 IMAD.WIDE.U32 R8, R8, R9, c[0x0][0x170] ;  /* 0x00005c0008088625 */ /* 0x000fca00078e0009 */
[----:B------:R0:W2:Y:S01]  /*0480*/  @!P0 LDG.E R4, [R8.64] ;  /* 0x0000000408048981 */ /* 0x0000a2000c1e1900 */
        /* <DEDUP_REMOVED lines=8> */
[----:B------:R-:W-:Y:S02]  /*0510*/  ISETP.GE.AND P4, PT, R11, R2, PT ;  /* 0x000000020b00720c */ /* 0x000fe40003f86270 */
[----:B------:R-:W-:Y:S01]  /*0520*/  @!P2 MOV R15, 0x4 ;  /* 0x00000004000fa802 */ /* 0x000fe20000000f00 */
[----:B------:R-:W-:-:S04]  /*0530*/  @!P1 IMAD.MOV.U32 R13, RZ, RZ, 0x4 ;  /* 0x00000004ff0d9424 */ /* 0x000fc800078e00ff */
[----:B------:R-:W-:-:S04]  /*0540*/  @!P2 IMAD.WIDE.U32 R14, R14, R15, c[0x0][0x170] ;  /* 0x00005c000e0ea625 */ /* 0x000fc800078e000f */
[----:B------:R-:W-:Y:S01]  /*0550*/  @!P1 IMAD.WIDE.U32 R12, R12, R13, c[0x0][0x170] ;  /* 0x00005c000c0c9625 */ /* 0x000fe200078e000d */
[----:B------:R1:W3:Y:S01]  /*0560*/  @!P2 LDG.E R6, [R14.64] ;  /* 0x000000040e06a981 */ /* 0x0002e2000c1e1900 */
[----:B0-----:R-:W-:Y:S02]  /*0570*/  @!P4 IADD3 R9, R0, R11, RZ ;  /* 0x0000000b0009c210 */ /* 0x001fe40007ffe0ff */
[----:B------:R-:W-:Y:S01]  /*0580*/  @!P4 IADD3 R11, R11, 0x80, RZ ;  /* 0x000000800b0bc810 */ /* 0x000fe20007ffe0ff */
[----:B------:R0:W4:Y:S03]  /*0590*/  @!P1 LDG.E R5, [R12.64] ;  /* 0x000000040c059981 */ /* 0x000126000c1e1900 */
[----:B------:R-:W-:Y:S01]  /*05a0*/  ISETP.GE.AND P2, PT, R11, R2, PT ;  /* 0x000000020b00720c */ /* 0x000fe20003f46270 */
[----:B------:R-:W-:Y:S01]  /*05b0*/  HFMA2.MMA R8, -RZ, RZ, 0, 0 ;  /* 0x00000000ff087435 */ /* 0x000fe200000001ff */
[----:B------:R-:W-:-:S04]  /*05c0*/  @!P3 IMAD.MOV.U32 R17, RZ, RZ, 0x4 ;  /* 0x00000004ff11b424 */ /* 0x000fc800078e00ff */
[----:B------:R-:W-:-:S05]  /*05d0*/  @!P3 IMAD.WIDE.U32 R16, R16, R17, c[0x0][0x170] ;  /* 0x00005c001010b625 */ /* 0x000fca00078e0011 */
[----:B------:R5:W3:Y:S02]  /*05e0*/  @!P3 LDG.E R8, [R16.64] ;  /* 0x000000041008b981 */ /* 0x000ae4000c1e1900 */
[----:B------:R-:W-:Y:S02]  /*05f0*/  @!P2 IADD3 R10, R0, R11, RZ ;  /* 0x0000000b000aa210 */ /* 0x000fe40007ffe0ff */
[----:B------:R-:W-:-:S04]  /*0600*/  @!P2 IADD3 R11, R11, 0x80, RZ ;  /* 0x000000800b0ba810 */ /* 0x000fc80007ffe0ff */
[----:B------:R-:W-:-:S13]  /*0610*/  ISETP.GE.AND P3, PT, R11, R2, PT ;  /* 0x000000020b00720c */ /* 0x000fda0003f66270 */
[----:B------:R-:W-:Y:S02]  /*0620*/  @!P3 IADD3 R18, R0, R11, RZ ;  /* 0x0000000b0012b210 */ /* 0x000fe40007ffe0ff */
[----:B------:R-:W-:-:S04]  /*0630*/  @!P3 IADD3 R11, R11, 0x80, RZ ;  /* 0x000000800b0bb810 */ /* 0x000fc80007ffe0ff */
[----:B------:R-:W-:Y:S02]  /*0640*/  ISETP.GE.AND P1, PT, R11, R2, PT ;  /* 0x000000020b00720c */ /* 0x000fe40003f26270 */
[----:B0-----:R-:W-:Y:S01]  /*0650*/  @!P4 MOV R12, 0x4 ;  /* 0x00000004000cc802 */ /* 0x001fe20000000f00 */
[----:B-1----:R-:W-:Y:S01]  /*0660*/  @!P2 IMAD.MOV.U32 R15, RZ, RZ, 0x4 ;  /* 0x00000004ff0fa424 */ /* 0x002fe200078e00ff */
[----:B------:R-:W-:-:S03]  /*0670*/  @!P3 MOV R19, 0x4 ;  /* 0x000000040013b802 */ /* 0x000fc60000000f00 */
[----:B------:R-:W-:Y:S01]  /*0680*/  @!P4 IMAD.WIDE.U32 R12, R9, R12, c[0x0][0x170] ;  /* 0x00005c00090cc625 */ /* 0x000fe200078e000c */
[----:B------:R-:W-:-:S03]  /*0690*/  HFMA2.MMA R9, -RZ, RZ, 0, 0 ;  /* 0x00000000ff097435 */ /* 0x000fc600000001ff */
[----:B-----5:R-:W-:Y:S01]  /*06a0*/  @!P2 IMAD.WIDE.U32 R16, R10, R15, c[0x0][0x170] ;  /* 0x00005c000a10a625 */ /* 0x020fe200078e000f */
[----:B------:R-:W-:Y:S01]  /*06b0*/  HFMA2.MMA R10, -RZ, RZ, 0, 0 ;  /* 0x00000000ff0a7435 */ /* 0x000fe200000001ff */
[----:B------:R-:W-:Y:S01]  /*06c0*/  @!P1 MOV R15, 0x4 ;  /* 0x00000004000f9802 */ /* 0x000fe20000000f00 */
[----:B------:R0:W5:Y:S01]  /*06d0*/  @!P4 LDG.E R7, [R12.64] ;  /* 0x000000040c07c981 */ /* 0x000162000c1e1900 */
[----:B------:R-:W-:Y:S01]  /*06e0*/  @!P1 IMAD.IADD R14, R0, 0x1, R11 ;  /* 0x00000001000e9824 */ /* 0x000fe200078e020b */
[----:B------:R-:W-:Y:S01]  /*06f0*/  HFMA2.MMA R11, -RZ, RZ, 0, 0 ;  /* 0x00000000ff0b7435 */ /* 0x000fe200000001ff */
[----:B------:R-:W-:Y:S01]  /*0700*/  @!P3 IMAD.WIDE.U32 R18, R18, R19, c[0x0][0x170] ;  /* 0x00005c001212b625 */ /* 0x000fe200078e0013 */
[----:B------:R1:W5:Y:S03]  /*0710*/  @!P2 LDG.E R9, [R16.64] ;  /* 0x000000041009a981 */ /* 0x000366000c1e1900 */
[----:B------:R-:W-:Y:S01]  /*0720*/  @!P1 IMAD.WIDE.U32 R14, R14, R15, c[0x0][0x170] ;  /* 0x00005c000e0e9625 */ /* 0x000fe200078e000f */
[----:B------:R1:W5:Y:S04]  /*0730*/  @!P3 LDG.E R10, [R18.64] ;  /* 0x00000004120ab981 */ /* 0x000368000c1e1900 */
[----:B------:R3:W5:Y:S01]  /*0740*/  @!P1 LDG.E R11, [R14.64] ;  /* 0x000000040e0b9981 */ /* 0x000762000c1e1900 */
[----:B0-----:R-:W-:-:S04]  /*0750*/  IADD3 R13, R3, 0x80, RZ ;  /* 0x00000080030d7810 */ /* 0x001fc80007ffe0ff */
[----:B------:R-:W-:Y:S02]  /*0760*/  ISETP.GE.AND P6, PT, R13, R2, PT ;  /* 0x000000020d00720c */ /* 0x000fe40003fc6270 */
[----:B-1----:R-:W-:-:S04]  /*0770*/  IADD3 R17, R3, 0x100, RZ ;  /* 0x0000010003117810 */ /* 0x002fc80007ffe0ff */
[----:B------:R-:W-:Y:S02]  /*0780*/  ISETP.GE.AND P1, PT, R17, R2, PT ;  /* 0x000000021100720c */ /* 0x000fe40003f26270 */
[----:B------:R-:W-:-:S04]  /*0790*/  IADD3 R17, R3, 0x180, RZ ;  /* 0x0000018003117810 */ /* 0x000fc80007ffe0ff */
[----:B------:R-:W-:Y:S02]  /*07a0*/  ISETP.GE.AND P2, PT, R17, R2, PT ;  /* 0x000000021100720c */ /* 0x000fe40003f46270 */
[----:B------:R-:W-:-:S04]  /*07b0*/  IADD3 R17, R3, 0x200, RZ ;  /* 0x0000020003117810 */ /* 0x000fc80007ffe0ff */
[----:B------:R-:W-:Y:S02]  /*07c0*/  ISETP.GE.AND P3, PT, R17, R2, PT ;  /* 0x000000021100720c */ /* 0x000fe40003f66270 */
[----:B------:R-:W-:-:S04]  /*07d0*/  IADD3 R17, R3, 0x280, RZ ;  /* 0x0000028003117810 */ /* 0x000fc80007ffe0ff */
[----:B------:R-:W-:Y:S02]  /*07e0*/  ISETP.GE.AND P4, PT, R17, R2, PT ;  /* 0x000000021100720c */ /* 0x000fe40003f86270 */
[----:B------:R-:W-:Y:S01]  /*07f0*/  IADD3 R17, R3, 0x380, RZ ;  /* 0x0000038003117810 */ /* 0x000fe20007ffe0ff */
[----:B------:R-:W-:Y:S01]  /*0800*/  BSSY B0, `(.L_x_6153) ;  /* 0x000005d000007945 */ /* 0x000fe20003800000 */
[----:B------:R-:W-:Y:S01]  /*0810*/  BSSY B1, `(.L_x_6154) ;  /* 0x0000055000017945 */ /* 0x000fe20003800000 */
[----:B--2---:R-:W-:-:S04]  /*0820*/  @!P0 FADD.FTZ R12, -R4, 1 ;  /* 0x3f800000040c8421 */ /* 0x004fc80000010100 */
[----:B------:R-:W-:Y:S01]  /*0830*/  @!P0 MUFU.RCP R21, R12 ;  /* 0x0000000c00158308 */ /* 0x000fe20000001000 */
[----:B----4-:R-:W-:-:S07]  /*0840*/  @!P6 FADD.FTZ R16, -R5, 1 ;  /* 0x3f8000000510e421 */ /* 0x010fce0000010100 */
[----:B------:R-:W0:Y:S01]  /*0850*/  @!P6 MUFU.RCP R16, R16 ;  /* 0x000000100010e308 */ /* 0x000e220000001000 */
[----:B---3--:R-:W-:Y:S02]  /*0860*/  @!P1 FADD.FTZ R14, -R6, 1 ;  /* 0x3f800000060e9421 */ /* 0x008fe40000010100 */
[----:B------:R-:W-:-:S05]  /*0870*/  @!P2 FADD.FTZ R15, -R8, 1 ;  /* 0x3f800000080fa421 */ /* 0x000fca0000010100 */
[----:B------:R-:W1:Y:S01]  /*0880*/  @!P1 MUFU.RCP R19, R14 ;  /* 0x0000000e00139308 */ /* 0x000e620000001000 */
[----:B0-----:R-:W-:-:S07]  /*0890*/  @!P6 FMUL.FTZ R12, R16, R5 ;  /* 0x00000005100ce220 */ /* 0x001fce0000410000 */
[----:B------:R-:W0:Y:S08]  /*08a0*/  @!P2 MUFU.RCP R15, R15 ;  /* 0x0000000f000fa308 */ /* 0x000e300000001000 */
[----:B------:R-:W2:Y:S01]  /*08b0*/  @!P6 MUFU.LG2 R12, R12 ;  /* 0x0000000c000ce308 */ /* 0x000ea20000000c00 */
[----:B-1----:R-:W-:Y:S02]  /*08c0*/  @!P1 FMUL.FTZ R5, R19, R6 ;  /* 0x0000000613059220 */ /* 0x002fe40000410000 */
[----:B0-----:R-:W-:Y:S01]  /*08d0*/  @!P2 FMUL.FTZ R8, R15, R8 ;  /* 0x000000080f08a220 */ /* 0x001fe20000410000 */
[----:B------:R-:W-:-:S04]  /*08e0*/  IADD3 R15, R3, 0x300, RZ ;  /* 0x00000300030f7810 */ /* 0x000fc80007ffe0ff */
[-C--:B------:R-:W-:Y:S01]  /*08f0*/  ISETP.GE.AND P5, PT, R15, R2.reuse, PT ;  /* 0x000000020f00720c */ /* 0x080fe20003fa6270 */
[----:B--2---:R-:W-:Y:S01]  /*0900*/  @!P6 FMUL.FTZ R6, R12, 0.69314718246459960938 ;  /* 0x3f3172180c06e820 */ /* 0x004fe20000410000 */
[----:B------:R-:W-:Y:S01]  /*0910*/  ISETP.GE.AND P6, PT, R17, R2, PT ;  /* 0x000000021100720c */ /* 0x000fe20003fc6270 */
[----:B------:R-:W-:Y:S02]  /*0920*/  @!P0 FMUL.FTZ R4, R21, R4 ;  /* 0x0000000415048220 */ /* 0x000fe40000410000 */
[----:B-----5:R-:W-:Y:S02]  /*0930*/  @!P3 FADD.FTZ R14, -R7, 1 ;  /* 0x3f800000070eb421 */ /* 0x020fe40000010100 */
[----:B------:R-:W-:-:S04]  /*0940*/  @!P4 FADD.FTZ R15, -R9, 1 ;  /* 0x3f800000090fc421 */ /* 0x000fc80000010100 */
[----:B------:R-:W0:Y:S02]  /*0950*/  @!P3 MUFU.RCP R14, R14 ;  /* 0x0000000e000eb308 */ /* 0x000e240000001000 */
[----:B------:R-:W-:Y:S02]  /*0960*/  @!P5 FADD.FTZ R12, -R10, 1 ;  /* 0x3f8000000a0cd421 */ /* 0x000fe40000010100 */
[----:B------:R-:W-:-:S04]  /*0970*/  @!P6 FADD.FTZ R16, -R11, 1 ;  /* 0x3f8000000b10e421 */ /* 0x000fc80000010100 */
[----:B------:R1:W2:Y:S08]  /*0980*/  @!P4 MUFU.RCP R18, R15 ;  /* 0x0000000f0012c308 */ /* 0x0002b00000001000 */
[----:B------:R-:W3:Y:S08]  /*0990*/  @!P5 MUFU.RCP R17, R12 ;  /* 0x0000000c0011d308 */ /* 0x000ef00000001000 */
[----:B------:R-:W4:Y:S08]  /*09a0*/  @!P0 MUFU.LG2 R4, R4 ;  /* 0x0000000400048308 */ /* 0x000f300000000c00 */
[----:B------:R-:W5:Y:S01]  /*09b0*/  @!P6 MUFU.RCP R16, R16 ;  /* 0x000000100010e308 */ /* 0x000f620000001000 */
[----:B0-----:R-:W-:Y:S01]  /*09c0*/  @!P3 FMUL.FTZ R7, R14, R7 ;  /* 0x000000070e07b220 */ /* 0x001fe20000410000 */
[----:B------:R-:W-:-:S02]  /*09d0*/  @!P0 IADD3 R14, R0, R3, RZ ;  /* 0x00000003000e8210 */ /* 0x000fc40007ffe0ff */
[----:B-1----:R-:W-:Y:S01]  /*09e0*/  @!P0 MOV R15, 0x4 ;  /* 0x00000004000f8802 */ /* 0x002fe20000000f00 */
[----:B--2---:R-:W-:Y:S02]  /*09f0*/  @!P4 FMUL.FTZ R9, R18, R9 ;  /* 0x000000091209c220 */ /* 0x004fe40000410000 */
[----:B---3--:R-:W-:Y:S02]  /*0a00*/  @!P5 FMUL.FTZ R10, R17, R10 ;  /* 0x0000000a110ad220 */ /* 0x008fe40000410000 */
[----:B------:R-:W-:-:S04]  /*0a10*/  @!P0 IMAD.WIDE.U32 R14, R14, R15, c[0x0][0x168] ;  /* 0x00005a000e0e8625 */ /* 0x000fc800078e000f */
[----:B----4-:R-:W-:Y:S02]  /*0a20*/  @!P0 FMUL.FTZ R17, R4, 0.69314718246459960938 ;  /* 0x3f31721804118820 */ /* 0x010fe40000410000 */
[----:B------:R-:W-:Y:S02]  /*0a30*/  @!P0 IMAD.MOV.U32 R3, RZ, RZ, R13 ;  /* 0x000000ffff038224 */ /* 0x000fe400078e000d */
[----:B-----5:R-:W-:Y:S01]  /*0a40*/  @!P6 FMUL.FTZ R11, R16, R11 ;  /* 0x0000000b100be220 */ /* 0x020fe20000410000 */
[----:B------:R-:W0:Y:S01]  /*0a50*/  @!P1 MUFU.LG2 R5, R5 ;  /* 0x0000000500059308 */ /* 0x000e220000000c00 */
[----:B------:R1:W-:Y:S01]  /*0a60*/  @!P0 STG.E [R14.64], R17 ;  /* 0x000000110e008986 */ /* 0x0003e2000c101904 */
[----:B------:R-:W-:-:S06]  /*0a70*/  ISETP.GE.AND P0, PT, R3, R2, PT ;  /* 0x000000020300720c */ /* 0x000fcc0003f06270 */
[----:B------:R-:W2:Y:S08]  /*0a80*/  @!P3 MUFU.LG2 R7, R7 ;  /* 0x000000070007b308 */ /* 0x000eb00000000c00 */
[----:B------:R-:W3:Y:S08]  /*0a90*/  @!P2 MUFU.LG2 R8, R8 ;  /* 0x000000080008a308 */ /* 0x000ef00000000c00 */
[----:B------:R-:W4:Y:S08]  /*0aa0*/  @!P4 MUFU.LG2 R9, R9 ;  /* 0x000000090009c308 */ /* 0x000f300000000c00 */
[----:B------:R-:W5:Y:S08]  /*0ab0*/  @!P5 MUFU.LG2 R10, R10 ;  /* 0x0000000a000ad308 */ /* 0x000f700000000c00 */
[----:B------:R-:W1:Y:S01]  /*0ac0*/  @!P6 MUFU.LG2 R4, R11 ;  /* 0x0000000b0004e308 */ /* 0x000e620000000c00 */
[----:B0-----:R-:W-:-:S02]  /*0ad0*/  @!P1 FMUL.FTZ R13, R5, 0.69314718246459960938 ;  /* 0x3f317218050d9820 */ /* 0x001fc40000410000 */
[----:B--2---:R-:W-:Y:S02]  /*0ae0*/  @!P3 FMUL.FTZ R21, R7, 0.69314718246459960938 ;  /* 0x3f3172180715b820 */ /* 0x004fe40000410000 */
[----:B---3--:R-:W-:Y:S02]  /*0af0*/  @!P2 FMUL.FTZ R19, R8, 0.69314718246459960938 ;  /* 0x3f3172180813a820 */ /* 0x008fe40000410000 */
[----:B----4-:R-:W-:Y:S02]  /*0b00*/  @!P4 FMUL.FTZ R7, R9, 0.69314718246459960938 ;  /* 0x3f3172180907c820 */ /* 0x010fe40000410000 */
[----:B-----5:R-:W-:Y:S02]  /*0b10*/  @!P5 FMUL.FTZ R5, R10, 0.69314718246459960938 ;  /* 0x3f3172180a05d820 */ /* 0x020fe40000410000 */
[----:B-1----:R-:W-:Y:S01]  /*0b20*/  @!P6 FMUL.FTZ R4, R4, 0.69314718246459960938 ;  /* 0x3f3172180404e820 */ /* 0x002fe20000410000 */
[----:B------:R-:W-:Y:S05]  /*0b30*/  @P0 BRA `(.L_x_6155) ;  /* 0x000000c000000947 */ /* 0x000fea0003800000 */
[----:B------:R-:W-:Y:S02]  /*0b40*/  IADD3 R8, R0, R3, RZ ;  /* 0x0000000300087210 */ /* 0x000fe40007ffe0ff */
[----:B------:R-:W-:-:S02]  /*0b50*/  MOV R9, 0x4 ;  /* 0x0000000400097802 */ /* 0x000fc40000000f00 */
[----:B------:R-:W-:-:S03]  /*0b60*/  IADD3 R3, R3, 0x80, RZ ;  /* 0x0000008003037810 */ /* 0x000fc60007ffe0ff */
[----:B------:R-:W-:Y:S01]  /*0b70*/  IMAD.WIDE.U32 R8, R8, R9, c[0x0][0x168] ;  /* 0x00005a0008087625 */ /* 0x000fe200078e0009 */
[----:B------:R-:W-:-:S04]  /*0b80*/  ISETP.GE.AND P0, PT, R3, R2, PT ;  /* 0x000000020300720c */ /* 0x000fc80003f06270 */
[----:B------:R0:W-:Y:S09]  /*0b90*/  STG.E [R8.64], R6 ;  /* 0x0000000608007986 */ /* 0x0001f2000c101904 */
[----:B------:R-:W-:Y:S05]  /*0ba0*/  @P0 BRA `(.L_x_6156) ;  /* 0x000000c000000947 */ /* 0x000fea0003800000 */
[----:B0-----:R-:W-:Y:S01]  /*0bb0*/  HFMA2.MMA R9, -RZ, RZ, 0, 2.384185791015625e-07 ;  /* 0x00000004ff097435 */ /* 0x001fe200000001ff */
[----:B------:R-:W-:-:S02]  /*0bc0*/  IADD3 R8, R0, R3, RZ ;  /* 0x0000000300087210 */ /* 0x000fc40007ffe0ff */
[----:B------:R-:W-:-:S07]  /*0bd0*/  IADD3 R3, R3, 0x80, RZ ;  /* 0x0000008003037810 */ /* 0x000fce0007ffe0ff */
[----:B------:R-:W-:-:S05]  /*0be0*/  IMAD.WIDE.U32 R8, R8, R9, c[0x0][0x168] ;  /* 0x00005a0008087625 */ /* 0x000fca00078e0009 */
[----:B------:R0:W-:Y:S02]  /*0bf0*/  STG.E [R8.64], R13 ;  /* 0x0000000d08007986 */ /* 0x0001e4000c101904 */
.L_x_6155:
[----:B------:R-:W-:-:S13]  /*0c00*/  ISETP.GE.AND P0, PT, R3, R2, PT ;  /* 0x000000020300720c */ /* 0x000fda0003f06270 */
[----:B------:R-:W-:Y:S05]  /*0c10*/  @P0 BRA `(.L_x_6157) ;  /* 0x000000c000000947 */ /* 0x000fea0003800000 */
[----:B0-----:R-:W-:Y:S01]  /*0c20*/  MOV R9, 0x4 ;  /* 0x0000000400097802 */ /* 0x001fe20000000f00 */
[----:B------:R-:W-:Y:S01]  /*0c30*/  IMAD.IADD R8, R0, 0x1, R3 ;  /* 0x0000000100087824 */ /* 0x000fe200078e0203 */
[----:B------:R-:W-:-:S03]  /*0c40*/  IADD3 R3, R3, 0x80, RZ ;  /* 0x0000008003037810 */ /* 0x000fc60007ffe0ff */
[----:B------:R-:W-:-:S05]  /*0c50*/  IMAD.WIDE.U32 R8, R8, R9, c[0x0][0x168] ;  /* 0x00005a0008087625 */ /* 0x000fca00078e0009 */
[----:B------:R0:W-:Y:S02]  /*0c60*/  STG.E [R8.64], R19 ;  /* 0x0000001308007986 */ /* 0x0001e4000c101904 */
.L_x_6156:
[----:B------:R-:W-:-:S13]  /*0c70*/  ISETP.GE.AND P0, PT, R3, R2, PT ;  /* 0x000000020300720c */ /* 0x000fda0003f06270 */
[----:B------:R-:W-:Y:S05]  /*0c80*/  @P0 BRA `(.L_x_6158) ;  /* 0x000000d000000947 */ /* 0x000fea0003800000 */
[----:B0-----:R-:W-:Y:S01]  /*0c90*/  HFMA2.MMA R9, -RZ, RZ, 0, 2.384185791015625e-07 ;  /* 0x00000004ff097435 */ /* 0x001fe200000001ff */
[----:B------:R-:W-:Y:S02]  /*0ca0*/  IADD3 R8, R0, R3, RZ ;  /* 0x0000000300087210 */ /* 0x000fe40007ffe0ff */
[----:B------:R-:W-:-:S07]  /*0cb0*/  IADD3 R3, R3, 0x80, RZ ;  /* 0x0000008003037810 */ /* 0x000fce0007ffe0ff */
[----:B------:R-:W-:-:S05]  /*0cc0*/  IMAD.WIDE.U32 R8, R8, R9, c[0x0][0x168] ;  /* 0x00005a0008087625 */ /* 0x000fca00078e0009 */
[----:B------:R0:W-:Y:S02]  /*0cd0*/  STG.E [R8.64], R21 ;  /* 0x0000001508007986 */ /* 0x0001e4000c101904 */
.L_x_6157:
[----:B------:R-:W-:-:S13]  /*0ce0*/  ISETP.GE.AND P0, PT, R3, R2, PT ;  /* 0x000000020300720c */ /* 0x000fda0003f06270 */
[----:B------:R-:W-:Y:S01]  /*0cf0*/  @P0 BREAK B1 ;  /* 0x0000000000010942 */ /* 0x000fe20003800000 */
[----:B------:R-:W-:Y:S05]  /*0d00*/  @P0 BRA `(.L_x_6159) ;  /* 0x000000c000000947 */ /* 0x000fea0003800000 */
[----:B0-----:R-:W-:Y:S01]  /*0d10*/  IADD3 R8, R0, R3, RZ ;  /* 0x0000000300087210 */ /* 0x001fe20007ffe0ff */
[----:B------:R-:W-:Y:S01]  /*0d20*/  IMAD.MOV.U32 R9, RZ, RZ, 0x4 ;  /* 0x00000004ff097424 */ /* 0x000fe200078e00ff */
[----:B------:R-:W-:-:S03]  /*0d30*/  IADD3 R3, R3, 0x80, RZ ;  /* 0x0000008003037810 */ /* 0x000fc60007ffe0ff */
[----:B------:R-:W-:-:S05]  /*0d40*/  IMAD.WIDE.U32 R8, R8, R9, c[0x0][0x168] ;  /* 0x00005a0008087625 */ /* 0x000fca00078e0009 */
[----:B------:R0:W-:Y:S02]  /*0d50*/  STG.E [R8.64], R7 ;  /* 0x0000000708007986 */ /* 0x0001e4000c101904 */
.L_x_6158:
[----:B------:R-:W-:Y:S05]  /*0d60*/  BSYNC B1 ;  /* 0x0000000000017941 */ /* 0x000fea0003800000 */
.L_x_6154:
[----:B------:R-:W-:-:S13]  /*0d70*/  ISETP.GE.AND P0, PT, R3, R2, PT ;  /* 0x000000020300720c */ /* 0x000fda0003f06270 */
[----:B0-----:R-:W-:Y:S02]  /*0d80*/  @!P0 IADD3 R6, R0, R3, RZ ;  /* 0x0000000300068210 */ /* 0x001fe40007ffe0ff */
[----:B------:R-:W-:Y:S02]  /*0d90*/  @!P0 MOV R7, 0x4 ;  /* 0x0000000400078802 */ /* 0x000fe40000000f00 */
[----:B------:R-:W-:-:S03]  /*0da0*/  @!P0 IADD3 R3, R3, 0x80, RZ ;  /* 0x0000008003038810 */ /* 0x000fc60007ffe0ff */
[----:B------:R-:W-:-:S05]  /*0db0*/  @!P0 IMAD.WIDE.U32 R6, R6, R7, c[0x0][0x168] ;  /* 0x00005a0006068625 */ /* 0x000fca00078e0007 */
[----:B------:R0:W-:Y:S02]  /*0dc0*/  @!P0 STG.E [R6.64], R5 ;  /* 0x0000000506008986 */ /* 0x0001e4000c101904 */
.L_x_6159:
[----:B------:R-:W-:Y:S05]  /*0dd0*/  BSYNC B0 ;  /* 0x0000000000007941 */ /* 0x000fea0003800000 */
.L_x_6153:
[----:B------:R-:W-:Y:S01]  /*0de0*/  WARPSYNC 0xffffffff ;  /* 0xffffffff00007948 */ /* 0x000fe20003800000 */
[----:B------:R-:W-:-:S13]  /*0df0*/  ISETP.GE.AND P0, PT, R3, R2, PT ;  /* 0x000000020300720c */ /* 0x000fda0003f06270 */
[----:B------:R-:W-:Y:S05]  /*0e00*/  @P0 EXIT ;  /* 0x000000000000094d */ /* 0x000fea0003800000 */
[----:B------:R-:W-:Y:S01]  /*0e10*/  HFMA2.MMA R2, -RZ, RZ, 0, 2.384185791015625e-07 ;  /* 0x00000004ff027435 */ /* 0x000fe200000001ff */
[----:B------:R-:W-:-:S09]  /*0e20*/  IADD3 R3, R0, R3, RZ ;  /* 0x0000000300037210 */ /* 0x000fd20007ffe0ff */
[----:B------:R-:W-:-:S05]  /*0e30*/  IMAD.WIDE.U32 R2, R3, R2, c[0x0][0x168] ;  /* 0x00005a0003027625 */ /* 0x000fca00078e0002 */
[----:B------:R-:W-:Y:S01]  /*0e40*/  STG.E [R2.64], R4 ;  /* 0x0000000402007986 */ /* 0x000fe2000c101904 */
[----:B------:R-:W-:Y:S05]  /*0e50*/  EXIT ;  /* 0x000000000000794d */ /* 0x000fea0003800000 */
.L_x_6160:
        /* <DEDUP_REMOVED lines=10> */
.L_x_10347:


//--------------------- .text._ZN2at6native29vectorized_elementwise_kernelILi4EZZZNS0_17logit_kernel_cudaERNS_18TensorIteratorBaseERKN3c106ScalarEENKUlvE_clEvENKUlvE0_clEvEUlfE_St5arrayIPcLm2EEEEviT0_T1_ --------------------------
	.section	.text._ZN2at6native29vectorized_elementwise_kernelILi4EZZZNS0_17logit_kernel_cudaERNS_18TensorIteratorBaseERKN3c106ScalarEENKUlvE_clEvENKUlvE0_clEvEUlfE_St5arrayIPcLm2EEEEviT0_T1_,"ax",@progbits
	.sectioninfo	@"SHI_REGISTERS=26"
	.align	128
        .global         _ZN2at6native29vectorized_elementwise_kernelILi4EZZZNS0_17logit_kernel_cudaERNS_18TensorIteratorBaseERKN3c106ScalarEENKUlvE_clEvENKUlvE0_clEvEUlfE_St5arrayIPcLm2EEEEviT0_T1_
        .type           _ZN2at6native29vectorized_elementwise_kernelILi4EZZZNS0_17logit_kernel_cudaERNS_18TensorIteratorBaseERKN3c106ScalarEENKUlvE_clEvENKUlvE0_clEvEUlfE_St5arrayIPcLm2EEEEviT0_T1_,@function
        .size           _ZN2at6native29vectorized_elementwise_kernelILi4EZZZNS0_17logit_kernel_cudaERNS_18TensorIteratorBaseERKN3c106ScalarEENKUlvE_clEvENKUlvE0_clEvEUlfE_St5arrayIPcLm2EEEEviT0_T1_,(.L_x_10348 - _ZN2at6native29vectorized_elementwise_kernelILi4EZZZNS0_17logit_kernel_cudaERNS_18TensorIteratorBaseERKN3c106ScalarEENKUlvE_clEvENKUlvE0_clEvEUlfE_St5arrayIPcLm2EEEEviT0_T1_)
        .other          _ZN2at6native29vectorized_elementwise_kernelILi4EZZZNS0_17logit_kernel_cudaERNS_18TensorIteratorBaseERKN3c106ScalarEENKUlvE_clEvENKUlvE0_clEvEUlfE_St5arrayIPcLm2EEEEviT0_T1_,@"STO_CUDA_ENTRY STV_DEFAULT"
_ZN2at6native29vectorized_elementwise_kernelILi4EZZZNS0_17logit_kernel_cudaERNS_18TensorIteratorBaseERKN3c106ScalarEENKUlvE_clEvENKUlvE0_clEvEUlfE_St5arrayIPcLm2EEEEviT0_T1_:
.text._ZN2at6native29vectorized_elementwise_kernelILi4EZZZNS0_17logit_kernel_cudaERNS_18TensorIteratorBaseERKN3c106ScalarEENKUlvE_clEvENKUlvE0_clEvEUlfE_St5arrayIPcLm2EEEEviT0_T1_:
        /* <DEDUP_REMOVED lines=11> */
[----:B------:R-:W2:Y:S04]  /*00b0*/  LDG.E.128 R4, [R12.64+0x800] ;  /* 0x000800040c047981 */ /* 0x000ea8000c1e1d00 */
[----:B------:R0:W3:Y:S01]  /*00c0*/  LDG.E.128 R8, [R12.64] ;  /* 0x000000040c087981 */ /* 0x0000e2000c1e1d00 */
[----:B--2---:R-:W-:Y:S02]  /*00d0*/  FADD.FTZ R15, -R4, 1 ;  /* 0x3f800000040f7421 */ /* 0x004fe40000010100 */
[----:B------:R-:W-:Y:S02]  /*00e0*/  FADD.FTZ R14, -R5, 1 ;  /* 0x3f800000050e7421 */ /* 0x000fe40000010100 */
[----:B0-----:R-:W-:Y:S02]  /*00f0*/  FADD.FTZ R13, -R6, 1 ;  /* 0x3f800000060d7421 */ /* 0x001fe40000010100 */
[----:B------:R-:W-:-:S02]  /*0100*/  FADD.FTZ R12, -R7, 1 ;  /* 0x3f800000070c7421 */ /* 0x000fc40000010100 */
[----:B---3--:R-:W-:Y:S02]  /*0110*/  FADD.FTZ R16, -R8, 1 ;  /* 0x3f80000008107421 */ /* 0x008fe40000010100 */
[----:B------:R-:W-:Y:S02]  /*0120*/  FADD.FTZ R17, -R9, 1 ;  /* 0x3f80000009117421 */ /* 0x000fe40000010100 */
        /* <DEDUP_REMOVED lines=18> */
[----:B------:R-:W-:Y:S08]  /*0250*/  MUFU.LG2 R8, R8 ;  /* 0x0000000800087308 */ /* 0x000ff00000000c00 */
[----:B------:R-:W-:Y:S08]  /*0260*/  MUFU.LG2 R9, R9 ;  /* 0x0000000900097308 */ /* 0x000ff00000000c00 */
[----:B------:R-:W0:Y:S08]  /*0270*/  MUFU.LG2 R10, R10 ;  /* 0x0000000a000a7308 */ /* 0x000e300000000c00 */
[----:B------:R-:W1:Y:S08]  /*0280*/  MUFU.LG2 R11, R11 ;  /* 0x0000000b000b7308 */ /* 0x000e700000000c00 */
[----:B------:R-:W2:Y:S08]  /*0290*/  MUFU.LG2 R15, R15 ;  /* 0x0000000f000f7308 */ /* 0x000eb00000000c00 */
[----:B------:R-:W3:Y:S08]  /*02a0*/  MUFU.LG2 R14, R14 ;  /* 0x0000000e000e7308 */ /* 0x000ef00000000c00 */
[----:B------:R-:W4:Y:S08]  /*02b0*/  MUFU.LG2 R13, R13 ;  /* 0x0000000d000d7308 */ /* 0x000f300000000c00 */
[----:B------:R-:W5:Y:S01]  /*02c0*/  MUFU.LG2 R12, R12 ;  /* 0x0000000c000c7308 */ /* 0x000f620000000c00 */
[----:B------:R-:W-:-:S04]  /*02d0*/  IMAD.WIDE.U32 R4, R0, R3, c[0x0][0x168] ;  /* 0x00005a0000047625 */ /* 0x000fc800078e0003 */
[----:B0-----:R-:W-:Y:S02]  /*02e0*/  FMUL.FTZ R6, R10, 0.69314718246459960938 ;  /* 0x3f3172180a067820 */ /* 0x001fe40000410000 */
[----:B------:R-:W-:-:S04]  /*02f0*/  IMAD.WIDE R2, R2, 0x10, R4 ;  /* 0x0000001002027825 */ /* 0x000fc800078e0204 */
[----:B------:R-:W-:Y:S02]  /*0300*/  FMUL.FTZ R4, R8, 0.69314718246459960938 ;  /* 0x3f31721808047820 */ /* 0x000fe40000410000 */
[----:B------:R-:W-:Y:S02]  /*0310*/  FMUL.FTZ R5, R9, 0.69314718246459960938 ;  /* 0x3f31721809057820 */ /* 0x000fe40000410000 */
[----:B-1----:R-:W-:Y:S02]  /*0320*/  FMUL.FTZ R7, R11, 0.69314718246459960938 ;  /* 0x3f3172180b077820 */ /* 0x002fe40000410000 */
[----:B--2---:R-:W-:Y:S02]  /*0330*/  FMUL.FTZ R8, R15, 0.69314718246459960938 ;  /* 0x3f3172180f087820 */ /* 0x004fe40000410000 */
[----:B---3--:R-:W-:Y:S02]  /*0340*/  FMUL.FTZ R9, R14, 0.69314718246459960938 ;  /* 0x3f3172180e097820 */ /* 0x008fe40000410000 */
[----:B----4-:R-:W-:-:S02]  /*0350*/  FMUL.FTZ R10, R13, 0.69314718246459960938 ;  /* 0x3f3172180d0a7820 */ /* 0x010fc40000410000 */
[----:B-----5:R-:W-:Y:S01]  /*0360*/  FMUL.FTZ R11, R12, 0.69314718246459960938 ;  /* 0x3f3172180c0b7820 */ /* 0x020fe20000410000 */
[----:B------:R-:W-:Y:S04]  /*0370*/  STG.E.128 [R2.64], R4 ;  /* 0x0000000402007986 */ /* 0x000fe8000c101d04 */
[----:B------:R-:W-:Y:S01]  /*0380*/  STG.E.128 [R2.64+0x800], R8 ;  /* 0x0008000802007986 */ /* 0x000fe2000c101d04 */
[----:B------:R-:W-:Y:S05]  /*0390*/  EXIT ;  /* 0x000000000000794d */ /* 0x000fea0003800000 */
.L_x_6161:
[----:B------:R-:W0:Y:S01]  /*03a0*/  S2R R3, SR_TID.X ;  /* 0x0000000000037919 */ /* 0x000e220000002100 */
[----:B------:R-:W-:Y:S01]  /*03b0*/  CS2R R4, SRZ ;  /* 0x0000000000047805 */ /* 0x000fe2000001ff00 */
[----:B0-----:R-:W-:Y:S02]  /*03c0*/  ISETP.GE.AND P0, PT, R3, R2, PT ;  /* 0x000000020300720c */ /* 0x001fe40003f06270 */
        /* <DEDUP_REMOVED lines=127> */
.L_x_6164:
[----:B------:R-:W-:-:S13]  /*0bc0*/  ISETP.GE.AND P0, PT, R3, R2, PT ;  /* 0x000000020300720c */ /* 0x000fda0003f06270 */
[----:B------:R-:W-:Y:S05]  /*0bd0*/  @P0 BRA `(.L_x_6166) ;  /* 0x000000c000000947 */ /* 0x000fea0003800000 */
[----:B0-----:R-:W-:Y:S01]  /*0be0*/  MOV R9, 0x4 ;  /* 0x0000000400097802 */ /* 0x001fe20000000f00 */
[----:B------:R-:W-:Y:S01]  /*0bf0*/  IMAD.IADD R8, R0, 0x1, R3 ;  /* 0x0000000100087824 */ /* 0x000fe200078e0203 */
[----:B------:R-:W-:-:S03]  /*0c00*/  IADD3 R3, R3, 0x80, RZ ;  /* 0x0000008003037810 */ /* 0x000fc60007ffe0ff */
[----:B------:R-:W-:-:S05]  /*0c10*/  IMAD.WIDE.U32 R8, R8, R9, c[0x0][0x168] ;  /* 0x00005a0008087625 */ /* 0x000fca00078e0009 */
[----:B------:R0:W-:Y:S02]  /*0c20*/  STG.E [R8.64], R19 ;  /* 0x0000001308007986 */ /* 0x0001e4000c101904 */
.L_x_6165:
[----:B------:R-:W-:-:S13]  /*0c30*/  ISETP.GE.AND P0, PT, R3, R2, PT ;  /* 0x000000020300720c */ /* 0x000fda0003f06270 */
[----:B------:R-:W-:Y:S05]  /*0c40*/  @P0 BRA `(.L_x_6167) ;  /* 0x000000d000000947 */ /* 0x000fea0003800000 */
[----:B0-----:R-:W-:Y:S01]  /*0c50*/  HFMA2.MMA R9, -RZ, RZ, 0, 2.384185791015625e-07 ;  /* 0x00000004ff097435 */ /* 0x001fe200000001ff */
[----:B------:R-:W-:Y:S02]  /*0c60*/  IADD3 R8, R0, R3, RZ ;  /* 0x0000000300087210 */ /* 0x000fe40007ffe0ff */
[----:B------:R-:W-:-:S07]  /*0c70*/  IADD3 R3, R3, 0x80, RZ ;  /* 0x0000008003037810 */ /* 0x000fce0007ffe0ff */
[----:B------:R-:W-:-:S05]  /*0c80*/  IMAD.WIDE.U32 R8, R8, R9, c[0x0][0x168] ;  /* 0x00005a0008087625 */ /* 0x000fca00078e0009 */
[----:B------:R0:W-:Y:S02]  /*0c90*/  STG.E [R8.64], R21 ;  /* 0x0000001508007986 */ /* 0x0001e4000c101904 */
.L_x_6166:
        /* <DEDUP_REMOVED lines=8> */
.L_x_6167:
[----:B------:R-:W-:Y:S05]  /*0d20*/  BSYNC B1 ;  /* 0x0000000000017941 */ /* 0x000fea0003800000 */
.L_x_6163:
[----:B------:R-:W-:-:S13]  /*0d30*/  ISETP.GE.AND P0, PT, R3, R2, PT ;  /* 0x000000020300720c */ /* 0x000fda0003f06270 */
[----:B0-----:R-:W-:Y:S02]  /*0d40*/  @!P0 IADD3 R6, R0, R3, RZ ;  /* 0x0000000300068210 */ /* 0x001fe40007ffe0ff */
[----:B------:R-:W-:Y:S02]  /*0d50*/  @!P0 MOV R7, 0x4 ;  /* 0x0000000400078802 */ /* 0x000fe40000000f00 */
[----:B------:R-:W-:-:S03]  /*0d60*/  @!P0 IADD3 R3, R3, 0x80, RZ ;  /* 0x0000008003038810 */ /* 0x000fc60007ffe0ff */
[----:B------:R-:W-:-:S05]  /*0d70*/  @!P0 IMAD.WIDE.U32 R6, R6, R7, c[0x0][0x168] ;  /* 0x00005a0006068625 */ /* 0x000fca00078e0007 */
[----:B------:R0:W-:Y:S02]  /*0d80*/  @!P0 STG.E [R6.64], R5 ;  /* 0x0000000506008986 */ /* 0x0001e4000c101904 */
.L_x_6168:
[----:B------:R-:W-:Y:S05]  /*0d90*/  BSYNC B0 ;  /* 0x0000000000007941 */ /* 0x000fea0003800000 */
.L_x_6162:
        /* <DEDUP_REMOVED lines=8> */
.L_x_6169:
        /* <DEDUP_REMOVED lines=14> */
.L_x_10348:


//--------------------- .text._ZN2at6native29vectorized_elementwise_kernelILi8EZZZNS0_17logit_kernel_cudaERNS_18TensorIteratorBaseERKN3c106ScalarEENKUlvE_clEvENKUlvE0_clEvEUlfE_St5arrayIPcLm2EEEEviT0_T1_ --------------------------
	.section	.text._ZN2at6native29vectorized_elementwise_kernelILi8EZZZNS0_17logit_kernel_cudaERNS_18TensorIteratorBaseERKN3c106ScalarEENKUlvE_clEvENKUlvE0_clEvEUlfE_St5arrayIPcLm2EEEEviT0_T1_,"ax",@progbits
	.sectioninfo	@"SHI_REGISTERS=4"
	.align	128
        .global         _ZN2at6native29vectorized_elementwise_kernelILi8EZZZNS0_17logit_kernel_cudaERNS_18TensorIteratorBaseERKN3c106ScalarEENKUlvE_clEvENKUlvE0_clEvEUlfE_St5arrayIPcLm2EEEEviT0_T1_
        .type           _ZN2at6native29vectorized_elementwise_kernelILi8EZZZNS0_17logit_kernel_cudaERNS_18TensorIteratorBaseERKN3c106ScalarEENKUlvE_clEvENKUlvE0_clEvEUlfE_St5arrayIPcLm2EEEEviT0_T1_,@function
        .size           _ZN2at6native29vectorized_elementwise_kernelILi8EZZZNS0_17logit_kernel_cudaERNS_18TensorIteratorBaseERKN3c106ScalarEENKUlvE_clEvENKUlvE0_clEvEUlfE_St5arrayIPcLm2EEEEviT0_T1_,(.L_x_10349 - _ZN2at6native29vectorized_elementwise_kernelILi8EZZZNS0_17logit_kernel_cudaERNS_18TensorIteratorBaseERKN3c106ScalarEENKUlvE_clEvENKUlvE0_clEvEUlfE_St5arrayIPcLm2EEEEviT0_T1_)
        .other          _ZN2at6native29vectorized_elementwise_kernelILi8EZZZNS0_17logit_kernel_cudaERNS_18TensorIteratorBaseERKN3c106ScalarEENKUlvE_clEvENKUlvE0_clEvEUlfE_St5arrayIPcLm2EEEEviT0_T1_,@"STO_CUDA_ENTRY STV_DEFAULT"
_ZN2at6native29vectorized_elementwise_kernelILi8EZZZNS0_17logit_kernel_cudaERNS_18TensorIteratorBaseERKN3c106ScalarEENKUlvE_clEvENKUlvE0_clEvEUlfE_St5arrayIPcLm2EEEEviT0_T1_:
.text._ZN2at6native29vectorized_elementwise_kernelILi8EZZZNS0_17logit_kernel_cudaERNS_18TensorIteratorBaseERKN3c106ScalarEENKUlvE_clEvENKUlvE0_clEvEUlfE_St5arrayIPcLm2EEEEviT0_T1_:
[----:B------:R-:W-:Y:S02]  /*0000*/  MOV R1, c[0x0][0x28] ;  /* 0x00000a0000017a02 */ /* 0x000fe40000000f00 */
[----:B------:R-:W-:Y:S05]  /*0010*/  EXIT ;  /* 0x000000000000794d */ /* 0x000fea0003800000 */
.L_x_6170:
        /* <DEDUP_REMOVED lines=14> */
.L_x_10349:


//--------------------- .text._ZN2at6native18elementwise_kernelILi128ELi4EZNS0_15gpu_kernel_implIZZZNS0_17logit_kernel_cudaERNS_18TensorIteratorBaseERKN3c106ScalarEENKUlvE_clEvENKUlvE_clEvEUldE0_EEvS4_RKT_EUliE_EEviT1_ --------------------------
	.section	.text._ZN2at6native18elementwise_kernelILi128ELi4EZNS0_15gpu_kernel_implIZZZNS0_17logit_kernel_cudaERNS_18TensorIteratorBaseERKN3c106ScalarEENKUlvE_clEvENKUlvE_clEvEUldE0_EEvS4_RKT_EUliE_EEviT1_,"ax",@progbits
	.sectioninfo	@"SHI_REGISTERS=30"
	.align	128
        .global         _ZN2at6native18elementwise_kernelILi128ELi4EZNS0_15gpu_kernel_implIZZZNS0_17logit_kernel_cudaERNS_18TensorIteratorBaseERKN3c106ScalarEENKUlvE_clEvENKUlvE_clEvEUldE0_EEvS4_RKT_EUliE_EEviT1_
        .type           _ZN2at6native18elementwise_kernelILi128ELi4EZNS0_15gpu_kernel_implIZZZNS0_17logit_kernel_cudaERNS_18TensorIteratorBaseERKN3c106ScalarEENKUlvE_clEvENKUlvE_clEvEUldE0_EEvS4_RKT_EUliE_EEviT1_,@function
        .size           _ZN2at6native18elementwise_kernelILi128ELi4EZNS0_15gpu_kernel_implIZZZNS0_17logit_kernel_cudaERNS_18TensorIteratorBaseERKN3c106ScalarEENKUlvE_clEvENKUlvE_clEvEUldE0_EEvS4_RKT_EUliE_EEviT1_,(.L_x_10262 - _ZN2at6native18elementwise_kernelILi128ELi4EZNS0_15gpu_kernel_implIZZZNS0_17logit_kernel_cudaERNS_18TensorIteratorBaseERKN3c106ScalarEENKUlvE_clEvENKUlvE_clEvEUldE0_EEvS4_RKT_EUliE_EEviT1_)
        .other          _ZN2at6native18elementwise_kernelILi128ELi4EZNS0_15gpu_kernel_implIZZZNS0_17logit_kernel_cudaERNS_18TensorIteratorBaseERKN3c106ScalarEENKUlvE_clEvENKUlvE_clEvEUldE0_EEvS4_RKT_EUliE_EEviT1_,@"STO_CUDA_ENTRY STV_DEFAULT"
_ZN2at6native18elementwise_kernelILi128ELi4EZNS0_15gpu_kernel_implIZZZNS0_17logit_kernel_cudaERNS_18TensorIteratorBaseERKN3c106ScalarEENKUlvE_clEvENKUlvE_clEvEUldE0_EEvS4_RKT_EUliE_EEviT1_:
.text._ZN2at6native18elementwise_kernelILi128ELi4EZNS0_15gpu_kernel_implIZZZNS0_17logit_kernel_cudaERNS_18TensorIteratorBaseERKN3c106ScalarEENKUlvE_clEvENKUlvE_clEvEUldE0_EEvS4_RKT_EUliE_EEviT1_:
        /* <DEDUP_REMOVED lines=237> */
.L_x_6173:
        /* <DEDUP_REMOVED lines=19> */
.L_x_6177:
[----:B------:R-:W2:Y:S02]  /*1000*/  LDG.E.U8 R4, [R4.64] ;  /* 0x0000002404047981 */ /* 0x000ea4000c1e1100 */
[----:B--2---:R0:W1:Y:S01]  /*1010*/  I2F.F64.U16 R6, R4 ;  /* 0x0000000400067312 */ /* 0x0040620000101800 */
[----:B------:R-:W-:Y:S05]  /*1020*/  BRA `(.L_x_6179) ;  /* 0x00000df000007947 */ /* 0x000fea0003800000 */
.L_x_6176:
        /* <DEDUP_REMOVED lines=9> */
.L_x_6181:
[----:B------:R-:W2:Y:S02]  /*10c0*/  LDG.E R4, [R4.64] ;  /* 0x0000002404047981 */ /* 0x000ea4000c1e1900 */
[----:B--2---:R0:W1:Y:S01]  /*10d0*/  I2F.F64 R6, R4 ;  /* 0x0000000400067312 */ /* 0x0040620000201c00 */
[----:B------:R-:W-:Y:S05]  /*10e0*/  BRA `(.L_x_6179) ;  /* 0x00000d3000007947 */ /* 0x000fea0003800000 */
.L_x_6180:
[----:B------:R-:W2:Y:S02]  /*10f0*/  LDG.E.U16 R4, [R4.64] ;  /* 0x0000002404047981 */ /* 0x000ea4000c1e1500 */
[----:B--2---:R0:W1:Y:S01]  /*1100*/  I2F.F64.S16 R6, R4 ;  /* 0x0000000400067312 */ /* 0x0040620000101c00 */
[----:B------:R-:W-:Y:S05]  /*1110*/  BRA `(.L_x_6179) ;  /* 0x00000d0000007947 */ /* 0x000fea0003800000 */
.L_x_6175:
        /* <DEDUP_REMOVED lines=10> */
.L_x_6183:
[----:B------:R-:W2:Y:S02]  /*11c0*/  LDG.E.U16 R0, [R4.64] ;  /* 0x0000002404007981 */ /* 0x000ea4000c1e1500 */
[----:B--2---:R-:W-:-:S05]  /*11d0*/  HADD2.F32 R0, -RZ, R0.H0_H0 ;  /* 0x20000000ff007230 */ /* 0x004fca0000004100 */
[----:B------:R-:W-:-:S04]  /*11e0*/  FMUL.FTZ R0, R0, 1 ;  /* 0x3f80000000007820 */ /* 0x000fc80000410000 */
[----:B------:R0:W1:Y:S01]  /*11f0*/  F2F.F64.F32 R6, R0 ;  /* 0x0000000000067310 */ /* 0x0000620000201800 */
[----:B------:R-:W-:Y:S05]  /*1200*/  BRA `(.L_x_6179) ;  /* 0x00000c1000007947 */ /* 0x000fea0003800000 */
.L_x_6182:
        /* <DEDUP_REMOVED lines=10> */
.L_x_6185:
[----:B------:R-:W2:Y:S02]  /*12b0*/  LDG.E.U16 R4, [R4.64] ;  /* 0x0000002404047981 */ /* 0x000ea4000c1e1500 */
[----:B--2---:R-:W-:-:S05]  /*12c0*/  HADD2.F32 R0, -RZ, R4.H0_H0 ;  /* 0x20000004ff007230 */ /* 0x004fca0000004100 */
[----:B------:R-:W-:-:S04]  /*12d0*/  FMUL.FTZ R0, R0, 1 ;  /* 0x3f80000000007820 */ /* 0x000fc80000410000 */
[----:B------:R0:W1:Y:S01]  /*12e0*/  F2F.F64.F32 R6, R0 ;  /* 0x0000000000067310 */ /* 0x0000620000201800 */
[----:B------:R-:W-:Y:S05]  /*12f0*/  BRA `(.L_x_6179) ;  /* 0x00000b2000007947 */ /* 0x000fea0003800000 */
.L_x_6184:
[----:B------:R0:W5:Y:S01]  /*1300*/  LDG.E.64 R6, [R4.64] ;  /* 0x0000002404067981 */ /* 0x000162000c1e1b00 */
[----:B------:R-:W-:Y:S05]  /*1310*/  BRA `(.L_x_6179) ;  /* 0x00000b0000007947 */ /* 0x000fea0003800000 */
.L_x_6174:
        /* <DEDUP_REMOVED lines=13> */
.L_x_6188:
[----:B------:R0:W5:Y:S01]  /*13f0*/  LDG.E.64 R6, [R4.64] ;  /* 0x0000002404067981 */ /* 0x000162000c1e1b00 */
[----:B------:R-:W-:Y:S05]  /*1400*/  BRA `(.L_x_6179) ;  /* 0x00000a1000007947 */ /* 0x000fea0003800000 */
.L_x_6187:
        /* <DEDUP_REMOVED lines=25> */
[----:B------:R-:W-:-:S06]  /*15a0*/  FMUL.FTZ R7, R7, 1 ;  /* 0x3f80000007077820 */ /* 0x000fcc0000410000 */
[----:B------:R-:W0:Y:S01]  /*15b0*/  F2F.F64.F32 R6, R7 ;  /* 0x0000000700067310 */ /* 0x000e220000201800 */
[----:B------:R-:W-:Y:S05]  /*15c0*/  BRA `(.L_x_6179) ;  /* 0x0000085000007947 */ /* 0x000fea0003800000 */
.L_x_6190:
        /* <DEDUP_REMOVED lines=15> */
.L_x_6189:
[----:B------:R-:W2:Y:S02]  /*16c0*/  LDG.E.U16 R0, [R4.64] ;  /* 0x0000002404007981 */ /* 0x000ea4000c1e1500 */
[----:B--2---:R-:W-:-:S05]  /*16d0*/  PRMT R0, RZ, 0x5410, R0 ;  /* 0x00005410ff007816 */ /* 0x004fca0000000000 */
[----:B------:R-:W-:-:S04]  /*16e0*/  FMUL.FTZ R0, R0, 1 ;  /* 0x3f80000000007820 */ /* 0x000fc80000410000 */
[----:B------:R0:W1:Y:S01]  /*16f0*/  F2F.F64.F32 R6, R0 ;  /* 0x0000000000067310 */ /* 0x0000620000201800 */
[----:B------:R-:W-:Y:S05]  /*1700*/  BRA `(.L_x_6179) ;  /* 0x0000071000007947 */ /* 0x000fea0003800000 */
.L_x_6186:
        /* <DEDUP_REMOVED lines=11> */
.L_x_6193:
        /* <DEDUP_REMOVED lines=21> */
.L_x_6197:
[----:B------:R-:W-:Y:S05]  /*1910*/  BSYNC B1 ;  /* 0x0000000000017941 */ /* 0x000fea0003800000 */
.L_x_6196:
[----:B------:R-:W-:Y:S01]  /*1920*/  LEA R5, R0, 0x3b800000, 0x17 ;  /* 0x3b80000000057811 */ /* 0x000fe200078eb8ff */
[----:B------:R-:W-:-:S05]  /*1930*/  IMAD.SHL.U32 R0, R3, 0x100000, RZ ;  /* 0x0010000003007824 */ /* 0x000fca00078e00ff */
[----:B------:R-:W-:Y:S02]  /*1940*/  LOP3.LUT R0, R5, R0, R6, 0xfe, !PT ;  /* 0x0000000005007212 */ /* 0x000fe400078efe06 */
.L_x_6195:
[----:B------:R-:W-:Y:S05]  /*1950*/  BSYNC B0 ;  /* 0x0000000000007941 */ /* 0x000fea0003800000 */
.L_x_6194:
[----:B------:R-:W-:-:S04]  /*1960*/  FMUL.FTZ R0, R0, 1 ;  /* 0x3f80000000007820 */ /* 0x000fc80000410000 */
[----:B------:R0:W1:Y:S01]  /*1970*/  F2F.F64.F32 R6, R0 ;  /* 0x0000000000067310 */ /* 0x0000620000201800 */
[----:B------:R-:W-:Y:S05]  /*1980*/  BRA `(.L_x_6179) ;  /* 0x0000049000007947 */ /* 0x000fea0003800000 */
.L_x_6192:
        /* <DEDUP_REMOVED lines=21> */
.L_x_6201:
[----:B------:R-:W-:Y:S05]  /*1ae0*/  BSYNC B1 ;  /* 0x0000000000017941 */ /* 0x000fea0003800000 */
.L_x_6200:
[----:B------:R-:W-:Y:S01]  /*1af0*/  LEA R5, R0, 0x37800000, 0x17 ;  /* 0x3780000000057811 */ /* 0x000fe200078eb8ff */
[----:B------:R-:W-:-:S05]  /*1b00*/  IMAD.SHL.U32 R0, R3, 0x200000, RZ ;  /* 0x0020000003007824 */ /* 0x000fca00078e00ff */
[----:B------:R-:W-:Y:S02]  /*1b10*/  LOP3.LUT R0, R5, R0, R6, 0xfe, !PT ;  /* 0x0000000005007212 */ /* 0x000fe400078efe06 */
.L_x_6199:
[----:B------:R-:W-:Y:S05]  /*1b20*/  BSYNC B0 ;  /* 0x0000000000007941 */ /* 0x000fea0003800000 */
.L_x_6198:
[----:B------:R-:W-:-:S04]  /*1b30*/  FMUL.FTZ R0, R0, 1 ;  /* 0x3f80000000007820 */ /* 0x000fc80000410000 */
[----:B------:R0:W1:Y:S01]  /*1b40*/  F2F.F64.F32 R6, R0 ;  /* 0x0000000000067310 */ /* 0x0000620000201800 */
[----:B------:R-:W-:Y:S05]  /*1b50*/  BRA `(.L_x_6179) ;  /* 0x000002c000007947 */ /* 0x000fea0003800000 */
.L_x_6191:
        /* <DEDUP_REMOVED lines=14> */
.L_x_6205:
[----:B------:R-:W-:Y:S05]  /*1c40*/  BSYNC B0 ;  /* 0x0000000000007941 */ /* 0x000fea0003800000 */
.L_x_6204:
[----:B------:R-:W-:-:S04]  /*1c50*/  FMUL.FTZ R0, R0, 1 ;  /* 0x3f80000000007820 */ /* 0x000fc80000410000 */
[----:B------:R0:W1:Y:S01]  /*1c60*/  F2F.F64.F32 R6, R0 ;  /* 0x0000000000067310 */ /* 0x0000620000201800 */
[----:B------:R-:W-:Y:S05]  /*1c70*/  BRA `(.L_x_6179) ;  /* 0x000001a000007947 */ /* 0x000fea0003800000 */
.L_x_6178:
        /* <DEDUP_REMOVED lines=21> */
.L_x_6203:
[----:B------:R-:W2:Y:S02]  /*1dd0*/  LDG.E.64 R6, [R4.64] ;  /* 0x0000002404067981 */ /* 0x000ea4000c1e1b00 */
[----:B--2---:R-:W0:Y:S01]  /*1de0*/  I2F.F64.U64 R6, R6 ;  /* 0x0000000600067312 */ /* 0x004e220000301800 */
[----:B------:R-:W-:Y:S05]  /*1df0*/  BRA `(.L_x_6179) ;  /* 0x0000002000007947 */ /* 0x000fea0003800000 */
.L_x_6202:
[----:B------:R-:W2:Y:S02]  /*1e00*/  LDG.E R4, [R4.64] ;  /* 0x0000002404047981 */ /* 0x000ea4000c1e1900 */
[----:B--2---:R0:W1:Y:S02]  /*1e10*/  I2F.F64.U32 R6, R4 ;  /* 0x0000000400067312 */ /* 0x0040640000201800 */
.L_x_6179:
[----:B01---5:R-:W0:Y:S01]  /*1e20*/  DSETP.GEU.AND P0, PT, R6, c[0x0][0x370], PT ;  /* 0x0000dc000600762a */ /* 0x023e220003f0e000 */
[----:B------:R-:W-:Y:S01]  /*1e30*/  BSSY B0, `(.L_x_6206) ;  /* 0x0000009000007945 */ /* 0x000fe20003800000 */
[----:B------:R-:W-:Y:S02]  /*1e40*/  IMAD.MOV.U32 R4, RZ, RZ, c[0x0][0x370] ;  /* 0x0000dc00ff047624 */ /* 0x000fe400078e00ff */
[----:B------:R-:W-:-:S10]  /*1e50*/  IMAD.MOV.U32 R5, RZ, RZ, c[0x0][0x374] ;  /* 0x0000dd00ff057624 */ /* 0x000fd400078e00ff */
[----:B0-----:R-:W-:Y:S05]  /*1e60*/  @!P0 BRA `(.L_x_6207) ;  /* 0x0000005000008947 */ /* 0x001fea0003800000 */
[----:B------:R-:W0:Y:S01]  /*1e70*/  DSETP.GT.AND P0, PT, R6, c[0x0][0x378], PT ;  /* 0x0000de000600762a */ /* 0x000e220003f04000 */
[----:B------:R-:W-:Y:S02]  /*1e80*/  IMAD.MOV.U32 R4, RZ, RZ, R6 ;  /* 0x000000ffff047224 */ /* 0x000fe400078e0006 */
[----:B------:R-:W-:-:S11]  /*1e90*/  IMAD.MOV.U32 R5, RZ, RZ, R7 ;  /* 0x000000ffff057224 */ /* 0x000fd600078e0007 */
[----:B0-----:R-:W-:Y:S02]  /*1ea0*/  @P0 IMAD.MOV.U32 R4, RZ, RZ, c[0x0][0x378] ;  /* 0x0000de00ff040624 */ /* 0x001fe400078e00ff */
[----:B------:R-:W-:Y:S02]  /*1eb0*/  @P0 IMAD.MOV.U32 R5, RZ, RZ, c[0x0][0x37c] ;  /* 0x0000df00ff050624 */ /* 0x000fe400078e00ff */
.L_x_6207:
[----:B------:R-:W-:Y:S05]  /*1ec0*/  BSYNC B0 ;  /* 0x0000000000007941 */ /* 0x000fea0003800000 */
.L_x_6206:
[----:B------:R-:W0:Y:S01]  /*1ed0*/  DADD R6, -R4, 1 ;  /* 0x3ff0000004067429 */ /* 0x000e220000000100 */
[----:B------:R-:W-:Y:S01]  /*1ee0*/  IMAD.MOV.U32 R8, RZ, RZ, 0x1 ;  /* 0x00000001ff087424 */ /* 0x000fe200078e00ff */
[----:B------:R-:W-:Y:S01]  /*1ef0*/  FSETP.GEU.AND P1, PT, |R5|, 6.5827683646048100446e-37, PT ;  /* 0x036000000500780b */ /* 0x000fe20003f2e200 */
[----:B------:R-:W-:Y:S03]  /*1f00*/  BSSY B0, `(.L_x_6208) ;  /* 0x0000011000007945 */ /* 0x000fe60003800000 */
[----:B0-----:R-:W0:Y:S02]  /*1f10*/  MUFU.RCP64H R9, R7 ;  /* 0x0000000700097308 */ /* 0x001e240000001800 */
[----:B0-----:R-:W0:-:S06]  /*1f20*/  DFMA R10, -R6, R8, 1 ;  /* 0x3ff00000060a742b */ /* 0x001e0c0000000108 */
[----:B0-----:R-:W0:-:S06]  /*1f30*/  DFMA R10, R10, R10, R10 ;  /* 0x0000000a0a0a722b */ /* 0x001e0c000000000a */
[----:B0-----:R-:W0:-:S06]  /*1f40*/  DFMA R10, R8, R10, R8 ;  /* 0x0000000a080a722b */ /* 0x001e0c0000000008 */
[----:B0-----:R-:W0:-:S06]  /*1f50*/  DFMA R8, -R6, R10, 1 ;  /* 0x3ff000000608742b */ /* 0x001e0c000000010a */
[----:B0-----:R-:W0:-:S06]  /*1f60*/  DFMA R8, R10, R8, R10 ;  /* 0x000000080a08722b */ /* 0x001e0c000000000a */
[----:B0-----:R-:W0:-:S06]  /*1f70*/  DMUL R10, R8, R4 ;  /* 0x00000004080a7228 */ /* 0x001e0c0000000000 */
[----:B0-----:R-:W0:-:S06]  /*1f80*/  DFMA R12, -R6, R10, R4 ;  /* 0x0000000a060c722b */ /* 0x001e0c0000000104 */
[----:B0-----:R-:W0:-:S10]  /*1f90*/  DFMA R8, R8, R12, R10 ;  /* 0x0000000c0808722b */ /* 0x001e14000000000a */
[----:B0-----:R-:W-:-:S05]  /*1fa0*/  FFMA R0, RZ, R7, R9 ;  /* 0x00000007ff007223 */ /* 0x001fca0000000009 */
[----:B------:R-:W-:-:S13]  /*1fb0*/  FSETP.GT.AND P0, PT, |R0|, 1.469367938527859385e-39, PT ;  /* 0x001000000000780b */ /* 0x000fda0003f04200 */
[----:B------:R-:W-:Y:S05]  /*1fc0*/  @P0 BRA P1, `(.L_x_6209) ;  /* 0x0000004000000947 */ /* 0x000fea0000800000 */
[----:B------:R-:W-:Y:S02]  /*1fd0*/  MOV R0, 0x1ff0 ;  /* 0x00001ff000007802 */ /* 0x000fe40000000f00 */
[----:B------:R-:W-:Y:S05]  /*1fe0*/  CALL.REL.NOINC `($__internal_0_$__cuda_sm20_div_rn_f64_full) ;  /* 0x0000af7000007944 */ /* 0x000fea0003c00000 */
[----:B------:R-:W-:Y:S02]  /*1ff0*/  IMAD.MOV.U32 R8, RZ, RZ, R6 ;  /* 0x000000ffff087224 */ /* 0x000fe400078e0006 */
[----:B------:R-:W-:Y:S02]  /*2000*/  IMAD.MOV.U32 R9, RZ, RZ, R7 ;  /* 0x000000ffff097224 */ /* 0x000fe400078e0007 */
.L_x_6209:
[----:B------:R-:W-:Y:S05]  /*2010*/  BSYNC B0 ;  /* 0x0000000000007941 */ /* 0x000fea0003800000 */
.L_x_6208:
[----:B------:R-:W-:Y:S01]  /*2020*/  ISETP.GT.AND P1, PT, R9, 0xfffff, PT ;  /* 0x000fffff0900780c */ /* 0x000fe20003f24270 */
[--C-:B------:R-:W-:Y:S01]  /*2030*/  IMAD.MOV.U32 R4, RZ, RZ, R8.reuse ;  /* 0x000000ffff047224 */ /* 0x100fe200078e0008 */
[----:B------:R-:W0:Y:S01]  /*2040*/  LDC.U8 R18, c[0x0][0x388] ;  /* 0x0000e200ff127b82 */ /* 0x000e220000000000 */
[--C-:B------:R-:W-:Y:S01]  /*2050*/  IMAD.MOV.U32 R5, RZ, RZ, R9.reuse ;  /* 0x000000ffff057224 */ /* 0x100fe200078e0009 */
[----:B------:R-:W-:Y:S01]  /*2060*/  BSSY B0, `(.L_x_6210) ;  /* 0x000003d000007945 */ /* 0x000fe20003800000 */
[----:B------:R-:W-:Y:S02]  /*2070*/  IMAD.MOV.U32 R3, RZ, RZ, R9 ;  /* 0x000000ffff037224 */ /* 0x000fe400078e0009 */
[----:B------:R-:W-:Y:S02]  /*2080*/  IMAD.MOV.U32 R10, RZ, RZ, R8 ;  /* 0x000000ffff0a7224 */ /* 0x000fe400078e0008 */
[----:B------:R-:W-:-:S04]  /*2090*/  IMAD.MOV.U32 R12, RZ, RZ, -0x3ff ;  /* 0xfffffc01ff0c7424 */ /* 0x000fc800078e00ff */
[----:B------:R-:W2:Y:S01]  /*20a0*/  @!P1 DMUL R4, R4, 1.80143985094819840000e+16 ;  /* 0x4350000004049828 */ /* 0x000ea20000000000 */
[----:B------:R-:W-:-:S09]  /*20b0*/  @!P1 IMAD.MOV.U32 R12, RZ, RZ, -0x435 ;  /* 0xfffffbcbff0c9424 */ /* 0x000fd200078e00ff */
[----:B--2---:R-:W-:Y:S02]  /*20c0*/  @!P1 IMAD.MOV.U32 R3, RZ, RZ, R5 ;  /* 0x000000ffff039224 */ /* 0x004fe400078e0005 */
[----:B------:R-:W-:-:S03]  /*20d0*/  @!P1 IMAD.MOV.U32 R10, RZ, RZ, R4 ;  /* 0x000000ffff0a9224 */ /* 0x000fc600078e0004 */
[----:B------:R-:W-:-:S04]  /*20e0*/  IADD3 R0, R3, -0x1, RZ ;  /* 0xffffffff03007810 */ /* 0x000fc80007ffe0ff */
[----:B------:R-:W-:Y:S02]  /*20f0*/  ISETP.GE.U32.AND P2, PT, R0, 0x7fefffff, PT ;  /* 0x7fefffff0000780c */ /* 0x000fe40003f46070 */
[----:B0-----:R-:W-:-:S04]  /*2100*/  PRMT R0, R18, 0x9910, RZ ;  /* 0x0000991012007816 */ /* 0x001fc800000000ff */
[----:B------:R-:W-:-:S07]  /*2110*/  ISETP.GT.AND P0, PT, R0, 0x9, PT ;  /* 0x000000090000780c */ /* 0x000fce0003f04270 */
[----:B------:R-:W-:Y:S01]  /*2120*/  @P2 IMAD.MOV.U32 R6, RZ, RZ, 0x0 ;  /* 0x00000000ff062424 */ /* 0x000fe200078e00ff */
[----:B------:R-:W-:Y:S01]  /*2130*/  @P2 FSETP.NEU.FTZ.AND P3, PT, R5, RZ, PT ;  /* 0x000000ff0500220b */ /* 0x000fe20003f7d000 */
[----:B------:R-:W-:-:S06]  /*2140*/  @P2 IMAD.MOV.U32 R7, RZ, RZ, 0x7ff00000 ;  /* 0x7ff00000ff072424 */ /* 0x000fcc00078e00ff */
[----:B------:R-:W0:-:S10]  /*2150*/  @P2 DFMA R6, R4, R6, +INF ;  /* 0x7ff000000406242b */ /* 0x000e140000000006 */
[----:B0-----:R-:W-:Y:S02]  /*2160*/  @P2 FSEL R6, R6, RZ, P3 ;  /* 0x000000ff06062208 */ /* 0x001fe40001800000 */
[----:B------:R-:W-:-:S03]  /*2170*/  @P2 FSEL R5, R7, -QNAN , P3 ;  /* 0xfff0000007052808 */ /* 0x000fc60001800000 */
[----:B------:R-:W-:Y:S01]  /*2180*/  @P2 IMAD.MOV.U32 R4, RZ, RZ, R6 ;  /* 0x000000ffff042224 */ /* 0x000fe200078e0006 */
[----:B------:R-:W-:Y:S05]  /*2190*/  @P2 BRA `(.L_x_6211) ;  /* 0x0000029000002947 */ /* 0x000fea0003800000 */
[C---:B------:R-:W-:Y:S01]  /*21a0*/  LOP3.LUT R4, R3.reuse, 0x800fffff, RZ, 0xc0, !PT ;  /* 0x800fffff03047812 */ /* 0x040fe200078ec0ff */
[----:B------:R-:W-:Y:S01]  /*21b0*/  IMAD.MOV.U32 R20, RZ, RZ, 0x3ae80f1e ;  /* 0x3ae80f1eff147424 */ /* 0x000fe200078e00ff */
[----:B------:R-:W-:Y:S01]  /*21c0*/  LEA.HI R12, R3, R12, RZ, 0xc ;  /* 0x0000000c030c7211 */ /* 0x000fe200078f60ff */
[----:B------:R-:W-:Y:S01]  /*21d0*/  IMAD.MOV.U32 R21, RZ, RZ, 0x3eb1380b ;  /* 0x3eb1380bff157424 */ /* 0x000fe200078e00ff */
[----:B------:R-:W-:Y:S01]  /*21e0*/  LOP3.LUT R11, R4, 0x3ff00000, RZ, 0xfc, !PT ;  /* 0x3ff00000040b7812 */ /* 0x000fe200078efcff */
[----:B------:R-:W-:Y:S02]  /*21f0*/  IMAD.MOV.U32 R4, RZ, RZ, RZ ;  /* 0x000000ffff047224 */ /* 0x000fe400078e00ff */
[----:B------:R-:W-:Y:S01]  /*2200*/  IMAD.MOV.U32 R13, RZ, RZ, 0x43300000 ;  /* 0x43300000ff0d7424 */ /* 0x000fe200078e00ff */
[----:B------:R-:W-:-:S13]  /*2210*/  ISETP.GE.AND P1, PT, R11, 0x3ff6a09f, PT ;  /* 0x3ff6a09f0b00780c */ /* 0x000fda0003f26270 */
[----:B------:R-:W-:Y:S02]  /*2220*/  @P1 IADD3 R5, R11, -0x100000, RZ ;  /* 0xfff000000b051810 */ /* 0x000fe40007ffe0ff */
[----:B------:R-:W-:-:S03]  /*2230*/  @P1 IADD3 R12, R12, 0x1, RZ ;  /* 0x000000010c0c1810 */ /* 0x000fc60007ffe0ff */
[----:B------:R-:W-:Y:S01]  /*2240*/  @P1 IMAD.MOV.U32 R11, RZ, RZ, R5 ;  /* 0x000000ffff0b1224 */ /* 0x000fe200078e0005 */
[----:B------:R-:W-:-:S05]  /*2250*/  LOP3.LUT R12, R12, 0x80000000, RZ, 0x3c, !PT ;  /* 0x800000000c0c7812 */ /* 0x000fca00078e3cff */
[----:B------:R-:W0:-:S04]  /*2260*/  DADD R14, R10, 1 ;  /* 0x3ff000000a0e7429 */ /* 0x000e080000000000 */
[----:B------:R-:W-:Y:S02]  /*2270*/  DADD R10, R10, -1 ;  /* 0xbff000000a0a7429 */ /* 0x000fe40000000000 */
[----:B0-----:R-:W0:Y:S02]  /*2280*/  MUFU.RCP64H R5, R15 ;  /* 0x0000000f00057308 */ /* 0x001e240000001800 */
[----:B------:R-:W-:-:S04]  /*2290*/  DADD R12, R12, c[0x2][0x38] ;  /* 0x00800e000c0c7629 */ /* 0x000fc80000000000 */
[----:B0-----:R-:W0:-:S06]  /*22a0*/  DFMA R6, -R14, R4, 1 ;  /* 0x3ff000000e06742b */ /* 0x001e0c0000000104 */
[----:B0-----:R-:W0:-:S06]  /*22b0*/  DFMA R6, R6, R6, R6 ;  /* 0x000000060606722b */ /* 0x001e0c0000000006 */
[----:B0-----:R-:W0:-:S06]  /*22c0*/  DFMA R4, R4, R6, R4 ;  /* 0x000000060404722b */ /* 0x001e0c0000000004 */
[----:B0-----:R-:W0:-:S06]  /*22d0*/  DMUL R6, R4, R10 ;  /* 0x0000000a04067228 */ /* 0x001e0c0000000000 */
[----:B0-----:R-:W0:-:S06]  /*22e0*/  DFMA R6, R4, R10, R6 ;  /* 0x0000000a0406722b */ /* 0x001e0c0000000006 */
[----:B0-----:R-:W0:-:S04]  /*22f0*/  DMUL R8, R6, R6 ;  /* 0x0000000606087228 */ /* 0x001e080000000000 */
[----:B------:R-:W2:-:S04]  /*2300*/  DADD R14, R10, -R6 ;  /* 0x000000000a0e7229 */ /* 0x000e880000000806 */
[----:B0-----:R-:W0:-:S04]  /*2310*/  DFMA R20, R8, R20, c[0x2][0x0] ;  /* 0x008000000814762b */ /* 0x001e080000000014 */
[----:B--2---:R-:W-:-:S04]  /*2320*/  DADD R24, R14, R14 ;  /* 0x000000000e187229 */ /* 0x004fc8000000000e */
[----:B0-----:R-:W0:-:S04]  /*2330*/  DFMA R20, R8, R20, c[0x2][0x8] ;  /* 0x008002000814762b */ /* 0x001e080000000014 */
[----:B------:R-:W-:-:S04]  /*2340*/  DFMA R14, R12, c[0x2][0x40], R6 ;  /* 0x008010000c0e7a2b */ /* 0x000fc80000000006 */
[----:B0-----:R-:W0:-:S04]  /*2350*/  DFMA R20, R8, R20, c[0x2][0x10] ;  /* 0x008004000814762b */ /* 0x001e080000000014 */
[----:B------:R-:W-:-:S04]  /*2360*/  DFMA R24, R10, -R6, R24 ;  /* 0x800000060a18722b */ /* 0x000fc80000000018 */
[----:B0-----:R-:W0:-:S04]  /*2370*/  DFMA R20, R8, R20, c[0x2][0x18] ;  /* 0x008006000814762b */ /* 0x001e080000000014 */
[----:B------:R-:W-:-:S04]  /*2380*/  DFMA R10, -R12, c[0x2][0x40], R14 ;  /* 0x008010000c0a7a2b */ /* 0x000fc8000000010e */
[----:B0-----:R-:W0:-:S04]  /*2390*/  DFMA R20, R8, R20, c[0x2][0x20] ;  /* 0x008008000814762b */ /* 0x001e080000000014 */
[----:B------:R-:W-:-:S04]  /*23a0*/  DMUL R24, R4, R24 ;  /* 0x0000001804187228 */ /* 0x000fc80000000000 */
[----:B0-----:R-:W0:-:S04]  /*23b0*/  DFMA R20, R8, R20, c[0x2][0x28] ;  /* 0x00800a000814762b */ /* 0x001e080000000014 */
[----:B------:R-:W-:-:S04]  /*23c0*/  DADD R10, -R6, R10 ;  /* 0x00000000060a7229 */ /* 0x000fc8000000010a */
[----:B0-----:R-:W0:-:S06]  /*23d0*/  DFMA R20, R8, R20, c[0x2][0x30] ;  /* 0x00800c000814762b */ /* 0x001e0c0000000014 */
[----:B0-----:R-:W0:-:S06]  /*23e0*/  DMUL R20, R8, R20 ;  /* 0x0000001408147228 */ /* 0x001e0c0000000000 */
[----:B0-----:R-:W0:-:S06]  /*23f0*/  DFMA R20, R6, R20, R24 ;  /* 0x000000140614722b */ /* 0x001e0c0000000018 */
[----:B0-----:R-:W0:-:S06]  /*2400*/  DADD R10, R20, -R10 ;  /* 0x00000000140a7229 */ /* 0x001e0c000000080a */
[----:B0-----:R-:W0:-:S06]  /*2410*/  DFMA R10, R12, c[0x2][0x48], R10 ;  /* 0x008012000c0a7a2b */ /* 0x001e0c000000000a */
[----:B0-----:R0:W2:-:S06]  /*2420*/  DADD R4, R14, R10 ;  /* 0x000000000e047229 */ /* 0x00108c000000000a */
.L_x_6211:
[----:B------:R-:W-:Y:S05]  /*2430*/  BSYNC B0 ;  /* 0x0000000000007941 */ /* 0x000fea0003800000 */
.L_x_6210:
        /* <DEDUP_REMOVED lines=9> */
[----:B--2---:R-:W2:Y:S02]  /*24d0*/  F2I.F64.TRUNC R5, R4 ;  /* 0x0000000400057311 */ /* 0x004ea4000030d100 */
[----:B--2---:R2:W-:Y:S01]  /*24e0*/  STG.E.U8 [R16.64], R5 ;  /* 0x0000000510007986 */ /* 0x0045e2000c101124 */
[----:B------:R-:W-:Y:S05]  /*24f0*/  BRA `(.L_x_6217) ;  /* 0x00000f1000007947 */ /* 0x000fea0003800000 */
.L_x_6215:
[----:B--2---:R-:W2:Y:S02]  /*2500*/  F2I.S64.F64.TRUNC R4, R4 ;  /* 0x0000000400047311 */ /* 0x004ea4000030d900 */
[----:B--2---:R-:W-:-:S05]  /*2510*/  IMAD.MOV.U32 R3, RZ, RZ, R4 ;  /* 0x000000ffff037224 */ /* 0x004fca00078e0004 */
[----:B------:R2:W-:Y:S01]  /*2520*/  STG.E.U8 [R16.64], R3 ;  /* 0x0000000310007986 */ /* 0x0005e2000c101124 */
[----:B------:R-:W-:Y:S05]  /*2530*/  BRA `(.L_x_6217) ;  /* 0x00000ed000007947 */ /* 0x000fea0003800000 */
.L_x_6214:
[----:B------:R-:W-:-:S13]  /*2540*/  ISETP.NE.AND P0, PT, R0, 0x2, PT ;  /* 0x000000020000780c */ /* 0x000fda0003f05270 */
[----:B------:R-:W-:Y:S05]  /*2550*/  @!P0 BRA `(.L_x_6218) ;  /* 0x000000a000008947 */ /* 0x000fea0003800000 */
[----:B------:R-:W-:-:S13]  /*2560*/  ISETP.NE.AND P0, PT, R0, 0x3, PT ;  /* 0x000000030000780c */ /* 0x000fda0003f05270 */
[----:B------:R-:W-:Y:S05]  /*2570*/  @!P0 BRA `(.L_x_6219) ;  /* 0x0000005000008947 */ /* 0x000fea0003800000 */
[----:B------:R-:W-:-:S13]  /*2580*/  ISETP.NE.AND P0, PT, R0, 0x4, PT ;  /* 0x000000040000780c */ /* 0x000fda0003f05270 */
[----:B------:R-:W-:Y:S05]  /*2590*/  @P0 BRA `(.L_x_6216) ;  /* 0x00000ce000000947 */ /* 0x000fea0003800000 */
[----:B--2---:R-:W2:Y:S02]  /*25a0*/  F2I.S64.F64.TRUNC R4, R4 ;  /* 0x0000000400047311 */ /* 0x004ea4000030d900 */
[----:B--2---:R2:W-:Y:S01]  /*25b0*/  STG.E.64 [R16.64], R4 ;  /* 0x0000000410007986 */ /* 0x0045e2000c101b24 */
[----:B------:R-:W-:Y:S05]  /*25c0*/  BRA `(.L_x_6217) ;  /* 0x00000e4000007947 */ /* 0x000fea0003800000 */
.L_x_6219:
[----:B--2---:R-:W2:Y:S02]  /*25d0*/  F2I.F64.TRUNC R5, R4 ;  /* 0x0000000400057311 */ /* 0x004ea4000030d100 */
[----:B--2---:R2:W-:Y:S01]  /*25e0*/  STG.E [R16.64], R5 ;  /* 0x0000000510007986 */ /* 0x0045e2000c101924 */
[----:B------:R-:W-:Y:S05]  /*25f0*/  BRA `(.L_x_6217) ;  /* 0x00000e1000007947 */ /* 0x000fea0003800000 */
.L_x_6218:
[----:B--2---:R-:W2:Y:S02]  /*2600*/  F2I.F64.TRUNC R5, R4 ;  /* 0x0000000400057311 */ /* 0x004ea4000030d100 */
[----:B--2---:R2:W-:Y:S01]  /*2610*/  STG.E.U16 [R16.64], R5 ;  /* 0x0000000510007986 */ /* 0x0045e2000c101524 */
[----:B------:R-:W-:Y:S05]  /*2620*/  BRA `(.L_x_6217) ;  /* 0x00000de000007947 */ /* 0x000fea0003800000 */
.L_x_6213:
[----:B------:R-:W-:-:S13]  /*2630*/  ISETP.GT.AND P0, PT, R0, 0x6, PT ;  /* 0x000000060000780c */ /* 0x000fda0003f04270 */
[----:B------:R-:W-:Y:S05]  /*2640*/  @P0 BRA `(.L_x_6220) ;  /* 0x000000f000000947 */ /* 0x000fea0003800000 */
[----:B------:R-:W-:-:S13]  /*2650*/  ISETP.NE.AND P0, PT, R0, 0x5, PT ;  /* 0x000000050000780c */ /* 0x000fda0003f05270 */
[----:B------:R-:W-:Y:S05]  /*2660*/  @!P0 BRA `(.L_x_6221) ;  /* 0x0000007000008947 */ /* 0x000fea0003800000 */
[----:B------:R-:W-:-:S13]  /*2670*/  ISETP.NE.AND P0, PT, R0, 0x6, PT ;  /* 0x000000060000780c */ /* 0x000fda0003f05270 */
[----:B------:R-:W-:Y:S05]  /*2680*/  @P0 BRA `(.L_x_6216) ;  /* 0x00000bf000000947 */ /* 0x000fea0003800000 */
[----:B--2---:R-:W2:Y:S01]  /*2690*/  F2F.F32.F64 R3, R4 ;  /* 0x0000000400037310 */ /* 0x004ea20000301000 */
[----:B------:R-:W2:-:S14]  /*26a0*/  DSETP.GEU.AND P0, PT, |R4|, c[0x2][0x50], PT ;  /* 0x008014000400762a */ /* 0x000e9c0003f0e200 */
[----:B--2---:R-:W-:-:S05]  /*26b0*/  @!P0 FMUL R3, R3, 1.175494350822287508e-38 ;  /* 0x0080000003038820 */ /* 0x004fca0000400000 */
[----:B------:R2:W-:Y:S01]  /*26c0*/  STG.E [R16.64], R3 ;  /* 0x0000000310007986 */ /* 0x0005e2000c101924 */
[----:B------:R-:W-:Y:S05]  /*26d0*/  BRA `(.L_x_6217) ;  /* 0x00000d3000007947 */ /* 0x000fea0003800000 */
.L_x_6221:
[----:B--2---:R-:W2:Y:S01]  /*26e0*/  F2F.F32.F64 R0, R4 ;  /* 0x0000000400007310 */ /* 0x004ea20000301000 */
[----:B------:R-:W2:-:S14]  /*26f0*/  DSETP.GEU.AND P0, PT, |R4|, c[0x2][0x50], PT ;  /* 0x008014000400762a */ /* 0x000e9c0003f0e200 */
[----:B--2---:R-:W-:-:S05]  /*2700*/  @!P0 FMUL R0, R0, 1.175494350822287508e-38 ;  /* 0x0080000000008820 */ /* 0x004fca0000400000 */
[----:B------:R-:W-:-:S05]  /*2710*/  F2FP.PACK_AB R0, RZ, R0 ;  /* 0x00000000ff00723e */ /* 0x000fca00000000ff */
[----:B------:R2:W-:Y:S01]  /*2720*/  STG.E.U16 [R16.64], R0 ;  /* 0x0000000010007986 */ /* 0x0005e2000c101524 */
[----:B------:R-:W-:Y:S05]  /*2730*/  BRA `(.L_x_6217) ;  /* 0x00000cd000007947 */ /* 0x000fea0003800000 */
.L_x_6220:
[----:B------:R-:W-:-:S13]  /*2740*/  ISETP.NE.AND P0, PT, R0, 0x7, PT ;  /* 0x000000070000780c */ /* 0x000fda0003f05270 */
[----:B------:R-:W-:Y:S05]  /*2750*/  @!P0 BRA `(.L_x_6222) ;  /* 0x0000011000008947 */ /* 0x000fea0003800000 */
[----:B------:R-:W-:-:S13]  /*2760*/  ISETP.NE.AND P0, PT, R0, 0x8, PT ;  /* 0x000000080000780c */ /* 0x000fda0003f05270 */
[----:B------:R-:W-:Y:S05]  /*2770*/  @!P0 BRA `(.L_x_6223) ;  /* 0x0000008000008947 */ /* 0x000fea0003800000 */
[----:B------:R-:W-:-:S13]  /*2780*/  ISETP.NE.AND P0, PT, R0, 0x9, PT ;  /* 0x000000090000780c */ /* 0x000fda0003f05270 */
[----:B------:R-:W-:Y:S05]  /*2790*/  @P0 BRA `(.L_x_6216) ;  /* 0x00000ae000000947 */ /* 0x000fea0003800000 */
[----:B--2---:R-:W2:Y:S01]  /*27a0*/  F2F.F32.F64 R6, R4 ;  /* 0x0000000400067310 */ /* 0x004ea20000301000 */
[----:B------:R-:W2:Y:S01]  /*27b0*/  DSETP.GEU.AND P0, PT, |R4|, c[0x2][0x50], PT ;  /* 0x008014000400762a */ /* 0x000ea20003f0e200 */
[----:B------:R-:W-:-:S13]  /*27c0*/  IMAD.MOV.U32 R7, RZ, RZ, RZ ;  /* 0x000000ffff077224 */ /* 0x000fda00078e00ff */
[----:B--2---:R-:W-:-:S05]  /*27d0*/  @!P0 FMUL R6, R6, 1.175494350822287508e-38 ;  /* 0x0080000006068820 */ /* 0x004fca0000400000 */
[----:B------:R2:W-:Y:S01]  /*27e0*/  STG.E.64 [R16.64], R6 ;  /* 0x0000000610007986 */ /* 0x0005e2000c101b24 */
[----:B------:R-:W-:Y:S05]  /*27f0*/  BRA `(.L_x_6217) ;  /* 0x00000c1000007947 */ /* 0x000fea0003800000 */
.L_x_6223:
[----:B--2---:R-:W2:Y:S01]  /*2800*/  F2F.F32.F64 R0, R4 ;  /* 0x0000000400007310 */ /* 0x004ea20000301000 */
[----:B------:R-:W2:-:S14]  /*2810*/  DSETP.GEU.AND P0, PT, |R4|, c[0x2][0x50], PT ;  /* 0x008014000400762a */ /* 0x000e9c0003f0e200 */
[----:B--2---:R-:W-:-:S05]  /*2820*/  @!P0 FMUL R0, R0, 1.175494350822287508e-38 ;  /* 0x0080000000008820 */ /* 0x004fca0000400000 */
[----:B------:R-:W-:-:S04]  /*2830*/  F2FP.PACK_AB R3, RZ, R0 ;  /* 0x00000000ff03723e */ /* 0x000fc800000000ff */
[----:B------:R-:W-:-:S05]  /*2840*/  PRMT R3, R3, 0x5410, RZ ;  /* 0x0000541003037816 */ /* 0x000fca00000000ff */
[----:B------:R2:W-:Y:S01]  /*2850*/  STG.E [R16.64], R3 ;  /* 0x0000000310007986 */ /* 0x0005e2000c101924 */
[----:B------:R-:W-:Y:S05]  /*2860*/  BRA `(.L_x_6217) ;  /* 0x00000ba000007947 */ /* 0x000fea0003800000 */
.L_x_6222:
[----:B--2---:R2:W-:Y:S01]  /*2870*/  STG.E.64 [R16.64], R4 ;  /* 0x0000000410007986 */ /* 0x0045e2000c101b24 */
[----:B------:R-:W-:Y:S05]  /*2880*/  BRA `(.L_x_6217) ;  /* 0x00000b8000007947 */ /* 0x000fea0003800000 */
.L_x_6212:
        /* <DEDUP_REMOVED lines=8> */
[----:B--2---:R-:W2:-:S06]  /*2910*/  DSETP.NEU.AND P0, PT, R4, RZ, PT ;  /* 0x000000ff0400722a */ /* 0x004e8c0003f0d000 */
[----:B--2---:R-:W-:-:S05]  /*2920*/  SEL R3, RZ, 0x1, !P0 ;  /* 0x00000001ff037807 */ /* 0x004fca0004000000 */
[----:B------:R2:W-:Y:S01]  /*2930*/  STG.E.U8 [R16.64], R3 ;  /* 0x0000000310007986 */ /* 0x0005e2000c101124 */
[----:B------:R-:W-:Y:S05]  /*2940*/  BRA `(.L_x_6217) ;  /* 0x00000ac000007947 */ /* 0x000fea0003800000 */
.L_x_6226:
[----:B------:R-:W-:-:S05]  /*2950*/  CS2R R6, SRZ ;  /* 0x0000000000067805 */ /* 0x000fca000001ff00 */
[----:B--2---:R2:W-:Y:S01]  /*2960*/  STG.E.128 [R16.64], R4 ;  /* 0x0000000410007986 */ /* 0x0045e2000c101d24 */
[----:B------:R-:W-:Y:S05]  /*2970*/  BRA `(.L_x_6217) ;  /* 0x00000a9000007947 */ /* 0x000fea0003800000 */
.L_x_6225:
        /* <DEDUP_REMOVED lines=8> */
[----:B------:R-:W-:-:S13]  /*2a00*/  BSSY B0, `(.L_x_6229) ;  /* 0x000000f000007945 */ /* 0x000fda0003800000 */
[----:B--2---:R-:W-:-:S05]  /*2a10*/  @!P0 FMUL R9, R9, 1.175494350822287508e-38 ;  /* 0x0080000009098820 */ /* 0x004fca0000400000 */
        /* <DEDUP_REMOVED lines=13> */
.L_x_6230:
[----:B------:R-:W-:Y:S05]  /*2af0*/  BSYNC B0 ;  /* 0x0000000000007941 */ /* 0x000fea0003800000 */
.L_x_6229:
[----:B------:R-:W-:-:S05]  /*2b00*/  LOP3.LUT R7, R0, R7, RZ, 0xfc, !PT ;  /* 0x0000000700077212 */ /* 0x000fca00078efcff */
[----:B------:R2:W-:Y:S01]  /*2b10*/  STG.E.U8 [R16.64], R7 ;  /* 0x0000000710007986 */ /* 0x0005e2000c101124 */
[----:B------:R-:W-:Y:S05]  /*2b20*/  BRA `(.L_x_6217) ;  /* 0x000008e000007947 */ /* 0x000fea0003800000 */
.L_x_6228:
[----:B--2---:R-:W2:Y:S01]  /*2b30*/  F2F.F32.F64 R7, R4 ;  /* 0x0000000400077310 */ /* 0x004ea20000301000 */
[----:B------:R-:W2:Y:S01]  /*2b40*/  DSETP.GEU.AND P0, PT, |R4|, c[0x2][0x50], PT ;  /* 0x008014000400762a */ /* 0x000ea20003f0e200 */
[----:B------:R-:W-:-:S13]  /*2b50*/  BSSY B0, `(.L_x_6231) ;  /* 0x0000010000007945 */ /* 0x000fda0003800000 */
[----:B--2---:R-:W-:-:S05]  /*2b60*/  @!P0 FMUL R7, R7, 1.175494350822287508e-38 ;  /* 0x0080000007078820 */ /* 0x004fca0000400000 */
        /* <DEDUP_REMOVED lines=11> */
.L_x_6232:
[----:B------:R-:W-:Y:S01]  /*2c20*/  IMAD.MOV.U32 R0, RZ, RZ, 0x7f ;  /* 0x0000007fff007424 */ /* 0x000fe200078e00ff */
[----:B------:R-:W-:-:S04]  /*2c30*/  ISETP.GT.U32.AND P0, PT, R3, 0x7f800000, PT ;  /* 0x7f8000000300780c */ /* 0x000fc80003f04070 */
[----:B------:R-:W-:-:S04]  /*2c40*/  SEL R0, R0, 0x7c, P0 ;  /* 0x0000007c00007807 */ /* 0x000fc80000000000 */
.L_x_6233:
[----:B------:R-:W-:Y:S05]  /*2c50*/  BSYNC B0 ;  /* 0x0000000000007941 */ /* 0x000fea0003800000 */
.L_x_6231:
[----:B------:R-:W-:-:S04]  /*2c60*/  LOP3.LUT R3, R7, 0x80000000, RZ, 0xc0, !PT ;  /* 0x8000000007037812 */ /* 0x000fc800078ec0ff */
[----:B------:R-:W-:-:S04]  /*2c70*/  SHF.R.U32.HI R3, RZ, 0x18, R3 ;  /* 0x00000018ff037819 */ /* 0x000fc80000011603 */
[----:B------:R-:W-:-:S05]  /*2c80*/  LOP3.LUT R3, R0, R3, RZ, 0xfc, !PT ;  /* 0x0000000300037212 */ /* 0x000fca00078efcff */
[----:B------:R2:W-:Y:S01]  /*2c90*/  STG.E.U8 [R16.64], R3 ;  /* 0x0000000310007986 */ /* 0x0005e2000c101124 */
[----:B------:R-:W-:Y:S05]  /*2ca0*/  BRA `(.L_x_6217) ;  /* 0x0000076000007947 */ /* 0x000fea0003800000 */
.L_x_6227:
[----:B--2---:R-:W2:Y:S01]  /*2cb0*/  F2F.F32.F64 R0, R4 ;  /* 0x0000000400007310 */ /* 0x004ea20000301000 */
[----:B------:R-:W2:-:S14]  /*2cc0*/  DSETP.GEU.AND P0, PT, |R4|, c[0x2][0x50], PT ;  /* 0x008014000400762a */ /* 0x000e9c0003f0e200 */
[----:B--2---:R-:W-:-:S05]  /*2cd0*/  @!P0 FMUL R0, R0, 1.175494350822287508e-38 ;  /* 0x0080000000008820 */ /* 0x004fca0000400000 */
[----:B------:R-:W-:-:S05]  /*2ce0*/  F2FP.BF16.PACK_AB R0, RZ, R0 ;  /* 0x00000000ff00723e */ /* 0x000fca00000010ff */
[----:B------:R2:W-:Y:S01]  /*2cf0*/  STG.E.U16 [R16.64], R0 ;  /* 0x0000000010007986 */ /* 0x0005e2000c101524 */
[----:B------:R-:W-:Y:S05]  /*2d00*/  BRA `(.L_x_6217) ;  /* 0x0000070000007947 */ /* 0x000fea0003800000 */
.L_x_6224:
        /* <DEDUP_REMOVED lines=8> */
[----:B--2---:R-:W2:Y:S02]  /*2d90*/  F2I.U32.F64.TRUNC R5, R4 ;  /* 0x0000000400057311 */ /* 0x004ea4000030d000 */
[----:B--2---:R2:W-:Y:S01]  /*2da0*/  STG.E.U16 [R16.64], R5 ;  /* 0x0000000510007986 */ /* 0x0045e2000c101524 */
[----:B------:R-:W-:Y:S05]  /*2db0*/  BRA `(.L_x_6217) ;  /* 0x0000065000007947 */ /* 0x000fea0003800000 */
.L_x_6236:
[----:B--2---:R-:W2:Y:S01]  /*2dc0*/  F2F.F32.F64 R7, R4 ;  /* 0x0000000400077310 */ /* 0x004ea20000301000 */
[----:B------:R-:W2:Y:S01]  /*2dd0*/  DSETP.GEU.AND P0, PT, |R4|, c[0x2][0x50], PT ;  /* 0x008014000400762a */ /* 0x000ea20003f0e200 */
[----:B------:R-:W-:Y:S01]  /*2de0*/  BSSY B0, `(.L_x_6237) ;  /* 0x0000015000007945 */ /* 0x000fe20003800000 */
[----:B------:R-:W-:-:S12]  /*2df0*/  IMAD.MOV.U32 R8, RZ, RZ, 0x80 ;  /* 0x00000080ff087424 */ /* 0x000fd800078e00ff */
[----:B--2---:R-:W-:-:S05]  /*2e00*/  @!P0 FMUL R7, R7, 1.175494350822287508e-38 ;  /* 0x0080000007078820 */ /* 0x004fca0000400000 */
        /* <DEDUP_REMOVED lines=14> */
.L_x_6239:
[----:B------:R-:W-:-:S04]  /*2ef0*/  LOP3.LUT R3, R7, 0x80000000, RZ, 0xc0, !PT ;  /* 0x8000000007037812 */ /* 0x000fc800078ec0ff */
[----:B------:R-:W-:-:S04]  /*2f00*/  SHF.R.U32.HI R3, RZ, 0x18, R3 ;  /* 0x00000018ff037819 */ /* 0x000fc80000011603 */
[----:B------:R-:W-:-:S04]  /*2f10*/  LOP3.LUT R0, R0, R3, RZ, 0xfc, !PT ;  /* 0x0000000300007212 */ /* 0x000fc800078efcff */
[----:B------:R-:W-:Y:S02]  /*2f20*/  PRMT R8, R0, 0x7610, R8 ;  /* 0x0000761000087816 */ /* 0x000fe40000000008 */
.L_x_6238:
[----:B------:R-:W-:Y:S05]  /*2f30*/  BSYNC B0 ;  /* 0x0000000000007941 */ /* 0x000fea0003800000 */
.L_x_6237:
[----:B------:R2:W-:Y:S01]  /*2f40*/  STG.E.U8 [R16.64], R8 ;  /* 0x0000000810007986 */ /* 0x0005e2000c101124 */
[----:B------:R-:W-:Y:S05]  /*2f50*/  BRA `(.L_x_6217) ;  /* 0x000004b000007947 */ /* 0x000fea0003800000 */
.L_x_6235:
        /* <DEDUP_REMOVED lines=19> */
.L_x_6242:
[----:B------:R-:W-:-:S04]  /*3090*/  LOP3.LUT R3, R7, 0x80000000, RZ, 0xc0, !PT ;  /* 0x8000000007037812 */ /* 0x000fc800078ec0ff */
[----:B------:R-:W-:-:S04]  /*30a0*/  SHF.R.U32.HI R3, RZ, 0x18, R3 ;  /* 0x00000018ff037819 */ /* 0x000fc80000011603 */
[----:B------:R-:W-:-:S04]  /*30b0*/  LOP3.LUT R0, R0, R3, RZ, 0xfc, !PT ;  /* 0x0000000300007212 */ /* 0x000fc800078efcff */
[----:B------:R-:W-:Y:S02]  /*30c0*/  PRMT R8, R0, 0x7610, R8 ;  /* 0x0000761000087816 */ /* 0x000fe40000000008 */
.L_x_6241:
[----:B------:R-:W-:Y:S05]  /*30d0*/  BSYNC B0 ;  /* 0x0000000000007941 */ /* 0x000fea0003800000 */
.L_x_6240:
[----:B------:R2:W-:Y:S01]  /*30e0*/  STG.E.U8 [R16.64], R8 ;  /* 0x0000000810007986 */ /* 0x0005e2000c101124 */
[----:B------:R-:W-:Y:S05]  /*30f0*/  BRA `(.L_x_6217) ;  /* 0x0000031000007947 */ /* 0x000fea0003800000 */
.L_x_6234:
[----:B------:R-:W-:-:S13]  /*3100*/  ISETP.NE.AND P0, PT, R0, 0x1c, PT ;  /* 0x0000001c0000780c */ /* 0x000fda0003f05270 */
[----:B------:R-:W-:Y:S05]  /*3110*/  @!P0 BRA `(.L_x_6243) ;  /* 0x000002d000008947 */ /* 0x000fea0003800000 */
[----:B------:R-:W-:-:S13]  /*3120*/  ISETP.NE.AND P0, PT, R0, 0x1d, PT ;  /* 0x0000001d0000780c */ /* 0x000fda0003f05270 */
[----:B------:R-:W-:Y:S05]  /*3130*/  @!P0 BRA `(.L_x_6244) ;  /* 0x0000028000008947 */ /* 0x000fea0003800000 */
[----:B------:R-:W-:-:S13]  /*3140*/  ISETP.NE.AND P0, PT, R0, 0x2c, PT ;  /* 0x0000002c0000780c */ /* 0x000fda0003f05270 */
[----:B------:R-:W-:Y:S05]  /*3150*/  @P0 BRA `(.L_x_6216) ;  /* 0x0000012000000947 */ /* 0x000fea0003800000 */
[----:B--2---:R-:W2:Y:S01]  /*3160*/  F2F.F32.F64 R8, R4 ;  /* 0x0000000400087310 */ /* 0x004ea20000301000 */
[----:B------:R-:W2:-:S14]  /*3170*/  DSETP.GEU.AND P0, PT, |R4|, c[0x2][0x50], PT ;  /* 0x008014000400762a */ /* 0x000e9c0003f0e200 */
[----:B--2---:R-:W-:Y:S01]  /*3180*/  @!P0 FMUL R8, R8, 1.175494350822287508e-38 ;  /* 0x0080000008088820 */ /* 0x004fe20000400000 */
        /* <DEDUP_REMOVED lines=15> */
.L_x_6216:
[----:B0-----:R-:W-:Y:S01]  /*3280*/  MOV R14, 0x0 ;  /* 0x00000000000e7802 */ /* 0x001fe20000000f00 */
[----:B--2---:R-:W-:Y:S02]  /*3290*/  IMAD.MOV.U32 R4, RZ, RZ, c[0x4][0x128] ;  /* 0x01004a00ff047624 */ /* 0x004fe400078e00ff */
        /* <DEDUP_REMOVED lines=18> */
.L_x_6244:
[----:B--2---:R-:W2:Y:S02]  /*33c0*/  F2I.U64.F64.TRUNC R4, R4 ;  /* 0x0000000400047311 */ /* 0x004ea4000030d800 */
[----:B--2---:R2:W-:Y:S01]  /*33d0*/  STG.E.64 [R16.64], R4 ;  /* 0x0000000410007986 */ /* 0x0045e2000c101b24 */
[----:B------:R-:W-:Y:S05]  /*33e0*/  BRA `(.L_x_6217) ;  /* 0x0000002000007947 */ /* 0x000fea0003800000 */
.L_x_6243:
[----:B--2---:R-:W2:Y:S02]  /*33f0*/  F2I.U32.F64.TRUNC R5, R4 ;  /* 0x0000000400057311 */ /* 0x004ea4000030d000 */
[----:B--2---:R2:W-:Y:S02]  /*3400*/  STG.E [R16.64], R5 ;  /* 0x0000000510007986 */ /* 0x0045e4000c101924 */
.L_x_6217:
[----:B------:R-:W-:-:S05]  /*3410*/  IMAD R2, R2, 0x200, R23 ;  /* 0x0000020002027824 */ /* 0x000fca00078e0217 */
[----:B------:R-:W-:Y:S02]  /*3420*/  IADD3 R19, R2, 0x80, RZ ;  /* 0x0000008002137810 */ /* 0x000fe40007ffe0ff */
.L_x_6172:
[----:B------:R-:W-:Y:S05]  /*3430*/  BSYNC B6 ;  /* 0x0000000000067941 */ /* 0x000fea0003800000 */
.L_x_6171:
[----:B------:R-:W-:Y:S01]  /*3440*/  ISETP.GE.AND P0, PT, R19, c[0x0][0x160], PT ;  /* 0x0000580013007a0c */ /* 0x000fe20003f06270 */
[----:B------:R-:W-:-:S12]  /*3450*/  BSSY B6, `(.L_x_6245) ;  /* 0x0000676000067945 */ /* 0x000fd80003800000 */
[----:B------:R-:W-:Y:S05]  /*3460*/  @P0 BRA `(.L_x_6246) ;  /* 0x0000674000000947 */ /* 0x000fea0003800000 */
[----:B------:R-:W-:Y:S01]  /*3470*/  ISETP.NE.AND P0, PT, RZ, c[0x0][0x168], PT ;  /* 0x00005a00ff007a0c */ /* 0x000fe20003f05270 */
[----:B--2---:R-:W-:Y:S02]  /*3480*/  IMAD.MOV.U32 R0, RZ, RZ, RZ ;  /* 0x000000ffff007224 */ /* 0x004fe400078e00ff */
        /* <DEDUP_REMOVED lines=226> */
.L_x_6247:
[----:B------:R-:W2:Y:S01]  /*42b0*/  LDC.U8 R3, c[0x0][0x389] ;  /* 0x0000e240ff037b82 */ /* 0x000ea20000000000 */
[----:B------:R-:W-:Y:S02]  /*42c0*/  IADD3 R16, P0, R16, c[0x0][0x360], RZ ;  /* 0x0000d80010107a10 */ /* 0x000fe40007f1e0ff */
[----:B------:R-:W-:-:S03]  /*42d0*/  IADD3 R4, P1, R0, c[0x0][0x368], RZ ;  /* 0x0000da0000047a10 */ /* 0x000fc60007f3e0ff */
[----:B------:R-:W-:Y:S02]  /*42e0*/  IMAD.X R17, RZ, RZ, c[0x0][0x364], P0 ;  /* 0x0000d900ff117624 */ /* 0x000fe400000e06ff */
[----:B------:R-:W-:Y:S01]  /*42f0*/  IMAD.X R5, RZ, RZ, c[0x0][0x36c], P1 ;  /* 0x0000db00ff057624 */ /* 0x000fe200008e06ff */
[----:B--2---:R-:W-:-:S04]  /*4300*/  PRMT R2, R3, 0x9910, RZ ;  /* 0x0000991003027816 */ /* 0x004fc800000000ff */
        /* <DEDUP_REMOVED lines=11> */
[----:B--2---:R-:W2:Y:S01]  /*43c0*/  I2F.F64.S16 R2, R2 ;  /* 0x0000000200027312 */ /* 0x004ea20000101c00 */
[----:B------:R-:W-:Y:S05]  /*43d0*/  BRA `(.L_x_6253) ;  /* 0x00000e2000007947 */ /* 0x000fea0003800000 */
.L_x_6251:
[----:B------:R-:W2:Y:S02]  /*43e0*/  LDG.E.U8 R2, [R4.64] ;  /* 0x0000002404027981 */ /* 0x000ea4000c1e1100 */
[----:B--2---:R-:W2:Y:S01]  /*43f0*/  I2F.F64.U16 R2, R2 ;  /* 0x0000000200027312 */ /* 0x004ea20000101800 */
[----:B------:R-:W-:Y:S05]  /*4400*/  BRA `(.L_x_6253) ;  /* 0x00000df000007947 */ /* 0x000fea0003800000 */
.L_x_6250:
[----:B------:R-:W-:-:S13]  /*4410*/  ISETP.NE.AND P0, PT, R2, 0x2, PT ;  /* 0x000000020200780c */ /* 0x000fda0003f05270 */
[----:B------:R-:W-:Y:S05]  /*4420*/  @!P0 BRA `(.L_x_6254) ;  /* 0x000000a000008947 */ /* 0x000fea0003800000 */
[----:B------:R-:W-:-:S13]  /*4430*/  ISETP.NE.AND P0, PT, R2, 0x3, PT ;  /* 0x000000030200780c */ /* 0x000fda0003f05270 */
[----:B------:R-:W-:Y:S05]  /*4440*/  @!P0 BRA `(.L_x_6255) ;  /* 0x0000005000008947 */ /* 0x000fea0003800000 */
[----:B------:R-:W-:-:S13]  /*4450*/  ISETP.NE.AND P0, PT, R2, 0x4, PT ;  /* 0x000000040200780c */ /* 0x000fda0003f05270 */
[----:B------:R-:W-:Y:S05]  /*4460*/  @P0 BRA `(.L_x_6252) ;  /* 0x00000bf000000947 */ /* 0x000fea0003800000 */
[----:B------:R-:W2:Y:S02]  /*4470*/  LDG.E.64 R2, [R4.64] ;  /* 0x0000002404027981 */ /* 0x000ea4000c1e1b00 */
[----:B--2---:R-:W2:Y:S01]  /*4480*/  I2F.F64.S64 R2, R2 ;  /* 0x0000000200027312 */ /* 0x004ea20000301c00 */
[----:B------:R-:W-:Y:S05]  /*4490*/  BRA `(.L_x_6253) ;  /* 0x00000d6000007947 */ /* 0x000fea0003800000 */
.L_x_6255:
[----:B------:R-:W2:Y:S02]  /*44a0*/  LDG.E R2, [R4.64] ;  /* 0x0000002404027981 */ /* 0x000ea4000c1e1900 */
[----:B--2---:R-:W2:Y:S01]  /*44b0*/  I2F.F64 R2, R2 ;  /* 0x0000000200027312 */ /* 0x004ea20000201c00 */
[----:B------:R-:W-:Y:S05]  /*44c0*/  BRA `(.L_x_6253) ;  /* 0x00000d3000007947 */ /* 0x000fea0003800000 */
.L_x_6254:
[----:B------:R-:W2:Y:S02]  /*44d0*/  LDG.E.U16 R2, [R4.64] ;  /* 0x0000002404027981 */ /* 0x000ea4000c1e1500 */
[----:B--2---:R-:W2:Y:S01]  /*44e0*/  I2F.F64.S16 R2, R2 ;  /* 0x0000000200027312 */ /* 0x004ea20000101c00 */
[----:B------:R-:W-:Y:S05]  /*44f0*/  BRA `(.L_x_6253) ;  /* 0x00000d0000007947 */ /* 0x000fea0003800000 */
.L_x_6249:
        /* <DEDUP_REMOVED lines=8> */
[----:B------:R-:W2:Y:S01]  /*4580*/  F2F.F64.F32 R2, R2 ;  /* 0x0000000200027310 */ /* 0x000ea20000201800 */
[----:B------:R-:W-:Y:S05]  /*4590*/  BRA `(.L_x_6253) ;  /* 0x00000c6000007947 */ /* 0x000fea0003800000 */
.L_x_6257:
[----:B------:R-:W2:Y:S02]  /*45a0*/  LDG.E.U16 R0, [R4.64] ;  /* 0x0000002404007981 */ /* 0x000ea4000c1e1500 */
[----:B--2---:R-:W-:-:S05]  /*45b0*/  HADD2.F32 R0, -RZ, R0.H0_H0 ;  /* 0x20000000ff007230 */ /* 0x004fca0000004100 */
[----:B------:R-:W-:-:S04]  /*45c0*/  FMUL.FTZ R0, R0, 1 ;  /* 0x3f80000000007820 */ /* 0x000fc80000410000 */
[----:B------:R2:W3:Y:S01]  /*45d0*/  F2F.F64.F32 R2, R0 ;  /* 0x0000000000027310 */ /* 0x0004e20000201800 */
[----:B------:R-:W-:Y:S05]  /*45e0*/  BRA `(.L_x_6253) ;  /* 0x00000c1000007947 */ /* 0x000fea0003800000 */
.L_x_6256:
        /* <DEDUP_REMOVED lines=10> */
.L_x_6259:
[----:B------:R-:W2:Y:S02]  /*4690*/  LDG.E.U16 R4, [R4.64] ;  /* 0x0000002404047981 */ /* 0x000ea4000c1e1500 */
[----:B--2---:R-:W-:-:S05]  /*46a0*/  HADD2.F32 R0, -RZ, R4.H0_H0 ;  /* 0x20000004ff007230 */ /* 0x004fca0000004100 */
[----:B------:R-:W-:-:S04]  /*46b0*/  FMUL.FTZ R0, R0, 1 ;  /* 0x3f80000000007820 */ /* 0x000fc80000410000 */
[----:B------:R2:W3:Y:S01]  /*46c0*/  F2F.F64.F32 R2, R0 ;  /* 0x0000000000027310 */ /* 0x0004e20000201800 */
[----:B------:R-:W-:Y:S05]  /*46d0*/  BRA `(.L_x_6253) ;  /* 0x00000b2000007947 */ /* 0x000fea0003800000 */
.L_x_6258:
[----:B------:R2:W5:Y:S01]  /*46e0*/  LDG.E.64 R2, [R4.64] ;  /* 0x0000002404027981 */ /* 0x000562000c1e1b00 */
[----:B------:R-:W-:Y:S05]  /*46f0*/  BRA `(.L_x_6253) ;  /* 0x00000b0000007947 */ /* 0x000fea0003800000 */
.L_x_6248:
        /* <DEDUP_REMOVED lines=13> */
.L_x_6262:
[----:B------:R2:W5:Y:S01]  /*47d0*/  LDG.E.64 R2, [R4.64] ;  /* 0x0000002404027981 */ /* 0x000562000c1e1b00 */
[----:B------:R-:W-:Y:S05]  /*47e0*/  BRA `(.L_x_6253) ;  /* 0x00000a1000007947 */ /* 0x000fea0003800000 */
.L_x_6261:
        /* <DEDUP_REMOVED lines=10> */
[----:B------:R-:W2:Y:S01]  /*4890*/  FLO.U32 R3, R2 ;  /* 0x0000000200037300 */ /* 0x000ea200000e0000 */
[----:B------:R-:W-:-:S04]  /*48a0*/  IADD3 R6, R2, 0x1000000, RZ ;  /* 0x0100000002067810 */ /* 0x000fc80007ffe0ff */
[----:B------:R-:W-:Y:S02]  /*48b0*/  SHF.R.S32.HI R6, RZ, 0x8, R6 ;  /* 0x00000008ff067819 */ /* 0x000fe40000011406 */
[----:B--2---:R-:W-:-:S04]  /*48c0*/  IADD3 R3, -R3, 0x1f, RZ ;  /* 0x0000001f03037810 */ /* 0x004fc80007ffe1ff */
        /* <DEDUP_REMOVED lines=12> */
[----:B------:R-:W2:Y:S01]  /*4990*/  F2F.F64.F32 R2, R3 ;  /* 0x0000000300027310 */ /* 0x000ea20000201800 */
[----:B------:R-:W-:Y:S05]  /*49a0*/  BRA `(.L_x_6253) ;  /* 0x0000085000007947 */ /* 0x000fea0003800000 */
.L_x_6264:
        /* <DEDUP_REMOVED lines=13> */
[----:B------:R-:W2:Y:S01]  /*4a80*/  F2F.F64.F32 R2, R2 ;  /* 0x0000000200027310 */ /* 0x000ea20000201800 */
[----:B------:R-:W-:Y:S05]  /*4a90*/  BRA `(.L_x_6253) ;  /* 0x0000076000007947 */ /* 0x000fea0003800000 */
.L_x_6263:
[----:B------:R-:W2:Y:S02]  /*4aa0*/  LDG.E.U16 R0, [R4.64] ;  /* 0x0000002404007981 */ /* 0x000ea4000c1e1500 */
[----:B--2---:R-:W-:-:S05]  /*4ab0*/  PRMT R0, RZ, 0x5410, R0 ;  /* 0x00005410ff007816 */ /* 0x004fca0000000000 */
[----:B------:R-:W-:-:S04]  /*4ac0*/  FMUL.FTZ R0, R0, 1 ;  /* 0x3f80000000007820 */ /* 0x000fc80000410000 */
[----:B------:R2:W3:Y:S01]  /*4ad0*/  F2F.F64.F32 R2, R0 ;  /* 0x0000000000027310 */ /* 0x0004e20000201800 */
[----:B------:R-:W-:Y:S05]  /*4ae0*/  BRA `(.L_x_6253) ;  /* 0x0000071000007947 */ /* 0x000fea0003800000 */
.L_x_6260:
        /* <DEDUP_REMOVED lines=9> */
[----:B--2---:R-:W2:Y:S01]  /*4b80*/  I2F.F64.U16 R2, R2 ;  /* 0x0000000200027312 */ /* 0x004ea20000101800 */
[----:B------:R-:W-:Y:S05]  /*4b90*/  BRA `(.L_x_6253) ;  /* 0x0000066000007947 */ /* 0x000fea0003800000 */
.L_x_6267:
        /* <DEDUP_REMOVED lines=15> */
[----:B------:R-:W2:Y:S02]  /*4c90*/  FLO.U32 R3, R2 ;  /* 0x0000000200037300 */ /* 0x000ea400000e0000 */
[----:B--2---:R-:W-:-:S04]  /*4ca0*/  IADD3 R3, -R3, 0x1f, RZ ;  /* 0x0000001f03037810 */ /* 0x004fc80007ffe1ff */
[----:B------:R-:W-:Y:S02]  /*4cb0*/  IADD3 R5, R3, -0x1c, RZ ;  /* 0xffffffe403057810 */ /* 0x000fe40007ffe0ff */
[----:B------:R-:W-:Y:S02]  /*4cc0*/  IADD3 R0, R0, 0x1d, -R3 ;  /* 0x0000001d00007810 */ /* 0x000fe40007ffe803 */
[----:B------:R-:W-:-:S04]  /*4cd0*/  SHF.L.U32 R5, R2, R5, RZ ;  /* 0x0000000502057219 */ /* 0x000fc800000006ff */
[----:B------:R-:W-:Y:S02]  /*4ce0*/  LOP3.LUT R2, R5, 0x7, RZ, 0xc0, !PT ;  /* 0x0000000705027812 */ /* 0x000fe400078ec0ff */
.L_x_6271:
[----:B------:R-:W-:Y:S05]  /*4cf0*/  BSYNC B1 ;  /* 0x0000000000017941 */ /* 0x000fea0003800000 */
.L_x_6270:
[----:B------:R-:W-:Y:S01]  /*4d00*/  LEA R3, R0, 0x3b800000, 0x17 ;  /* 0x3b80000000037811 */ /* 0x000fe200078eb8ff */
[----:B------:R-:W-:-:S05]  /*4d10*/  IMAD.SHL.U32 R0, R2, 0x100000, RZ ;  /* 0x0010000002007824 */ /* 0x000fca00078e00ff */
[----:B------:R-:W-:Y:S02]  /*4d20*/  LOP3.LUT R0, R3, R0, R4, 0xfe, !PT ;  /* 0x0000000003007212 */ /* 0x000fe400078efe04 */
.L_x_6269:
[----:B------:R-:W-:Y:S05]  /*4d30*/  BSYNC B0 ;  /* 0x0000000000007941 */ /* 0x000fea0003800000 */
.L_x_6268:
[----:B------:R-:W-:-:S04]  /*4d40*/  FMUL.FTZ R0, R0, 1 ;  /* 0x3f80000000007820 */ /* 0x000fc80000410000 */
[----:B------:R2:W3:Y:S01]  /*4d50*/  F2F.F64.F32 R2, R0 ;  /* 0x0000000000027310 */ /* 0x0004e20000201800 */
[----:B------:R-:W-:Y:S05]  /*4d60*/  BRA `(.L_x_6253) ;  /* 0x0000049000007947 */ /* 0x000fea0003800000 */
.L_x_6266:
        /* <DEDUP_REMOVED lines=21> */
.L_x_6275:
[----:B------:R-:W-:Y:S05]  /*4ec0*/  BSYNC B1 ;  /* 0x0000000000017941 */ /* 0x000fea0003800000 */
.L_x_6274:
[----:B------:R-:W-:Y:S01]  /*4ed0*/  LEA R3, R0, 0x37800000, 0x17 ;  /* 0x3780000000037811 */ /* 0x000fe200078eb8ff */
[----:B------:R-:W-:-:S05]  /*4ee0*/  IMAD.SHL.U32 R0, R2, 0x200000, RZ ;  /* 0x0020000002007824 */ /* 0x000fca00078e00ff */
[----:B------:R-:W-:Y:S02]  /*4ef0*/  LOP3.LUT R0, R3, R0, R4, 0xfe, !PT ;  /* 0x0000000003007212 */ /* 0x000fe400078efe04 */
.L_x_6273:
[----:B------:R-:W-:Y:S05]  /*4f00*/  BSYNC B0 ;  /* 0x0000000000007941 */ /* 0x000fea0003800000 */
.L_x_6272:
[----:B------:R-:W-:-:S04]  /*4f10*/  FMUL.FTZ R0, R0, 1 ;  /* 0x3f80000000007820 */ /* 0x000fc80000410000 */
[----:B------:R2:W3:Y:S01]  /*4f20*/  F2F.F64.F32 R2, R0 ;  /* 0x0000000000027310 */ /* 0x0004e20000201800 */
[----:B------:R-:W-:Y:S05]  /*4f30*/  BRA `(.L_x_6253) ;  /* 0x000002c000007947 */ /* 0x000fea0003800000 */
.L_x_6265:
        /* <DEDUP_REMOVED lines=14> */
.L_x_6279:
[----:B------:R-:W-:Y:S05]  /*5020*/  BSYNC B0 ;  /* 0x0000000000007941 */ /* 0x000fea0003800000 */
.L_x_6278:
[----:B------:R-:W-:-:S04]  /*5030*/  FMUL.FTZ R0, R0, 1 ;  /* 0x3f80000000007820 */ /* 0x000fc80000410000 */
[----:B------:R2:W3:Y:S01]  /*5040*/  F2F.F64.F32 R2, R0 ;  /* 0x0000000000027310 */ /* 0x0004e20000201800 */
[----:B------:R-:W-:Y:S05]  /*5050*/  BRA `(.L_x_6253) ;  /* 0x000001a000007947 */ /* 0x000fea0003800000 */
.L_x_6252:
[----:B------:R-:W-:Y:S01]  /*5060*/  MOV R2, 0x0 ;  /* 0x0000000000027802 */ /* 0x000fe20000000f00 */
[----:B------:R-:W-:Y:S02]  /*5070*/  IMAD.MOV.U32 R4, RZ, RZ, c[0x4][0x128] ;  /* 0x01004a00ff047624 */ /* 0x000fe400078e00ff */
[----:B------:R-:W-:Y:S02]  /*5080*/  IMAD.MOV.U32 R5, RZ, RZ, c[0x4][0x12c] ;  /* 0x01004b00ff057624 */ /* 0x000fe400078e00ff */
[----:B------:R-:W-:Y:S01]  /*5090*/  IMAD.MOV.U32 R6, RZ, RZ, c[0x4][0x130] ;  /* 0x01004c00ff067624 */ /* 0x000fe200078e00ff */
[----:B------:R-:W2:Y:S01]  /*50a0*/  LDC.64 R2, c[0x4][R2] ;  /* 0x0100000002027b82 */ /* 0x000ea20000000a00 */
[----:B------:R-:W-:Y:S02]  /*50b0*/  IMAD.MOV.U32 R7, RZ, RZ, c[0x4][0x134] ;  /* 0x01004d00ff077624 */ /* 0x000fe400078e00ff */
[----:B------:R-:W-:-:S02]  /*50c0*/  IMAD.MOV.U32 R8, RZ, RZ, 0x4e ;  /* 0x0000004eff087424 */ /* 0x000fc400078e00ff */
[----:B0-----:R-:W-:Y:S02]  /*50d0*/  IMAD.MOV.U32 R10, RZ, RZ, c[0x4][0x8] ;  /* 0x01000200ff0a7624 */ /* 0x001fe400078e00ff */
        /* <DEDUP_REMOVED lines=10> */
[----:B-12---:R-:W-:Y:S05]  /*5180*/  CALL.ABS.NOINC R2 ;  /* 0x0000000002007343 */ /* 0x006fea0003c00000 */
[----:B------:R-:W-:Y:S01]  /*5190*/  CS2R R2, SRZ ;  /* 0x0000000000027805 */ /* 0x000fe2000001ff00 */
[----:B------:R-:W-:Y:S05]  /*51a0*/  BRA `(.L_x_6253) ;  /* 0x0000005000007947 */ /* 0x000fea0003800000 */
.L_x_6277:
[----:B------:R-:W2:Y:S02]  /*51b0*/  LDG.E.64 R2, [R4.64] ;  /* 0x0000002404027981 */ /* 0x000ea4000c1e1b00 */
[----:B--2---:R-:W2:Y:S01]  /*51c0*/  I2F.F64.U64 R2, R2 ;  /* 0x0000000200027312 */ /* 0x004ea20000301800 */
[----:B------:R-:W-:Y:S05]  /*51d0*/  BRA `(.L_x_6253) ;  /* 0x0000002000007947 */ /* 0x000fea0003800000 */
.L_x_6276:
[----:B------:R-:W2:Y:S02]  /*51e0*/  LDG.E R2, [R4.64] ;  /* 0x0000002404027981 */ /* 0x000ea4000c1e1900 */
[----:B--2---:R-:W2:Y:S02]  /*51f0*/  I2F.F64.U32 R2, R2 ;  /* 0x0000000200027312 */ /* 0x004ea40000201800 */
.L_x_6253:
[----:B--23-5:R-:W2:Y:S01]  /*5200*/  DSETP.GEU.AND P0, PT, R2, c[0x0][0x370], PT ;  /* 0x0000dc000200762a */ /* 0x02cea20003f0e000 */
[----:B------:R-:W-:Y:S01]  /*5210*/  BSSY B0, `(.L_x_6280) ;  /* 0x0000009000007945 */ /* 0x000fe20003800000 */
[----:B------:R-:W-:Y:S02]  /*5220*/  IMAD.MOV.U32 R4, RZ, RZ, c[0x0][0x370] ;  /* 0x0000dc00ff047624 */ /* 0x000fe400078e00ff */
[----:B------:R-:W-:-:S10]  /*5230*/  IMAD.MOV.U32 R5, RZ, RZ, c[0x0][0x374] ;  /* 0x0000dd00ff057624 */ /* 0x000fd400078e00ff */
[----:B--2---:R-:W-:Y:S05]  /*5240*/  @!P0 BRA `(.L_x_6281) ;  /* 0x0000005000008947 */ /* 0x004fea0003800000 */
[----:B------:R-:W2:Y:S01]  /*5250*/  DSETP.GT.AND P0, PT, R2, c[0x0][0x378], PT ;  /* 0x0000de000200762a */ /* 0x000ea20003f04000 */
[----:B------:R-:W-:Y:S02]  /*5260*/  IMAD.MOV.U32 R4, RZ, RZ, R2 ;  /* 0x000000ffff047224 */ /* 0x000fe400078e0002 */
[----:B------:R-:W-:-:S11]  /*5270*/  IMAD.MOV.U32 R5, RZ, RZ, R3 ;  /* 0x000000ffff057224 */ /* 0x000fd600078e0003 */
[----:B--2---:R-:W-:Y:S02]  /*5280*/  @P0 IMAD.MOV.U32 R4, RZ, RZ, c[0x0][0x378] ;  /* 0x0000de00ff040624 */ /* 0x004fe400078e00ff */
[----:B------:R-:W-:Y:S02]  /*5290*/  @P0 IMAD.MOV.U32 R5, RZ, RZ, c[0x0][0x37c] ;  /* 0x0000df00ff050624 */ /* 0x000fe400078e00ff */
.L_x_6281:
[----:B------:R-:W-:Y:S05]  /*52a0*/  BSYNC B0 ;  /* 0x0000000000007941 */ /* 0x000fea0003800000 */
.L_x_6280:
[----:B------:R-:W2:Y:S01]  /*52b0*/  DADD R2, -R4, 1 ;  /* 0x3ff0000004027429 */ /* 0x000ea20000000100 */
[----:B------:R-:W-:Y:S01]  /*52c0*/  IMAD.MOV.U32 R6, RZ, RZ, 0x1 ;  /* 0x00000001ff067424 */ /* 0x000fe200078e00ff */
[----:B------:R-:W-:Y:S01]  /*52d0*/  FSETP.GEU.AND P1, PT, |R5|, 6.5827683646048100446e-37, PT ;  /* 0x036000000500780b */ /* 0x000fe20003f2e200 */
[----:B------:R-:W-:Y:S03]  /*52e0*/  BSSY B0, `(.L_x_6282) ;  /* 0x0000011000007945 */ /* 0x000fe60003800000 */
[----:B--2---:R-:W2:Y:S02]  /*52f0*/  MUFU.RCP64H R7, R3 ;  /* 0x0000000300077308 */ /* 0x004ea40000001800 */
[----:B--2---:R-:W2:-:S06]  /*5300*/  DFMA R8, -R2, R6, 1 ;  /* 0x3ff000000208742b */ /* 0x004e8c0000000106 */
[----:B--2---:R-:W2:-:S06]  /*5310*/  DFMA R8, R8, R8, R8 ;  /* 0x000000080808722b */ /* 0x004e8c0000000008 */
[----:B--2---:R-:W2:-:S06]  /*5320*/  DFMA R8, R6, R8, R6 ;  /* 0x000000080608722b */ /* 0x004e8c0000000006 */
[----:B--2---:R-:W2:-:S06]  /*5330*/  DFMA R6, -R2, R8, 1 ;  /* 0x3ff000000206742b */ /* 0x004e8c0000000108 */
[----:B--2---:R-:W2:-:S06]  /*5340*/  DFMA R6, R8, R6, R8 ;  /* 0x000000060806722b */ /* 0x004e8c0000000008 */
[----:B--2---:R-:W2:-:S06]  /*5350*/  DMUL R8, R6, R4 ;  /* 0x0000000406087228 */ /* 0x004e8c0000000000 */
[----:B0-2---:R-:W0:-:S06]  /*5360*/  DFMA R10, -R2, R8, R4 ;  /* 0x00000008020a722b */ /* 0x005e0c0000000104 */
[----:B0-----:R-:W0:-:S10]  /*5370*/  DFMA R6, R6, R10, R8 ;  /* 0x0000000a0606722b */ /* 0x001e140000000008 */
[----:B0-----:R-:W-:-:S05]  /*5380*/  FFMA R0, RZ, R3, R7 ;  /* 0x00000003ff007223 */ /* 0x001fca0000000007 */
[----:B------:R-:W-:-:S13]  /*5390*/  FSETP.GT.AND P0, PT, |R0|, 1.469367938527859385e-39, PT ;  /* 0x001000000000780b */ /* 0x000fda0003f04200 */
[----:B------:R-:W-:Y:S05]  /*53a0*/  @P0 BRA P1, `(.L_x_6283) ;  /* 0x0000004000000947 */ /* 0x000fea0000800000 */
[----:B------:R-:W-:Y:S01]  /*53b0*/  IMAD.MOV.U32 R6, RZ, RZ, R2 ;  /* 0x000000ffff067224 */ /* 0x000fe200078e0002 */
[----:B------:R-:W-:Y:S01]  /*53c0*/  MOV R0, 0x53f0 ;  /* 0x000053f000007802 */ /* 0x000fe20000000f00 */
[----:B------:R-:W-:Y:S02]  /*53d0*/  IMAD.MOV.U32 R7, RZ, RZ, R3 ;  /* 0x000000ffff077224 */ /* 0x000fe400078e0003 */
[----:B-1----:R-:W-:Y:S05]  /*53e0*/  CALL.REL.NOINC `($__internal_0_$__cuda_sm20_div_rn_f64_full) ;  /* 0x00007b7000007944 */ /* 0x002fea0003c00000 */
.L_x_6283:
[----:B------:R-:W-:Y:S05]  /*53f0*/  BSYNC B0 ;  /* 0x0000000000007941 */ /* 0x000fea0003800000 */
.L_x_6282:
[----:B------:R-:W-:Y:S01]  /*5400*/  ISETP.GT.AND P1, PT, R7, 0xfffff, PT ;  /* 0x000fffff0700780c */ /* 0x000fe20003f24270 */
[----:B------:R-:W-:Y:S01]  /*5410*/  IMAD.MOV.U32 R4, RZ, RZ, R6 ;  /* 0x000000ffff047224 */ /* 0x000fe200078e0006 */
[----:B------:R-:W0:Y:S01]  /*5420*/  LDC.U8 R14, c[0x0][0x388] ;  /* 0x0000e200ff0e7b82 */ /* 0x000e220000000000 */
[--C-:B------:R-:W-:Y:S01]  /*5430*/  IMAD.MOV.U32 R5, RZ, RZ, R7.reuse ;  /* 0x000000ffff057224 */ /* 0x100fe200078e0007 */
[----:B------:R-:W-:Y:S01]  /*5440*/  BSSY B0, `(.L_x_6284) ;  /* 0x000003d000007945 */ /* 0x000fe20003800000 */
[----:B------:R-:W-:Y:S02]  /*5450*/  IMAD.MOV.U32 R3, RZ, RZ, R7 ;  /* 0x000000ffff037224 */ /* 0x000fe400078e0007 */
[----:B------:R-:W-:-:S06]  /*5460*/  IMAD.MOV.U32 R2, RZ, RZ, -0x3ff ;  /* 0xfffffc01ff027424 */ /* 0x000fcc00078e00ff */
        /* <DEDUP_REMOVED lines=21> */
[----:B------:R-:W-:Y:S02]  /*55c0*/  IMAD.MOV.U32 R4, RZ, RZ, R6 ;  /* 0x000000ffff047224 */ /* 0x000fe400078e0006 */
[----:B------:R-:W-:Y:S01]  /*55d0*/  IMAD.MOV.U32 R6, RZ, RZ, RZ ;  /* 0x000000ffff067224 */ /* 0x000fe200078e00ff */
[----:B------:R-:W-:Y:S01]  /*55e0*/  ISETP.GE.AND P1, PT, R5, 0x3ff6a09f, PT ;  /* 0x3ff6a09f0500780c */ /* 0x000fe20003f26270 */
[----:B------:R-:W-:-:S12]  /*55f0*/  IMAD.MOV.U32 R3, RZ, RZ, 0x43300000 ;  /* 0x43300000ff037424 */ /* 0x000fd800078e00ff */
        /* <DEDUP_REMOVED lines=33> */
.L_x_6285:
[----:B------:R-:W-:Y:S05]  /*5810*/  BSYNC B0 ;  /* 0x0000000000007941 */ /* 0x000fea0003800000 */
.L_x_6284:
        /* <DEDUP_REMOVED lines=12> */
.L_x_6289:
[----:B--2---:R-:W2:Y:S02]  /*58e0*/  F2I.S64.F64.TRUNC R4, R4 ;  /* 0x0000000400047311 */ /* 0x004ea4000030d900 */
[----:B--2---:R-:W-:-:S05]  /*58f0*/  IMAD.MOV.U32 R3, RZ, RZ, R4 ;  /* 0x000000ffff037224 */ /* 0x004fca00078e0004 */
[----:B------:R2:W-:Y:S01]  /*5900*/  STG.E.U8 [R16.64], R3 ;  /* 0x0000000310007986 */ /* 0x0005e2000c101124 */
[----:B------:R-:W-:Y:S05]  /*5910*/  BRA `(.L_x_6291) ;  /* 0x00000ed000007947 */ /* 0x000fea0003800000 */
.L_x_6288:
        /* <DEDUP_REMOVED lines=9> */
.L_x_6293:
[----:B--2---:R-:W2:Y:S02]  /*59b0*/  F2I.F64.TRUNC R5, R4 ;  /* 0x0000000400057311 */ /* 0x004ea4000030d100 */
[----:B--2---:R2:W-:Y:S01]  /*59c0*/  STG.E [R16.64], R5 ;  /* 0x0000000510007986 */ /* 0x0045e2000c101924 */
[----:B------:R-:W-:Y:S05]  /*59d0*/  BRA `(.L_x_6291) ;  /* 0x00000e1000007947 */ /* 0x000fea0003800000 */
.L_x_6292:
[----:B--2---:R-:W2:Y:S02]  /*59e0*/  F2I.F64.TRUNC R5, R4 ;  /* 0x0000000400057311 */ /* 0x004ea4000030d100 */
[----:B--2---:R2:W-:Y:S01]  /*59f0*/  STG.E.U16 [R16.64], R5 ;  /* 0x0000000510007986 */ /* 0x0045e2000c101524 */
[----:B------:R-:W-:Y:S05]  /*5a00*/  BRA `(.L_x_6291) ;  /* 0x00000de000007947 */ /* 0x000fea0003800000 */
.L_x_6287:
        /* <DEDUP_REMOVED lines=11> */
.L_x_6295:
[----:B--2---:R-:W2:Y:S01]  /*5ac0*/  F2F.F32.F64 R0, R4 ;  /* 0x0000000400007310 */ /* 0x004ea20000301000 */
[----:B------:R-:W2:-:S14]  /*5ad0*/  DSETP.GEU.AND P0, PT, |R4|, c[0x2][0x50], PT ;  /* 0x008014000400762a */ /* 0x000e9c0003f0e200 */
[----:B--2---:R-:W-:-:S05]  /*5ae0*/  @!P0 FMUL R0, R0, 1.175494350822287508e-38 ;  /* 0x0080000000008820 */ /* 0x004fca0000400000 */
[----:B------:R-:W-:-:S05]  /*5af0*/  F2FP.PACK_AB R0, RZ, R0 ;  /* 0x00000000ff00723e */ /* 0x000fca00000000ff */
[----:B------:R2:W-:Y:S01]  /*5b00*/  STG.E.U16 [R16.64], R0 ;  /* 0x0000000010007986 */ /* 0x0005e2000c101524 */
[----:B------:R-:W-:Y:S05]  /*5b10*/  BRA `(.L_x_6291) ;  /* 0x00000cd000007947 */ /* 0x000fea0003800000 */
.L_x_6294:
        /* <DEDUP_REMOVED lines=12> */
.L_x_6297:
[----:B--2---:R-:W2:Y:S01]  /*5be0*/  F2F.F32.F64 R0, R4 ;  /* 0x0000000400007310 */ /* 0x004ea20000301000 */
[----:B------:R-:W2:-:S14]  /*5bf0*/  DSETP.GEU.AND P0, PT, |R4|, c[0x2][0x50], PT ;  /* 0x008014000400762a */ /* 0x000e9c0003f0e200 */
[----:B--2---:R-:W-:-:S05]  /*5c00*/  @!P0 FMUL R0, R0, 1.175494350822287508e-38 ;  /* 0x0080000000008820 */ /* 0x004fca0000400000 */
[----:B------:R-:W-:-:S04]  /*5c10*/  F2FP.PACK_AB R3, RZ, R0 ;  /* 0x00000000ff03723e */ /* 0x000fc800000000ff */
[----:B------:R-:W-:-:S05]  /*5c20*/  PRMT R3, R3, 0x5410, RZ ;  /* 0x0000541003037816 */ /* 0x000fca00000000ff */
[----:B------:R2:W-:Y:S01]  /*5c30*/  STG.E [R16.64], R3 ;  /* 0x0000000310007986 */ /* 0x0005e2000c101924 */
[----:B------:R-:W-:Y:S05]  /*5c40*/  BRA `(.L_x_6291) ;  /* 0x00000ba000007947 */ /* 0x000fea0003800000 */
.L_x_6296:
[----:B--2---:R2:W-:Y:S01]  /*5c50*/  STG.E.64 [R16.64], R4 ;  /* 0x0000000410007986 */ /* 0x0045e2000c101b24 */
[----:B------:R-:W-:Y:S05]  /*5c60*/  BRA `(.L_x_6291) ;  /* 0x00000b8000007947 */ /* 0x000fea0003800000 */
.L_x_6286:
        /* <DEDUP_REMOVED lines=12> */
.L_x_6300:
[----:B------:R-:W-:-:S05]  /*5d30*/  CS2R R6, SRZ ;  /* 0x0000000000067805 */ /* 0x000fca000001ff00 */
[----:B--2---:R2:W-:Y:S01]  /*5d40*/  STG.E.128 [R16.64], R4 ;  /* 0x0000000410007986 */ /* 0x0045e2000c101d24 */
[----:B------:R-:W-:Y:S05]  /*5d50*/  BRA `(.L_x_6291) ;  /* 0x00000a9000007947 */ /* 0x000fea0003800000 */
.L_x_6299:
        /* <DEDUP_REMOVED lines=23> */
.L_x_6304:
[----:B------:R-:W-:Y:S05]  /*5ed0*/  BSYNC B0 ;  /* 0x0000000000007941 */ /* 0x000fea0003800000 */
.L_x_6303:
[----:B------:R-:W-:-:S05]  /*5ee0*/  LOP3.LUT R3, R0, R3, RZ, 0xfc, !PT ;  /* 0x0000000300037212 */ /* 0x000fca00078efcff */
[----:B------:R2:W-:Y:S01]  /*5ef0*/  STG.E.U8 [R16.64], R3 ;  /* 0x0000000310007986 */ /* 0x0005e2000c101124 */
[----:B------:R-:W-:Y:S05]  /*5f00*/  BRA `(.L_x_6291) ;  /* 0x000008e000007947 */ /* 0x000fea0003800000 */
.L_x_6302:
        /* <DEDUP_REMOVED lines=15> */
.L_x_6306:
[----:B------:R-:W-:Y:S01]  /*6000*/  IMAD.MOV.U32 R0, RZ, RZ, 0x7f ;  /* 0x0000007fff007424 */ /* 0x000fe200078e00ff */
[----:B------:R-:W-:-:S04]  /*6010*/  ISETP.GT.U32.AND P0, PT, R2, 0x7f800000, PT ;  /* 0x7f8000000200780c */ /* 0x000fc80003f04070 */
[----:B------:R-:W-:-:S04]  /*6020*/  SEL R0, R0, 0x7c, P0 ;  /* 0x0000007c00007807 */ /* 0x000fc80000000000 */
.L_x_6307:
[----:B------:R-:W-:Y:S05]  /*6030*/  BSYNC B0 ;  /* 0x0000000000007941 */ /* 0x000fea0003800000 */
.L_x_6305:
[----:B------:R-:W-:-:S04]  /*6040*/  LOP3.LUT R2, R3, 0x80000000, RZ, 0xc0, !PT ;  /* 0x8000000003027812 */ /* 0x000fc800078ec0ff */
[----:B------:R-:W-:-:S04]  /*6050*/  SHF.R.U32.HI R3, RZ, 0x18, R2 ;  /* 0x00000018ff037819 */ /* 0x000fc80000011602 */
[----:B------:R-:W-:-:S05]  /*6060*/  LOP3.LUT R3, R0, R3, RZ, 0xfc, !PT ;  /* 0x0000000300037212 */ /* 0x000fca00078efcff */
[----:B------:R2:W-:Y:S01]  /*6070*/  STG.E.U8 [R16.64], R3 ;  /* 0x0000000310007986 */ /* 0x0005e2000c101124 */
[----:B------:R-:W-:Y:S05]  /*6080*/  BRA `(.L_x_6291) ;  /* 0x0000076000007947 */ /* 0x000fea0003800000 */
.L_x_6301:
[----:B--2---:R-:W2:Y:S01]  /*6090*/  F2F.F32.F64 R0, R4 ;  /* 0x0000000400007310 */ /* 0x004ea20000301000 */
[----:B------:R-:W2:-:S14]  /*60a0*/  DSETP.GEU.AND P0, PT, |R4|, c[0x2][0x50], PT ;  /* 0x008014000400762a */ /* 0x000e9c0003f0e200 */
[----:B--2---:R-:W-:-:S05]  /*60b0*/  @!P0 FMUL R0, R0, 1.175494350822287508e-38 ;  /* 0x0080000000008820 */ /* 0x004fca0000400000 */
[----:B------:R-:W-:-:S05]  /*60c0*/  F2FP.BF16.PACK_AB R0, RZ, R0 ;  /* 0x00000000ff00723e */ /* 0x000fca00000010ff */
[----:B------:R2:W-:Y:S01]  /*60d0*/  STG.E.U16 [R16.64], R0 ;  /* 0x0000000010007986 */ /* 0x0005e2000c101524 */
[----:B------:R-:W-:Y:S05]  /*60e0*/  BRA `(.L_x_6291) ;  /* 0x0000070000007947 */ /* 0x000fea0003800000 */
.L_x_6298:
        /* <DEDUP_REMOVED lines=11> */
.L_x_6310:
        /* <DEDUP_REMOVED lines=19> */
.L_x_6313:
[----:B------:R-:W-:-:S04]  /*62d0*/  LOP3.LUT R2, R3, 0x80000000, RZ, 0xc0, !PT ;  /* 0x8000000003027812 */ /* 0x000fc800078ec0ff */
[----:B------:R-:W-:-:S04]  /*62e0*/  SHF.R.U32.HI R3, RZ, 0x18, R2 ;  /* 0x00000018ff037819 */ /* 0x000fc80000011602 */
[----:B------:R-:W-:-:S04]  /*62f0*/  LOP3.LUT R0, R0, R3, RZ, 0xfc, !PT ;  /* 0x0000000300007212 */ /* 0x000fc800078efcff */
[----:B------:R-:W-:Y:S02]  /*6300*/  PRMT R8, R0, 0x7610, R8 ;  /* 0x0000761000087816 */ /* 0x000fe40000000008 */
.L_x_6312:
[----:B------:R-:W-:Y:S05]  /*6310*/  BSYNC B0 ;  /* 0x0000000000007941 */ /* 0x000fea0003800000 */
.L_x_6311:
[----:B------:R2:W-:Y:S01]  /*6320*/  STG.E.U8 [R16.64], R8 ;  /* 0x0000000810007986 */ /* 0x0005e2000c101124 */
[----:B------:R-:W-:Y:S05]  /*6330*/  BRA `(.L_x_6291) ;  /* 0x000004b000007947 */ /* 0x000fea0003800000 */
.L_x_6309:
        /* <DEDUP_REMOVED lines=19> */
.L_x_6316:
[----:B------:R-:W-:-:S04]  /*6470*/  LOP3.LUT R2, R3, 0x80000000, RZ, 0xc0, !PT ;  /* 0x8000000003027812 */ /* 0x000fc800078ec0ff */
[----:B------:R-:W-:-:S04]  /*6480*/  SHF.R.U32.HI R3, RZ, 0x18, R2 ;  /* 0x00000018ff037819 */ /* 0x000fc80000011602 */
[----:B------:R-:W-:-:S04]  /*6490*/  LOP3.LUT R0, R0, R3, RZ, 0xfc, !PT ;  /* 0x0000000300007212 */ /* 0x000fc800078efcff */
[----:B------:R-:W-:Y:S02]  /*64a0*/  PRMT R8, R0, 0x7610, R8 ;  /* 0x0000761000087816 */ /* 0x000fe40000000008 */
.L_x_6315:
[----:B------:R-:W-:Y:S05]  /*64b0*/  BSYNC B0 ;  /* 0x0000000000007941 */ /* 0x000fea0003800000 */
.L_x_6314:
[----:B------:R2:W-:Y:S01]  /*64c0*/  STG.E.U8 [R16.64], R8 ;  /* 0x0000000810007986 */ /* 0x0005e2000c101124 */
[----:B------:R-:W-:Y:S05]  /*64d0*/  BRA `(.L_x_6291) ;  /* 0x0000031000007947 */ /* 0x000fea0003800000 */
.L_x_6308:
        /* <DEDUP_REMOVED lines=24> */
.L_x_6290:
[----:B------:R-:W-:Y:S01]  /*6660*/  MOV R2, 0x0 ;  /* 0x0000000000027802 */ /* 0x000fe20000000f00 */
[----:B--2---:R-:W-:Y:S02]  /*6670*/  IMAD.MOV.U32 R4, RZ, RZ, c[0x4][0x128] ;  /* 0x01004a00ff047624 */ /* 0x004fe400078e00ff */
[----:B------:R-:W-:Y:S02]  /*6680*/  IMAD.MOV.U32 R5, RZ, RZ, c[0x4][0x12c] ;  /* 0x01004b00ff057624 */ /* 0x000fe400078e00ff */
[----:B------:R-:W-:Y:S01]  /*6690*/  IMAD.MOV.U32 R6, RZ, RZ, c[0x4][0x130] ;  /* 0x01004c00ff067624 */ /* 0x000fe200078e00ff */
[----:B------:R-:W2:Y:S01]  /*66a0*/  LDC.64 R2, c[0x4][R2] ;  /* 0x0100000002027b82 */ /* 0x000ea20000000a00 */
[----:B------:R-:W-:Y:S02]  /*66b0*/  IMAD.MOV.U32 R7, RZ, RZ, c[0x4][0x134] ;  /* 0x01004d00ff077624 */ /* 0x000fe400078e00ff */
[----:B------:R-:W-:-:S02]  /*66c0*/  IMAD.MOV.U32 R8, RZ, RZ, 0x65 ;  /* 0x00000065ff087424 */ /* 0x000fc400078e00ff */
[----:B------:R-:W-:Y:S02]  /*66d0*/  IMAD.MOV.U32 R10, RZ, RZ, c[0x4][0x10] ;  /* 0x01000400ff0a7624 */ /* 0x000fe400078e00ff */
[----:B------:R-:W-:Y:S02]  /*66e0*/  IMAD.MOV.U32 R11, RZ, RZ, c[0x4][0x14] ;  /* 0x01000500ff0b7624 */ /* 0x000fe400078e00ff */
[----:B0-----:R-:W-:Y:S02]  /*66f0*/  IMAD.MOV.U32 R12, RZ, RZ, 0x1 ;  /* 0x00000001ff0c7424 */ /* 0x001fe400078e00ff */
        /* <DEDUP_REMOVED lines=9> */
[----:B------:R-:W-:Y:S05]  /*6790*/  BRA `(.L_x_6291) ;  /* 0x0000005000007947 */ /* 0x000fea0003800000 */
.L_x_6318:
[----:B--2---:R-:W2:Y:S02]  /*67a0*/  F2I.U64.F64.TRUNC R4, R4 ;  /* 0x0000000400047311 */ /* 0x004ea4000030d800 */
[----:B--2---:R2:W-:Y:S01]  /*67b0*/  STG.E.64 [R16.64], R4 ;  /* 0x0000000410007986 */ /* 0x0045e2000c101b24 */
[----:B------:R-:W-:Y:S05]  /*67c0*/  BRA `(.L_x_6291) ;  /* 0x0000002000007947 */ /* 0x000fea0003800000 */
.L_x_6317:
[----:B--2---:R-:W2:Y:S02]  /*67d0*/  F2I.U32.F64.TRUNC R5, R4 ;  /* 0x0000000400057311 */ /* 0x004ea4000030d000 */
[----:B--2---:R2:W-:Y:S02]  /*67e0*/  STG.E [R16.64], R5 ;  /* 0x0000000510007986 */ /* 0x0045e4000c101924 */
.L_x_6291:
[----:B------:R-:W-:-:S04]  /*67f0*/  IADD3 R19, R19, 0x80, RZ ;  /* 0x0000008013137810 */ /* 0x000fc80007ffe0ff */
[----:B------:R-:W-:-:S13]  /*6800*/  ISETP.GE.AND P0, PT, R19, c[0x0][0x160], PT ;  /* 0x0000580013007a0c */ /* 0x000fda0003f06270 */
        /* <DEDUP_REMOVED lines=229> */
.L_x_6319:
        /* <DEDUP_REMOVED lines=19> */
.L_x_6323:
[----:B------:R-:W2:Y:S02]  /*7790*/  LDG.E.U8 R2, [R4.64] ;  /* 0x0000002404027981 */ /* 0x000ea4000c1e1100 */
[----:B--2---:R-:W2:Y:S01]  /*77a0*/  I2F.F64.U16 R2, R2 ;  /* 0x0000000200027312 */ /* 0x004ea20000101800 */
[----:B------:R-:W-:Y:S05]  /*77b0*/  BRA `(.L_x_6325) ;  /* 0x00000df000007947 */ /* 0x000fea0003800000 */
.L_x_6322:
        /* <DEDUP_REMOVED lines=9> */
.L_x_6327:
[----:B------:R-:W2:Y:S02]  /*7850*/  LDG.E R2, [R4.64] ;  /* 0x0000002404027981 */ /* 0x000ea4000c1e1900 */
[----:B--2---:R-:W2:Y:S01]  /*7860*/  I2F.F64 R2, R2 ;  /* 0x0000000200027312 */ /* 0x004ea20000201c00 */
[----:B------:R-:W-:Y:S05]  /*7870*/  BRA `(.L_x_6325) ;  /* 0x00000d3000007947 */ /* 0x000fea0003800000 */
.L_x_6326:
[----:B------:R-:W2:Y:S02]  /*7880*/  LDG.E.U16 R2, [R4.64] ;  /* 0x0000002404027981 */ /* 0x000ea4000c1e1500 */
[----:B--2---:R-:W2:Y:S01]  /*7890*/  I2F.F64.S16 R2, R2 ;  /* 0x0000000200027312 */ /* 0x004ea20000101c00 */
[----:B------:R-:W-:Y:S05]  /*78a0*/  BRA `(.L_x_6325) ;  /* 0x00000d0000007947 */ /* 0x000fea0003800000 */
.L_x_6321:
        /* <DEDUP_REMOVED lines=10> */
.L_x_6329:
[----:B------:R-:W2:Y:S02]  /*7950*/  LDG.E.U16 R0, [R4.64] ;  /* 0x0000002404007981 */ /* 0x000ea4000c1e1500 */
[----:B--2---:R-:W-:-:S05]  /*7960*/  HADD2.F32 R0, -RZ, R0.H0_H0 ;  /* 0x20000000ff007230 */ /* 0x004fca0000004100 */
[----:B------:R-:W-:-:S04]  /*7970*/  FMUL.FTZ R0, R0, 1 ;  /* 0x3f80000000007820 */ /* 0x000fc80000410000 */
[----:B------:R2:W3:Y:S01]  /*7980*/  F2F.F64.F32 R2, R0 ;  /* 0x0000000000027310 */ /* 0x0004e20000201800 */
[----:B------:R-:W-:Y:S05]  /*7990*/  BRA `(.L_x_6325) ;  /* 0x00000c1000007947 */ /* 0x000fea0003800000 */
.L_x_6328:
        /* <DEDUP_REMOVED lines=10> */
.L_x_6331:
[----:B------:R-:W2:Y:S02]  /*7a40*/  LDG.E.U16 R4, [R4.64] ;  /* 0x0000002404047981 */ /* 0x000ea4000c1e1500 */
[----:B--2---:R-:W-:-:S05]  /*7a50*/  HADD2.F32 R0, -RZ, R4.H0_H0 ;  /* 0x20000004ff007230 */ /* 0x004fca0000004100 */
[----:B------:R-:W-:-:S04]  /*7a60*/  FMUL.FTZ R0, R0, 1 ;  /* 0x3f80000000007820 */ /* 0x000fc80000410000 */
[----:B------:R2:W3:Y:S01]  /*7a70*/  F2F.F64.F32 R2, R0 ;  /* 0x0000000000027310 */ /* 0x0004e20000201800 */
[----:B------:R-:W-:Y:S05]  /*7a80*/  BRA `(.L_x_6325) ;  /* 0x00000b2000007947 */ /* 0x000fea0003800000 */
.L_x_6330:
[----:B------:R2:W5:Y:S01]  /*7a90*/  LDG.E.64 R2, [R4.64] ;  /* 0x0000002404027981 */ /* 0x000562000c1e1b00 */
[----:B------:R-:W-:Y:S05]  /*7aa0*/  BRA `(.L_x_6325) ;  /* 0x00000b0000007947 */ /* 0x000fea0003800000 */
.L_x_6320:
        /* <DEDUP_REMOVED lines=13> */
.L_x_6334:
[----:B------:R2:W5:Y:S01]  /*7b80*/  LDG.E.64 R2, [R4.64] ;  /* 0x0000002404027981 */ /* 0x000562000c1e1b00 */
[----:B------:R-:W-:Y:S05]  /*7b90*/  BRA `(.L_x_6325) ;  /* 0x00000a1000007947 */ /* 0x000fea0003800000 */
.L_x_6333:
        /* <DEDUP_REMOVED lines=28> */
.L_x_6336:
        /* <DEDUP_REMOVED lines=15> */
.L_x_6335:
[----:B------:R-:W2:Y:S02]  /*7e50*/  LDG.E.U16 R0, [R4.64] ;  /* 0x0000002404007981 */ /* 0x000ea4000c1e1500 */
[----:B--2---:R-:W-:-:S05]  /*7e60*/  PRMT R0, RZ, 0x5410, R0 ;  /* 0x00005410ff007816 */ /* 0x004fca0000000000 */
[----:B------:R-:W-:-:S04]  /*7e70*/  FMUL.FTZ R0, R0, 1 ;  /* 0x3f80000000007820 */ /* 0x000fc80000410000 */
[----:B------:R2:W3:Y:S01]  /*7e80*/  F2F.F64.F32 R2, R0 ;  /* 0x0000000000027310 */ /* 0x0004e20000201800 */
[----:B------:R-:W-:Y:S05]  /*7e90*/  BRA `(.L_x_6325) ;  /* 0x0000071000007947 */ /* 0x000fea0003800000 */
.L_x_6332:
        /* <DEDUP_REMOVED lines=11> */
.L_x_6339:
        /* <DEDUP_REMOVED lines=21> */
.L_x_6343:
[----:B------:R-:W-:Y:S05]  /*80a0*/  BSYNC B1 ;  /* 0x0000000000017941 */ /* 0x000fea0003800000 */
.L_x_6342:
[----:B------:R-:W-:Y:S01]  /*80b0*/  LEA R3, R0, 0x3b800000, 0x17 ;  /* 0x3b80000000037811 */ /* 0x000fe200078eb8ff */
[----:B------:R-:W-:-:S05]  /*80c0*/  IMAD.SHL.U32 R0, R2, 0x100000, RZ ;  /* 0x0010000002007824 */ /* 0x000fca00078e00ff */
[----:B------:R-:W-:Y:S02]  /*80d0*/  LOP3.LUT R0, R3, R0, R4, 0xfe, !PT ;  /* 0x0000000003007212 */ /* 0x000fe400078efe04 */
.L_x_6341:
[----:B------:R-:W-:Y:S05]  /*80e0*/  BSYNC B0 ;  /* 0x0000000000007941 */ /* 0x000fea0003800000 */
.L_x_6340:
[----:B------:R-:W-:-:S04]  /*80f0*/  FMUL.FTZ R0, R0, 1 ;  /* 0x3f80000000007820 */ /* 0x000fc80000410000 */
[----:B------:R2:W3:Y:S01]  /*8100*/  F2F.F64.F32 R2, R0 ;  /* 0x0000000000027310 */ /* 0x0004e20000201800 */
[----:B------:R-:W-:Y:S05]  /*8110*/  BRA `(.L_x_6325) ;  /* 0x0000049000007947 */ /* 0x000fea0003800000 */
.L_x_6338:
        /* <DEDUP_REMOVED lines=21> */
.L_x_6347:
[----:B------:R-:W-:Y:S05]  /*8270*/  BSYNC B1 ;  /* 0x0000000000017941 */ /* 0x000fea0003800000 */
.L_x_6346:
[----:B------:R-:W-:Y:S01]  /*8280*/  LEA R3, R0, 0x37800000, 0x17 ;  /* 0x3780000000037811 */ /* 0x000fe200078eb8ff */
[----:B------:R-:W-:-:S05]  /*8290*/  IMAD.SHL.U32 R0, R2, 0x200000, RZ ;  /* 0x0020000002007824 */ /* 0x000fca00078e00ff */
[----:B------:R-:W-:Y:S02]  /*82a0*/  LOP3.LUT R0, R3, R0, R4, 0xfe, !PT ;  /* 0x0000000003007212 */ /* 0x000fe400078efe04 */
.L_x_6345:
[----:B------:R-:W-:Y:S05]  /*82b0*/  BSYNC B0 ;  /* 0x0000000000007941 */ /* 0x000fea0003800000 */
.L_x_6344:
[----:B------:R-:W-:-:S04]  /*82c0*/  FMUL.FTZ R0, R0, 1 ;  /* 0x3f80000000007820 */ /* 0x000fc80000410000 */
[----:B------:R2:W3:Y:S01]  /*82d0*/  F2F.F64.F32 R2, R0 ;  /* 0x0000000000027310 */ /* 0x0004e20000201800 */
[----:B------:R-:W-:Y:S05]  /*82e0*/  BRA `(.L_x_6325) ;  /* 0x000002c000007947 */ /* 0x000fea0003800000 */
.L_x_6337:
        /* <DEDUP_REMOVED lines=14> */
.L_x_6351:
[----:B------:R-:W-:Y:S05]  /*83d0*/  BSYNC B0 ;  /* 0x0000000000007941 */ /* 0x000fea0003800000 */
.L_x_6350:
[----:B------:R-:W-:-:S04]  /*83e0*/  FMUL.FTZ R0, R0, 1 ;  /* 0x3f80000000007820 */ /* 0x000fc80000410000 */
[----:B------:R2:W3:Y:S01]  /*83f0*/  F2F.F64.F32 R2, R0 ;  /* 0x0000000000027310 */ /* 0x0004e20000201800 */
[----:B------:R-:W-:Y:S05]  /*8400*/  BRA `(.L_x_6325) ;  /* 0x000001a000007947 */ /* 0x000fea0003800000 */
.L_x_6324:
[----:B------:R-:W-:Y:S01]  /*8410*/  MOV R2, 0x0 ;  /* 0x0000000000027802 */ /* 0x000fe20000000f00 */
[----:B------:R-:W-:Y:S02]  /*8420*/  IMAD.MOV.U32 R4, RZ, RZ, c[0x4][0x128] ;  /* 0x01004a00ff047624 */ /* 0x000fe400078e00ff */
        /* <DEDUP_REMOVED lines=19> */
.L_x_6349:
[----:B------:R-:W2:Y:S02]  /*8560*/  LDG.E.64 R2, [R4.64] ;  /* 0x0000002404027981 */ /* 0x000ea4000c1e1b00 */
[----:B--2---:R-:W2:Y:S01]  /*8570*/  I2F.F64.U64 R2, R2 ;  /* 0x0000000200027312 */ /* 0x004ea20000301800 */
[----:B------:R-:W-:Y:S05]  /*8580*/  BRA `(.L_x_6325) ;  /* 0x0000002000007947 */ /* 0x000fea0003800000 */
.L_x_6348:
[----:B------:R-:W2:Y:S02]  /*8590*/  LDG.E R2, [R4.64] ;  /* 0x0000002404027981 */ /* 0x000ea4000c1e1900 */
[----:B--2---:R-:W2:Y:S02]  /*85a0*/  I2F.F64.U32 R2, R2 ;  /* 0x0000000200027312 */ /* 0x004ea40000201800 */
.L_x_6325:
        /* <DEDUP_REMOVED lines=10> */
.L_x_6353:
[----:B------:R-:W-:Y:S05]  /*8650*/  BSYNC B0 ;  /* 0x0000000000007941 */ /* 0x000fea0003800000 */
.L_x_6352:
        /* <DEDUP_REMOVED lines=11> */
[----:B--2---:R-:W2:-:S06]  /*8710*/  DFMA R10, -R2, R8, R4 ;  /* 0x00000008020a722b */ /* 0x004e8c0000000104 */
[----:B--2---:R-:W2:-:S10]  /*8720*/  DFMA R6, R6, R10, R8 ;  /* 0x0000000a0606722b */ /* 0x004e940000000008 */
[----:B--2---:R-:W-:-:S05]  /*8730*/  FFMA R0, RZ, R3, R7 ;  /* 0x00000003ff007223 */ /* 0x004fca0000000007 */
[----:B------:R-:W-:-:S13]  /*8740*/  FSETP.GT.AND P0, PT, |R0|, 1.469367938527859385e-39, PT ;  /* 0x001000000000780b */ /* 0x000fda0003f04200 */
[----:B------:R-:W-:Y:S05]  /*8750*/  @P0 BRA P1, `(.L_x_6355) ;  /* 0x0000004000000947 */ /* 0x000fea0000800000 */
[----:B------:R-:W-:Y:S01]  /*8760*/  IMAD.MOV.U32 R6, RZ, RZ, R2 ;  /* 0x000000ffff067224 */ /* 0x000fe200078e0002 */
[----:B------:R-:W-:Y:S01]  /*8770*/  MOV R0, 0x87a0 ;  /* 0x000087a000007802 */ /* 0x000fe20000000f00 */
[----:B------:R-:W-:Y:S02]  /*8780*/  IMAD.MOV.U32 R7, RZ, RZ, R3 ;  /* 0x000000ffff077224 */ /* 0x000fe400078e0003 */
[----:B01----:R-:W-:Y:S05]  /*8790*/  CALL.REL.NOINC `($__internal_0_$__cuda_sm20_div_rn_f64_full) ;  /* 0x000047c000007944 */ /* 0x003fea0003c00000 */
.L_x_6355:
[----:B------:R-:W-:Y:S05]  /*87a0*/  BSYNC B0 ;  /* 0x0000000000007941 */ /* 0x000fea0003800000 */
.L_x_6354:
[----:B------:R-:W-:Y:S01]  /*87b0*/  ISETP.GT.AND P1, PT, R7, 0xfffff, PT ;  /* 0x000fffff0700780c */ /* 0x000fe20003f24270 */
[----:B------:R-:W-:Y:S01]  /*87c0*/  IMAD.MOV.U32 R4, RZ, RZ, R6 ;  /* 0x000000ffff047224 */ /* 0x000fe200078e0006 */
[----:B------:R-:W2:Y:S01]  /*87d0*/  LDC.U8 R14, c[0x0][0x388] ;  /* 0x0000e200ff0e7b82 */ /* 0x000ea20000000000 */
[--C-:B------:R-:W-:Y:S01]  /*87e0*/  IMAD.MOV.U32 R5, RZ, RZ, R7.reuse ;  /* 0x000000ffff057224 */ /* 0x100fe200078e0007 */
[----:B------:R-:W-:Y:S01]  /*87f0*/  BSSY B0, `(.L_x_6356) ;  /* 0x000003d000007945 */ /* 0x000fe20003800000 */
[----:B------:R-:W-:Y:S02]  /*8800*/  IMAD.MOV.U32 R3, RZ, RZ, R7 ;  /* 0x000000ffff037224 */ /* 0x000fe400078e0007 */
[----:B------:R-:W-:-:S06]  /*8810*/  IMAD.MOV.U32 R2, RZ, RZ, -0x3ff ;  /* 0xfffffc01ff027424 */ /* 0x000fcc00078e00ff */
[----:B------:R-:W3:Y:S01]  /*8820*/  @!P1 DMUL R4, R4, 1.80143985094819840000e+16 ;  /* 0x4350000004049828 */ /* 0x000ee20000000000 */
[----:B------:R-:W-:-:S09]  /*8830*/  @!P1 IMAD.MOV.U32 R2, RZ, RZ, -0x435 ;  /* 0xfffffbcbff029424 */ /* 0x000fd200078e00ff */
[----:B---3--:R-:W-:Y:S02]  /*8840*/  @!P1 IMAD.MOV.U32 R3, RZ, RZ, R5 ;  /* 0x000000ffff039224 */ /* 0x008fe400078e0005 */
[----:B------:R-:W-:-:S03]  /*8850*/  @!P1 IMAD.MOV.U32 R6, RZ, RZ, R4 ;  /* 0x000000ffff069224 */ /* 0x000fc600078e0004 */
[----:B------:R-:W-:-:S04]  /*8860*/  IADD3 R0, R3, -0x1, RZ ;  /* 0xffffffff03007810 */ /* 0x000fc80007ffe0ff */
[----:B------:R-:W-:Y:S02]  /*8870*/  ISETP.GE.U32.AND P2, PT, R0, 0x7fefffff, PT ;  /* 0x7fefffff0000780c */ /* 0x000fe40003f46070 */
[----:B--2---:R-:W-:-:S04]  /*8880*/  PRMT R0, R14, 0x9910, RZ ;  /* 0x000099100e007816 */ /* 0x004fc800000000ff */
[----:B------:R-:W-:-:S07]  /*8890*/  ISETP.GT.AND P0, PT, R0, 0x9, PT ;  /* 0x000000090000780c */ /* 0x000fce0003f04270 */
[----:B------:R-:W-:Y:S01]  /*88a0*/  @P2 IMAD.MOV.U32 R8, RZ, RZ, 0x0 ;  /* 0x00000000ff082424 */ /* 0x000fe200078e00ff */
[----:B------:R-:W-:Y:S01]  /*88b0*/  @P2 FSETP.NEU.FTZ.AND P3, PT, R5, RZ, PT ;  /* 0x000000ff0500220b */ /* 0x000fe20003f7d000 */
[----:B------:R-:W-:-:S06]  /*88c0*/  @P2 IMAD.MOV.U32 R9, RZ, RZ, 0x7ff00000 ;  /* 0x7ff00000ff092424 */ /* 0x000fcc00078e00ff */
[----:B------:R-:W2:-:S10]  /*88d0*/  @P2 DFMA R8, R4, R8, +INF ;  /* 0x7ff000000408242b */ /* 0x000e940000000008 */
[----:B--2---:R-:W-:Y:S02]  /*88e0*/  @P2 FSEL R7, R8, RZ, P3 ;  /* 0x000000ff08072208 */ /* 0x004fe40001800000 */
        /* <DEDUP_REMOVED lines=16> */
[----:B0-----:R-:W0:-:S04]  /*89f0*/  DADD R12, R4, 1 ;  /* 0x3ff00000040c7429 */ /* 0x001e080000000000 */
        /* <DEDUP_REMOVED lines=28> */
.L_x_6357:
[----:B------:R-:W-:Y:S05]  /*8bc0*/  BSYNC B0 ;  /* 0x0000000000007941 */ /* 0x000fea0003800000 */
.L_x_6356:
        /* <DEDUP_REMOVED lines=12> */
.L_x_6361:
[----:B--2---:R-:W2:Y:S02]  /*8c90*/  F2I.S64.F64.TRUNC R4, R4 ;  /* 0x0000000400047311 */ /* 0x004ea4000030d900 */
[----:B--2---:R-:W-:-:S05]  /*8ca0*/  IMAD.MOV.U32 R3, RZ, RZ, R4 ;  /* 0x000000ffff037224 */ /* 0x004fca00078e0004 */
[----:B------:R2:W-:Y:S01]  /*8cb0*/  STG.E.U8 [R16.64], R3 ;  /* 0x0000000310007986 */ /* 0x0005e2000c101124 */
[----:B------:R-:W-:Y:S05]  /*8cc0*/  BRA `(.L_x_6363) ;  /* 0x00000ed000007947 */ /* 0x000fea0003800000 */
.L_x_6360:
        /* <DEDUP_REMOVED lines=9> */
.L_x_6365:
[----:B--2---:R-:W2:Y:S02]  /*8d60*/  F2I.F64.TRUNC R5, R4 ;  /* 0x0000000400057311 */ /* 0x004ea4000030d100 */
[----:B--2---:R2:W-:Y:S01]  /*8d70*/  STG.E [R16.64], R5 ;  /* 0x0000000510007986 */ /* 0x0045e2000c101924 */
[----:B------:R-:W-:Y:S05]  /*8d80*/  BRA `(.L_x_6363) ;  /* 0x00000e1000007947 */ /* 0x000fea0003800000 */
.L_x_6364:
[----:B--2---:R-:W2:Y:S02]  /*8d90*/  F2I.F64.TRUNC R5, R4 ;  /* 0x0000000400057311 */ /* 0x004ea4000030d100 */
[----:B--2---:R2:W-:Y:S01]  /*8da0*/  STG.E.U16 [R16.64], R5 ;  /* 0x0000000510007986 */ /* 0x0045e2000c101524 */
[----:B------:R-:W-:Y:S05]  /*8db0*/  BRA `(.L_x_6363) ;  /* 0x00000de000007947 */ /* 0x000fea0003800000 */
.L_x_6359:
        /* <DEDUP_REMOVED lines=11> */
.L_x_6367:
[----:B--2---:R-:W2:Y:S01]  /*8e70*/  F2F.F32.F64 R0, R4 ;  /* 0x0000000400007310 */ /* 0x004ea20000301000 */
[----:B------:R-:W2:-:S14]  /*8e80*/  DSETP.GEU.AND P0, PT, |R4|, c[0x2][0x50], PT ;  /* 0x008014000400762a */ /* 0x000e9c0003f0e200 */
[----:B--2---:R-:W-:-:S05]  /*8e90*/  @!P0 FMUL R0, R0, 1.175494350822287508e-38 ;  /* 0x0080000000008820 */ /* 0x004fca0000400000 */
[----:B------:R-:W-:-:S05]  /*8ea0*/  F2FP.PACK_AB R0, RZ, R0 ;  /* 0x00000000ff00723e */ /* 0x000fca00000000ff */
[----:B------:R2:W-:Y:S01]  /*8eb0*/  STG.E.U16 [R16.64], R0 ;  /* 0x0000000010007986 */ /* 0x0005e2000c101524 */
[----:B------:R-:W-:Y:S05]  /*8ec0*/  BRA `(.L_x_6363) ;  /* 0x00000cd000007947 */ /* 0x000fea0003800000 */
.L_x_6366:
        /* <DEDUP_REMOVED lines=12> */
.L_x_6369:
[----:B--2---:R-:W2:Y:S01]  /*8f90*/  F2F.F32.F64 R0, R4 ;  /* 0x0000000400007310 */ /* 0x004ea20000301000 */
[----:B------:R-:W2:-:S14]  /*8fa0*/  DSETP.GEU.AND P0, PT, |R4|, c[0x2][0x50], PT ;  /* 0x008014000400762a */ /* 0x000e9c0003f0e200 */
[----:B--2---:R-:W-:-:S05]  /*8fb0*/  @!P0 FMUL R0, R0, 1.175494350822287508e-38 ;  /* 0x0080000000008820 */ /* 0x004fca0000400000 */
[----:B------:R-:W-:-:S04]  /*8fc0*/  F2FP.PACK_AB R3, RZ, R0 ;  /* 0x00000000ff03723e */ /* 0x000fc800000000ff */
[----:B------:R-:W-:-:S05]  /*8fd0*/  PRMT R3, R3, 0x5410, RZ ;  /* 0x0000541003037816 */ /* 0x000fca00000000ff */
[----:B------:R2:W-:Y:S01]  /*8fe0*/  STG.E [R16.64], R3 ;  /* 0x0000000310007986 */ /* 0x0005e2000c101924 */
[----:B------:R-:W-:Y:S05]  /*8ff0*/  BRA `(.L_x_6363) ;  /* 0x00000ba000007947 */ /* 0x000fea0003800000 */
.L_x_6368:
[----:B--2---:R2:W-:Y:S01]  /*9000*/  STG.E.64 [R16.64], R4 ;  /* 0x0000000410007986 */ /* 0x0045e2000c101b24 */
[----:B------:R-:W-:Y:S05]  /*9010*/  BRA `(.L_x_6363) ;  /* 0x00000b8000007947 */ /* 0x000fea0003800000 */
.L_x_6358:
        /* <DEDUP_REMOVED lines=12> */
.L_x_6372:
[----:B------:R-:W-:-:S05]  /*90e0*/  CS2R R6, SRZ ;  /* 0x0000000000067805 */ /* 0x000fca000001ff00 */
[----:B--2---:R2:W-:Y:S01]  /*90f0*/  STG.E.128 [R16.64], R4 ;  /* 0x0000000410007986 */ /* 0x0045e2000c101d24 */
[----:B------:R-:W-:Y:S05]  /*9100*/  BRA `(.L_x_6363) ;  /* 0x00000a9000007947 */ /* 0x000fea0003800000 */
.L_x_6371:
        /* <DEDUP_REMOVED lines=23> */
.L_x_6376:
[----:B------:R-:W-:Y:S05]  /*9280*/  BSYNC B0 ;  /* 0x0000000000007941 */ /* 0x000fea0003800000 */
.L_x_6375:
[----:B------:R-:W-:-:S05]  /*9290*/  LOP3.LUT R3, R0, R3, RZ, 0xfc, !PT ;  /* 0x0000000300037212 */ /* 0x000fca00078efcff */
[----:B------:R2:W-:Y:S01]  /*92a0*/  STG.E.U8 [R16.64], R3 ;  /* 0x0000000310007986 */ /* 0x0005e2000c101124 */
[----:B------:R-:W-:Y:S05]  /*92b0*/  BRA `(.L_x_6363) ;  /* 0x000008e000007947 */ /* 0x000fea0003800000 */
.L_x_6374:
        /* <DEDUP_REMOVED lines=15> */
.L_x_6378:
[----:B------:R-:W-:Y:S01]  /*93b0*/  IMAD.MOV.U32 R0, RZ, RZ, 0x7f ;  /* 0x0000007fff007424 */ /* 0x000fe200078e00ff */
[----:B------:R-:W-:-:S04]  /*93c0*/  ISETP.GT.U32.AND P0, PT, R2, 0x7f800000, PT ;  /* 0x7f8000000200780c */ /* 0x000fc80003f04070 */
[----:B------:R-:W-:-:S04]  /*93d0*/  SEL R0, R0, 0x7c, P0 ;  /* 0x0000007c00007807 */ /* 0x000fc80000000000 */
.L_x_6379:
[----:B------:R-:W-:Y:S05]  /*93e0*/  BSYNC B0 ;  /* 0x0000000000007941 */ /* 0x000fea0003800000 */
.L_x_6377:
[----:B------:R-:W-:-:S04]  /*93f0*/  LOP3.LUT R2, R3, 0x80000000, RZ, 0xc0, !PT ;  /* 0x8000000003027812 */ /* 0x000fc800078ec0ff */
[----:B------:R-:W-:-:S04]  /*9400*/  SHF.R.U32.HI R3, RZ, 0x18, R2 ;  /* 0x00000018ff037819 */ /* 0x000fc80000011602 */
[----:B------:R-:W-:-:S05]  /*9410*/  LOP3.LUT R3, R0, R3, RZ, 0xfc, !PT ;  /* 0x0000000300037212 */ /* 0x000fca00078efcff */
[----:B------:R2:W-:Y:S01]  /*9420*/  STG.E.U8 [R16.64], R3 ;  /* 0x0000000310007986 */ /* 0x0005e2000c101124 */
[----:B------:R-:W-:Y:S05]  /*9430*/  BRA `(.L_x_6363) ;  /* 0x0000076000007947 */ /* 0x000fea0003800000 */
.L_x_6373:
[----:B--2---:R-:W2:Y:S01]  /*9440*/  F2F.F32.F64 R0, R4 ;  /* 0x0000000400007310 */ /* 0x004ea20000301000 */
[----:B------:R-:W2:-:S14]  /*9450*/  DSETP.GEU.AND P0, PT, |R4|, c[0x2][0x50], PT ;  /* 0x008014000400762a */ /* 0x000e9c0003f0e200 */
[----:B--2---:R-:W-:-:S05]  /*9460*/  @!P0 FMUL R0, R0, 1.175494350822287508e-38 ;  /* 0x0080000000008820 */ /* 0x004fca0000400000 */
[----:B------:R-:W-:-:S05]  /*9470*/  F2FP.BF16.PACK_AB R0, RZ, R0 ;  /* 0x00000000ff00723e */ /* 0x000fca00000010ff */
[----:B------:R2:W-:Y:S01]  /*9480*/  STG.E.U16 [R16.64], R0 ;  /* 0x0000000010007986 */ /* 0x0005e2000c101524 */
[----:B------:R-:W-:Y:S05]  /*9490*/  BRA `(.L_x_6363) ;  /* 0x0000070000007947 */ /* 0x000fea0003800000 */
.L_x_6370:
        /* <DEDUP_REMOVED lines=11> */
.L_x_6382:
        /* <DEDUP_REMOVED lines=19> */
.L_x_6385:
[----:B------:R-:W-:-:S04]  /*9680*/  LOP3.LUT R2, R3, 0x80000000, RZ, 0xc0, !PT ;  /* 0x8000000003027812 */ /* 0x000fc800078ec0ff */
[----:B------:R-:W-:-:S04]  /*9690*/  SHF.R.U32.HI R3, RZ, 0x18, R2 ;  /* 0x00000018ff037819 */ /* 0x000fc80000011602 */
[----:B------:R-:W-:-:S04]  /*96a0*/  LOP3.LUT R0, R0, R3, RZ, 0xfc, !PT ;  /* 0x0000000300007212 */ /* 0x000fc800078efcff */
[----:B------:R-:W-:Y:S02]  /*96b0*/  PRMT R8, R0, 0x7610, R8 ;  /* 0x0000761000087816 */ /* 0x000fe40000000008 */
.L_x_6384:
[----:B------:R-:W-:Y:S05]  /*96c0*/  BSYNC B0 ;  /* 0x0000000000007941 */ /* 0x000fea0003800000 */
.L_x_6383:
[----:B------:R2:W-:Y:S01]  /*96d0*/  STG.E.U8 [R16.64], R8 ;  /* 0x0000000810007986 */ /* 0x0005e2000c101124 */
[----:B------:R-:W-:Y:S05]  /*96e0*/  BRA `(.L_x_6363) ;  /* 0x000004b000007947 */ /* 0x000fea0003800000 */
.L_x_6381:
        /* <DEDUP_REMOVED lines=19> */
.L_x_6388:
[----:B------:R-:W-:-:S04]  /*9820*/  LOP3.LUT R2, R3, 0x80000000, RZ, 0xc0, !PT ;  /* 0x8000000003027812 */ /* 0x000fc800078ec0ff */
[----:B------:R-:W-:-:S04]  /*9830*/  SHF.R.U32.HI R3, RZ, 0x18, R2 ;  /* 0x00000018ff037819 */ /* 0x000fc80000011602 */
[----:B------:R-:W-:-:S04]  /*9840*/  LOP3.LUT R0, R0, R3, RZ, 0xfc, !PT ;  /* 0x0000000300007212 */ /* 0x000fc800078efcff */
[----:B------:R-:W-:Y:S02]  /*9850*/  PRMT R8, R0, 0x7610, R8 ;  /* 0x0000761000087816 */ /* 0x000fe40000000008 */
.L_x_6387:
[----:B------:R-:W-:Y:S05]  /*9860*/  BSYNC B0 ;  /* 0x0000000000007941 */ /* 0x000fea0003800000 */
.L_x_6386:
[----:B------:R2:W-:Y:S01]  /*9870*/  STG.E.U8 [R16.64], R8 ;  /* 0x0000000810007986 */ /* 0x0005e2000c101124 */
[----:B------:R-:W-:Y:S05]  /*9880*/  BRA `(.L_x_6363) ;  /* 0x0000031000007947 */ /* 0x000fea0003800000 */
.L_x_6380:
        /* <DEDUP_REMOVED lines=24> */
.L_x_6362:
        /* <DEDUP_REMOVED lines=20> */
.L_x_6390:
[----:B--2---:R-:W2:Y:S02]  /*9b50*/  F2I.U64.F64.TRUNC R4, R4 ;  /* 0x0000000400047311 */ /* 0x004ea4000030d800 */
[----:B--2---:R2:W-:Y:S01]  /*9b60*/  STG.E.64 [R16.64], R4 ;  /* 0x0000000410007986 */ /* 0x0045e2000c101b24 */
[----:B------:R-:W-:Y:S05]  /*9b70*/  BRA `(.L_x_6363) ;  /* 0x0000002000007947 */ /* 0x000fea0003800000 */
.L_x_6389:
[----:B--2---:R-:W2:Y:S02]  /*9b80*/  F2I.U32.F64.TRUNC R5, R4 ;  /* 0x0000000400057311 */ /* 0x004ea4000030d000 */
[----:B--2---:R2:W-:Y:S02]  /*9b90*/  STG.E [R16.64], R5 ;  /* 0x0000000510007986 */ /* 0x0045e4000c101924 */
.L_x_6363:
[----:B------:R-:W-:Y:S02]  /*9ba0*/  IADD3 R19, R19, 0x80, RZ ;  /* 0x0000008013137810 */ /* 0x000fe40007ffe0ff */
.L_x_6246:
[----:B------:R-:W-:Y:S05]  /*9bb0*/  BSYNC B6 ;  /* 0x0000000000067941 */ /* 0x000fea0003800000 */
.L_x_6245:
[----:B------:R-:W-:-:S13]  /*9bc0*/  ISETP.GE.AND P0, PT, R19, c[0x0][0x160], PT ;  /* 0x0000580013007a0c */ /* 0x000fda0003f06270 */
[----:B------:R-:W-:Y:S05]  /*9bd0*/  @P0 EXIT ;  /* 0x000000000000094d */ /* 0x000fea0003800000 */
        /* <DEDUP_REMOVED lines=228> */
.L_x_6391:
        /* <DEDUP_REMOVED lines=19> */
.L_x_6395:
[----:B------:R-:W2:Y:S02]  /*ab50*/  LDG.E.U8 R2, [R4.64] ;  /* 0x0000002404027981 */ /* 0x000ea4000c1e1100 */
[----:B--2---:R-:W2:Y:S01]  /*ab60*/  I2F.F64.U16 R2, R2 ;  /* 0x0000000200027312 */ /* 0x004ea20000101800 */
[----:B------:R-:W-:Y:S05]  /*ab70*/  BRA `(.L_x_6397) ;  /* 0x00000df000007947 */ /* 0x000fea0003800000 */
.L_x_6394:
        /* <DEDUP_REMOVED lines=9> */
.L_x_6399:
[----:B------:R-:W2:Y:S02]  /*ac10*/  LDG.E R2, [R4.64] ;  /* 0x0000002404027981 */ /* 0x000ea4000c1e1900 */
[----:B--2---:R-:W2:Y:S01]  /*ac20*/  I2F.F64 R2, R2 ;  /* 0x0000000200027312 */ /* 0x004ea20000201c00 */
[----:B------:R-:W-:Y:S05]  /*ac30*/  BRA `(.L_x_6397) ;  /* 0x00000d3000007947 */ /* 0x000fea0003800000 */
.L_x_6398:
[----:B------:R-:W2:Y:S02]  /*ac40*/  LDG.E.U16 R2, [R4.64] ;  /* 0x0000002404027981 */ /* 0x000ea4000c1e1500 */
[----:B--2---:R-:W2:Y:S01]  /*ac50*/  I2F.F64.S16 R2, R2 ;  /* 0x0000000200027312 */ /* 0x004ea20000101c00 */
[----:B------:R-:W-:Y:S05]  /*ac60*/  BRA `(.L_x_6397) ;  /* 0x00000d0000007947 */ /* 0x000fea0003800000 */
.L_x_6393:
        /* <DEDUP_REMOVED lines=10> */
.L_x_6401:
[----:B------:R-:W2:Y:S02]  /*ad10*/  LDG.E.U16 R0, [R4.64] ;  /* 0x0000002404007981 */ /* 0x000ea4000c1e1500 */
[----:B--2---:R-:W-:-:S05]  /*ad20*/  HADD2.F32 R0, -RZ, R0.H0_H0 ;  /* 0x20000000ff007230 */ /* 0x004fca0000004100 */
[----:B------:R-:W-:-:S04]  /*ad30*/  FMUL.FTZ R0, R0, 1 ;  /* 0x3f80000000007820 */ /* 0x000fc80000410000 */
[----:B------:R2:W3:Y:S01]  /*ad40*/  F2F.F64.F32 R2, R0 ;  /* 0x0000000000027310 */ /* 0x0004e20000201800 */
[----:B------:R-:W-:Y:S05]  /*ad50*/  BRA `(.L_x_6397) ;  /* 0x00000c1000007947 */ /* 0x000fea0003800000 */
.L_x_6400:
        /* <DEDUP_REMOVED lines=10> */
.L_x_6403:
[----:B------:R-:W2:Y:S02]  /*ae00*/  LDG.E.U16 R4, [R4.64] ;  /* 0x0000002404047981 */ /* 0x000ea4000c1e1500 */
[----:B--2---:R-:W-:-:S05]  /*ae10*/  HADD2.F32 R0, -RZ, R4.H0_H0 ;  /* 0x20000004ff007230 */ /* 0x004fca0000004100 */
[----:B------:R-:W-:-:S04]  /*ae20*/  FMUL.FTZ R0, R0, 1 ;  /* 0x3f80000000007820 */ /* 0x000fc80000410000 */
[----:B------:R2:W3:Y:S01]  /*ae30*/  F2F.F64.F32 R2, R0 ;  /* 0x0000000000027310 */ /* 0x0004e20000201800 */
[----:B------:R-:W-:Y:S05]  /*ae40*/  BRA `(.L_x_6397) ;  /* 0x00000b2000007947 */ /* 0x000fea0003800000 */
.L_x_6402:
[----:B------:R2:W5:Y:S01]  /*ae50*/  LDG.E.64 R2, [R4.64] ;  /* 0x0000002404027981 */ /* 0x000562000c1e1b00 */
[----:B------:R-:W-:Y:S05]  /*ae60*/  BRA `(.L_x_6397) ;  /* 0x00000b0000007947 */ /* 0x000fea0003800000 */
.L_x_6392:
        /* <DEDUP_REMOVED lines=13> */
.L_x_6406:
[----:B------:R2:W5:Y:S01]  /*af40*/  LDG.E.64 R2, [R4.64] ;  /* 0x0000002404027981 */ /* 0x000562000c1e1b00 */
[----:B------:R-:W-:Y:S05]  /*af50*/  BRA `(.L_x_6397) ;  /* 0x00000a1000007947 */ /* 0x000fea0003800000 */
.L_x_6405:
        /* <DEDUP_REMOVED lines=28> */
.L_x_6408:
        /* <DEDUP_REMOVED lines=15> */
.L_x_6407:
[----:B------:R-:W2:Y:S02]  /*b210*/  LDG.E.U16 R0, [R4.64] ;  /* 0x0000002404007981 */ /* 0x000ea4000c1e1500 */
[----:B--2---:R-:W-:-:S05]  /*b220*/  PRMT R0, RZ, 0x5410, R0 ;  /* 0x00005410ff007816 */ /* 0x004fca0000000000 */
[----:B------:R-:W-:-:S04]  /*b230*/  FMUL.FTZ R0, R0, 1 ;  /* 0x3f80000000007820 */ /* 0x000fc80000410000 */
[----:B------:R2:W3:Y:S01]  /*b240*/  F2F.F64.F32 R2, R0 ;  /* 0x0000000000027310 */ /* 0x0004e20000201800 */
[----:B------:R-:W-:Y:S05]  /*b250*/  BRA `(.L_x_6397) ;  /* 0x0000071000007947 */ /* 0x000fea0003800000 */
.L_x_6404:
        /* <DEDUP_REMOVED lines=11> */
.L_x_6411:
        /* <DEDUP_REMOVED lines=21> */
.L_x_6415:
[----:B------:R-:W-:Y:S05]  /*b460*/  BSYNC B1 ;  /* 0x0000000000017941 */ /* 0x000fea0003800000 */
.L_x_6414:
[----:B------:R-:W-:Y:S01]  /*b470*/  LEA R3, R0, 0x3b800000, 0x17 ;  /* 0x3b80000000037811 */ /* 0x000fe200078eb8ff */
[----:B------:R-:W-:-:S05]  /*b480*/  IMAD.SHL.U32 R0, R2, 0x100000, RZ ;  /* 0x0010000002007824 */ /* 0x000fca00078e00ff */
[----:B------:R-:W-:Y:S02]  /*b490*/  LOP3.LUT R0, R3, R0, R4, 0xfe, !PT ;  /* 0x0000000003007212 */ /* 0x000fe400078efe04 */
.L_x_6413:
[----:B------:R-:W-:Y:S05]  /*b4a0*/  BSYNC B0 ;  /* 0x0000000000007941 */ /* 0x000fea0003800000 */
.L_x_6412:
[----:B------:R-:W-:-:S04]  /*b4b0*/  FMUL.FTZ R0, R0, 1 ;  /* 0x3f80000000007820 */ /* 0x000fc80000410000 */
[----:B------:R2:W3:Y:S01]  /*b4c0*/  F2F.F64.F32 R2, R0 ;  /* 0x0000000000027310 */ /* 0x0004e20000201800 */
[----:B------:R-:W-:Y:S05]  /*b4d0*/  BRA `(.L_x_6397) ;  /* 0x0000049000007947 */ /* 0x000fea0003800000 */
.L_x_6410:
        /* <DEDUP_REMOVED lines=21> */
.L_x_6419:
[----:B------:R-:W-:Y:S05]  /*b630*/  BSYNC B1 ;  /* 0x0000000000017941 */ /* 0x000fea0003800000 */
.L_x_6418:
[----:B------:R-:W-:Y:S01]  /*b640*/  LEA R3, R0, 0x37800000, 0x17 ;  /* 0x3780000000037811 */ /* 0x000fe200078eb8ff */
[----:B------:R-:W-:-:S05]  /*b650*/  IMAD.SHL.U32 R0, R2, 0x200000, RZ ;  /* 0x0020000002007824 */ /* 0x000fca00078e00ff */
[----:B------:R-:W-:Y:S02]  /*b660*/  LOP3.LUT R0, R3, R0, R4, 0xfe, !PT ;  /* 0x0000000003007212 */ /* 0x000fe400078efe04 */
.L_x_6417:
[----:B------:R-:W-:Y:S05]  /*b670*/  BSYNC B0 ;  /* 0x0000000000007941 */ /* 0x000fea0003800000 */
.L_x_6416:
[----:B------:R-:W-:-:S04]  /*b680*/  FMUL.FTZ R0, R0, 1 ;  /* 0x3f80000000007820 */ /* 0x000fc80000410000 */
[----:B------:R2:W3:Y:S01]  /*b690*/  F2F.F64.F32 R2, R0 ;  /* 0x0000000000027310 */ /* 0x0004e20000201800 */
[----:B------:R-:W-:Y:S05]  /*b6a0*/  BRA `(.L_x_6397) ;  /* 0x000002c000007947 */ /* 0x000fea0003800000 */
.L_x_6409:
        /* <DEDUP_REMOVED lines=14> */
.L_x_6423:
[----:B------:R-:W-:Y:S05]  /*b790*/  BSYNC B0 ;  /* 0x0000000000007941 */ /* 0x000fea0003800000 */
.L_x_6422:
[----:B------:R-:W-:-:S04]  /*b7a0*/  FMUL.FTZ R0, R0, 1 ;  /* 0x3f80000000007820 */ /* 0x000fc80000410000 */
[----:B------:R2:W3:Y:S01]  /*b7b0*/  F2F.F64.F32 R2, R0 ;  /* 0x0000000000027310 */ /* 0x0004e20000201800 */
[----:B------:R-:W-:Y:S05]  /*b7c0*/  BRA `(.L_x_6397) ;  /* 0x000001a000007947 */ /* 0x000fea0003800000 */
.L_x_6396:
        /* <DEDUP_REMOVED lines=21> */
.L_x_6421:
[----:B------:R-:W2:Y:S02]  /*b920*/  LDG.E.64 R2, [R4.64] ;  /* 0x0000002404027981 */ /* 0x000ea4000c1e1b00 */
[----:B--2---:R-:W2:Y:S01]  /*b930*/  I2F.F64.U64 R2, R2 ;  /* 0x0000000200027312 */ /* 0x004ea20000301800 */
[----:B------:R-:W-:Y:S05]  /*b940*/  BRA `(.L_x_6397) ;  /* 0x0000002000007947 */ /* 0x000fea0003800000 */
.L_x_6420:
[----:B------:R-:W2:Y:S02]  /*b950*/  LDG.E R2, [R4.64] ;  /* 0x0000002404027981 */ /* 0x000ea4000c1e1900 */
[----:B--2---:R-:W2:Y:S02]  /*b960*/  I2F.F64.U32 R2, R2 ;  /* 0x0000000200027312 */ /* 0x004ea40000201800 */
.L_x_6397:
        /* <DEDUP_REMOVED lines=10> */
.L_x_6425:
[----:B------:R-:W-:Y:S05]  /*ba10*/  BSYNC B0 ;  /* 0x0000000000007941 */ /* 0x000fea0003800000 */
.L_x_6424:
        /* <DEDUP_REMOVED lines=20> */
.L_x_6427:
[----:B------:R-:W-:Y:S05]  /*bb60*/  BSYNC B0 ;  /* 0x0000000000007941 */ /* 0x000fea0003800000 */
.L_x_6426:
        /* <DEDUP_REMOVED lines=20> */
[----:B------:R-:W-:Y:S01]  /*bcb0*/  @P2 FSEL R13, R9, -QNAN , P3 ;  /* 0xfff00000090d2808 */ /* 0x000fe20001800000 */
        /* <DEDUP_REMOVED lines=43> */
.L_x_6429:
[----:B------:R-:W-:Y:S05]  /*bf70*/  BSYNC B0 ;  /* 0x0000000000007941 */ /* 0x000fea0003800000 */
.L_x_6428:
        /* <DEDUP_REMOVED lines=10> */
[----:B--2---:R-:W-:Y:S01]  /*c020*/  STG.E.U8 [R16.64], R13 ;  /* 0x0000000d10007986 */ /* 0x004fe2000c101124 */
[----:B------:R-:W-:Y:S05]  /*c030*/  EXIT ;  /* 0x000000000000794d */ /* 0x000fea0003800000 */
.L_x_6433:
[----:B--2---:R-:W2:Y:S02]  /*c040*/  F2I.S64.F64.TRUNC R12, R12 ;  /* 0x0000000c000c7311 */ /* 0x004ea4000030d900 */
[----:B--2---:R-:W-:-:S05]  /*c050*/  IMAD.MOV.U32 R3, RZ, RZ, R12 ;  /* 0x000000ffff037224 */ /* 0x004fca00078e000c */
[----:B------:R-:W-:Y:S01]  /*c060*/  STG.E.U8 [R16.64], R3 ;  /* 0x0000000310007986 */ /* 0x000fe2000c101124 */
[----:B------:R-:W-:Y:S05]  /*c070*/  EXIT ;  /* 0x000000000000794d */ /* 0x000fea0003800000 */
.L_x_6432:
[----:B------:R-:W-:-:S13]  /*c080*/  ISETP.NE.AND P0, PT, R0, 0x2, PT ;  /* 0x000000020000780c */ /* 0x000fda0003f05270 */
[----:B------:R-:W-:Y:S05]  /*c090*/  @!P0 BRA `(.L_x_6435) ;  /* 0x000000a000008947 */ /* 0x000fea0003800000 */
[----:B------:R-:W-:-:S13]  /*c0a0*/  ISETP.NE.AND P0, PT, R0, 0x3, PT ;  /* 0x000000030000780c */ /* 0x000fda0003f05270 */
[----:B------:R-:W-:Y:S05]  /*c0b0*/  @!P0 BRA `(.L_x_6436) ;  /* 0x0000005000008947 */ /* 0x000fea0003800000 */
[----:B------:R-:W-:-:S13]  /*c0c0*/  ISETP.NE.AND P0, PT, R0, 0x4, PT ;  /* 0x000000040000780c */ /* 0x000fda0003f05270 */
[----:B------:R-:W-:Y:S05]  /*c0d0*/  @P0 BRA `(.L_x_6434) ;  /* 0x00000ce000000947 */ /* 0x000fea0003800000 */
[----:B--2---:R-:W2:Y:S02]  /*c0e0*/  F2I.S64.F64.TRUNC R12, R12 ;  /* 0x0000000c000c7311 */ /* 0x004ea4000030d900 */
[----:B--2---:R-:W-:Y:S01]  /*c0f0*/  STG.E.64 [R16.64], R12 ;  /* 0x0000000c10007986 */ /* 0x004fe2000c101b24 */
[----:B------:R-:W-:Y:S05]  /*c100*/  EXIT ;  /* 0x000000000000794d */ /* 0x000fea0003800000 */
.L_x_6436:
[----:B--2---:R-:W2:Y:S02]  /*c110*/  F2I.F64.TRUNC R13, R12 ;  /* 0x0000000c000d7311 */ /* 0x004ea4000030d100 */
[----:B--2---:R-:W-:Y:S01]  /*c120*/  STG.E [R16.64], R13 ;  /* 0x0000000d10007986 */ /* 0x004fe2000c101924 */
[----:B------:R-:W-:Y:S05]  /*c130*/  EXIT ;  /* 0x000000000000794d */ /* 0x000fea0003800000 */
.L_x_6435:
[----:B--2---:R-:W2:Y:S02]  /*c140*/  F2I.F64.TRUNC R13, R12 ;  /* 0x0000000c000d7311 */ /* 0x004ea4000030d100 */
[----:B--2---:R-:W-:Y:S01]  /*c150*/  STG.E.U16 [R16.64], R13 ;  /* 0x0000000d10007986 */ /* 0x004fe2000c101524 */
[----:B------:R-:W-:Y:S05]  /*c160*/  EXIT ;  /* 0x000000000000794d */ /* 0x000fea0003800000 */
.L_x_6431:
        /* <DEDUP_REMOVED lines=9> */
[----:B------:R-:W-:Y:S01]  /*c200*/  STG.E [R16.64], R3 ;  /* 0x0000000310007986 */ /* 0x000fe2000c101924 */
[----:B------:R-:W-:Y:S05]  /*c210*/  EXIT ;  /* 0x000000000000794d */ /* 0x000fea0003800000 */
.L_x_6438:
[----:B--2---:R-:W2:Y:S01]  /*c220*/  F2F.F32.F64 R0, R12 ;  /* 0x0000000c00007310 */ /* 0x004ea20000301000 */
[----:B------:R-:W2:-:S14]  /*c230*/  DSETP.GEU.AND P0, PT, |R12|, c[0x2][0x50], PT ;  /* 0x008014000c00762a */ /* 0x000e9c0003f0e200 */
[----:B--2---:R-:W-:-:S05]  /*c240*/  @!P0 FMUL R0, R0, 1.175494350822287508e-38 ;  /* 0x0080000000008820 */ /* 0x004fca0000400000 */
[----:B------:R-:W-:-:S05]  /*c250*/  F2FP.PACK_AB R0, RZ, R0 ;  /* 0x00000000ff00723e */ /* 0x000fca00000000ff */
[----:B------:R-:W-:Y:S01]  /*c260*/  STG.E.U16 [R16.64], R0 ;  /* 0x0000000010007986 */ /* 0x000fe2000c101524 */
[----:B------:R-:W-:Y:S05]  /*c270*/  EXIT ;  /* 0x000000000000794d */ /* 0x000fea0003800000 */
.L_x_6437:
        /* <DEDUP_REMOVED lines=10> */
[----:B------:R-:W-:Y:S01]  /*c320*/  STG.E.64 [R16.64], R2 ;  /* 0x0000000210007986 */ /* 0x000fe2000c101b24 */
[----:B------:R-:W-:Y:S05]  /*c330*/  EXIT ;  /* 0x000000000000794d */ /* 0x000fea0003800000 */
.L_x_6440:
[----:B--2---:R-:W2:Y:S01]  /*c340*/  F2F.F32.F64 R0, R12 ;  /* 0x0000000c00007310 */ /* 0x004ea20000301000 */
[----:B------:R-:W2:-:S14]  /*c350*/  DSETP.GEU.AND P0, PT, |R12|, c[0x2][0x50], PT ;  /* 0x008014000c00762a */ /* 0x000e9c0003f0e200 */
[----:B--2---:R-:W-:-:S05]  /*c360*/  @!P0 FMUL R0, R0, 1.175494350822287508e-38 ;  /* 0x0080000000008820 */ /* 0x004fca0000400000 */
[----:B------:R-:W-:-:S04]  /*c370*/  F2FP.PACK_AB R3, RZ, R0 ;  /* 0x00000000ff03723e */ /* 0x000fc800000000ff */
[----:B------:R-:W-:-:S05]  /*c380*/  PRMT R3, R3, 0x5410, RZ ;  /* 0x0000541003037816 */ /* 0x000fca00000000ff */
[----:B------:R-:W-:Y:S01]  /*c390*/  STG.E [R16.64], R3 ;  /* 0x0000000310007986 */ /* 0x000fe2000c101924 */
[----:B------:R-:W-:Y:S05]  /*c3a0*/  EXIT ;  /* 0x000000000000794d */ /* 0x000fea0003800000 */
.L_x_6439:
[----:B--2---:R-:W-:Y:S01]  /*c3b0*/  STG.E.64 [R16.64], R12 ;  /* 0x0000000c10007986 */ /* 0x004fe2000c101b24 */
[----:B------:R-:W-:Y:S05]  /*c3c0*/  EXIT ;  /* 0x000000000000794d */ /* 0x000fea0003800000 */
.L_x_6430:
        /* <DEDUP_REMOVED lines=10> */
[----:B------:R-:W-:Y:S01]  /*c470*/  STG.E.U8 [R16.64], R3 ;  /* 0x0000000310007986 */ /* 0x000fe2000c101124 */
[----:B------:R-:W-:Y:S05]  /*c480*/  EXIT ;  /* 0x000000000000794d */ /* 0x000fea0003800000 */
.L_x_6443:
[----:B------:R-:W-:-:S05]  /*c490*/  CS2R R14, SRZ ;  /* 0x00000000000e7805 */ /* 0x000fca000001ff00 */
[----:B--2---:R-:W-:Y:S01]  /*c4a0*/  STG.E.128 [R16.64], R12 ;  /* 0x0000000c10007986 */ /* 0x004fe2000c101d24 */
[----:B------:R-:W-:Y:S05]  /*c4b0*/  EXIT ;  /* 0x000000000000794d */ /* 0x000fea0003800000 */
.L_x_6442:
[----:B------:R-:W-:-:S13]  /*c4c0*/  ISETP.NE.AND P0, PT, R0, 0xf, PT ;  /* 0x0000000f0000780c */ /* 0x000fda0003f05270 */
[----:B------:R-:W-:Y:S05]  /*c4d0*/  @!P0 BRA `(.L_x_6444) ;  /* 0x0000031000008947 */ /* 0x000fea0003800000 */
[----:B------:R-:W-:-:S13]  /*c4e0*/  ISETP.NE.AND P0, PT, R0, 0x17, PT ;  /* 0x000000170000780c */ /* 0x000fda0003f05270 */
[----:B------:R-:W-:Y:S05]  /*c4f0*/  @!P0 BRA `(.L_x_6445) ;  /* 0x0000017000008947 */ /* 0x000fea0003800000 */
[----:B------:R-:W-:-:S13]  /*c500*/  ISETP.NE.AND P0, PT, R0, 0x18, PT ;  /* 0x000000180000780c */ /* 0x000fda0003f05270 */
[----:B------:R-:W-:Y:S05]  /*c510*/  @P0 BRA `(.L_x_6434) ;  /* 0x000008a000000947 */ /* 0x000fea0003800000 */
[----:B0-2---:R-:W0:Y:S01]  /*c520*/  F2F.F32.F64 R5, R12 ;  /* 0x0000000c00057310 */ /* 0x005e220000301000 */
        /* <DEDUP_REMOVED lines=16> */
.L_x_6447:
[----:B------:R-:W-:Y:S05]  /*c630*/  BSYNC B0 ;  /* 0x0000000000007941 */ /* 0x000fea0003800000 */
.L_x_6446:
[----:B------:R-:W-:-:S05]  /*c640*/  LOP3.LUT R3, R0, R3, RZ, 0xfc, !PT ;  /* 0x0000000300037212 */ /* 0x000fca00078efcff */
[----:B------:R-:W-:Y:S01]  /*c650*/  STG.E.U8 [R16.64], R3 ;  /* 0x0000000310007986 */ /* 0x000fe2000c101124 */
[----:B------:R-:W-:Y:S05]  /*c660*/  EXIT ;  /* 0x000000000000794d */ /* 0x000fea0003800000 */
.L_x_6445:
        /* <DEDUP_REMOVED lines=15> */
.L_x_6449:
[----:B------:R-:W-:Y:S01]  /*c760*/  IMAD.MOV.U32 R0, RZ, RZ, 0x7f ;  /* 0x0000007fff007424 */ /* 0x000fe200078e00ff */
[----:B------:R-:W-:-:S04]  /*c770*/  ISETP.GT.U32.AND P0, PT, R2, 0x7f800000, PT ;  /* 0x7f8000000200780c */ /* 0x000fc80003f04070 */
[----:B------:R-:W-:-:S04]  /*c780*/  SEL R0, R0, 0x7c, P0 ;  /* 0x0000007c00007807 */ /* 0x000fc80000000000 */
.L_x_6450:
[----:B------:R-:W-:Y:S05]  /*c790*/  BSYNC B0 ;  /* 0x0000000000007941 */ /* 0x000fea0003800000 */
.L_x_6448:
[----:B------:R-:W-:-:S04]  /*c7a0*/  LOP3.LUT R2, R3, 0x80000000, RZ, 0xc0, !PT ;  /* 0x8000000003027812 */ /* 0x000fc800078ec0ff */
[----:B------:R-:W-:-:S04]  /*c7b0*/  SHF.R.U32.HI R3, RZ, 0x18, R2 ;  /* 0x00000018ff037819 */ /* 0x000fc80000011602 */
[----:B------:R-:W-:-:S05]  /*c7c0*/  LOP3.LUT R3, R0, R3, RZ, 0xfc, !PT ;  /* 0x0000000300037212 */ /* 0x000fca00078efcff */
[----:B------:R-:W-:Y:S01]  /*c7d0*/  STG.E.U8 [R16.64], R3 ;  /* 0x0000000310007986 */ /* 0x000fe2000c101124 */
[----:B------:R-:W-:Y:S05]  /*c7e0*/  EXIT ;  /* 0x000000000000794d */ /* 0x000fea0003800000 */
.L_x_6444:
[----:B--2---:R-:W2:Y:S01]  /*c7f0*/  F2F.F32.F64 R0, R12 ;  /* 0x0000000c00007310 */ /* 0x004ea20000301000 */
[----:B------:R-:W2:-:S14]  /*c800*/  DSETP.GEU.AND P0, PT, |R12|, c[0x2][0x50], PT ;  /* 0x008014000c00762a */ /* 0x000e9c0003f0e200 */
[----:B--2---:R-:W-:-:S05]  /*c810*/  @!P0 FMUL R0, R0, 1.175494350822287508e-38 ;  /* 0x0080000000008820 */ /* 0x004fca0000400000 */
[----:B------:R-:W-:-:S05]  /*c820*/  F2FP.BF16.PACK_AB R0, RZ, R0 ;  /* 0x00000000ff00723e */ /* 0x000fca00000010ff */
[----:B------:R-:W-:Y:S01]  /*c830*/  STG.E.U16 [R16.64], R0 ;  /* 0x0000000010007986 */ /* 0x000fe2000c101524 */
[----:B------:R-:W-:Y:S05]  /*c840*/  EXIT ;  /* 0x000000000000794d */ /* 0x000fea0003800000 */
.L_x_6441:
        /* <DEDUP_REMOVED lines=9> */
[----:B--2---:R-:W-:Y:S01]  /*c8e0*/  STG.E.U16 [R16.64], R13 ;  /* 0x0000000d10007986 */ /* 0x004fe2000c101524 */
[----:B------:R-:W-:Y:S05]  /*c8f0*/  EXIT ;  /* 0x000000000000794d */ /* 0x000fea0003800000 */
.L_x_6453:
        /* <DEDUP_REMOVED lines=19> */
.L_x_6456:
[----:B------:R-:W-:-:S04]  /*ca30*/  LOP3.LUT R2, R3, 0x80000000, RZ, 0xc0, !PT ;  /* 0x8000000003027812 */ /* 0x000fc800078ec0ff */
[----:B------:R-:W-:-:S04]  /*ca40*/  SHF.R.U32.HI R3, RZ, 0x18, R2 ;  /* 0x00000018ff037819 */ /* 0x000fc80000011602 */
[----:B------:R-:W-:-:S04]  /*ca50*/  LOP3.LUT R0, R0, R3, RZ, 0xfc, !PT ;  /* 0x0000000300007212 */ /* 0x000fc800078efcff */
[----:B------:R-:W-:Y:S02]  /*ca60*/  PRMT R8, R0, 0x7610, R8 ;  /* 0x0000761000087816 */ /* 0x000fe40000000008 */
.L_x_6455:
[----:B------:R-:W-:Y:S05]  /*ca70*/  BSYNC B0 ;  /* 0x0000000000007941 */ /* 0x000fea0003800000 */
.L_x_6454:
[----:B------:R-:W-:Y:S01]  /*ca80*/  STG.E.U8 [R16.64], R8 ;  /* 0x0000000810007986 */ /* 0x000fe2000c101124 */
[----:B------:R-:W-:Y:S05]  /*ca90*/  EXIT ;  /* 0x000000000000794d */ /* 0x000fea0003800000 */
.L_x_6452:
        /* <DEDUP_REMOVED lines=19> */
.L_x_6459:
[----:B------:R-:W-:-:S04]  /*cbd0*/  LOP3.LUT R2, R3, 0x80000000, RZ, 0xc0, !PT ;  /* 0x8000000003027812 */ /* 0x000fc800078ec0ff */
[----:B------:R-:W-:-:S04]  /*cbe0*/  SHF.R.U32.HI R3, RZ, 0x18, R2 ;  /* 0x00000018ff037819 */ /* 0x000fc80000011602 */
[----:B------:R-:W-:-:S04]  /*cbf0*/  LOP3.LUT R0, R0, R3, RZ, 0xfc, !PT ;  /* 0x0000000300007212 */ /* 0x000fc800078efcff */
[----:B------:R-:W-:Y:S02]  /*cc00*/  PRMT R8, R0, 0x7610, R8 ;  /* 0x0000761000087816 */ /* 0x000fe40000000008 */
.L_x_6458:
[----:B------:R-:W-:Y:S05]  /*cc10*/  BSYNC B0 ;  /* 0x0000000000007941 */ /* 0x000fea0003800000 */
.L_x_6457:
[----:B------:R-:W-:Y:S01]  /*cc20*/  STG.E.U8 [R16.64], R8 ;  /* 0x0000000810007986 */ /* 0x000fe2000c101124 */
[----:B------:R-:W-:Y:S05]  /*cc30*/  EXIT ;  /* 0x000000000000794d */ /* 0x000fea0003800000 */
.L_x_6451:
[----:B------:R-:W-:-:S13]  /*cc40*/  ISETP.NE.AND P0, PT, R0, 0x1c, PT ;  /* 0x0000001c0000780c */ /* 0x000fda0003f05270 */
[----:B------:R-:W-:Y:S05]  /*cc50*/  @!P0 BRA `(.L_x_6460) ;  /* 0x000002d000008947 */ /* 0x000fea0003800000 */
[----:B------:R-:W-:-:S13]  /*cc60*/  ISETP.NE.AND P0, PT, R0, 0x1d, PT ;  /* 0x0000001d0000780c */ /* 0x000fda0003f05270 */
[----:B------:R-:W-:Y:S05]  /*cc70*/  @!P0 BRA `(.L_x_6461) ;  /* 0x0000028000008947 */ /* 0x000fea0003800000 */
[----:B------:R-:W-:-:S13]  /*cc80*/  ISETP.NE.AND P0, PT, R0, 0x2c, PT ;  /* 0x0000002c0000780c */ /* 0x000fda0003f05270 */
[----:B------:R-:W-:Y:S05]  /*cc90*/  @P0 BRA `(.L_x_6434) ;  /* 0x0000012000000947 */ /* 0x000fea0003800000 */
[----:B0-2---:R-:W0:Y:S01]  /*cca0*/  F2F.F32.F64 R4, R12 ;  /* 0x0000000c00047310 */ /* 0x005e220000301000 */
        /* <DEDUP_REMOVED lines=17> */
.L_x_6434:
[----:B------:R-:W-:Y:S01]  /*cdc0*/  MOV R2, 0x0 ;  /* 0x0000000000027802 */ /* 0x000fe20000000f00 */
[----:B0-----:R-:W-:Y:S02]  /*cdd0*/  IMAD.MOV.U32 R4, RZ, RZ, c[0x4][0x128] ;  /* 0x01004a00ff047624 */ /* 0x001fe400078e00ff */
[----:B------:R-:W-:Y:S02]  /*cde0*/  IMAD.MOV.U32 R5, RZ, RZ, c[0x4][0x12c] ;  /* 0x01004b00ff057624 */ /* 0x000fe400078e00ff */
[----:B------:R-:W-:Y:S01]  /*cdf0*/  IMAD.MOV.U32 R6, RZ, RZ, c[0x4][0x130] ;  /* 0x01004c00ff067624 */ /* 0x000fe200078e00ff */
[----:B------:R-:W0:Y:S01]  /*ce00*/  LDC.64 R2, c[0x4][R2] ;  /* 0x0100000002027b82 */ /* 0x000e220000000a00 */
[----:B------:R-:W-:Y:S02]  /*ce10*/  IMAD.MOV.U32 R7, RZ, RZ, c[0x4][0x134] ;  /* 0x01004d00ff077624 */ /* 0x000fe400078e00ff */
[----:B------:R-:W-:-:S02]  /*ce20*/  IMAD.MOV.U32 R8, RZ, RZ, 0x65 ;  /* 0x00000065ff087424 */ /* 0x000fc400078e00ff */
[----:B------:R-:W-:Y:S02]  /*ce30*/  IMAD.MOV.U32 R10, RZ, RZ, c[0x4][0x10] ;  /* 0x01000400ff0a7624 */ /* 0x000fe400078e00ff */
[----:B------:R-:W-:Y:S02]  /*ce40*/  IMAD.MOV.U32 R11, RZ, RZ, c[0x4][0x14] ;  /* 0x01000500ff0b7624 */ /* 0x000fe400078e00ff */
[----:B--2---:R-:W-:Y:S02]  /*ce50*/  IMAD.MOV.U32 R12, RZ, RZ, 0x1 ;  /* 0x00000001ff0c7424 */ /* 0x004fe400078e00ff */
        /* <DEDUP_REMOVED lines=10> */
.L_x_6461:
[----:B--2---:R-:W2:Y:S02]  /*cf00*/  F2I.U64.F64.TRUNC R12, R12 ;  /* 0x0000000c000c7311 */ /* 0x004ea4000030d800 */
[----:B--2---:R-:W-:Y:S01]  /*cf10*/  STG.E.64 [R16.64], R12 ;  /* 0x0000000c10007986 */ /* 0x004fe2000c101b24 */
[----:B------:R-:W-:Y:S05]  /*cf20*/  EXIT ;  /* 0x000000000000794d */ /* 0x000fea0003800000 */
.L_x_6460:
[----:B--2---:R-:W2:Y:S02]  /*cf30*/  F2I.U32.F64.TRUNC R13, R12 ;  /* 0x0000000c000d7311 */ /* 0x004ea4000030d000 */
[----:B--2---:R-:W-:Y:S01]  /*cf40*/  STG.E [R16.64], R13 ;  /* 0x0000000d10007986 */ /* 0x004fe2000c101924 */
[----:B------:R-:W-:Y:S05]  /*cf50*/  EXIT ;  /* 0x000000000000794d */ /* 0x000fea0003800000 */
        .weak           $__internal_0_$__cuda_sm20_div_rn_f64_full
        .type           $__internal_0_$__cuda_sm20_div_rn_f64_full,@function
        .size           $__internal_0_$__cuda_sm20_div_rn_f64_full,(.L_x_10262 - $__internal_0_$__cuda_sm20_div_rn_f64_full)
$__internal_0_$__cuda_sm20_div_rn_f64_full:
[C---:B------:R-:W-:Y:S01]  /*cf60*/  FSETP.GEU.AND P0, PT, |R7|.reuse, 1.469367938527859385e-39, PT ;  /* 0x001000000700780b */ /* 0x040fe20003f0e200 */
[----:B------:R-:W-:Y:S01]  /*cf70*/  IMAD.MOV.U32 R14, RZ, RZ, 0x1ca00000 ;  /* 0x1ca00000ff0e7424 */ /* 0x000fe200078e00ff */
[----:B------:R-:W-:Y:S01]  /*cf80*/  LOP3.LUT R24, R7, 0x800fffff, RZ, 0xc0, !PT ;  /* 0x800fffff07187812 */ /* 0x000fe200078ec0ff */
[----:B------:R-:W-:Y:S01]  /*cf90*/  IMAD.MOV.U32 R20, RZ, RZ, 0x1 ;  /* 0x00000001ff147424 */ /* 0x000fe200078e00ff */
[C---:B------:R-:W-:Y:S01]  /*cfa0*/  FSETP.GEU.AND P2, PT, |R5|.reuse, 1.469367938527859385e-39, PT ;  /* 0x001000000500780b */ /* 0x040fe20003f4e200 */
[----:B------:R-:W-:Y:S01]  /*cfb0*/  BSSY B1, `(.L_x_6462) ;  /* 0x0000053000017945 */ /* 0x000fe20003800000 */
[----:B------:R-:W-:Y:S01]  /*cfc0*/  LOP3.LUT R25, R24, 0x3ff00000, RZ, 0xfc, !PT ;  /* 0x3ff0000018197812 */ /* 0x000fe200078efcff */
[----:B------:R-:W-:Y:S01]  /*cfd0*/  IMAD.MOV.U32 R24, RZ, RZ, R6 ;  /* 0x000000ffff187224 */ /* 0x000fe200078e0006 */
[----:B------:R-:W-:-:S02]  /*cfe0*/  LOP3.LUT R3, R5, 0x7ff00000, RZ, 0xc0, !PT ;  /* 0x7ff0000005037812 */ /* 0x000fc400078ec0ff */
[----:B------:R-:W-:-:S03]  /*cff0*/  LOP3.LUT R18, R7, 0x7ff00000, RZ, 0xc0, !PT ;  /* 0x7ff0000007127812 */ /* 0x000fc600078ec0ff */
[----:B------:R-:W0:Y:S01]  /*d000*/  @!P0 DMUL R24, R6, 8.98846567431157953865e+307 ;  /* 0x7fe0000006188828 */ /* 0x000e220000000000 */
[----:B------:R-:W-:Y:S01]  /*d010*/  ISETP.GE.U32.AND P1, PT, R3, R18, PT ;  /* 0x000000120300720c */ /* 0x000fe20003f26070 */
[----:B------:R-:W-:Y:S02]  /*d020*/  IMAD.MOV.U32 R15, RZ, RZ, R3 ;  /* 0x000000ffff0f7224 */ /* 0x000fe400078e0003 */
[----:B------:R-:W-:Y:S01]  /*d030*/  @!P2 LOP3.LUT R8, R7, 0x7ff00000, RZ, 0xc0, !PT ;  /* 0x7ff000000708a812 */ /* 0x000fe200078ec0ff */
[----:B------:R-:W-:Y:S01]  /*d040*/  @!P2 IMAD.MOV.U32 R10, RZ, RZ, RZ ;  /* 0x000000ffff0aa224 */ /* 0x000fe200078e00ff */
[----:B0-----:R-:W0:Y:S01]  /*d050*/  MUFU.RCP64H R21, R25 ;  /* 0x0000001900157308 */ /* 0x001e220000001800 */
[----:B------:R-:W-:Y:S02]  /*d060*/  SEL R9, R14, 0x63400000, !P1 ;  /* 0x634000000e097807 */ /* 0x000fe40004800000 */
[----:B------:R-:W-:Y:S01]  /*d070*/  @!P2 ISETP.GE.U32.AND P3, PT, R3, R8, PT ;  /* 0x000000080300a20c */ /* 0x000fe20003f66070 */
[----:B------:R-:W-:Y:S01]  /*d080*/  IMAD.MOV.U32 R8, RZ, RZ, R4 ;  /* 0x000000ffff087224 */ /* 0x000fe200078e0004 */
[----:B------:R-:W-:-:S02]  /*d090*/  LOP3.LUT R9, R9, 0x800fffff, R5, 0xf8, !PT ;  /* 0x800fffff09097812 */ /* 0x000fc400078ef805 */
[----:B------:R-:W-:Y:S02]  /*d0a0*/  @!P2 SEL R11, R14, 0x63400000, !P3 ;  /* 0x634000000e0ba807 */ /* 0x000fe40005800000 */
[----:B------:R-:W-:Y:S02]  /*d0b0*/  @!P0 LOP3.LUT R18, R25, 0x7ff00000, RZ, 0xc0, !PT ;  /* 0x7ff0000019128812 */ /* 0x000fe400078ec0ff */
[----:B------:R-:W-:-:S04]  /*d0c0*/  @!P2 LOP3.LUT R11, R11, 0x80000000, R5, 0xf8, !PT ;  /* 0x800000000b0ba812 */ /* 0x000fc800078ef805 */
[----:B------:R-:W-:Y:S01]  /*d0d0*/  @!P2 LOP3.LUT R11, R11, 0x100000, RZ, 0xfc, !PT ;  /* 0x001000000b0ba812 */ /* 0x000fe200078efcff */
[----:B0-----:R-:W0:-:S05]  /*d0e0*/  DFMA R12, R20, -R24, 1 ;  /* 0x3ff00000140c742b */ /* 0x001e0a0000000818 */
[----:B------:R-:W-:-:S04]  /*d0f0*/  @!P2 DFMA R8, R8, 2, -R10 ;  /* 0x400000000808a82b */ /* 0x000fc8000000080a */
[----:B0-----:R-:W0:-:S06]  /*d100*/  DFMA R12, R12, R12, R12 ;  /* 0x0000000c0c0c722b */ /* 0x001e0c000000000c */
[----:B0-----:R0:W1:Y:S01]  /*d110*/  DFMA R12, R20, R12, R20 ;  /* 0x0000000c140c722b */ /* 0x0010620000000014 */
[----:B------:R-:W-:Y:S02]  /*d120*/  @!P2 LOP3.LUT R15, R9, 0x7ff00000, RZ, 0xc0, !PT ;  /* 0x7ff00000090fa812 */ /* 0x000fe400078ec0ff */
[----:B0-----:R-:W-:Y:S02]  /*d130*/  IADD3 R21, R18, -0x1, RZ ;  /* 0xffffffff12157810 */ /* 0x001fe40007ffe0ff */
[----:B------:R-:W-:Y:S01]  /*d140*/  IADD3 R20, R15, -0x1, RZ ;  /* 0xffffffff0f147810 */ /* 0x000fe20007ffe0ff */
[----:B-1----:R-:W0:-:S03]  /*d150*/  DFMA R10, R12, -R24, 1 ;  /* 0x3ff000000c0a742b */ /* 0x002e060000000818 */
[----:B------:R-:W-:-:S03]  /*d160*/  ISETP.GT.U32.AND P0, PT, R20, 0x7feffffe, PT ;  /* 0x7feffffe1400780c */ /* 0x000fc60003f04070 */
[----:B0-----:R-:W0:Y:S01]  /*d170*/  DFMA R10, R12, R10, R12 ;  /* 0x0000000a0c0a722b */ /* 0x001e22000000000c */
[----:B------:R-:W-:-:S05]  /*d180*/  ISETP.GT.U32.OR P0, PT, R21, 0x7feffffe, P0 ;  /* 0x7feffffe1500780c */ /* 0x000fca0000704470 */
[----:B0-----:R-:W0:-:S06]  /*d190*/  DMUL R12, R10, R8 ;  /* 0x000000080a0c7228 */ /* 0x001e0c0000000000 */
[----:B0-----:R-:W0:-:S06]  /*d1a0*/  DFMA R26, R12, -R24, R8 ;  /* 0x800000180c1a722b */ /* 0x001e0c0000000008 */
[----:B0-----:R0:W1:Y:S01]  /*d1b0*/  DFMA R26, R10, R26, R12 ;  /* 0x0000001a0a1a722b */ /* 0x001062000000000c */
[----:B------:R-:W-:Y:S05]  /*d1c0*/  @P0 BRA `(.L_x_6463) ;  /* 0x000001c000000947 */ /* 0x000fea0003800000 */
[----:B0-----:R-:W-:-:S04]  /*d1d0*/  LOP3.LUT R10, R7, 0x7ff00000, RZ, 0xc0, !PT ;  /* 0x7ff00000070a7812 */ /* 0x001fc800078ec0ff */
[C---:B------:R-:W-:Y:S01]  /*d1e0*/  ISETP.GE.U32.AND P0, PT, R3.reuse, R10, PT ;  /* 0x0000000a0300720c */ /* 0x040fe20003f06070 */
[----:B------:R-:W-:-:S03]  /*d1f0*/  IMAD.IADD R4, R3, 0x1, -R10 ;  /* 0x0000000103047824 */ /* 0x000fc600078e0a0a */
[----:B------:R-:W-:Y:S02]  /*d200*/  SEL R14, R14, 0x63400000, !P0 ;  /* 0x634000000e0e7807 */ /* 0x000fe40004000000 */
[----:B------:R-:W-:-:S04]  /*d210*/  IMNMX R4, R4, -0x46a00000, !PT ;  /* 0xb960000004047817 */ /* 0x000fc80007800200 */
[----:B------:R-:W-:Y:S01]  /*d220*/  IMNMX R3, R4, 0x46a00000, PT ;  /* 0x46a0000004037817 */ /* 0x000fe20003800200 */
[----:B------:R-:W-:-:S04]  /*d230*/  IMAD.MOV.U32 R4, RZ, RZ, RZ ;  /* 0x000000ffff047224 */ /* 0x000fc800078e00ff */
[----:B------:R-:W-:-:S05]  /*d240*/  IMAD.IADD R3, R3, 0x1, -R14 ;  /* 0x0000000103037824 */ /* 0x000fca00078e0a0e */
[----:B------:R-:W-:-:S06]  /*d250*/  IADD3 R5, R3, 0x7fe00000, RZ ;  /* 0x7fe0000003057810 */ /* 0x000fcc0007ffe0ff */
[----:B-1----:R-:W0:-:S10]  /*d260*/  DMUL R10, R26, R4 ;  /* 0x000000041a0a7228 */ /* 0x002e140000000000 */
[----:B0-----:R-:W-:-:S13]  /*d270*/  FSETP.GTU.AND P0, PT, |R11|, 1.469367938527859385e-39, PT ;  /* 0x001000000b00780b */ /* 0x001fda0003f0c200 */
[----:B------:R-:W-:Y:S05]  /*d280*/  @P0 BRA `(.L_x_6464) ;  /* 0x0000025000000947 */ /* 0x000fea0003800000 */
[----:B------:R-:W0:-:S06]  /*d290*/  DFMA R8, R26, -R24, R8 ;  /* 0x800000181a08722b */ /* 0x000e0c0000000008 */
[----:B0-----:R-:W-:-:S04]  /*d2a0*/  IMAD.MOV.U32 R8, RZ, RZ, RZ ;  /* 0x000000ffff087224 */ /* 0x001fc800078e00ff */
[C---:B------:R-:W-:Y:S02]  /*d2b0*/  FSETP.NEU.AND P0, PT, R9.reuse, RZ, PT ;  /* 0x000000ff0900720b */ /* 0x040fe40003f0d000 */
[----:B------:R-:W-:-:S04]  /*d2c0*/  LOP3.LUT R7, R9, 0x80000000, R7, 0x48, !PT ;  /* 0x8000000009077812 */ /* 0x000fc800078e4807 */
[----:B------:R-:W-:-:S07]  /*d2d0*/  LOP3.LUT R9, R7, R5, RZ, 0xfc, !PT ;  /* 0x0000000507097212 */ /* 0x000fce00078efcff */
[----:B------:R-:W-:Y:S05]  /*d2e0*/  @!P0 BRA `(.L_x_6464) ;  /* 0x000001f000008947 */ /* 0x000fea0003800000 */
[----:B------:R-:W-:Y:S01]  /*d2f0*/  IMAD.MOV R5, RZ, RZ, -R3 ;  /* 0x000000ffff057224 */ /* 0x000fe200078e0a03 */
[----:B------:R-:W0:Y:S01]  /*d300*/  DMUL.RP R8, R26, R8 ;  /* 0x000000081a087228 */ /* 0x000e220000008000 */
[----:B------:R-:W-:Y:S01]  /*d310*/  IMAD.MOV.U32 R4, RZ, RZ, RZ ;  /* 0x000000ffff047224 */ /* 0x000fe200078e00ff */
[----:B------:R-:W-:-:S05]  /*d320*/  IADD3 R3, -R3, -0x43300000, RZ ;  /* 0xbcd0000003037810 */ /* 0x000fca0007ffe1ff */
[----:B------:R-:W1:-:S03]  /*d330*/  DFMA R4, R10, -R4, R26 ;  /* 0x800000040a04722b */ /* 0x000e46000000001a */
[----:B0-----:R-:W-:-:S07]  /*d340*/  LOP3.LUT R7, R9, R7, RZ, 0x3c, !PT ;  /* 0x0000000709077212 */ /* 0x001fce00078e3cff */
[----:B-1----:R-:W-:-:S04]  /*d350*/  FSETP.NEU.AND P0, PT, |R5|, R3, PT ;  /* 0x000000030500720b */ /* 0x002fc80003f0d200 */
[----:B------:R-:W-:Y:S02]  /*d360*/  FSEL R10, R8, R10, !P0 ;  /* 0x0000000a080a7208 */ /* 0x000fe40004000000 */
[----:B------:R-:W-:Y:S01]  /*d370*/  FSEL R11, R7, R11, !P0 ;  /* 0x0000000b070b7208 */ /* 0x000fe20004000000 */
[----:B------:R-:W-:Y:S05]  /*d380*/  BRA `(.L_x_6464) ;  /* 0x0000015000007947 */ /* 0x000fea0003800000 */
.L_x_6463:
[----:B------:R-:W2:-:S14]  /*d390*/  DSETP.NAN.AND P0, PT, R4, R4, PT ;  /* 0x000000040400722a */ /* 0x000e9c0003f08000 */
[----:B--2---:R-:W-:Y:S05]  /*d3a0*/  @P0 BRA `(.L_x_6465) ;  /* 0x0000011000000947 */ /* 0x004fea0003800000 */
[----:B------:R-:W2:-:S14]  /*d3b0*/  DSETP.NAN.AND P0, PT, R6, R6, PT ;  /* 0x000000060600722a */ /* 0x000e9c0003f08000 */
[----:B--2---:R-:W-:Y:S05]  /*d3c0*/  @P0 BRA `(.L_x_6466) ;  /* 0x000000c000000947 */ /* 0x004fea0003800000 */
[----:B------:R-:W-:Y:S01]  /*d3d0*/  ISETP.NE.AND P0, PT, R15, R18, PT ;  /* 0x000000120f00720c */ /* 0x000fe20003f05270 */
[----:B0-----:R-:W-:Y:S02]  /*d3e0*/  IMAD.MOV.U32 R10, RZ, RZ, 0x0 ;  /* 0x00000000ff0a7424 */ /* 0x001fe400078e00ff */
[----:B------:R-:W-:-:S10]  /*d3f0*/  IMAD.MOV.U32 R11, RZ, RZ, -0x80000 ;  /* 0xfff80000ff0b7424 */ /* 0x000fd400078e00ff */
[----:B------:R-:W-:Y:S05]  /*d400*/  @!P0 BRA `(.L_x_6464) ;  /* 0x000000d000008947 */ /* 0x000fea0003800000 */
[----:B------:R-:W-:Y:S02]  /*d410*/  ISETP.NE.AND P0, PT, R15, 0x7ff00000, PT ;  /* 0x7ff000000f00780c */ /* 0x000fe40003f05270 */
[----:B------:R-:W-:Y:S02]  /*d420*/  LOP3.LUT R11, R5, 0x80000000, R7, 0x48, !PT ;  /* 0x80000000050b7812 */ /* 0x000fe400078e4807 */
[----:B------:R-:W-:-:S13]  /*d430*/  ISETP.EQ.OR P0, PT, R18, RZ, !P0 ;  /* 0x000000ff1200720c */ /* 0x000fda0004702670 */
[----:B------:R-:W-:Y:S01]  /*d440*/  @P0 LOP3.LUT R3, R11, 0x7ff00000, RZ, 0xfc, !PT ;  /* 0x7ff000000b030812 */ /* 0x000fe200078efcff */
[----:B------:R-:W-:Y:S02]  /*d450*/  @!P0 IMAD.MOV.U32 R10, RZ, RZ, RZ ;  /* 0x000000ffff0a8224 */ /* 0x000fe400078e00ff */
[----:B------:R-:W-:Y:S02]  /*d460*/  @P0 IMAD.MOV.U32 R10, RZ, RZ, RZ ;  /* 0x000000ffff0a0224 */ /* 0x000fe400078e00ff */
[----:B------:R-:W-:Y:S01]  /*d470*/  @P0 IMAD.MOV.U32 R11, RZ, RZ, R3 ;  /* 0x000000ffff0b0224 */ /* 0x000fe200078e0003 */
[----:B------:R-:W-:Y:S05]  /*d480*/  BRA `(.L_x_6464) ;  /* 0x0000005000007947 */ /* 0x000fea0003800000 */
.L_x_6466:
[----:B0-----:R-:W-:Y:S01]  /*d490*/  LOP3.LUT R11, R7, 0x80000, RZ, 0xfc, !PT ;  /* 0x00080000070b7812 */ /* 0x001fe200078efcff */
[----:B------:R-:W-:Y:S01]  /*d4a0*/  IMAD.MOV.U32 R10, RZ, RZ, R6 ;  /* 0x000000ffff0a7224 */ /* 0x000fe200078e0006 */
[----:B------:R-:W-:Y:S05]  /*d4b0*/  BRA `(.L_x_6464) ;  /* 0x0000002000007947 */ /* 0x000fea0003800000 */
.L_x_6465:
[----:B0-----:R-:W-:Y:S01]  /*d4c0*/  LOP3.LUT R11, R5, 0x80000, RZ, 0xfc, !PT ;  /* 0x00080000050b7812 */ /* 0x001fe200078efcff */
[----:B------:R-:W-:Y:S02]  /*d4d0*/  IMAD.MOV.U32 R10, RZ, RZ, R4 ;  /* 0x000000ffff0a7224 */ /* 0x000fe400078e0004 */
.L_x_6464:
[----:B------:R-:W-:Y:S05]  /*d4e0*/  BSYNC B1 ;  /* 0x0000000000017941 */ /* 0x000fea0003800000 */
.L_x_6462:
[----:B------:R-:W-:Y:S02]  /*d4f0*/  IMAD.MOV.U32 R4, RZ, RZ, R0 ;  /* 0x000000ffff047224 */ /* 0x000fe400078e0000 */
[----:B------:R-:W-:-:S02]  /*d500*/  IMAD.MOV.U32 R5, RZ, RZ, 0x0 ;  /* 0x00000000ff057424 */ /* 0x000fc400078e00ff */
[----:B------:R-:W-:Y:S02]  /*d510*/  IMAD.MOV.U32 R6, RZ, RZ, R10 ;  /* 0x000000ffff067224 */ /* 0x000fe400078e000a */
[----:B------:R-:W-:Y:S01]  /*d520*/  IMAD.MOV.U32 R7, RZ, RZ, R11 ;  /* 0x000000ffff077224 */ /* 0x000fe200078e000b */
[----:B------:R-:W-:Y:S06]  /*d530*/  RET.REL.NODEC R4 `(_ZN2at6native18elementwise_kernelILi128ELi4EZNS0_15gpu_kernel_implIZZZNS0_17logit_kernel_cudaERNS_18TensorIteratorBaseERKN3c106ScalarEENKUlvE_clEvENKUlvE_clEvEUldE0_EEvS4_RKT_EUliE_EEviT1_) ;  /* 0xffff2ac004007950 */ /* 0x000fec0003c3ffff */
.L_x_6467:
        /* <DEDUP_REMOVED lines=12> */
.L_x_10262:


//--------------------- .text._ZN2at6native27unrolled_elementwise_kernelIZZZNS0_17logit_kernel_cudaERNS_18TensorIteratorBaseERKN3c106ScalarEENKUlvE_clEvENKUlvE_clEvEUldE0_St5arrayIPcLm2EELi4E23TrivialOffsetCalculatorILi1EjESF_NS0_6memory12LoadWithCastILi1EEENSG_13StoreWithCastILi1EEEEEviT_T0_T2_T3_T4_T5_ --------------------------
	.section	.text._ZN2at6native27unrolled_elementwise_kernelIZZZNS0_17logit_kernel_cudaERNS_18TensorIteratorBaseERKN3c106ScalarEENKUlvE_clEvENKUlvE_clEvEUldE0_St5arrayIPcLm2EELi4E23TrivialOffsetCalculatorILi1EjESF_NS0_6memory12LoadWithCastILi1EEENSG_13StoreWithCastILi1EEEEEviT_T0_T2_T3_T4_T5_,"ax",@progbits
	.sectioninfo	@"SHI_REGISTERS=35"
	.align	128
        .global         _ZN2at6native27unrolled_elementwise_kernelIZZZNS0_17logit_kernel_cudaERNS_18TensorIteratorBaseERKN3c106ScalarEENKUlvE_clEvENKUlvE_clEvEUldE0_St5arrayIPcLm2EELi4E23TrivialOffsetCalculatorILi1EjESF_NS0_6memory12LoadWithCastILi1EEENSG_13StoreWithCastILi1EEEEEviT_T0_T2_T3_T4_T5_
        .type           _ZN2at6native27unrolled_elementwise_kernelIZZZNS0_17logit_kernel_cudaERNS_18TensorIteratorBaseERKN3c106ScalarEENKUlvE_clEvENKUlvE_clEvEUldE0_St5arrayIPcLm2EELi4E23TrivialOffsetCalculatorILi1EjESF_NS0_6memory12LoadWithCastILi1EEENSG_13StoreWithCastILi1EEEEEviT_T0_T2_T3_T4_T5_,@function
        .size           _ZN2at6native27unrolled_elementwise_kernelIZZZNS0_17logit_kernel_cudaERNS_18TensorIteratorBaseERKN3c106ScalarEENKUlvE_clEvENKUlvE_clEvEUldE0_St5arrayIPcLm2EELi4E23TrivialOffsetCalculatorILi1EjESF_NS0_6memory12LoadWithCastILi1EEENSG_13StoreWithCastILi1EEEEEviT_T0_T2_T3_T4_T5_,(.L_x_10263 - _ZN2at6native27unrolled_elementwise_kernelIZZZNS0_17logit_kernel_cudaERNS_18TensorIteratorBaseERKN3c106ScalarEENKUlvE_clEvENKUlvE_clEvEUldE0_St5arrayIPcLm2EELi4E23TrivialOffsetCalculatorILi1EjESF_NS0_6memory12LoadWithCastILi1EEENSG_13StoreWithCastILi1EEEEEviT_T0_T2_T3_T4_T5_)
        .other          _ZN2at6native27unrolled_elementwise_kernelIZZZNS0_17logit_kernel_cudaERNS_18TensorIteratorBaseERKN3c106ScalarEENKUlvE_clEvENKUlvE_clEvEUldE0_St5arrayIPcLm2EELi4E23TrivialOffsetCalculatorILi1EjESF_NS0_6memory12LoadWithCastILi1EEENSG_13StoreWithCastILi1EEEEEviT_T0_T2_T3_T4_T5_,@"STO_CUDA_ENTRY STV_DEFAULT"
_ZN2at6native27unrolled_elementwise_kernelIZZZNS0_17logit_kernel_cudaERNS_18TensorIteratorBaseERKN3c106ScalarEENKUlvE_clEvENKUlvE_clEvEUldE0_St5arrayIPcLm2EELi4E23TrivialOffsetCalculatorILi1EjESF_NS0_6memory12LoadWithCastILi1EEENSG_13StoreWithCastILi1EEEEEviT_T0_T2_T3_T4_T5_:
.text._ZN2at6native27unrolled_elementwise_kernelIZZZNS0_17logit_kernel_cudaERNS_18TensorIteratorBaseERKN3c106ScalarEENKUlvE_clEvENKUlvE_clEvEUldE0_St5arrayIPcLm2EELi4E23TrivialOffsetCalculatorILi1EjESF_NS0_6memory12LoadWithCastILi1EEENSG_13StoreWithCastILi1EEEEEviT_T0_T2_T3_T4_T5_:
        /* <DEDUP_REMOVED lines=8> */
[----:B------:R-:W-:Y:S01]  /*0080*/  CS2R R28, SRZ ;  /* 0x00000000001c7805 */ /* 0x000fe2000001ff00 */
[----:B------:R-:W-:Y:S01]  /*0090*/  IMAD.MOV.U32 R19, RZ, RZ, c[0x0][0x16c] ;  /* 0x00005b00ff137624 */ /* 0x000fe200078e00ff */
        /* <DEDUP_REMOVED lines=22> */
.L_x_6473:
[----:B------:R-:W2:Y:S02]  /*0200*/  LDG.E.U8 R4, [R4.64] ;  /* 0x0000002404047981 */ /* 0x000ea4000c1e1100 */
[----:B--2---:R0:W1:Y:S01]  /*0210*/  I2F.F64.U16 R26, R4 ;  /* 0x00000004001a7312 */ /* 0x0040620000101800 */
[----:B------:R-:W-:Y:S05]  /*0220*/  BRA `(.L_x_6475) ;  /* 0x00000e0000007947 */ /* 0x000fea0003800000 */
.L_x_6472:
        /* <DEDUP_REMOVED lines=9> */
.L_x_6477:
[----:B------:R-:W2:Y:S02]  /*02c0*/  LDG.E R4, [R4.64] ;  /* 0x0000002404047981 */ /* 0x000ea4000c1e1900 */
[----:B--2---:R0:W1:Y:S01]  /*02d0*/  I2F.F64 R26, R4 ;  /* 0x00000004001a7312 */ /* 0x0040620000201c00 */
[----:B------:R-:W-:Y:S05]  /*02e0*/  BRA `(.L_x_6475) ;  /* 0x00000d4000007947 */ /* 0x000fea0003800000 */
.L_x_6476:
[----:B------:R-:W2:Y:S02]  /*02f0*/  LDG.E.U16 R4, [R4.64] ;  /* 0x0000002404047981 */ /* 0x000ea4000c1e1500 */
[----:B--2---:R0:W1:Y:S01]  /*0300*/  I2F.F64.S16 R26, R4 ;  /* 0x00000004001a7312 */ /* 0x0040620000101c00 */
[----:B------:R-:W-:Y:S05]  /*0310*/  BRA `(.L_x_6475) ;  /* 0x00000d1000007947 */ /* 0x000fea0003800000 */
.L_x_6471:
        /* <DEDUP_REMOVED lines=10> */
.L_x_6479:
[----:B------:R-:W2:Y:S02]  /*03c0*/  LDG.E.U16 R0, [R4.64] ;  /* 0x0000002404007981 */ /* 0x000ea4000c1e1500 */
[----:B--2---:R-:W-:-:S05]  /*03d0*/  HADD2.F32 R0, -RZ, R0.H0_H0 ;  /* 0x20000000ff007230 */ /* 0x004fca0000004100 */
[----:B------:R-:W-:-:S04]  /*03e0*/  FMUL.FTZ R0, R0, 1 ;  /* 0x3f80000000007820 */ /* 0x000fc80000410000 */
[----:B------:R0:W1:Y:S01]  /*03f0*/  F2F.F64.F32 R26, R0 ;  /* 0x00000000001a7310 */ /* 0x0000620000201800 */
[----:B------:R-:W-:Y:S05]  /*0400*/  BRA `(.L_x_6475) ;  /* 0x00000c2000007947 */ /* 0x000fea0003800000 */
.L_x_6478:
        /* <DEDUP_REMOVED lines=10> */
.L_x_6481:
[----:B------:R-:W2:Y:S02]  /*04b0*/  LDG.E.U16 R4, [R4.64] ;  /* 0x0000002404047981 */ /* 0x000ea4000c1e1500 */
[----:B--2---:R-:W-:-:S05]  /*04c0*/  HADD2.F32 R0, -RZ, R4.H0_H0 ;  /* 0x20000004ff007230 */ /* 0x004fca0000004100 */
[----:B------:R-:W-:-:S04]  /*04d0*/  FMUL.FTZ R0, R0, 1 ;  /* 0x3f80000000007820 */ /* 0x000fc80000410000 */
[----:B------:R0:W1:Y:S01]  /*04e0*/  F2F.F64.F32 R26, R0 ;  /* 0x00000000001a7310 */ /* 0x0000620000201800 */
[----:B------:R-:W-:Y:S05]  /*04f0*/  BRA `(.L_x_6475) ;  /* 0x00000b3000007947 */ /* 0x000fea0003800000 */
.L_x_6480:
[----:B------:R0:W5:Y:S01]  /*0500*/  LDG.E.64 R26, [R4.64] ;  /* 0x00000024041a7981 */ /* 0x000162000c1e1b00 */
[----:B------:R-:W-:Y:S05]  /*0510*/  BRA `(.L_x_6475) ;  /* 0x00000b1000007947 */ /* 0x000fea0003800000 */
.L_x_6470:
        /* <DEDUP_REMOVED lines=13> */
.L_x_6484:
[----:B------:R0:W5:Y:S01]  /*05f0*/  LDG.E.64 R26, [R4.64] ;  /* 0x00000024041a7981 */ /* 0x000162000c1e1b00 */
[----:B------:R-:W-:Y:S05]  /*0600*/  BRA `(.L_x_6475) ;  /* 0x00000a2000007947 */ /* 0x000fea0003800000 */
.L_x_6483:
        /* <DEDUP_REMOVED lines=28> */
.L_x_6486:
        /* <DEDUP_REMOVED lines=16> */
.L_x_6485:
[----:B------:R-:W2:Y:S02]  /*08d0*/  LDG.E.U16 R0, [R4.64] ;  /* 0x0000002404007981 */ /* 0x000ea4000c1e1500 */
[----:B--2---:R-:W-:-:S05]  /*08e0*/  PRMT R0, RZ, 0x5410, R0 ;  /* 0x00005410ff007816 */ /* 0x004fca0000000000 */
[----:B------:R-:W-:-:S04]  /*08f0*/  FMUL.FTZ R0, R0, 1 ;  /* 0x3f80000000007820 */ /* 0x000fc80000410000 */
[----:B------:R0:W1:Y:S01]  /*0900*/  F2F.F64.F32 R26, R0 ;  /* 0x00000000001a7310 */ /* 0x0000620000201800 */
[----:B------:R-:W-:Y:S05]  /*0910*/  BRA `(.L_x_6475) ;  /* 0x0000071000007947 */ /* 0x000fea0003800000 */
.L_x_6482:
        /* <DEDUP_REMOVED lines=11> */
.L_x_6489:
        /* <DEDUP_REMOVED lines=21> */
.L_x_6493:
[----:B------:R-:W-:Y:S05]  /*0b20*/  BSYNC B1 ;  /* 0x0000000000017941 */ /* 0x000fea0003800000 */
.L_x_6492:
[----:B------:R-:W-:Y:S01]  /*0b30*/  LEA R5, R0, 0x3b800000, 0x17 ;  /* 0x3b80000000057811 */ /* 0x000fe200078eb8ff */
[----:B------:R-:W-:-:S05]  /*0b40*/  IMAD.SHL.U32 R0, R3, 0x100000, RZ ;  /* 0x0010000003007824 */ /* 0x000fca00078e00ff */
[----:B------:R-:W-:Y:S02]  /*0b50*/  LOP3.LUT R0, R5, R0, R6, 0xfe, !PT ;  /* 0x0000000005007212 */ /* 0x000fe400078efe06 */
.L_x_6491:
[----:B------:R-:W-:Y:S05]  /*0b60*/  BSYNC B0 ;  /* 0x0000000000007941 */ /* 0x000fea0003800000 */
.L_x_6490:
[----:B------:R-:W-:-:S04]  /*0b70*/  FMUL.FTZ R0, R0, 1 ;  /* 0x3f80000000007820 */ /* 0x000fc80000410000 */
[----:B------:R0:W1:Y:S01]  /*0b80*/  F2F.F64.F32 R26, R0 ;  /* 0x00000000001a7310 */ /* 0x0000620000201800 */
[----:B------:R-:W-:Y:S05]  /*0b90*/  BRA `(.L_x_6475) ;  /* 0x0000049000007947 */ /* 0x000fea0003800000 */
.L_x_6488:
        /* <DEDUP_REMOVED lines=21> */
.L_x_6497:
[----:B------:R-:W-:Y:S05]  /*0cf0*/  BSYNC B1 ;  /* 0x0000000000017941 */ /* 0x000fea0003800000 */
.L_x_6496:
[----:B------:R-:W-:Y:S01]  /*0d00*/  LEA R5, R0, 0x37800000, 0x17 ;  /* 0x3780000000057811 */ /* 0x000fe200078eb8ff */
[----:B------:R-:W-:-:S05]  /*0d10*/  IMAD.SHL.U32 R0, R3, 0x200000, RZ ;  /* 0x0020000003007824 */ /* 0x000fca00078e00ff */
[----:B------:R-:W-:Y:S02]  /*0d20*/  LOP3.LUT R0, R5, R0, R6, 0xfe, !PT ;  /* 0x0000000005007212 */ /* 0x000fe400078efe06 */
.L_x_6495:
[----:B------:R-:W-:Y:S05]  /*0d30*/  BSYNC B0 ;  /* 0x0000000000007941 */ /* 0x000fea0003800000 */
.L_x_6494:
[----:B------:R-:W-:-:S04]  /*0d40*/  FMUL.FTZ R0, R0, 1 ;  /* 0x3f80000000007820 */ /* 0x000fc80000410000 */
[----:B------:R0:W1:Y:S01]  /*0d50*/  F2F.F64.F32 R26, R0 ;  /* 0x00000000001a7310 */ /* 0x0000620000201800 */
[----:B------:R-:W-:Y:S05]  /*0d60*/  BRA `(.L_x_6475) ;  /* 0x000002c000007947 */ /* 0x000fea0003800000 */
.L_x_6487:
        /* <DEDUP_REMOVED lines=14> */
.L_x_6501:
[----:B------:R-:W-:Y:S05]  /*0e50*/  BSYNC B0 ;  /* 0x0000000000007941 */ /* 0x000fea0003800000 */
.L_x_6500:
[----:B------:R-:W-:-:S04]  /*0e60*/  FMUL.FTZ R0, R0, 1 ;  /* 0x3f80000000007820 */ /* 0x000fc80000410000 */
[----:B------:R0:W1:Y:S01]  /*0e70*/  F2F.F64.F32 R26, R0 ;  /* 0x00000000001a7310 */ /* 0x0000620000201800 */
[----:B------:R-:W-:Y:S05]  /*0e80*/  BRA `(.L_x_6475) ;  /* 0x000001a000007947 */ /* 0x000fea0003800000 */
.L_x_6474:
        /* <DEDUP_REMOVED lines=21> */
.L_x_6499:
[----:B------:R-:W2:Y:S02]  /*0fe0*/  LDG.E.64 R26, [R4.64] ;  /* 0x00000024041a7981 */ /* 0x000ea4000c1e1b00 */
[----:B--2---:R-:W0:Y:S01]  /*0ff0*/  I2F.F64.U64 R26, R26 ;  /* 0x0000001a001a7312 */ /* 0x004e220000301800 */
[----:B------:R-:W-:Y:S05]  /*1000*/  BRA `(.L_x_6475) ;  /* 0x0000002000007947 */ /* 0x000fea0003800000 */
.L_x_6498:
[----:B------:R-:W2:Y:S02]  /*1010*/  LDG.E R4, [R4.64] ;  /* 0x0000002404047981 */ /* 0x000ea4000c1e1900 */
[----:B--2---:R0:W1:Y:S02]  /*1020*/  I2F.F64.U32 R26, R4 ;  /* 0x00000004001a7312 */ /* 0x0040640000201800 */
.L_x_6475:
[----:B------:R-:W2:Y:S02]  /*1030*/  S2R R23, SR_TID.X ;  /* 0x0000000000177919 */ /* 0x000ea40000002100 */
[----:B--2---:R-:W-:Y:S02]  /*1040*/  IADD3 R23, R23, 0x80, RZ ;  /* 0x0000008017177810 */ /* 0x004fe40007ffe0ff */
.L_x_6469:
[----:B-1----:R-:W-:Y:S05]  /*1050*/  BSYNC B6 ;  /* 0x0000000000067941 */ /* 0x002fea0003800000 */
.L_x_6468:
        /* <DEDUP_REMOVED lines=22> */
.L_x_6507:
[----:B------:R-:W2:Y:S02]  /*11c0*/  LDG.E.U8 R4, [R4.64] ;  /* 0x0000002404047981 */ /* 0x000ea4000c1e1100 */
[----:B--2---:R0:W1:Y:S01]  /*11d0*/  I2F.F64.U16 R28, R4 ;  /* 0x00000004001c7312 */ /* 0x0040620000101800 */
[----:B------:R-:W-:Y:S05]  /*11e0*/  BRA `(.L_x_6509) ;  /* 0x00000df000007947 */ /* 0x000fea0003800000 */
.L_x_6506:
        /* <DEDUP_REMOVED lines=9> */
.L_x_6511:
[----:B------:R-:W2:Y:S02]  /*1280*/  LDG.E R4, [R4.64] ;  /* 0x0000002404047981 */ /* 0x000ea4000c1e1900 */
[----:B--2---:R0:W1:Y:S01]  /*1290*/  I2F.F64 R28, R4 ;  /* 0x00000004001c7312 */ /* 0x0040620000201c00 */
[----:B------:R-:W-:Y:S05]  /*12a0*/  BRA `(.L_x_6509) ;  /* 0x00000d3000007947 */ /* 0x000fea0003800000 */
.L_x_6510:
[----:B------:R-:W2:Y:S02]  /*12b0*/  LDG.E.U16 R4, [R4.64] ;  /* 0x0000002404047981 */ /* 0x000ea4000c1e1500 */
[----:B--2---:R0:W1:Y:S01]  /*12c0*/  I2F.F64.S16 R28, R4 ;  /* 0x00000004001c7312 */ /* 0x0040620000101c00 */
[----:B------:R-:W-:Y:S05]  /*12d0*/  BRA `(.L_x_6509) ;  /* 0x00000d0000007947 */ /* 0x000fea0003800000 */
.L_x_6505:
        /* <DEDUP_REMOVED lines=10> */
.L_x_6513:
[----:B------:R-:W2:Y:S02]  /*1380*/  LDG.E.U16 R0, [R4.64] ;  /* 0x0000002404007981 */ /* 0x000ea4000c1e1500 */
[----:B--2---:R-:W-:-:S05]  /*1390*/  HADD2.F32 R0, -RZ, R0.H0_H0 ;  /* 0x20000000ff007230 */ /* 0x004fca0000004100 */
[----:B------:R-:W-:-:S04]  /*13a0*/  FMUL.FTZ R0, R0, 1 ;  /* 0x3f80000000007820 */ /* 0x000fc80000410000 */
[----:B------:R0:W1:Y:S01]  /*13b0*/  F2F.F64.F32 R28, R0 ;  /* 0x00000000001c7310 */ /* 0x0000620000201800 */
[----:B------:R-:W-:Y:S05]  /*13c0*/  BRA `(.L_x_6509) ;  /* 0x00000c1000007947 */ /* 0x000fea0003800000 */
.L_x_6512:
        /* <DEDUP_REMOVED lines=10> */
.L_x_6515:
[----:B------:R-:W2:Y:S02]  /*1470*/  LDG.E.U16 R4, [R4.64] ;  /* 0x0000002404047981 */ /* 0x000ea4000c1e1500 */
[----:B--2---:R-:W-:-:S05]  /*1480*/  HADD2.F32 R0, -RZ, R4.H0_H0 ;  /* 0x20000004ff007230 */ /* 0x004fca0000004100 */
[----:B------:R-:W-:-:S04]  /*1490*/  FMUL.FTZ R0, R0, 1 ;  /* 0x3f80000000007820 */ /* 0x000fc80000410000 */
[----:B------:R0:W1:Y:S01]  /*14a0*/  F2F.F64.F32 R28, R0 ;  /* 0x00000000001c7310 */ /* 0x0000620000201800 */
[----:B------:R-:W-:Y:S05]  /*14b0*/  BRA `(.L_x_6509) ;  /* 0x00000b2000007947 */ /* 0x000fea0003800000 */
.L_x_6514:
[----:B------:R0:W5:Y:S01]  /*14c0*/  LDG.E.64 R28, [R4.64] ;  /* 0x00000024041c7981 */ /* 0x000162000c1e1b00 */
[----:B------:R-:W-:Y:S05]  /*14d0*/  BRA `(.L_x_6509) ;  /* 0x00000b0000007947 */ /* 0x000fea0003800000 */
.L_x_6504:
        /* <DEDUP_REMOVED lines=13> */
.L_x_6518:
[----:B------:R0:W5:Y:S01]  /*15b0*/  LDG.E.64 R28, [R4.64] ;  /* 0x00000024041c7981 */ /* 0x000162000c1e1b00 */
[----:B------:R-:W-:Y:S05]  /*15c0*/  BRA `(.L_x_6509) ;  /* 0x00000a1000007947 */ /* 0x000fea0003800000 */
.L_x_6517:
        /* <DEDUP_REMOVED lines=28> */
.L_x_6520:
        /* <DEDUP_REMOVED lines=15> */
.L_x_6519:
[----:B------:R-:W2:Y:S02]  /*1880*/  LDG.E.U16 R0, [R4.64] ;  /* 0x0000002404007981 */ /* 0x000ea4000c1e1500 */
[----:B--2---:R-:W-:-:S05]  /*1890*/  PRMT R0, RZ, 0x5410, R0 ;  /* 0x00005410ff007816 */ /* 0x004fca0000000000 */
[----:B------:R-:W-:-:S04]  /*18a0*/  FMUL.FTZ R0, R0, 1 ;  /* 0x3f80000000007820 */ /* 0x000fc80000410000 */
[----:B------:R0:W1:Y:S01]  /*18b0*/  F2F.F64.F32 R28, R0 ;  /* 0x00000000001c7310 */ /* 0x0000620000201800 */
[----:B------:R-:W-:Y:S05]  /*18c0*/  BRA `(.L_x_6509) ;  /* 0x0000071000007947 */ /* 0x000fea0003800000 */
.L_x_6516:
        /* <DEDUP_REMOVED lines=11> */
.L_x_6523:
        /* <DEDUP_REMOVED lines=21> */
.L_x_6527:
[----:B------:R-:W-:Y:S05]  /*1ad0*/  BSYNC B1 ;  /* 0x0000000000017941 */ /* 0x000fea0003800000 */
.L_x_6526:
[----:B------:R-:W-:Y:S01]  /*1ae0*/  LEA R5, R0, 0x3b800000, 0x17 ;  /* 0x3b80000000057811 */ /* 0x000fe200078eb8ff */
[----:B------:R-:W-:-:S05]  /*1af0*/  IMAD.SHL.U32 R0, R3, 0x100000, RZ ;  /* 0x0010000003007824 */ /* 0x000fca00078e00ff */
[----:B------:R-:W-:Y:S02]  /*1b00*/  LOP3.LUT R0, R5, R0, R6, 0xfe, !PT ;  /* 0x0000000005007212 */ /* 0x000fe400078efe06 */
.L_x_6525:
[----:B------:R-:W-:Y:S05]  /*1b10*/  BSYNC B0 ;  /* 0x0000000000007941 */ /* 0x000fea0003800000 */
.L_x_6524:
[----:B------:R-:W-:-:S04]  /*1b20*/  FMUL.FTZ R0, R0, 1 ;  /* 0x3f80000000007820 */ /* 0x000fc80000410000 */
[----:B------:R0:W1:Y:S01]  /*1b30*/  F2F.F64.F32 R28, R0 ;  /* 0x00000000001c7310 */ /* 0x0000620000201800 */
[----:B------:R-:W-:Y:S05]  /*1b40*/  BRA `(.L_x_6509) ;  /* 0x0000049000007947 */ /* 0x000fea0003800000 */
.L_x_6522:
        /* <DEDUP_REMOVED lines=21> */
.L_x_6531:
[----:B------:R-:W-:Y:S05]  /*1ca0*/  BSYNC B1 ;  /* 0x0000000000017941 */ /* 0x000fea0003800000 */
.L_x_6530:
[----:B------:R-:W-:Y:S01]  /*1cb0*/  LEA R5, R0, 0x37800000, 0x17 ;  /* 0x3780000000057811 */ /* 0x000fe200078eb8ff */
[----:B------:R-:W-:-:S05]  /*1cc0*/  IMAD.SHL.U32 R0, R3, 0x200000, RZ ;  /* 0x0020000003007824 */ /* 0x000fca00078e00ff */
[----:B------:R-:W-:Y:S02]  /*1cd0*/  LOP3.LUT R0, R5, R0, R6, 0xfe, !PT ;  /* 0x0000000005007212 */ /* 0x000fe400078efe06 */
.L_x_6529:
[----:B------:R-:W-:Y:S05]  /*1ce0*/  BSYNC B0 ;  /* 0x0000000000007941 */ /* 0x000fea0003800000 */
.L_x_6528:
[----:B------:R-:W-:-:S04]  /*1cf0*/  FMUL.FTZ R0, R0, 1 ;  /* 0x3f80000000007820 */ /* 0x000fc80000410000 */
[----:B------:R0:W1:Y:S01]  /*1d00*/  F2F.F64.F32 R28, R0 ;  /* 0x00000000001c7310 */ /* 0x0000620000201800 */
[----:B------:R-:W-:Y:S05]  /*1d10*/  BRA `(.L_x_6509) ;  /* 0x000002c000007947 */ /* 0x000fea0003800000 */
.L_x_6521:
        /* <DEDUP_REMOVED lines=14> */
.L_x_6535:
[----:B------:R-:W-:Y:S05]  /*1e00*/  BSYNC B0 ;  /* 0x0000000000007941 */ /* 0x000fea0003800000 */
.L_x_6534:
[----:B------:R-:W-:-:S04]  /*1e10*/  FMUL.FTZ R0, R0, 1 ;  /* 0x3f80000000007820 */ /* 0x000fc80000410000 */
[----:B------:R0:W1:Y:S01]  /*1e20*/  F2F.F64.F32 R28, R0 ;  /* 0x00000000001c7310 */ /* 0x0000620000201800 */
[----:B------:R-:W-:Y:S05]  /*1e30*/  BRA `(.L_x_6509) ;  /* 0x000001a000007947 */ /* 0x000fea0003800000 */
.L_x_6508:
        /* <DEDUP_REMOVED lines=21> */
.L_x_6533:
[----:B------:R-:W2:Y:S02]  /*1f90*/  LDG.E.64 R28, [R4.64] ;  /* 0x00000024041c7981 */ /* 0x000ea4000c1e1b00 */
[----:B--2---:R-:W0:Y:S01]  /*1fa0*/  I2F.F64.U64 R28, R28 ;  /* 0x0000001c001c7312 */ /* 0x004e220000301800 */
[----:B------:R-:W-:Y:S05]  /*1fb0*/  BRA `(.L_x_6509) ;  /* 0x0000002000007947 */ /* 0x000fea0003800000 */
.L_x_6532:
[----:B------:R-:W2:Y:S02]  /*1fc0*/  LDG.E R4, [R4.64] ;  /* 0x0000002404047981 */ /* 0x000ea4000c1e1900 */
[----:B--2---:R0:W1:Y:S02]  /*1fd0*/  I2F.F64.U32 R28, R4 ;  /* 0x00000004001c7312 */ /* 0x0040640000201800 */
.L_x_6509:
[----:B------:R-:W-:-:S03]  /*1fe0*/  IADD3 R23, R23, 0x80, RZ ;  /* 0x0000008017177810 */ /* 0x000fc60007ffe0ff */
.L_x_6503:
[----:B------:R-:W-:Y:S05]  /*1ff0*/  BSYNC B6 ;  /* 0x0000000000067941 */ /* 0x000fea0003800000 */
.L_x_6502:
        /* <DEDUP_REMOVED lines=24> */
.L_x_6541:
[----:B------:R-:W2:Y:S02]  /*2180*/  LDG.E.U8 R4, [R4.64] ;  /* 0x0000002404047981 */ /* 0x000ea4000c1e1100 */
[----:B--2---:R0:W2:Y:S01]  /*2190*/  I2F.F64.U16 R24, R4 ;  /* 0x0000000400187312 */ /* 0x0040a20000101800 */
[----:B------:R-:W-:Y:S05]  /*21a0*/  BRA `(.L_x_6543) ;  /* 0x00000df000007947 */ /* 0x000fea0003800000 */
.L_x_6540:
        /* <DEDUP_REMOVED lines=9> */
.L_x_6545:
[----:B------:R-:W2:Y:S02]  /*2240*/  LDG.E R4, [R4.64] ;  /* 0x0000002404047981 */ /* 0x000ea4000c1e1900 */
[----:B--2---:R0:W2:Y:S01]  /*2250*/  I2F.F64 R24, R4 ;  /* 0x0000000400187312 */ /* 0x0040a20000201c00 */
[----:B------:R-:W-:Y:S05]  /*2260*/  BRA `(.L_x_6543) ;  /* 0x00000d3000007947 */ /* 0x000fea0003800000 */
.L_x_6544:
[----:B------:R-:W2:Y:S02]  /*2270*/  LDG.E.U16 R4, [R4.64] ;  /* 0x0000002404047981 */ /* 0x000ea4000c1e1500 */
[----:B--2---:R0:W2:Y:S01]  /*2280*/  I2F.F64.S16 R24, R4 ;  /* 0x0000000400187312 */ /* 0x0040a20000101c00 */
[----:B------:R-:W-:Y:S05]  /*2290*/  BRA `(.L_x_6543) ;  /* 0x00000d0000007947 */ /* 0x000fea0003800000 */
.L_x_6539:
        /* <DEDUP_REMOVED lines=10> */
.L_x_6547:
[----:B------:R-:W2:Y:S02]  /*2340*/  LDG.E.U16 R0, [R4.64] ;  /* 0x0000002404007981 */ /* 0x000ea4000c1e1500 */
[----:B--2---:R-:W-:-:S05]  /*2350*/  HADD2.F32 R0, -RZ, R0.H0_H0 ;  /* 0x20000000ff007230 */ /* 0x004fca0000004100 */
[----:B------:R-:W-:-:S04]  /*2360*/  FMUL.FTZ R0, R0, 1 ;  /* 0x3f80000000007820 */ /* 0x000fc80000410000 */
[----:B------:R0:W2:Y:S01]  /*2370*/  F2F.F64.F32 R24, R0 ;  /* 0x0000000000187310 */ /* 0x0000a20000201800 */
[----:B------:R-:W-:Y:S05]  /*2380*/  BRA `(.L_x_6543) ;  /* 0x00000c1000007947 */ /* 0x000fea0003800000 */
.L_x_6546:
        /* <DEDUP_REMOVED lines=10> */
.L_x_6549:
[----:B------:R-:W2:Y:S02]  /*2430*/  LDG.E.U16 R4, [R4.64] ;  /* 0x0000002404047981 */ /* 0x000ea4000c1e1500 */
[----:B--2---:R-:W-:-:S05]  /*2440*/  HADD2.F32 R0, -RZ, R4.H0_H0 ;  /* 0x20000004ff007230 */ /* 0x004fca0000004100 */
[----:B------:R-:W-:-:S04]  /*2450*/  FMUL.FTZ R0, R0, 1 ;  /* 0x3f80000000007820 */ /* 0x000fc80000410000 */
[----:B------:R0:W2:Y:S01]  /*2460*/  F2F.F64.F32 R24, R0 ;  /* 0x0000000000187310 */ /* 0x0000a20000201800 */
[----:B------:R-:W-:Y:S05]  /*2470*/  BRA `(.L_x_6543) ;  /* 0x00000b2000007947 */ /* 0x000fea0003800000 */
.L_x_6548:
[----:B------:R0:W5:Y:S01]  /*2480*/  LDG.E.64 R24, [R4.64] ;  /* 0x0000002404187981 */ /* 0x000162000c1e1b00 */
[----:B------:R-:W-:Y:S05]  /*2490*/  BRA `(.L_x_6543) ;  /* 0x00000b0000007947 */ /* 0x000fea0003800000 */
.L_x_6538:
        /* <DEDUP_REMOVED lines=13> */
.L_x_6552:
[----:B------:R0:W5:Y:S01]  /*2570*/  LDG.E.64 R24, [R4.64] ;  /* 0x0000002404187981 */ /* 0x000162000c1e1b00 */
[----:B------:R-:W-:Y:S05]  /*2580*/  BRA `(.L_x_6543) ;  /* 0x00000a1000007947 */ /* 0x000fea0003800000 */
.L_x_6551:
        /* <DEDUP_REMOVED lines=28> */
.L_x_6554:
        /* <DEDUP_REMOVED lines=15> */
.L_x_6553:
[----:B------:R-:W2:Y:S02]  /*2840*/  LDG.E.U16 R0, [R4.64] ;  /* 0x0000002404007981 */ /* 0x000ea4000c1e1500 */
[----:B--2---:R-:W-:-:S05]  /*2850*/  PRMT R0, RZ, 0x5410, R0 ;  /* 0x00005410ff007816 */ /* 0x004fca0000000000 */
[----:B------:R-:W-:-:S04]  /*2860*/  FMUL.FTZ R0, R0, 1 ;  /* 0x3f80000000007820 */ /* 0x000fc80000410000 */
[----:B------:R0:W2:Y:S01]  /*2870*/  F2F.F64.F32 R24, R0 ;  /* 0x0000000000187310 */ /* 0x0000a20000201800 */
[----:B------:R-:W-:Y:S05]  /*2880*/  BRA `(.L_x_6543) ;  /* 0x0000071000007947 */ /* 0x000fea0003800000 */
.L_x_6550:
        /* <DEDUP_REMOVED lines=11> */
.L_x_6557:
        /* <DEDUP_REMOVED lines=21> */
.L_x_6561:
[----:B------:R-:W-:Y:S05]  /*2a90*/  BSYNC B1 ;  /* 0x0000000000017941 */ /* 0x000fea0003800000 */
.L_x_6560:
[----:B------:R-:W-:Y:S01]  /*2aa0*/  LEA R5, R0, 0x3b800000, 0x17 ;  /* 0x3b80000000057811 */ /* 0x000fe200078eb8ff */
[----:B------:R-:W-:-:S05]  /*2ab0*/  IMAD.SHL.U32 R0, R3, 0x100000, RZ ;  /* 0x0010000003007824 */ /* 0x000fca00078e00ff */
[----:B------:R-:W-:Y:S02]  /*2ac0*/  LOP3.LUT R0, R5, R0, R6, 0xfe, !PT ;  /* 0x0000000005007212 */ /* 0x000fe400078efe06 */
.L_x_6559:
[----:B------:R-:W-:Y:S05]  /*2ad0*/  BSYNC B0 ;  /* 0x0000000000007941 */ /* 0x000fea0003800000 */
.L_x_6558:
[----:B------:R-:W-:-:S04]  /*2ae0*/  FMUL.FTZ R0, R0, 1 ;  /* 0x3f80000000007820 */ /* 0x000fc80000410000 */
[----:B------:R0:W2:Y:S01]  /*2af0*/  F2F.F64.F32 R24, R0 ;  /* 0x0000000000187310 */ /* 0x0000a20000201800 */
[----:B------:R-:W-:Y:S05]  /*2b00*/  BRA `(.L_x_6543) ;  /* 0x0000049000007947 */ /* 0x000fea0003800000 */
.L_x_6556:
        /* <DEDUP_REMOVED lines=21> */
.L_x_6565:
[----:B------:R-:W-:Y:S05]  /*2c60*/  BSYNC B1 ;  /* 0x0000000000017941 */ /* 0x000fea0003800000 */
.L_x_6564:
[----:B------:R-:W-:Y:S01]  /*2c70*/  LEA R5, R0, 0x37800000, 0x17 ;  /* 0x3780000000057811 */ /* 0x000fe200078eb8ff */
[----:B------:R-:W-:-:S05]  /*2c80*/  IMAD.SHL.U32 R0, R3, 0x200000, RZ ;  /* 0x0020000003007824 */ /* 0x000fca00078e00ff */
[----:B------:R-:W-:Y:S02]  /*2c90*/  LOP3.LUT R0, R5, R0, R6, 0xfe, !PT ;  /* 0x0000000005007212 */ /* 0x000fe400078efe06 */
.L_x_6563:
[----:B------:R-:W-:Y:S05]  /*2ca0*/  BSYNC B0 ;  /* 0x0000000000007941 */ /* 0x000fea0003800000 */
.L_x_6562:
[----:B------:R-:W-:-:S04]  /*2cb0*/  FMUL.FTZ R0, R0, 1 ;  /* 0x3f80000000007820 */ /* 0x000fc80000410000 */
[----:B------:R0:W2:Y:S01]  /*2cc0*/  F2F.F64.F32 R24, R0 ;  /* 0x0000000000187310 */ /* 0x0000a20000201800 */
[----:B------:R-:W-:Y:S05]  /*2cd0*/  BRA `(.L_x_6543) ;  /* 0x000002c000007947 */ /* 0x000fea0003800000 */
.L_x_6555:
        /* <DEDUP_REMOVED lines=14> */
.L_x_6569:
[----:B------:R-:W-:Y:S05]  /*2dc0*/  BSYNC B0 ;  /* 0x0000000000007941 */ /* 0x000fea0003800000 */
.L_x_6568:
[----:B------:R-:W-:-:S04]  /*2dd0*/  FMUL.FTZ R0, R0, 1 ;  /* 0x3f80000000007820 */ /* 0x000fc80000410000 */
[----:B------:R0:W2:Y:S01]  /*2de0*/  F2F.F64.F32 R24, R0 ;  /* 0x0000000000187310 */ /* 0x0000a20000201800 */
[----:B------:R-:W-:Y:S05]  /*2df0*/  BRA `(.L_x_6543) ;  /* 0x000001a000007947 */ /* 0x000fea0003800000 */
.L_x_6542:
        /* <DEDUP_REMOVED lines=21> */
.L_x_6567:
[----:B------:R-:W2:Y:S02]  /*2f50*/  LDG.E.64 R24, [R4.64] ;  /* 0x0000002404187981 */ /* 0x000ea4000c1e1b00 */
[----:B--2---:R-:W0:Y:S01]  /*2f60*/  I2F.F64.U64 R24, R24 ;  /* 0x0000001800187312 */ /* 0x004e220000301800 */
[----:B------:R-:W-:Y:S05]  /*2f70*/  BRA `(.L_x_6543) ;  /* 0x0000002000007947 */ /* 0x000fea0003800000 */
.L_x_6566:
[----:B------:R-:W2:Y:S02]  /*2f80*/  LDG.E R4, [R4.64] ;  /* 0x0000002404047981 */ /* 0x000ea4000c1e1900 */
[----:B--2---:R0:W2:Y:S02]  /*2f90*/  I2F.F64.U32 R24, R4 ;  /* 0x0000000400187312 */ /* 0x0040a40000201800 */
.L_x_6543:
[----:B------:R-:W-:-:S03]  /*2fa0*/  IADD3 R23, R23, 0x80, RZ ;  /* 0x0000008017177810 */ /* 0x000fc60007ffe0ff */
.L_x_6537:
[----:B------:R-:W-:Y:S05]  /*2fb0*/  BSYNC B6 ;  /* 0x0000000000067941 */ /* 0x000fea0003800000 */
.L_x_6536:
        /* <DEDUP_REMOVED lines=21> */
.L_x_6575:
[----:B------:R-:W3:Y:S02]  /*3110*/  LDG.E.U8 R4, [R4.64] ;  /* 0x0000002404047981 */ /* 0x000ee4000c1e1100 */
[----:B---3--:R0:W3:Y:S01]  /*3120*/  I2F.F64.U16 R16, R4 ;  /* 0x0000000400107312 */ /* 0x0080e20000101800 */
[----:B------:R-:W-:Y:S05]  /*3130*/  BRA `(.L_x_6571) ;  /* 0x00000de000007947 */ /* 0x000fea0003800000 */
.L_x_6574:
        /* <DEDUP_REMOVED lines=9> */
.L_x_6578:
[----:B------:R-:W3:Y:S02]  /*31d0*/  LDG.E R4, [R4.64] ;  /* 0x0000002404047981 */ /* 0x000ee4000c1e1900 */
[----:B---3--:R0:W3:Y:S01]  /*31e0*/  I2F.F64 R16, R4 ;  /* 0x0000000400107312 */ /* 0x0080e20000201c00 */
[----:B------:R-:W-:Y:S05]  /*31f0*/  BRA `(.L_x_6571) ;  /* 0x00000d2000007947 */ /* 0x000fea0003800000 */
.L_x_6577:
[----:B------:R-:W3:Y:S02]  /*3200*/  LDG.E.U16 R4, [R4.64] ;  /* 0x0000002404047981 */ /* 0x000ee4000c1e1500 */
[----:B---3--:R0:W3:Y:S01]  /*3210*/  I2F.F64.S16 R16, R4 ;  /* 0x0000000400107312 */ /* 0x0080e20000101c00 */
[----:B------:R-:W-:Y:S05]  /*3220*/  BRA `(.L_x_6571) ;  /* 0x00000cf000007947 */ /* 0x000fea0003800000 */
.L_x_6573:
        /* <DEDUP_REMOVED lines=10> */
.L_x_6580:
[----:B------:R-:W3:Y:S02]  /*32d0*/  LDG.E.U16 R0, [R4.64] ;  /* 0x0000002404007981 */ /* 0x000ee4000c1e1500 */
[----:B---3--:R-:W-:-:S05]  /*32e0*/  HADD2.F32 R0, -RZ, R0.H0_H0 ;  /* 0x20000000ff007230 */ /* 0x008fca0000004100 */
[----:B------:R-:W-:-:S04]  /*32f0*/  FMUL.FTZ R0, R0, 1 ;  /* 0x3f80000000007820 */ /* 0x000fc80000410000 */
[----:B------:R0:W3:Y:S01]  /*3300*/  F2F.F64.F32 R16, R0 ;  /* 0x0000000000107310 */ /* 0x0000e20000201800 */
[----:B------:R-:W-:Y:S05]  /*3310*/  BRA `(.L_x_6571) ;  /* 0x00000c0000007947 */ /* 0x000fea0003800000 */
.L_x_6579:
        /* <DEDUP_REMOVED lines=10> */
.L_x_6582:
[----:B------:R-:W3:Y:S02]  /*33c0*/  LDG.E.U16 R4, [R4.64] ;  /* 0x0000002404047981 */ /* 0x000ee4000c1e1500 */
[----:B---3--:R-:W-:-:S05]  /*33d0*/  HADD2.F32 R0, -RZ, R4.H0_H0 ;  /* 0x20000004ff007230 */ /* 0x008fca0000004100 */
[----:B------:R-:W-:-:S04]  /*33e0*/  FMUL.FTZ R0, R0, 1 ;  /* 0x3f80000000007820 */ /* 0x000fc80000410000 */
[----:B------:R0:W3:Y:S01]  /*33f0*/  F2F.F64.F32 R16, R0 ;  /* 0x0000000000107310 */ /* 0x0000e20000201800 */
[----:B------:R-:W-:Y:S05]  /*3400*/  BRA `(.L_x_6571) ;  /* 0x00000b1000007947 */ /* 0x000fea0003800000 */
.L_x_6581:
[----:B------:R0:W5:Y:S01]  /*3410*/  LDG.E.64 R16, [R4.64] ;  /* 0x0000002404107981 */ /* 0x000162000c1e1b00 */
[----:B------:R-:W-:Y:S05]  /*3420*/  BRA `(.L_x_6571) ;  /* 0x00000af000007947 */ /* 0x000fea0003800000 */
.L_x_6572:
        /* <DEDUP_REMOVED lines=13> */
.L_x_6585:
[----:B------:R0:W5:Y:S01]  /*3500*/  LDG.E.64 R16, [R4.64] ;  /* 0x0000002404107981 */ /* 0x000162000c1e1b00 */
[----:B------:R-:W-:Y:S05]  /*3510*/  BRA `(.L_x_6571) ;  /* 0x00000a0000007947 */ /* 0x000fea0003800000 */
.L_x_6584:
        /* <DEDUP_REMOVED lines=26> */
[----:B------:R0:W3:Y:S01]  /*36c0*/  F2F.F64.F32 R16, R7 ;  /* 0x0000000700107310 */ /* 0x0000e20000201800 */
[----:B------:R-:W-:Y:S05]  /*36d0*/  BRA `(.L_x_6571) ;  /* 0x0000084000007947 */ /* 0x000fea0003800000 */
.L_x_6587:
        /* <DEDUP_REMOVED lines=13> */
[----:B------:R0:W3:Y:S01]  /*37b0*/  F2F.F64.F32 R16, R0 ;  /* 0x0000000000107310 */ /* 0x0000e20000201800 */
[----:B------:R-:W-:Y:S05]  /*37c0*/  BRA `(.L_x_6571) ;  /* 0x0000075000007947 */ /* 0x000fea0003800000 */
.L_x_6586:
[----:B------:R-:W3:Y:S02]  /*37d0*/  LDG.E.U16 R0, [R4.64] ;  /* 0x0000002404007981 */ /* 0x000ee4000c1e1500 */
[----:B---3--:R-:W-:-:S05]  /*37e0*/  PRMT R0, RZ, 0x5410, R0 ;  /* 0x00005410ff007816 */ /* 0x008fca0000000000 */
[----:B------:R-:W-:-:S04]  /*37f0*/  FMUL.FTZ R0, R0, 1 ;  /* 0x3f80000000007820 */ /* 0x000fc80000410000 */
[----:B------:R0:W3:Y:S01]  /*3800*/  F2F.F64.F32 R16, R0 ;  /* 0x0000000000107310 */ /* 0x0000e20000201800 */
[----:B------:R-:W-:Y:S05]  /*3810*/  BRA `(.L_x_6571) ;  /* 0x0000070000007947 */ /* 0x000fea0003800000 */
.L_x_6583:
        /* <DEDUP_REMOVED lines=11> */
.L_x_6590:
        /* <DEDUP_REMOVED lines=21> */
.L_x_6594:
[----:B------:R-:W-:Y:S05]  /*3a20*/  BSYNC B1 ;  /* 0x0000000000017941 */ /* 0x000fea0003800000 */
.L_x_6593:
[----:B------:R-:W-:Y:S01]  /*3a30*/  LEA R5, R0, 0x3b800000, 0x17 ;  /* 0x3b80000000057811 */ /* 0x000fe200078eb8ff */
[----:B------:R-:W-:-:S05]  /*3a40*/  IMAD.SHL.U32 R0, R3, 0x100000, RZ ;  /* 0x0010000003007824 */ /* 0x000fca00078e00ff */
[----:B------:R-:W-:Y:S02]  /*3a50*/  LOP3.LUT R0, R5, R0, R6, 0xfe, !PT ;  /* 0x0000000005007212 */ /* 0x000fe400078efe06 */
.L_x_6592:
[----:B------:R-:W-:Y:S05]  /*3a60*/  BSYNC B0 ;  /* 0x0000000000007941 */ /* 0x000fea0003800000 */
.L_x_6591:
[----:B------:R-:W-:-:S04]  /*3a70*/  FMUL.FTZ R0, R0, 1 ;  /* 0x3f80000000007820 */ /* 0x000fc80000410000 */
[----:B------:R0:W3:Y:S01]  /*3a80*/  F2F.F64.F32 R16, R0 ;  /* 0x0000000000107310 */ /* 0x0000e20000201800 */
[----:B------:R-:W-:Y:S05]  /*3a90*/  BRA `(.L_x_6571) ;  /* 0x0000048000007947 */ /* 0x000fea0003800000 */
.L_x_6589:
        /* <DEDUP_REMOVED lines=21> */
.L_x_6598:
[----:B------:R-:W-:Y:S05]  /*3bf0*/  BSYNC B1 ;  /* 0x0000000000017941 */ /* 0x000fea0003800000 */
.L_x_6597:
[----:B------:R-:W-:Y:S01]  /*3c00*/  LEA R5, R0, 0x37800000, 0x17 ;  /* 0x3780000000057811 */ /* 0x000fe200078eb8ff */
[----:B------:R-:W-:-:S05]  /*3c10*/  IMAD.SHL.U32 R0, R3, 0x200000, RZ ;  /* 0x0020000003007824 */ /* 0x000fca00078e00ff */
[----:B------:R-:W-:Y:S02]  /*3c20*/  LOP3.LUT R0, R5, R0, R6, 0xfe, !PT ;  /* 0x0000000005007212 */ /* 0x000fe400078efe06 */
.L_x_6596:
[----:B------:R-:W-:Y:S05]  /*3c30*/  BSYNC B0 ;  /* 0x0000000000007941 */ /* 0x000fea0003800000 */
.L_x_6595:
[----:B------:R-:W-:-:S04]  /*3c40*/  FMUL.FTZ R0, R0, 1 ;  /* 0x3f80000000007820 */ /* 0x000fc80000410000 */
[----:B------:R0:W3:Y:S01]  /*3c50*/  F2F.F64.F32 R16, R0 ;  /* 0x0000000000107310 */ /* 0x0000e20000201800 */
[----:B------:R-:W-:Y:S05]  /*3c60*/  BRA `(.L_x_6571) ;  /* 0x000002b000007947 */ /* 0x000fea0003800000 */
.L_x_6588:
        /* <DEDUP_REMOVED lines=14> */
.L_x_6602:
[----:B------:R-:W-:Y:S05]  /*3d50*/  BSYNC B0 ;  /* 0x0000000000007941 */ /* 0x000fea0003800000 */
.L_x_6601:
[----:B------:R-:W-:-:S04]  /*3d60*/  FMUL.FTZ R0, R0, 1 ;  /* 0x3f80000000007820 */ /* 0x000fc80000410000 */
[----:B------:R0:W3:Y:S01]  /*3d70*/  F2F.F64.F32 R16, R0 ;  /* 0x0000000000107310 */ /* 0x0000e20000201800 */
[----:B------:R-:W-:Y:S05]  /*3d80*/  BRA `(.L_x_6571) ;  /* 0x0000019000007947 */ /* 0x000fea0003800000 */
.L_x_6576:
        /* <DEDUP_REMOVED lines=20> */
.L_x_6600:
[----:B------:R-:W3:Y:S02]  /*3ed0*/  LDG.E.64 R16, [R4.64] ;  /* 0x0000002404107981 */ /* 0x000ee4000c1e1b00 */
[----:B---3--:R-:W0:Y:S01]  /*3ee0*/  I2F.F64.U64 R16, R16 ;  /* 0x0000001000107312 */ /* 0x008e220000301800 */
[----:B------:R-:W-:Y:S05]  /*3ef0*/  BRA `(.L_x_6571) ;  /* 0x0000002000007947 */ /* 0x000fea0003800000 */
.L_x_6599:
[----:B------:R-:W3:Y:S02]  /*3f00*/  LDG.E R4, [R4.64] ;  /* 0x0000002404047981 */ /* 0x000ee4000c1e1900 */
[----:B---3--:R0:W3:Y:S02]  /*3f10*/  I2F.F64.U32 R16, R4 ;  /* 0x0000000400107312 */ /* 0x0080e40000201800 */
.L_x_6571:
[----:B------:R-:W-:Y:S05]  /*3f20*/  BSYNC B6 ;  /* 0x0000000000067941 */ /* 0x000fea0003800000 */
.L_x_6570:
[----:B------:R-:W4:Y:S01]  /*3f30*/  S2R R23, SR_TID.X ;  /* 0x0000000000177919 */ /* 0x000f220000002100 */
[----:B------:R-:W-:Y:S01]  /*3f40*/  BSSY B0, `(.L_x_6603) ;  /* 0x0000062000007945 */ /* 0x000fe20003800000 */
[----:B----4-:R-:W-:-:S13]  /*3f50*/  ISETP.GE.AND P1, PT, R23, R2, PT ;  /* 0x000000021700720c */ /* 0x010fda0003f26270 */
[----:B------:R-:W-:Y:S05]  /*3f60*/  @P1 BRA `(.L_x_6604) ;  /* 0x000005f000001947 */ /* 0x000fea0003800000 */
[----:B0----5:R-:W0:Y:S01]  /*3f70*/  DSETP.GEU.AND P0, PT, R26, c[0x0][0x168], PT ;  /* 0x00005a001a00762a */ /* 0x021e220003f0e000 */
        /* <DEDUP_REMOVED lines=9> */
.L_x_6606:
[----:B------:R-:W-:Y:S05]  /*4010*/  BSYNC B1 ;  /* 0x0000000000017941 */ /* 0x000fea0003800000 */
.L_x_6605:
        /* <DEDUP_REMOVED lines=16> */
[----:B------:R-:W-:Y:S01]  /*4120*/  IMAD.MOV.U32 R8, RZ, RZ, R4 ;  /* 0x000000ffff087224 */ /* 0x000fe200078e0004 */
[----:B------:R-:W-:Y:S01]  /*4130*/  MOV R0, 0x4160 ;  /* 0x0000416000007802 */ /* 0x000fe20000000f00 */
[----:B------:R-:W-:Y:S02]  /*4140*/  IMAD.MOV.U32 R9, RZ, RZ, R5 ;  /* 0x000000ffff097224 */ /* 0x000fe400078e0005 */
[----:B-123--:R-:W-:Y:S05]  /*4150*/  CALL.REL.NOINC `($__internal_1_$__cuda_sm20_div_rn_f64_full) ;  /* 0x0000593000007944 */ /* 0x00efea0003c00000 */
[----:B------:R-:W-:Y:S02]  /*4160*/  IMAD.MOV.U32 R6, RZ, RZ, R8 ;  /* 0x000000ffff067224 */ /* 0x000fe400078e0008 */
[----:B------:R-:W-:Y:S02]  /*4170*/  IMAD.MOV.U32 R7, RZ, RZ, R9 ;  /* 0x000000ffff077224 */ /* 0x000fe400078e0009 */
.L_x_6608:
[----:B------:R-:W-:Y:S05]  /*4180*/  BSYNC B1 ;  /* 0x0000000000017941 */ /* 0x000fea0003800000 */
.L_x_6607:
[----:B------:R-:W-:Y:S01]  /*4190*/  ISETP.GT.AND P0, PT, R7, 0xfffff, PT ;  /* 0x000fffff0700780c */ /* 0x000fe20003f04270 */
[----:B------:R-:W-:Y:S02]  /*41a0*/  IMAD.MOV.U32 R4, RZ, RZ, R6 ;  /* 0x000000ffff047224 */ /* 0x000fe400078e0006 */
[--C-:B------:R-:W-:Y:S02]  /*41b0*/  IMAD.MOV.U32 R5, RZ, RZ, R7.reuse ;  /* 0x000000ffff057224 */ /* 0x100fe400078e0007 */
[----:B------:R-:W-:-:S08]  /*41c0*/  IMAD.MOV.U32 R3, RZ, RZ, R7 ;  /* 0x000000ffff037224 */ /* 0x000fd000078e0007 */
[----:B------:R-:W0:-:S10]  /*41d0*/  @!P0 DMUL R4, R4, 1.80143985094819840000e+16 ;  /* 0x4350000004048828 */ /* 0x000e140000000000 */
[----:B0-----:R-:W-:Y:S02]  /*41e0*/  @!P0 IMAD.MOV.U32 R3, RZ, RZ, R5 ;  /* 0x000000ffff038224 */ /* 0x001fe400078e0005 */
[----:B------:R-:W-:-:S03]  /*41f0*/  @!P0 IMAD.MOV.U32 R6, RZ, RZ, R4 ;  /* 0x000000ffff068224 */ /* 0x000fc600078e0004 */
[----:B------:R-:W-:-:S04]  /*4200*/  IADD3 R0, R3, -0x1, RZ ;  /* 0xffffffff03007810 */ /* 0x000fc80007ffe0ff */
[----:B------:R-:W-:Y:S01]  /*4210*/  ISETP.GE.U32.AND P2, PT, R0, 0x7fefffff, PT ;  /* 0x7fefffff0000780c */ /* 0x000fe20003f46070 */
[----:B------:R-:W-:Y:S02]  /*4220*/  IMAD.MOV.U32 R0, RZ, RZ, -0x3ff ;  /* 0xfffffc01ff007424 */ /* 0x000fe400078e00ff */
[----:B------:R-:W-:-:S10]  /*4230*/  @!P0 IMAD.MOV.U32 R0, RZ, RZ, -0x435 ;  /* 0xfffffbcbff008424 */ /* 0x000fd400078e00ff */
        /* <DEDUP_REMOVED lines=15> */
[----:B------:R-:W-:-:S13]  /*4330*/  ISETP.GE.AND P0, PT, R5, 0x3ff6a09f, PT ;  /* 0x3ff6a09f0500780c */ /* 0x000fda0003f06270 */
[----:B------:R-:W-:Y:S02]  /*4340*/  @P0 IADD3 R7, R5, -0x100000, RZ ;  /* 0xfff0000005070810 */ /* 0x000fe40007ffe0ff */
[----:B------:R-:W-:-:S03]  /*4350*/  @P0 IADD3 R0, R0, 0x1, RZ ;  /* 0x0000000100000810 */ /* 0x000fc60007ffe0ff */
[----:B------:R-:W-:-:S06]  /*4360*/  @P0 IMAD.MOV.U32 R5, RZ, RZ, R7 ;  /* 0x000000ffff050224 */ /* 0x000fcc00078e0007 */
[----:B------:R-:W0:-:S04]  /*4370*/  DADD R12, R4, 1 ;  /* 0x3ff00000040c7429 */ /* 0x000e080000000000 */
[----:B------:R-:W-:Y:S02]  /*4380*/  DADD R4, R4, -1 ;  /* 0xbff0000004047429 */ /* 0x000fe40000000000 */
[----:B0-----:R-:W0:Y:S02]  /*4390*/  MUFU.RCP64H R7, R13 ;  /* 0x0000000d00077308 */ /* 0x001e240000001800 */
[----:B0-----:R0:W4:Y:S02]  /*43a0*/  DFMA R8, -R12, R6, 1 ;  /* 0x3ff000000c08742b */ /* 0x0011240000000106 */
[----:B0-----:R-:W-:Y:S01]  /*43b0*/  LOP3.LUT R12, R0, 0x80000000, RZ, 0x3c, !PT ;  /* 0x80000000000c7812 */ /* 0x001fe200078e3cff */
[----:B------:R-:W-:-:S03]  /*43c0*/  IMAD.MOV.U32 R13, RZ, RZ, 0x43300000 ;  /* 0x43300000ff0d7424 */ /* 0x000fc600078e00ff */
[----:B----4-:R-:W0:-:S04]  /*43d0*/  DFMA R8, R8, R8, R8 ;  /* 0x000000080808722b */ /* 0x010e080000000008 */
[----:B------:R-:W-:-:S04]  /*43e0*/  DADD R12, R12, c[0x2][0x38] ;  /* 0x00800e000c0c7629 */ /* 0x000fc80000000000 */
[----:B0-----:R-:W0:-:S06]  /*43f0*/  DFMA R6, R6, R8, R6 ;  /* 0x000000080606722b */ /* 0x001e0c0000000006 */
[----:B0-----:R-:W0:-:S06]  /*4400*/  DMUL R8, R6, R4 ;  /* 0x0000000406087228 */ /* 0x001e0c0000000000 */
[----:B0-----:R-:W0:-:S06]  /*4410*/  DFMA R8, R6, R4, R8 ;  /* 0x000000040608722b */ /* 0x001e0c0000000008 */
[----:B0-----:R-:W0:-:S04]  /*4420*/  DMUL R10, R8, R8 ;  /* 0x00000008080a7228 */ /* 0x001e080000000000 */
[----:B------:R-:W4:-:S04]  /*4430*/  DADD R20, R4, -R8 ;  /* 0x0000000004147229 */ /* 0x000f080000000808 */
[----:B0-----:R-:W0:-:S04]  /*4440*/  DFMA R14, R10, R14, c[0x2][0x0] ;  /* 0x008000000a0e762b */ /* 0x001e08000000000e */
[----:B----4-:R-:W4:-:S04]  /*4450*/  DADD R26, R20, R20 ;  /* 0x00000000141a7229 */ /* 0x010f080000000014 */
[----:B0-----:R-:W0:-:S04]  /*4460*/  DFMA R14, R10, R14, c[0x2][0x8] ;  /* 0x008002000a0e762b */ /* 0x001e08000000000e */
[----:B----4-:R-:W4:-:S04]  /*4470*/  DFMA R26, R4, -R8, R26 ;  /* 0x80000008041a722b */ /* 0x010f08000000001a */
[----:B0-----:R-:W0:-:S04]  /*4480*/  DFMA R14, R10, R14, c[0x2][0x10] ;  /* 0x008004000a0e762b */ /* 0x001e08000000000e */
[----:B----4-:R-:W-:-:S04]  /*4490*/  DMUL R26, R6, R26 ;  /* 0x0000001a061a7228 */ /* 0x010fc80000000000 */
[----:B0-----:R-:W0:-:S06]  /*44a0*/  DFMA R14, R10, R14, c[0x2][0x18] ;  /* 0x008006000a0e762b */ /* 0x001e0c000000000e */
[----:B0-----:R-:W0:-:S06]  /*44b0*/  DFMA R14, R10, R14, c[0x2][0x20] ;  /* 0x008008000a0e762b */ /* 0x001e0c000000000e */
[----:B0-----:R-:W0:-:S04]  /*44c0*/  DFMA R20, R10, R14, c[0x2][0x28] ;  /* 0x00800a000a14762b */ /* 0x001e08000000000e */
[----:B------:R-:W4:-:S04]  /*44d0*/  DFMA R14, R12, c[0x2][0x40], R8 ;  /* 0x008010000c0e7a2b */ /* 0x000f080000000008 */
[----:B0-----:R-:W0:-:S04]  /*44e0*/  DFMA R20, R10, R20, c[0x2][0x30] ;  /* 0x00800c000a14762b */ /* 0x001e080000000014 */
[----:B----4-:R-:W4:-:S04]  /*44f0*/  DFMA R4, -R12, c[0x2][0x40], R14 ;  /* 0x008010000c047a2b */ /* 0x010f08000000010e */
[----:B0-----:R-:W0:-:S04]  /*4500*/  DMUL R20, R10, R20 ;  /* 0x000000140a147228 */ /* 0x001e080000000000 */
[----:B----4-:R-:W-:-:S04]  /*4510*/  DADD R4, -R8, R4 ;  /* 0x0000000008047229 */ /* 0x010fc80000000104 */
[----:B0-----:R-:W0:-:S06]  /*4520*/  DFMA R20, R8, R20, R26 ;  /* 0x000000140814722b */ /* 0x001e0c000000001a */
[----:B0-----:R-:W0:-:S06]  /*4530*/  DADD R4, R20, -R4 ;  /* 0x0000000014047229 */ /* 0x001e0c0000000804 */
[----:B0-----:R-:W0:-:S06]  /*4540*/  DFMA R4, R12, c[0x2][0x48], R4 ;  /* 0x008012000c047a2b */ /* 0x001e0c0000000004 */
[----:B0-----:R0:W4:-:S06]  /*4550*/  DADD R4, R14, R4 ;  /* 0x000000000e047229 */ /* 0x00110c0000000004 */
.L_x_6604:
[----:B------:R-:W-:Y:S05]  /*4560*/  BSYNC B0 ;  /* 0x0000000000007941 */ /* 0x000fea0003800000 */
.L_x_6603:
[----:B0----5:R-:W-:Y:S01]  /*4570*/  IADD3 R27, R23, 0x80, RZ ;  /* 0x00000080171b7810 */ /* 0x021fe20007ffe0ff */
[----:B------:R-:W-:Y:S03]  /*4580*/  BSSY B0, `(.L_x_6609) ;  /* 0x000005f000007945 */ /* 0x000fe60003800000 */
[----:B------:R-:W-:-:S13]  /*4590*/  ISETP.GE.AND P0, PT, R27, R2, PT ;  /* 0x000000021b00720c */ /* 0x000fda0003f06270 */
[----:B------:R-:W-:Y:S05]  /*45a0*/  @P0 BRA `(.L_x_6610) ;  /* 0x000005c000000947 */ /* 0x000fea0003800000 */
[----:B-1----:R-:W0:Y:S01]  /*45b0*/  DSETP.GEU.AND P0, PT, R28, c[0x0][0x168], PT ;  /* 0x00005a001c00762a */ /* 0x002e220003f0e000 */
        /* <DEDUP_REMOVED lines=9> */
.L_x_6612:
[----:B------:R-:W-:Y:S05]  /*4650*/  BSYNC B1 ;  /* 0x0000000000017941 */ /* 0x000fea0003800000 */
.L_x_6611:
        /* <DEDUP_REMOVED lines=19> */
[----:B--234-:R-:W-:Y:S05]  /*4790*/  CALL.REL.NOINC `($__internal_1_$__cuda_sm20_div_rn_f64_full) ;  /* 0x000052f000007944 */ /* 0x01cfea0003c00000 */
.L_x_6614:
[----:B------:R-:W-:Y:S05]  /*47a0*/  BSYNC B1 ;  /* 0x0000000000017941 */ /* 0x000fea0003800000 */
.L_x_6613:
        /* <DEDUP_REMOVED lines=32> */
[----:B0-----:R0:W1:Y:S02]  /*49b0*/  DFMA R10, -R14, R8, 1 ;  /* 0x3ff000000e0a742b */ /* 0x0010640000000108 */
[----:B0-----:R-:W-:Y:S01]  /*49c0*/  LOP3.LUT R14, R0, 0x80000000, RZ, 0x3c, !PT ;  /* 0x80000000000e7812 */ /* 0x001fe200078e3cff */
[----:B------:R-:W-:-:S03]  /*49d0*/  IMAD.MOV.U32 R15, RZ, RZ, 0x43300000 ;  /* 0x43300000ff0f7424 */ /* 0x000fc600078e00ff */
[----:B-1----:R-:W0:-:S04]  /*49e0*/  DFMA R10, R10, R10, R10 ;  /* 0x0000000a0a0a722b */ /* 0x002e08000000000a */
[----:B------:R-:W-:-:S04]  /*49f0*/  DADD R14, R14, c[0x2][0x38] ;  /* 0x00800e000e0e7629 */ /* 0x000fc80000000000 */
[----:B0-----:R-:W0:-:S06]  /*4a00*/  DFMA R8, R8, R10, R8 ;  /* 0x0000000a0808722b */ /* 0x001e0c0000000008 */
[----:B0-----:R-:W0:-:S06]  /*4a10*/  DMUL R12, R8, R6 ;  /* 0x00000006080c7228 */ /* 0x001e0c0000000000 */
[----:B0-----:R-:W0:-:S06]  /*4a20*/  DFMA R12, R8, R6, R12 ;  /* 0x00000006080c722b */ /* 0x001e0c000000000c */
[----:B0-----:R-:W0:-:S04]  /*4a30*/  DMUL R10, R12, R12 ;  /* 0x0000000c0c0a7228 */ /* 0x001e080000000000 */
[----:B------:R-:W1:-:S04]  /*4a40*/  DADD R28, R6, -R12 ;  /* 0x00000000061c7229 */ /* 0x000e48000000080c */
[----:B0-----:R-:W0:-:S04]  /*4a50*/  DFMA R20, R10, R20, c[0x2][0x0] ;  /* 0x008000000a14762b */ /* 0x001e080000000014 */
[----:B-1----:R-:W-:-:S04]  /*4a60*/  DADD R30, R28, R28 ;  /* 0x000000001c1e7229 */ /* 0x002fc8000000001c */
        /* <DEDUP_REMOVED lines=15> */
[----:B0-----:R0:W1:-:S06]  /*4b60*/  DADD R28, R28, R6 ;  /* 0x000000001c1c7229 */ /* 0x00104c0000000006 */
.L_x_6610:
[----:B------:R-:W-:Y:S05]  /*4b70*/  BSYNC B0 ;  /* 0x0000000000007941 */ /* 0x000fea0003800000 */
.L_x_6609:
[----:B------:R-:W-:Y:S01]  /*4b80*/  IADD3 R3, R23, 0x100, RZ ;  /* 0x0000010017037810 */ /* 0x000fe20007ffe0ff */
[----:B------:R-:W-:Y:S03]  /*4b90*/  BSSY B0, `(.L_x_6615) ;  /* 0x000005f000007945 */ /* 0x000fe60003800000 */
[----:B------:R-:W-:-:S13]  /*4ba0*/  ISETP.GE.AND P0, PT, R3, R2, PT ;  /* 0x000000020300720c */ /* 0x000fda0003f06270 */
[----:B------:R-:W-:Y:S05]  /*4bb0*/  @P0 BRA `(.L_x_6616) ;  /* 0x000005c000000947 */ /* 0x000fea0003800000 */
[----:B--2---:R-:W2:Y:S01]  /*4bc0*/  DSETP.GEU.AND P0, PT, R24, c[0x0][0x168], PT ;  /* 0x00005a001800762a */ /* 0x004ea20003f0e000 */
        /* <DEDUP_REMOVED lines=9> */
.L_x_6618:
[----:B------:R-:W-:Y:S05]  /*4c60*/  BSYNC B1 ;  /* 0x0000000000017941 */ /* 0x000fea0003800000 */
.L_x_6617:
[----:B0-----:R-:W0:Y:S01]  /*4c70*/  DADD R6, -R10, 1 ;  /* 0x3ff000000a067429 */ /* 0x001e220000000100 */
        /* <DEDUP_REMOVED lines=18> */
[----:B-1-34-:R-:W-:Y:S05]  /*4da0*/  CALL.REL.NOINC `($__internal_1_$__cuda_sm20_div_rn_f64_full) ;  /* 0x00004ce000007944 */ /* 0x01afea0003c00000 */
.L_x_6620:
[----:B------:R-:W-:Y:S05]  /*4db0*/  BSYNC B1 ;  /* 0x0000000000017941 */ /* 0x000fea0003800000 */
.L_x_6619:
        /* <DEDUP_REMOVED lines=32> */
[----:B0-----:R0:W2:Y:S02]  /*4fc0*/  DFMA R10, -R14, R8, 1 ;  /* 0x3ff000000e0a742b */ /* 0x0010a40000000108 */
[----:B0-----:R-:W-:Y:S01]  /*4fd0*/  LOP3.LUT R14, R0, 0x80000000, RZ, 0x3c, !PT ;  /* 0x80000000000e7812 */ /* 0x001fe200078e3cff */
[----:B------:R-:W-:-:S03]  /*4fe0*/  IMAD.MOV.U32 R15, RZ, RZ, 0x43300000 ;  /* 0x43300000ff0f7424 */ /* 0x000fc600078e00ff */
[----:B--2---:R-:W0:-:S04]  /*4ff0*/  DFMA R10, R10, R10, R10 ;  /* 0x0000000a0a0a722b */ /* 0x004e08000000000a */
[----:B------:R-:W-:-:S04]  /*5000*/  DADD R14, R14, c[0x2][0x38] ;  /* 0x00800e000e0e7629 */ /* 0x000fc80000000000 */
        /* <DEDUP_REMOVED lines=23> */
.L_x_6616:
[----:B------:R-:W-:Y:S05]  /*5180*/  BSYNC B0 ;  /* 0x0000000000007941 */ /* 0x000fea0003800000 */
.L_x_6615:
[----:B------:R-:W-:Y:S01]  /*5190*/  IADD3 R3, R23, 0x180, RZ ;  /* 0x0000018017037810 */ /* 0x000fe20007ffe0ff */
[----:B------:R-:W-:Y:S03]  /*51a0*/  BSSY B0, `(.L_x_6621) ;  /* 0x000005f000007945 */ /* 0x000fe60003800000 */
[----:B------:R-:W-:-:S13]  /*51b0*/  ISETP.GE.AND P0, PT, R3, R2, PT ;  /* 0x000000020300720c */ /* 0x000fda0003f06270 */
[----:B------:R-:W-:Y:S05]  /*51c0*/  @P0 BRA `(.L_x_6622) ;  /* 0x000005c000000947 */ /* 0x000fea0003800000 */
[----:B---3--:R-:W3:Y:S01]  /*51d0*/  DSETP.GEU.AND P0, PT, R16, c[0x0][0x168], PT ;  /* 0x00005a001000762a */ /* 0x008ee20003f0e000 */
[----:B------:R-:W-:-:S13]  /*51e0*/  BSSY B1, `(.L_x_6623) ;  /* 0x0000007000017945 */ /* 0x000fda0003800000 */
[----:B---3--:R-:W-:Y:S05]  /*51f0*/  @!P0 BRA `(.L_x_6624) ;  /* 0x0000005000008947 */ /* 0x008fea0003800000 */
[----:B------:R-:W3:Y:S01]  /*5200*/  DSETP.GT.AND P0, PT, R16, c[0x0][0x170], PT ;  /* 0x00005c001000762a */ /* 0x000ee20003f04000 */
[----:B------:R-:W-:Y:S02]  /*5210*/  IMAD.MOV.U32 R18, RZ, RZ, R16 ;  /* 0x000000ffff127224 */ /* 0x000fe400078e0010 */
[----:B------:R-:W-:-:S11]  /*5220*/  IMAD.MOV.U32 R19, RZ, RZ, R17 ;  /* 0x000000ffff137224 */ /* 0x000fd600078e0011 */
[----:B---3--:R-:W-:Y:S02]  /*5230*/  @P0 IMAD.MOV.U32 R18, RZ, RZ, c[0x0][0x170] ;  /* 0x00005c00ff120624 */ /* 0x008fe400078e00ff */
[----:B------:R-:W-:Y:S02]  /*5240*/  @P0 IMAD.MOV.U32 R19, RZ, RZ, c[0x0][0x174] ;  /* 0x00005d00ff130624 */ /* 0x000fe400078e00ff */
.L_x_6624:
[----:B------:R-:W-:Y:S05]  /*5250*/  BSYNC B1 ;  /* 0x0000000000017941 */ /* 0x000fea0003800000 */
.L_x_6623:
        /* <DEDUP_REMOVED lines=19> */
[----:B------:R-:W-:Y:S02]  /*5390*/  IMAD.MOV.U32 R8, RZ, RZ, R6 ;  /* 0x000000ffff087224 */ /* 0x000fe400078e0006 */
[----:B------:R-:W-:Y:S02]  /*53a0*/  IMAD.MOV.U32 R9, RZ, RZ, R7 ;  /* 0x000000ffff097224 */ /* 0x000fe400078e0007 */
[----:B-12-4-:R-:W-:Y:S05]  /*53b0*/  CALL.REL.NOINC `($__internal_1_$__cuda_sm20_div_rn_f64_full) ;  /* 0x000046d000007944 */ /* 0x016fea0003c00000 */
.L_x_6626:
[----:B------:R-:W-:Y:S05]  /*53c0*/  BSYNC B1 ;  /* 0x0000000000017941 */ /* 0x000fea0003800000 */
.L_x_6625:
        /* <DEDUP_REMOVED lines=32> */
[----:B0-----:R0:W3:Y:S02]  /*55d0*/  DFMA R10, -R14, R8, 1 ;  /* 0x3ff000000e0a742b */ /* 0x0010e40000000108 */
[----:B0-----:R-:W-:Y:S01]  /*55e0*/  LOP3.LUT R14, R0, 0x80000000, RZ, 0x3c, !PT ;  /* 0x80000000000e7812 */ /* 0x001fe200078e3cff */
[----:B------:R-:W-:-:S03]  /*55f0*/  IMAD.MOV.U32 R15, RZ, RZ, 0x43300000 ;  /* 0x43300000ff0f7424 */ /* 0x000fc600078e00ff */
[----:B---3--:R-:W0:-:S04]  /*5600*/  DFMA R10, R10, R10, R10 ;  /* 0x0000000a0a0a722b */ /* 0x008e08000000000a */
[----:B------:R-:W-:-:S04]  /*5610*/  DADD R14, R14, c[0x2][0x38] ;  /* 0x00800e000e0e7629 */ /* 0x000fc80000000000 */
[----:B0-----:R-:W0:-:S06]  /*5620*/  DFMA R8, R8, R10, R8 ;  /* 0x0000000a0808722b */ /* 0x001e0c0000000008 */
[----:B0-----:R-:W0:-:S06]  /*5630*/  DMUL R10, R8, R6 ;  /* 0x00000006080a7228 */ /* 0x001e0c0000000000 */
[----:B0-----:R-:W0:-:S06]  /*5640*/  DFMA R10, R8, R6, R10 ;  /* 0x00000006080a722b */ /* 0x001e0c000000000a */
[----:B0-----:R-:W0:-:S04]  /*5650*/  DMUL R12, R10, R10 ;  /* 0x0000000a0a0c7228 */ /* 0x001e080000000000 */
[----:B------:R-:W3:-:S04]  /*5660*/  DADD R18, R6, -R10 ;  /* 0x0000000006127229 */ /* 0x000ec8000000080a */
[----:B0-----:R-:W0:-:S04]  /*5670*/  DFMA R16, R12, R16, c[0x2][0x0] ;  /* 0x008000000c10762b */ /* 0x001e080000000010 */
[----:B---3--:R-:W3:-:S04]  /*5680*/  DADD R20, R18, R18 ;  /* 0x0000000012147229 */ /* 0x008ec80000000012 */
[----:B0-----:R-:W0:-:S04]  /*5690*/  DFMA R16, R12, R16, c[0x2][0x8] ;  /* 0x008002000c10762b */ /* 0x001e080000000010 */
[----:B---3--:R-:W3:-:S04]  /*56a0*/  DFMA R20, R6, -R10, R20 ;  /* 0x8000000a0614722b */ /* 0x008ec80000000014 */
[----:B0-----:R-:W0:-:S04]  /*56b0*/  DFMA R16, R12, R16, c[0x2][0x10] ;  /* 0x008004000c10762b */ /* 0x001e080000000010 */
[----:B---3--:R-:W-:-:S04]  /*56c0*/  DMUL R20, R8, R20 ;  /* 0x0000001408147228 */ /* 0x008fc80000000000 */
[----:B0-----:R-:W0:-:S06]  /*56d0*/  DFMA R16, R12, R16, c[0x2][0x18] ;  /* 0x008006000c10762b */ /* 0x001e0c0000000010 */
[----:B0-----:R-:W0:-:S06]  /*56e0*/  DFMA R16, R12, R16, c[0x2][0x20] ;  /* 0x008008000c10762b */ /* 0x001e0c0000000010 */
[----:B0-----:R-:W0:-:S04]  /*56f0*/  DFMA R18, R12, R16, c[0x2][0x28] ;  /* 0x00800a000c12762b */ /* 0x001e080000000010 */
[----:B------:R-:W3:-:S04]  /*5700*/  DFMA R16, R14, c[0x2][0x40], R10 ;  /* 0x008010000e107a2b */ /* 0x000ec8000000000a */
[----:B0-----:R-:W0:-:S04]  /*5710*/  DFMA R18, R12, R18, c[0x2][0x30] ;  /* 0x00800c000c12762b */ /* 0x001e080000000012 */
[----:B---3--:R-:W3:-:S04]  /*5720*/  DFMA R6, -R14, c[0x2][0x40], R16 ;  /* 0x008010000e067a2b */ /* 0x008ec80000000110 */
[----:B0-----:R-:W0:-:S04]  /*5730*/  DMUL R18, R12, R18 ;  /* 0x000000120c127228 */ /* 0x001e080000000000 */
[----:B---3--:R-:W-:-:S04]  /*5740*/  DADD R6, -R10, R6 ;  /* 0x000000000a067229 */ /* 0x008fc80000000106 */
[----:B0-----:R-:W0:-:S06]  /*5750*/  DFMA R18, R10, R18, R20 ;  /* 0x000000120a12722b */ /* 0x001e0c0000000014 */
[----:B0-----:R-:W0:-:S06]  /*5760*/  DADD R6, R18, -R6 ;  /* 0x0000000012067229 */ /* 0x001e0c0000000806 */
[----:B0-----:R-:W0:-:S06]  /*5770*/  DFMA R6, R14, c[0x2][0x48], R6 ;  /* 0x008012000e067a2b */ /* 0x001e0c0000000006 */
[----:B0-----:R0:W3:-:S06]  /*5780*/  DADD R16, R16, R6 ;  /* 0x0000000010107229 */ /* 0x0010cc0000000006 */
.L_x_6622:
[----:B------:R-:W-:Y:S05]  /*5790*/  BSYNC B0 ;  /* 0x0000000000007941 */ /* 0x000fea0003800000 */
.L_x_6621:
[----:B------:R-:W0:Y:S01]  /*57a0*/  LDC.U8 R18, c[0x0][0x19c] ;  /* 0x00006700ff127b82 */ /* 0x000e220000000000 */
[----:B------:R-:W-:Y:S01]  /*57b0*/  BSSY B6, `(.L_x_6627) ;  /* 0x000011b000067945 */ /* 0x000fe20003800000 */
[----:B------:R-:W-:Y:S05]  /*57c0*/  @P1 BRA `(.L_x_6628) ;  /* 0x0000119000001947 */ /* 0x000fea0003800000 */
[----:B------:R-:W5:Y:S02]  /*57d0*/  S2R R3, SR_TID.X ;  /* 0x0000000000037919 */ /* 0x000f640000002100 */
[----:B-----5:R-:W-:Y:S01]  /*57e0*/  IMAD R0, R22, 0x200, R3 ;  /* 0x0000020016007824 */ /* 0x020fe200078e0203 */
        /* <DEDUP_REMOVED lines=15> */
[----:B----4-:R-:W0:Y:S01]  /*58e0*/  F2I.F64.TRUNC R5, R4 ;  /* 0x0000000400057311 */ /* 0x010e22000030d100 */
[----:B------:R-:W-:Y:S01]  /*58f0*/  IMAD.MOV.U32 R23, RZ, RZ, R27 ;  /* 0x000000ffff177224 */ /* 0x000fe200078e001b */
[----:B0-----:R0:W-:Y:S01]  /*5900*/  STG.E.U8 [R8.64], R5 ;  /* 0x0000000508007986 */ /* 0x0011e2000c101124 */
[----:B------:R-:W-:Y:S05]  /*5910*/  BRA `(.L_x_6628) ;  /* 0x0000104000007947 */ /* 0x000fea0003800000 */
.L_x_6632:
[----:B----4-:R-:W0:Y:S01]  /*5920*/  F2I.S64.F64.TRUNC R4, R4 ;  /* 0x0000000400047311 */ /* 0x010e22000030d900 */
[----:B------:R-:W-:Y:S02]  /*5930*/  IMAD.MOV.U32 R23, RZ, RZ, R27 ;  /* 0x000000ffff177224 */ /* 0x000fe400078e001b */
[----:B0-----:R-:W-:-:S05]  /*5940*/  IMAD.MOV.U32 R3, RZ, RZ, R4 ;  /* 0x000000ffff037224 */ /* 0x001fca00078e0004 */
[----:B------:R0:W-:Y:S01]  /*5950*/  STG.E.U8 [R8.64], R3 ;  /* 0x0000000308007986 */ /* 0x0001e2000c101124 */
[----:B------:R-:W-:Y:S05]  /*5960*/  BRA `(.L_x_6628) ;  /* 0x00000ff000007947 */ /* 0x000fea0003800000 */
.L_x_6631:
[----:B------:R-:W-:-:S13]  /*5970*/  ISETP.NE.AND P0, PT, R0, 0x2, PT ;  /* 0x000000020000780c */ /* 0x000fda0003f05270 */
[----:B------:R-:W-:Y:S05]  /*5980*/  @!P0 BRA `(.L_x_6634) ;  /* 0x000000c000008947 */ /* 0x000fea0003800000 */
[----:B------:R-:W-:-:S13]  /*5990*/  ISETP.NE.AND P0, PT, R0, 0x3, PT ;  /* 0x000000030000780c */ /* 0x000fda0003f05270 */
[----:B------:R-:W-:Y:S05]  /*59a0*/  @!P0 BRA `(.L_x_6635) ;  /* 0x0000006000008947 */ /* 0x000fea0003800000 */
[----:B------:R-:W-:-:S13]  /*59b0*/  ISETP.NE.AND P0, PT, R0, 0x4, PT ;  /* 0x000000040000780c */ /* 0x000fda0003f05270 */
[----:B------:R-:W-:Y:S05]  /*59c0*/  @P0 BRA `(.L_x_6633) ;  /* 0x00000dd000000947 */ /* 0x000fea0003800000 */
[----:B----4-:R-:W0:Y:S01]  /*59d0*/  F2I.S64.F64.TRUNC R4, R4 ;  /* 0x0000000400047311 */ /* 0x010e22000030d900 */
[----:B------:R-:W-:Y:S01]  /*59e0*/  IMAD.MOV.U32 R23, RZ, RZ, R27 ;  /* 0x000000ffff177224 */ /* 0x000fe200078e001b */
[----:B0-----:R0:W-:Y:S01]  /*59f0*/  STG.E.64 [R8.64], R4 ;  /* 0x0000000408007986 */ /* 0x0011e2000c101b24 */
[----:B------:R-:W-:Y:S05]  /*5a00*/  BRA `(.L_x_6628) ;  /* 0x00000f5000007947 */ /* 0x000fea0003800000 */
.L_x_6635:
[----:B----4-:R-:W0:Y:S01]  /*5a10*/  F2I.F64.TRUNC R5, R4 ;  /* 0x0000000400057311 */ /* 0x010e22000030d100 */
[----:B------:R-:W-:Y:S01]  /*5a20*/  IMAD.MOV.U32 R23, RZ, RZ, R27 ;  /* 0x000000ffff177224 */ /* 0x000fe200078e001b */
[----:B0-----:R0:W-:Y:S01]  /*5a30*/  STG.E [R8.64], R5 ;  /* 0x0000000508007986 */ /* 0x0011e2000c101924 */
[----:B------:R-:W-:Y:S05]  /*5a40*/  BRA `(.L_x_6628) ;  /* 0x00000f1000007947 */ /* 0x000fea0003800000 */
.L_x_6634:
[----:B----4-:R-:W0:Y:S01]  /*5a50*/  F2I.F64.TRUNC R5, R4 ;  /* 0x0000000400057311 */ /* 0x010e22000030d100 */
[----:B------:R-:W-:Y:S01]  /*5a60*/  IMAD.MOV.U32 R23, RZ, RZ, R27 ;  /* 0x000000ffff177224 */ /* 0x000fe200078e001b */
[----:B0-----:R0:W-:Y:S01]  /*5a70*/  STG.E.U16 [R8.64], R5 ;  /* 0x0000000508007986 */ /* 0x0011e2000c101524 */
[----:B------:R-:W-:Y:S05]  /*5a80*/  BRA `(.L_x_6628) ;  /* 0x00000ed000007947 */ /* 0x000fea0003800000 */
.L_x_6630:
[----:B------:R-:W-:-:S13]  /*5a90*/  ISETP.GT.AND P0, PT, R0, 0x6, PT ;  /* 0x000000060000780c */ /* 0x000fda0003f04270 */
[----:B------:R-:W-:Y:S05]  /*5aa0*/  @P0 BRA `(.L_x_6636) ;  /* 0x0000011000000947 */ /* 0x000fea0003800000 */
[----:B------:R-:W-:-:S13]  /*5ab0*/  ISETP.NE.AND P0, PT, R0, 0x5, PT ;  /* 0x000000050000780c */ /* 0x000fda0003f05270 */
[----:B------:R-:W-:Y:S05]  /*5ac0*/  @!P0 BRA `(.L_x_6637) ;  /* 0x0000008000008947 */ /* 0x000fea0003800000 */
[----:B------:R-:W-:-:S13]  /*5ad0*/  ISETP.NE.AND P0, PT, R0, 0x6, PT ;  /* 0x000000060000780c */ /* 0x000fda0003f05270 */
[----:B------:R-:W-:Y:S05]  /*5ae0*/  @P0 BRA `(.L_x_6633) ;  /* 0x00000cb000000947 */ /* 0x000fea0003800000 */
[----:B----4-:R-:W0:Y:S01]  /*5af0*/  F2F.F32.F64 R3, R4 ;  /* 0x0000000400037310 */ /* 0x010e220000301000 */
[----:B------:R-:W0:Y:S01]  /*5b00*/  DSETP.GEU.AND P0, PT, |R4|, c[0x2][0x50], PT ;  /* 0x008014000400762a */ /* 0x000e220003f0e200 */
[----:B------:R-:W-:-:S13]  /*5b10*/  IMAD.MOV.U32 R23, RZ, RZ, R27 ;  /* 0x000000ffff177224 */ /* 0x000fda00078e001b */
[----:B0-----:R-:W-:-:S05]  /*5b20*/  @!P0 FMUL R3, R3, 1.175494350822287508e-38 ;  /* 0x0080000003038820 */ /* 0x001fca0000400000 */
[----:B------:R0:W-:Y:S01]  /*5b30*/  STG.E [R8.64], R3 ;  /* 0x0000000308007986 */ /* 0x0001e2000c101924 */
[----:B------:R-:W-:Y:S05]  /*5b40*/  BRA `(.L_x_6628) ;  /* 0x00000e1000007947 */ /* 0x000fea0003800000 */
.L_x_6637:
[----:B----4-:R-:W0:Y:S01]  /*5b50*/  F2F.F32.F64 R0, R4 ;  /* 0x0000000400007310 */ /* 0x010e220000301000 */
[----:B------:R-:W0:Y:S01]  /*5b60*/  DSETP.GEU.AND P0, PT, |R4|, c[0x2][0x50], PT ;  /* 0x008014000400762a */ /* 0x000e220003f0e200 */
[----:B------:R-:W-:-:S13]  /*5b70*/  IMAD.MOV.U32 R23, RZ, RZ, R27 ;  /* 0x000000ffff177224 */ /* 0x000fda00078e001b */
[----:B0-----:R-:W-:-:S05]  /*5b80*/  @!P0 FMUL R0, R0, 1.175494350822287508e-38 ;  /* 0x0080000000008820 */ /* 0x001fca0000400000 */
[----:B------:R-:W-:-:S05]  /*5b90*/  F2FP.PACK_AB R0, RZ, R0 ;  /* 0x00000000ff00723e */ /* 0x000fca00000000ff */
[----:B------:R0:W-:Y:S01]  /*5ba0*/  STG.E.U16 [R8.64], R0 ;  /* 0x0000000008007986 */ /* 0x0001e2000c101524 */
[----:B------:R-:W-:Y:S05]  /*5bb0*/  BRA `(.L_x_6628) ;  /* 0x00000da000007947 */ /* 0x000fea0003800000 */
.L_x_6636:
[----:B------:R-:W-:-:S13]  /*5bc0*/  ISETP.NE.AND P0, PT, R0, 0x7, PT ;  /* 0x000000070000780c */ /* 0x000fda0003f05270 */
[----:B------:R-:W-:Y:S05]  /*5bd0*/  @!P0 BRA `(.L_x_6638) ;  /* 0x0000013000008947 */ /* 0x000fea0003800000 */
[----:B------:R-:W-:-:S13]  /*5be0*/  ISETP.NE.AND P0, PT, R0, 0x8, PT ;  /* 0x000000080000780c */ /* 0x000fda0003f05270 */
[----:B------:R-:W-:Y:S05]  /*5bf0*/  @!P0 BRA `(.L_x_6639) ;  /* 0x0000009000008947 */ /* 0x000fea0003800000 */
[----:B------:R-:W-:-:S13]  /*5c00*/  ISETP.NE.AND P0, PT, R0, 0x9, PT ;  /* 0x000000090000780c */ /* 0x000fda0003f05270 */
[----:B------:R-:W-:Y:S05]  /*5c10*/  @P0 BRA `(.L_x_6633) ;  /* 0x00000b8000000947 */ /* 0x000fea0003800000 */
[----:B----4-:R-:W0:Y:S01]  /*5c20*/  F2F.F32.F64 R6, R4 ;  /* 0x0000000400067310 */ /* 0x010e220000301000 */
[----:B------:R-:W0:Y:S01]  /*5c30*/  DSETP.GEU.AND P0, PT, |R4|, c[0x2][0x50], PT ;  /* 0x008014000400762a */ /* 0x000e220003f0e200 */
[----:B------:R-:W-:Y:S02]  /*5c40*/  IMAD.MOV.U32 R7, RZ, RZ, RZ ;  /* 0x000000ffff077224 */ /* 0x000fe400078e00ff */
[----:B------:R-:W-:-:S11]  /*5c50*/  IMAD.MOV.U32 R23, RZ, RZ, R27 ;  /* 0x000000ffff177224 */ /* 0x000fd600078e001b */
[----:B0-----:R-:W-:-:S05]  /*5c60*/  @!P0 FMUL R6, R6, 1.175494350822287508e-38 ;  /* 0x0080000006068820 */ /* 0x001fca0000400000 */
[----:B------:R0:W-:Y:S01]  /*5c70*/  STG.E.64 [R8.64], R6 ;  /* 0x0000000608007986 */ /* 0x0001e2000c101b24 */
[----:B------:R-:W-:Y:S05]  /*5c80*/  BRA `(.L_x_6628) ;  /* 0x00000cd000007947 */ /* 0x000fea0003800000 */
.L_x_6639:
[----:B----4-:R-:W0:Y:S01]  /*5c90*/  F2F.F32.F64 R0, R4 ;  /* 0x0000000400007310 */ /* 0x010e220000301000 */
[----:B------:R-:W0:Y:S01]  /*5ca0*/  DSETP.GEU.AND P0, PT, |R4|, c[0x2][0x50], PT ;  /* 0x008014000400762a */ /* 0x000e220003f0e200 */
[----:B------:R-:W-:-:S13]  /*5cb0*/  IMAD.MOV.U32 R23, RZ, RZ, R27 ;  /* 0x000000ffff177224 */ /* 0x000fda00078e001b */
[----:B0-----:R-:W-:-:S05]  /*5cc0*/  @!P0 FMUL R0, R0, 1.175494350822287508e-38 ;  /* 0x0080000000008820 */ /* 0x001fca0000400000 */
[----:B------:R-:W-:-:S04]  /*5cd0*/  F2FP.PACK_AB R3, RZ, R0 ;  /* 0x00000000ff03723e */ /* 0x000fc800000000ff */
[----:B------:R-:W-:-:S05]  /*5ce0*/  PRMT R3, R3, 0x5410, RZ ;  /* 0x0000541003037816 */ /* 0x000fca00000000ff */
[----:B------:R0:W-:Y:S01]  /*5cf0*/  STG.E [R8.64], R3 ;  /* 0x0000000308007986 */ /* 0x0001e2000c101924 */
[----:B------:R-:W-:Y:S05]  /*5d00*/  BRA `(.L_x_6628) ;  /* 0x00000c5000007947 */ /* 0x000fea0003800000 */
.L_x_6638:
[----:B----4-:R0:W-:Y:S01]  /*5d10*/  STG.E.64 [R8.64], R4 ;  /* 0x0000000408007986 */ /* 0x0101e2000c101b24 */
[----:B------:R-:W-:Y:S01]  /*5d20*/  IMAD.MOV.U32 R23, RZ, RZ, R27 ;  /* 0x000000ffff177224 */ /* 0x000fe200078e001b */
[----:B------:R-:W-:Y:S05]  /*5d30*/  BRA `(.L_x_6628) ;  /* 0x00000c2000007947 */ /* 0x000fea0003800000 */
.L_x_6629:
        /* <DEDUP_REMOVED lines=8> */
[----:B----4-:R-:W0:Y:S01]  /*5dc0*/  DSETP.NEU.AND P0, PT, R4, RZ, PT ;  /* 0x000000ff0400722a */ /* 0x010e220003f0d000 */
[----:B------:R-:W-:-:S05]  /*5dd0*/  IMAD.MOV.U32 R23, RZ, RZ, R27 ;  /* 0x000000ffff177224 */ /* 0x000fca00078e001b */
[----:B0-----:R-:W-:-:S05]  /*5de0*/  SEL R3, RZ, 0x1, !P0 ;  /* 0x00000001ff037807 */ /* 0x001fca0004000000 */
[----:B------:R0:W-:Y:S01]  /*5df0*/  STG.E.U8 [R8.64], R3 ;  /* 0x0000000308007986 */ /* 0x0001e2000c101124 */
[----:B------:R-:W-:Y:S05]  /*5e00*/  BRA `(.L_x_6628) ;  /* 0x00000b5000007947 */ /* 0x000fea0003800000 */
.L_x_6642:
[----:B------:R-:W-:Y:S01]  /*5e10*/  CS2R R6, SRZ ;  /* 0x0000000000067805 */ /* 0x000fe2000001ff00 */
[----:B------:R-:W-:-:S04]  /*5e20*/  IMAD.MOV.U32 R23, RZ, RZ, R27 ;  /* 0x000000ffff177224 */ /* 0x000fc800078e001b */
[----:B----4-:R0:W-:Y:S01]  /*5e30*/  STG.E.128 [R8.64], R4 ;  /* 0x0000000408007986 */ /* 0x0101e2000c101d24 */
[----:B------:R-:W-:Y:S05]  /*5e40*/  BRA `(.L_x_6628) ;  /* 0x00000b1000007947 */ /* 0x000fea0003800000 */
.L_x_6641:
        /* <DEDUP_REMOVED lines=23> */
.L_x_6646:
[----:B------:R-:W-:Y:S05]  /*5fc0*/  BSYNC B0 ;  /* 0x0000000000007941 */ /* 0x000fea0003800000 */
.L_x_6645:
[----:B------:R-:W-:Y:S01]  /*5fd0*/  LOP3.LUT R7, R0, R7, RZ, 0xfc, !PT ;  /* 0x0000000700077212 */ /* 0x000fe200078efcff */
[----:B------:R-:W-:-:S04]  /*5fe0*/  IMAD.MOV.U32 R23, RZ, RZ, R27 ;  /* 0x000000ffff177224 */ /* 0x000fc800078e001b */
[----:B------:R0:W-:Y:S01]  /*5ff0*/  STG.E.U8 [R8.64], R7 ;  /* 0x0000000708007986 */ /* 0x0001e2000c101124 */
[----:B------:R-:W-:Y:S05]  /*6000*/  BRA `(.L_x_6628) ;  /* 0x0000095000007947 */ /* 0x000fea0003800000 */
.L_x_6644:
[----:B----4-:R-:W0:Y:S01]  /*6010*/  F2F.F32.F64 R7, R4 ;  /* 0x0000000400077310 */ /* 0x010e220000301000 */
        /* <DEDUP_REMOVED lines=14> */
.L_x_6648:
[----:B------:R-:W-:Y:S01]  /*6100*/  IMAD.MOV.U32 R0, RZ, RZ, 0x7f ;  /* 0x0000007fff007424 */ /* 0x000fe200078e00ff */
[----:B------:R-:W-:-:S04]  /*6110*/  ISETP.GT.U32.AND P0, PT, R3, 0x7f800000, PT ;  /* 0x7f8000000300780c */ /* 0x000fc80003f04070 */
[----:B------:R-:W-:-:S04]  /*6120*/  SEL R0, R0, 0x7c, P0 ;  /* 0x0000007c00007807 */ /* 0x000fc80000000000 */
.L_x_6649:
[----:B------:R-:W-:Y:S05]  /*6130*/  BSYNC B0 ;  /* 0x0000000000007941 */ /* 0x000fea0003800000 */
.L_x_6647:
[----:B------:R-:W-:Y:S01]  /*6140*/  LOP3.LUT R3, R7, 0x80000000, RZ, 0xc0, !PT ;  /* 0x8000000007037812 */ /* 0x000fe200078ec0ff */
[----:B------:R-:W-:-:S03]  /*6150*/  IMAD.MOV.U32 R23, RZ, RZ, R27 ;  /* 0x000000ffff177224 */ /* 0x000fc600078e001b */
[----:B------:R-:W-:-:S04]  /*6160*/  SHF.R.U32.HI R3, RZ, 0x18, R3 ;  /* 0x00000018ff037819 */ /* 0x000fc80000011603 */
[----:B------:R-:W-:-:S05]  /*6170*/  LOP3.LUT R3, R0, R3, RZ, 0xfc, !PT ;  /* 0x0000000300037212 */ /* 0x000fca00078efcff */
[----:B------:R0:W-:Y:S01]  /*6180*/  STG.E.U8 [R8.64], R3 ;  /* 0x0000000308007986 */ /* 0x0001e2000c101124 */
[----:B------:R-:W-:Y:S05]  /*6190*/  BRA `(.L_x_6628) ;  /* 0x000007c000007947 */ /* 0x000fea0003800000 */
.L_x_6643:
[----:B----4-:R-:W0:Y:S01]  /*61a0*/  F2F.F32.F64 R0, R4 ;  /* 0x0000000400007310 */ /* 0x010e220000301000 */
[----:B------:R-:W0:Y:S01]  /*61b0*/  DSETP.GEU.AND P0, PT, |R4|, c[0x2][0x50], PT ;  /* 0x008014000400762a */ /* 0x000e220003f0e200 */
[----:B------:R-:W-:-:S13]  /*61c0*/  IMAD.MOV.U32 R23, RZ, RZ, R27 ;  /* 0x000000ffff177224 */ /* 0x000fda00078e001b */
[----:B0-----:R-:W-:-:S05]  /*61d0*/  @!P0 FMUL R0, R0, 1.175494350822287508e-38 ;  /* 0x0080000000008820 */ /* 0x001fca0000400000 */
[----:B------:R-:W-:-:S05]  /*61e0*/  F2FP.BF16.PACK_AB R0, RZ, R0 ;  /* 0x00000000ff00723e */ /* 0x000fca00000010ff */
[----:B------:R0:W-:Y:S01]  /*61f0*/  STG.E.U16 [R8.64], R0 ;  /* 0x0000000008007986 */ /* 0x0001e2000c101524 */
[----:B------:R-:W-:Y:S05]  /*6200*/  BRA `(.L_x_6628) ;  /* 0x0000075000007947 */ /* 0x000fea0003800000 */
.L_x_6640:
        /* <DEDUP_REMOVED lines=8> */
[----:B----4-:R-:W0:Y:S01]  /*6290*/  F2I.U32.F64.TRUNC R5, R4 ;  /* 0x0000000400057311 */ /* 0x010e22000030d000 */
[----:B------:R-:W-:Y:S01]  /*62a0*/  IMAD.MOV.U32 R23, RZ, RZ, R27 ;  /* 0x000000ffff177224 */ /* 0x000fe200078e001b */
[----:B0-----:R0:W-:Y:S01]  /*62b0*/  STG.E.U16 [R8.64], R5 ;  /* 0x0000000508007986 */ /* 0x0011e2000c101524 */
[----:B------:R-:W-:Y:S05]  /*62c0*/  BRA `(.L_x_6628) ;  /* 0x0000069000007947 */ /* 0x000fea0003800000 */
.L_x_6652:
[----:B----4-:R-:W0:Y:S01]  /*62d0*/  F2F.F32.F64 R7, R4 ;  /* 0x0000000400077310 */ /* 0x010e220000301000 */
        /* <DEDUP_REMOVED lines=18> */
.L_x_6655:
[----:B------:R-:W-:-:S04]  /*6400*/  LOP3.LUT R0, R7, 0x80000000, RZ, 0xc0, !PT ;  /* 0x8000000007007812 */ /* 0x000fc800078ec0ff */
[----:B------:R-:W-:-:S04]  /*6410*/  SHF.R.U32.HI R0, RZ, 0x18, R0 ;  /* 0x00000018ff007819 */ /* 0x000fc80000011600 */
[----:B------:R-:W-:Y:S02]  /*6420*/  LOP3.LUT R0, R3, R0, RZ, 0xfc, !PT ;  /* 0x0000000003007212 */ /* 0x000fe400078efcff */
.L_x_6654:
[----:B------:R-:W-:Y:S05]  /*6430*/  BSYNC B0 ;  /* 0x0000000000007941 */ /* 0x000fea0003800000 */
.L_x_6653:
[----:B------:R0:W-:Y:S01]  /*6440*/  STG.E.U8 [R8.64], R0 ;  /* 0x0000000008007986 */ /* 0x0001e2000c101124 */
[----:B------:R-:W-:Y:S01]  /*6450*/  IMAD.MOV.U32 R23, RZ, RZ, R27 ;  /* 0x000000ffff177224 */ /* 0x000fe200078e001b */
[----:B------:R-:W-:Y:S05]  /*6460*/  BRA `(.L_x_6628) ;  /* 0x000004f000007947 */ /* 0x000fea0003800000 */
.L_x_6651:
        /* <DEDUP_REMOVED lines=19> */
.L_x_6658:
[----:B------:R-:W-:-:S04]  /*65a0*/  LOP3.LUT R0, R7, 0x80000000, RZ, 0xc0, !PT ;  /* 0x8000000007007812 */ /* 0x000fc800078ec0ff */
[----:B------:R-:W-:-:S04]  /*65b0*/  SHF.R.U32.HI R0, RZ, 0x18, R0 ;  /* 0x00000018ff007819 */ /* 0x000fc80000011600 */
[----:B------:R-:W-:Y:S02]  /*65c0*/  LOP3.LUT R0, R3, R0, RZ, 0xfc, !PT ;  /* 0x0000000003007212 */ /* 0x000fe400078efcff */
.L_x_6657:
[----:B------:R-:W-:Y:S05]  /*65d0*/  BSYNC B0 ;  /* 0x0000000000007941 */ /* 0x000fea0003800000 */
.L_x_6656:
[----:B------:R0:W-:Y:S01]  /*65e0*/  STG.E.U8 [R8.64], R0 ;  /* 0x0000000008007986 */ /* 0x0001e2000c101124 */
[----:B------:R-:W-:Y:S01]  /*65f0*/  IMAD.MOV.U32 R23, RZ, RZ, R27 ;  /* 0x000000ffff177224 */ /* 0x000fe200078e001b */
[----:B------:R-:W-:Y:S05]  /*6600*/  BRA `(.L_x_6628) ;  /* 0x0000035000007947 */ /* 0x000fea0003800000 */
.L_x_6650:
        /* <DEDUP_REMOVED lines=25> */
.L_x_6633:
[----:B------:R-:W-:Y:S01]  /*67a0*/  MOV R14, 0x0 ;  /* 0x00000000000e7802 */ /* 0x000fe20000000f00 */
[----:B----4-:R-:W-:Y:S02]  /*67b0*/  IMAD.MOV.U32 R4, RZ, RZ, c[0x4][0x128] ;  /* 0x01004a00ff047624 */ /* 0x010fe400078e00ff */
        /* <DEDUP_REMOVED lines=17> */
[----:B------:R-:W-:Y:S01]  /*68d0*/  IMAD.MOV.U32 R23, RZ, RZ, R27 ;  /* 0x000000ffff177224 */ /* 0x000fe200078e001b */
[----:B------:R-:W-:Y:S05]  /*68e0*/  BRA `(.L_x_6628) ;  /* 0x0000007000007947 */ /* 0x000fea0003800000 */
.L_x_6660:
[----:B----4-:R-:W0:Y:S01]  /*68f0*/  F2I.U64.F64.TRUNC R4, R4 ;  /* 0x0000000400047311 */ /* 0x010e22000030d800 */
[----:B------:R-:W-:Y:S01]  /*6900*/  IMAD.MOV.U32 R23, RZ, RZ, R27 ;  /* 0x000000ffff177224 */ /* 0x000fe200078e001b */
[----:B0-----:R0:W-:Y:S01]  /*6910*/  STG.E.64 [R8.64], R4 ;  /* 0x0000000408007986 */ /* 0x0011e2000c101b24 */
[----:B------:R-:W-:Y:S05]  /*6920*/  BRA `(.L_x_6628) ;  /* 0x0000003000007947 */ /* 0x000fea0003800000 */
.L_x_6659:
[----:B----4-:R-:W0:Y:S01]  /*6930*/  F2I.U32.F64.TRUNC R5, R4 ;  /* 0x0000000400057311 */ /* 0x010e22000030d000 */
[----:B------:R-:W-:Y:S01]  /*6940*/  IMAD.MOV.U32 R23, RZ, RZ, R27 ;  /* 0x000000ffff177224 */ /* 0x000fe200078e001b */
[----:B0-----:R0:W-:Y:S06]  /*6950*/  STG.E [R8.64], R5 ;  /* 0x0000000508007986 */ /* 0x0011ec000c101924 */
.L_x_6628:
[----:B------:R-:W-:Y:S05]  /*6960*/  BSYNC B6 ;  /* 0x0000000000067941 */ /* 0x000fea0003800000 */
.L_x_6627:
[----:B------:R-:W-:Y:S01]  /*6970*/  ISETP.GE.AND P0, PT, R23, R2, PT ;  /* 0x000000021700720c */ /* 0x000fe20003f06270 */
[----:B------:R-:W-:-:S12]  /*6980*/  BSSY B6, `(.L_x_6661) ;  /* 0x000020a000067945 */ /* 0x000fd80003800000 */
[----:B------:R-:W-:Y:S05]  /*6990*/  @P0 BRA `(.L_x_6662) ;  /* 0x0000208000000947 */ /* 0x000fea0003800000 */
[----:B0-----:R-:W-:Y:S01]  /*69a0*/  IMAD R0, R22, 0x200, R23 ;  /* 0x0000020016007824 */ /* 0x001fe200078e0217 */
[----:B------:R-:W-:-:S03]  /*69b0*/  PRMT R3, R18, 0x9910, RZ ;  /* 0x0000991012037816 */ /* 0x000fc600000000ff */
[----:B----4-:R-:W-:Y:S02]  /*69c0*/  IMAD R4, R0, c[0x0][0x1a0], RZ ;  /* 0x0000680000047a24 */ /* 0x010fe400078e02ff */
        /* <DEDUP_REMOVED lines=16> */
.L_x_6666:
[----:B-1----:R-:W0:Y:S02]  /*6ad0*/  F2I.S64.F64.TRUNC R28, R28 ;  /* 0x0000001c001c7311 */ /* 0x002e24000030d900 */
[----:B0-----:R-:W-:-:S05]  /*6ae0*/  IMAD.MOV.U32 R3, RZ, RZ, R28 ;  /* 0x000000ffff037224 */ /* 0x001fca00078e001c */
[----:B------:R0:W-:Y:S01]  /*6af0*/  STG.E.U8 [R4.64], R3 ;  /* 0x0000000304007986 */ /* 0x0001e2000c101124 */
[----:B------:R-:W-:Y:S05]  /*6b00*/  BRA `(.L_x_6668) ;  /* 0x00000eb000007947 */ /* 0x000fea0003800000 */
.L_x_6665:
        /* <DEDUP_REMOVED lines=9> */
.L_x_6670:
[----:B-1----:R-:W0:Y:S02]  /*6ba0*/  F2I.F64.TRUNC R29, R28 ;  /* 0x0000001c001d7311 */ /* 0x002e24000030d100 */
[----:B0-----:R0:W-:Y:S01]  /*6bb0*/  STG.E [R4.64], R29 ;  /* 0x0000001d04007986 */ /* 0x0011e2000c101924 */
[----:B------:R-:W-:Y:S05]  /*6bc0*/  BRA `(.L_x_6668) ;  /* 0x00000df000007947 */ /* 0x000fea0003800000 */
.L_x_6669:
[----:B-1----:R-:W0:Y:S02]  /*6bd0*/  F2I.F64.TRUNC R29, R28 ;  /* 0x0000001c001d7311 */ /* 0x002e24000030d100 */
[----:B0-----:R0:W-:Y:S01]  /*6be0*/  STG.E.U16 [R4.64], R29 ;  /* 0x0000001d04007986 */ /* 0x0011e2000c101524 */
[----:B------:R-:W-:Y:S05]  /*6bf0*/  BRA `(.L_x_6668) ;  /* 0x00000dc000007947 */ /* 0x000fea0003800000 */
.L_x_6664:
        /* <DEDUP_REMOVED lines=11> */
.L_x_6672:
[----:B-1----:R-:W0:Y:S01]  /*6cb0*/  F2F.F32.F64 R0, R28 ;  /* 0x0000001c00007310 */ /* 0x002e220000301000 */
[----:B------:R-:W0:-:S14]  /*6cc0*/  DSETP.GEU.AND P0, PT, |R28|, c[0x2][0x50], PT ;  /* 0x008014001c00762a */ /* 0x000e1c0003f0e200 */
[----:B0-----:R-:W-:-:S05]  /*6cd0*/  @!P0 FMUL R0, R0, 1.175494350822287508e-38 ;  /* 0x0080000000008820 */ /* 0x001fca0000400000 */
[----:B------:R-:W-:-:S05]  /*6ce0*/  F2FP.PACK_AB R0, RZ, R0 ;  /* 0x00000000ff00723e */ /* 0x000fca00000000ff */
[----:B------:R0:W-:Y:S01]  /*6cf0*/  STG.E.U16 [R4.64], R0 ;  /* 0x0000000004007986 */ /* 0x0001e2000c101524 */
[----:B------:R-:W-:Y:S05]  /*6d00*/  BRA `(.L_x_6668) ;  /* 0x00000cb000007947 */ /* 0x000fea0003800000 */
.L_x_6671:
        /* <DEDUP_REMOVED lines=12> */
.L_x_6674:
[----:B-1----:R-:W0:Y:S01]  /*6dd0*/  F2F.F32.F64 R0, R28 ;  /* 0x0000001c00007310 */ /* 0x002e220000301000 */
[----:B------:R-:W0:-:S14]  /*6de0*/  DSETP.GEU.AND P0, PT, |R28|, c[0x2][0x50], PT ;  /* 0x008014001c00762a */ /* 0x000e1c0003f0e200 */
[----:B0-----:R-:W-:-:S05]  /*6df0*/  @!P0 FMUL R0, R0, 1.175494350822287508e-38 ;  /* 0x0080000000008820 */ /* 0x001fca0000400000 */
[----:B------:R-:W-:-:S04]  /*6e00*/  F2FP.PACK_AB R3, RZ, R0 ;  /* 0x00000000ff03723e */ /* 0x000fc800000000ff */
[----:B------:R-:W-:-:S05]  /*6e10*/  PRMT R3, R3, 0x5410, RZ ;  /* 0x0000541003037816 */ /* 0x000fca00000000ff */
[----:B------:R0:W-:Y:S01]  /*6e20*/  STG.E [R4.64], R3 ;  /* 0x0000000304007986 */ /* 0x0001e2000c101924 */
[----:B------:R-:W-:Y:S05]  /*6e30*/  BRA `(.L_x_6668) ;  /* 0x00000b8000007947 */ /* 0x000fea0003800000 */
.L_x_6673:
[----:B-1----:R0:W-:Y:S01]  /*6e40*/  STG.E.64 [R4.64], R28 ;  /* 0x0000001c04007986 */ /* 0x0021e2000c101b24 */
[----:B------:R-:W-:Y:S05]  /*6e50*/  BRA `(.L_x_6668) ;  /* 0x00000b6000007947 */ /* 0x000fea0003800000 */
.L_x_6663:
        /* <DEDUP_REMOVED lines=12> */
.L_x_6677:
[----:B------:R-:W-:-:S05]  /*6f20*/  CS2R R30, SRZ ;  /* 0x00000000001e7805 */ /* 0x000fca000001ff00 */
[----:B-1----:R0:W-:Y:S01]  /*6f30*/  STG.E.128 [R4.64], R28 ;  /* 0x0000001c04007986 */ /* 0x0021e2000c101d24 */
[----:B------:R-:W-:Y:S05]  /*6f40*/  BRA `(.L_x_6668) ;  /* 0x00000a7000007947 */ /* 0x000fea0003800000 */
.L_x_6676:
        /* <DEDUP_REMOVED lines=23> */
.L_x_6681:
[----:B------:R-:W-:Y:S05]  /*70c0*/  BSYNC B0 ;  /* 0x0000000000007941 */ /* 0x000fea0003800000 */
.L_x_6680:
[----:B------:R-:W-:-:S05]  /*70d0*/  LOP3.LUT R7, R0, R7, RZ, 0xfc, !PT ;  /* 0x0000000700077212 */ /* 0x000fca00078efcff */
[----:B------:R0:W-:Y:S01]  /*70e0*/  STG.E.U8 [R4.64], R7 ;  /* 0x0000000704007986 */ /* 0x0001e2000c101124 */
[----:B------:R-:W-:Y:S05]  /*70f0*/  BRA `(.L_x_6668) ;  /* 0x000008c000007947 */ /* 0x000fea0003800000 */
.L_x_6679:
        /* <DEDUP_REMOVED lines=15> */
.L_x_6683:
[----:B------:R-:W-:Y:S01]  /*71f0*/  IMAD.MOV.U32 R0, RZ, RZ, 0x7f ;  /* 0x0000007fff007424 */ /* 0x000fe200078e00ff */
[----:B------:R-:W-:-:S04]  /*7200*/  ISETP.GT.U32.AND P0, PT, R3, 0x7f800000, PT ;  /* 0x7f8000000300780c */ /* 0x000fc80003f04070 */
[----:B------:R-:W-:-:S04]  /*7210*/  SEL R0, R0, 0x7c, P0 ;  /* 0x0000007c00007807 */ /* 0x000fc80000000000 */
.L_x_6684:
[----:B------:R-:W-:Y:S05]  /*7220*/  BSYNC B0 ;  /* 0x0000000000007941 */ /* 0x000fea0003800000 */
.L_x_6682:
[----:B------:R-:W-:-:S04]  /*7230*/  LOP3.LUT R3, R7, 0x80000000, RZ, 0xc0, !PT ;  /* 0x8000000007037812 */ /* 0x000fc800078ec0ff */
[----:B------:R-:W-:-:S04]  /*7240*/  SHF.R.U32.HI R3, RZ, 0x18, R3 ;  /* 0x00000018ff037819 */ /* 0x000fc80000011603 */
[----:B------:R-:W-:-:S05]  /*7250*/  LOP3.LUT R3, R0, R3, RZ, 0xfc, !PT ;  /* 0x0000000300037212 */ /* 0x000fca00078efcff */
[----:B------:R0:W-:Y:S01]  /*7260*/  STG.E.U8 [R4.64], R3 ;  /* 0x0000000304007986 */ /* 0x0001e2000c101124 */
[----:B------:R-:W-:Y:S05]  /*7270*/  BRA `(.L_x_6668) ;  /* 0x0000074000007947 */ /* 0x000fea0003800000 */
.L_x_6678:
[----:B-1----:R-:W0:Y:S01]  /*7280*/  F2F.F32.F64 R0, R28 ;  /* 0x0000001c00007310 */ /* 0x002e220000301000 */
[----:B------:R-:W0:-:S14]  /*7290*/  DSETP.GEU.AND P0, PT, |R28|, c[0x2][0x50], PT ;  /* 0x008014001c00762a */ /* 0x000e1c0003f0e200 */
[----:B0-----:R-:W-:-:S05]  /*72a0*/  @!P0 FMUL R0, R0, 1.175494350822287508e-38 ;  /* 0x0080000000008820 */ /* 0x001fca0000400000 */
[----:B------:R-:W-:-:S05]  /*72b0*/  F2FP.BF16.PACK_AB R0, RZ, R0 ;  /* 0x00000000ff00723e */ /* 0x000fca00000010ff */
[----:B------:R0:W-:Y:S01]  /*72c0*/  STG.E.U16 [R4.64], R0 ;  /* 0x0000000004007986 */ /* 0x0001e2000c101524 */
[----:B------:R-:W-:Y:S05]  /*72d0*/  BRA `(.L_x_6668) ;  /* 0x000006e000007947 */ /* 0x000fea0003800000 */
.L_x_6675:
        /* <DEDUP_REMOVED lines=11> */
.L_x_6687:
        /* <DEDUP_REMOVED lines=19> */
.L_x_6690:
[----:B------:R-:W-:-:S04]  /*74c0*/  LOP3.LUT R0, R7, 0x80000000, RZ, 0xc0, !PT ;  /* 0x8000000007007812 */ /* 0x000fc800078ec0ff */
[----:B------:R-:W-:-:S04]  /*74d0*/  SHF.R.U32.HI R0, RZ, 0x18, R0 ;  /* 0x00000018ff007819 */ /* 0x000fc80000011600 */
[----:B------:R-:W-:Y:S02]  /*74e0*/  LOP3.LUT R0, R3, R0, RZ, 0xfc, !PT ;  /* 0x0000000003007212 */ /* 0x000fe400078efcff */
.L_x_6689:
[----:B------:R-:W-:Y:S05]  /*74f0*/  BSYNC B0 ;  /* 0x0000000000007941 */ /* 0x000fea0003800000 */
.L_x_6688:
[----:B------:R0:W-:Y:S01]  /*7500*/  STG.E.U8 [R4.64], R0 ;  /* 0x0000000004007986 */ /* 0x0001e2000c101124 */
[----:B------:R-:W-:Y:S05]  /*7510*/  BRA `(.L_x_6668) ;  /* 0x000004a000007947 */ /* 0x000fea0003800000 */
.L_x_6686:
        /* <DEDUP_REMOVED lines=19> */
.L_x_6693:
[----:B------:R-:W-:-:S04]  /*7650*/  LOP3.LUT R0, R7, 0x80000000, RZ, 0xc0, !PT ;  /* 0x8000000007007812 */ /* 0x000fc800078ec0ff */
[----:B------:R-:W-:-:S04]  /*7660*/  SHF.R.U32.HI R0, RZ, 0x18, R0 ;  /* 0x00000018ff007819 */ /* 0x000fc80000011600 */
[----:B------:R-:W-:Y:S02]  /*7670*/  LOP3.LUT R0, R3, R0, RZ, 0xfc, !PT ;  /* 0x0000000003007212 */ /* 0x000fe400078efcff */
.L_x_6692:
[----:B------:R-:W-:Y:S05]  /*7680*/  BSYNC B0 ;  /* 0x0000000000007941 */ /* 0x000fea0003800000 */
.L_x_6691:
[----:B------:R0:W-:Y:S01]  /*7690*/  STG.E.U8 [R4.64], R0 ;  /* 0x0000000004007986 */ /* 0x0001e2000c101124 */
[----:B------:R-:W-:Y:S05]  /*76a0*/  BRA `(.L_x_6668) ;  /* 0x0000031000007947 */ /* 0x000fea0003800000 */
.L_x_6685:
        /* <DEDUP_REMOVED lines=24> */
.L_x_6667:
        /* <DEDUP_REMOVED lines=20> */
.L_x_6695:
[----:B-1----:R-:W0:Y:S02]  /*7970*/  F2I.U64.F64.TRUNC R28, R28 ;  /* 0x0000001c001c7311 */ /* 0x002e24000030d800 */
[----:B0-----:R0:W-:Y:S01]  /*7980*/  STG.E.64 [R4.64], R28 ;  /* 0x0000001c04007986 */ /* 0x0011e2000c101b24 */
[----:B------:R-:W-:Y:S05]  /*7990*/  BRA `(.L_x_6668) ;  /* 0x0000002000007947 */ /* 0x000fea0003800000 */
.L_x_6694:
[----:B-1----:R-:W0:Y:S02]  /*79a0*/  F2I.U32.F64.TRUNC R29, R28 ;  /* 0x0000001c001d7311 */ /* 0x002e24000030d000 */
[----:B0-----:R0:W-:Y:S02]  /*79b0*/  STG.E [R4.64], R29 ;  /* 0x0000001d04007986 */ /* 0x0011e4000c101924 */
.L_x_6668:
        /* <DEDUP_REMOVED lines=19> */
[----:B--2---:R-:W0:Y:S02]  /*7af0*/  F2I.F64.TRUNC R25, R24 ;  /* 0x0000001800197311 */ /* 0x004e24000030d100 */
[----:B0-----:R0:W-:Y:S01]  /*7b00*/  STG.E.U8 [R4.64], R25 ;  /* 0x0000001904007986 */ /* 0x0011e2000c101124 */
[----:B------:R-:W-:Y:S05]  /*7b10*/  BRA `(.L_x_6701) ;  /* 0x00000ef000007947 */ /* 0x000fea0003800000 */
.L_x_6699:
[----:B--2---:R-:W0:Y:S02]  /*7b20*/  F2I.S64.F64.TRUNC R24, R24 ;  /* 0x0000001800187311 */ /* 0x004e24000030d900 */
[----:B0-----:R-:W-:-:S05]  /*7b30*/  IMAD.MOV.U32 R3, RZ, RZ, R24 ;  /* 0x000000ffff037224 */ /* 0x001fca00078e0018 */
[----:B------:R0:W-:Y:S01]  /*7b40*/  STG.E.U8 [R4.64], R3 ;  /* 0x0000000304007986 */ /* 0x0001e2000c101124 */
[----:B------:R-:W-:Y:S05]  /*7b50*/  BRA `(.L_x_6701) ;  /* 0x00000eb000007947 */ /* 0x000fea0003800000 */
.L_x_6698:
[----:B------:R-:W-:-:S13]  /*7b60*/  ISETP.NE.AND P0, PT, R0, 0x2, PT ;  /* 0x000000020000780c */ /* 0x000fda0003f05270 */
[----:B------:R-:W-:Y:S05]  /*7b70*/  @!P0 BRA `(.L_x_6702) ;  /* 0x000000a000008947 */ /* 0x000fea0003800000 */
[----:B------:R-:W-:-:S13]  /*7b80*/  ISETP.NE.AND P0, PT, R0, 0x3, PT ;  /* 0x000000030000780c */ /* 0x000fda0003f05270 */
[----:B------:R-:W-:Y:S05]  /*7b90*/  @!P0 BRA `(.L_x_6703) ;  /* 0x0000005000008947 */ /* 0x000fea0003800000 */
[----:B------:R-:W-:-:S13]  /*7ba0*/  ISETP.NE.AND P0, PT, R0, 0x4, PT ;  /* 0x000000040000780c */ /* 0x000fda0003f05270 */
[----:B------:R-:W-:Y:S05]  /*7bb0*/  @P0 BRA `(.L_x_6700) ;  /* 0x00000cc000000947 */ /* 0x000fea0003800000 */
[----:B--2---:R-:W0:Y:S02]  /*7bc0*/  F2I.S64.F64.TRUNC R24, R24 ;  /* 0x0000001800187311 */ /* 0x004e24000030d900 */
[----:B0-----:R0:W-:Y:S01]  /*7bd0*/  STG.E.64 [R4.64], R24 ;  /* 0x0000001804007986 */ /* 0x0011e2000c101b24 */
[----:B------:R-:W-:Y:S05]  /*7be0*/  BRA `(.L_x_6701) ;  /* 0x00000e2000007947 */ /* 0x000fea0003800000 */
.L_x_6703:
[----:B--2---:R-:W0:Y:S02]  /*7bf0*/  F2I.F64.TRUNC R25, R24 ;  /* 0x0000001800197311 */ /* 0x004e24000030d100 */
[----:B0-----:R0:W-:Y:S01]  /*7c00*/  STG.E [R4.64], R25 ;  /* 0x0000001904007986 */ /* 0x0011e2000c101924 */
[----:B------:R-:W-:Y:S05]  /*7c10*/  BRA `(.L_x_6701) ;  /* 0x00000df000007947 */ /* 0x000fea0003800000 */
.L_x_6702:
[----:B--2---:R-:W0:Y:S02]  /*7c20*/  F2I.F64.TRUNC R25, R24 ;  /* 0x0000001800197311 */ /* 0x004e24000030d100 */
[----:B0-----:R0:W-:Y:S01]  /*7c30*/  STG.E.U16 [R4.64], R25 ;  /* 0x0000001904007986 */ /* 0x0011e2000c101524 */
[----:B------:R-:W-:Y:S05]  /*7c40*/  BRA `(.L_x_6701) ;  /* 0x00000dc000007947 */ /* 0x000fea0003800000 */
.L_x_6697:
[----:B------:R-:W-:-:S13]  /*7c50*/  ISETP.GT.AND P0, PT, R0, 0x6, PT ;  /* 0x000000060000780c */ /* 0x000fda0003f04270 */
[----:B------:R-:W-:Y:S05]  /*7c60*/  @P0 BRA `(.L_x_6704) ;  /* 0x000000f000000947 */ /* 0x000fea0003800000 */
[----:B------:R-:W-:-:S13]  /*7c70*/  ISETP.NE.AND P0, PT, R0, 0x5, PT ;  /* 0x000000050000780c */ /* 0x000fda0003f05270 */
[----:B------:R-:W-:Y:S05]  /*7c80*/  @!P0 BRA `(.L_x_6705) ;  /* 0x0000007000008947 */ /* 0x000fea0003800000 */
[----:B------:R-:W-:-:S13]  /*7c90*/  ISETP.NE.AND P0, PT, R0, 0x6, PT ;  /* 0x000000060000780c */ /* 0x000fda0003f05270 */
[----:B------:R-:W-:Y:S05]  /*7ca0*/  @P0 BRA `(.L_x_6700) ;  /* 0x00000bd000000947 */ /* 0x000fea0003800000 */
[----:B--2---:R-:W0:Y:S01]  /*7cb0*/  F2F.F32.F64 R3, R24 ;  /* 0x0000001800037310 */ /* 0x004e220000301000 */
[----:B------:R-:W0:-:S14]  /*7cc0*/  DSETP.GEU.AND P0, PT, |R24|, c[0x2][0x50], PT ;  /* 0x008014001800762a */ /* 0x000e1c0003f0e200 */
[----:B0-----:R-:W-:-:S05]  /*7cd0*/  @!P0 FMUL R3, R3, 1.175494350822287508e-38 ;  /* 0x0080000003038820 */ /* 0x001fca0000400000 */
[----:B------:R0:W-:Y:S01]  /*7ce0*/  STG.E [R4.64], R3 ;  /* 0x0000000304007986 */ /* 0x0001e2000c101924 */
[----:B------:R-:W-:Y:S05]  /*7cf0*/  BRA `(.L_x_6701) ;  /* 0x00000d1000007947 */ /* 0x000fea0003800000 */
.L_x_6705:
[----:B--2---:R-:W0:Y:S01]  /*7d00*/  F2F.F32.F64 R0, R24 ;  /* 0x0000001800007310 */ /* 0x004e220000301000 */
[----:B------:R-:W0:-:S14]  /*7d10*/  DSETP.GEU.AND P0, PT, |R24|, c[0x2][0x50], PT ;  /* 0x008014001800762a */ /* 0x000e1c0003f0e200 */
[----:B0-----:R-:W-:-:S05]  /*7d20*/  @!P0 FMUL R0, R0, 1.175494350822287508e-38 ;  /* 0x0080000000008820 */ /* 0x001fca0000400000 */
[----:B------:R-:W-:-:S05]  /*7d30*/  F2FP.PACK_AB R0, RZ, R0 ;  /* 0x00000000ff00723e */ /* 0x000fca00000000ff */
[----:B------:R0:W-:Y:S01]  /*7d40*/  STG.E.U16 [R4.64], R0 ;  /* 0x0000000004007986 */ /* 0x0001e2000c101524 */
[----:B------:R-:W-:Y:S05]  /*7d50*/  BRA `(.L_x_6701) ;  /* 0x00000cb000007947 */ /* 0x000fea0003800000 */
.L_x_6704:
[----:B------:R-:W-:-:S13]  /*7d60*/  ISETP.NE.AND P0, PT, R0, 0x7, PT ;  /* 0x000000070000780c */ /* 0x000fda0003f05270 */
[----:B------:R-:W-:Y:S05]  /*7d70*/  @!P0 BRA `(.L_x_6706) ;  /* 0x0000011000008947 */ /* 0x000fea0003800000 */
[----:B------:R-:W-:-:S13]  /*7d80*/  ISETP.NE.AND P0, PT, R0, 0x8, PT ;  /* 0x000000080000780c */ /* 0x000fda0003f05270 */
[----:B------:R-:W-:Y:S05]  /*7d90*/  @!P0 BRA `(.L_x_6707) ;  /* 0x0000008000008947 */ /* 0x000fea0003800000 */
[----:B------:R-:W-:-:S13]  /*7da0*/  ISETP.NE.AND P0, PT, R0, 0x9, PT ;  /* 0x000000090000780c */ /* 0x000fda0003f05270 */
[----:B------:R-:W-:Y:S05]  /*7db0*/  @P0 BRA `(.L_x_6700) ;  /* 0x00000ac000000947 */ /* 0x000fea0003800000 */
[----:B--2---:R-:W0:Y:S01]  /*7dc0*/  F2F.F32.F64 R6, R24 ;  /* 0x0000001800067310 */ /* 0x004e220000301000 */
[----:B------:R-:W0:Y:S01]  /*7dd0*/  DSETP.GEU.AND P0, PT, |R24|, c[0x2][0x50], PT ;  /* 0x008014001800762a */ /* 0x000e220003f0e200 */
[----:B------:R-:W-:-:S13]  /*7de0*/  IMAD.MOV.U32 R7, RZ, RZ, RZ ;  /* 0x000000ffff077224 */ /* 0x000fda00078e00ff */
[----:B0-----:R-:W-:-:S05]  /*7df0*/  @!P0 FMUL R6, R6, 1.175494350822287508e-38 ;  /* 0x0080000006068820 */ /* 0x001fca0000400000 */
[----:B------:R0:W-:Y:S01]  /*7e00*/  STG.E.64 [R4.64], R6 ;  /* 0x0000000604007986 */ /* 0x0001e2000c101b24 */
[----:B------:R-:W-:Y:S05]  /*7e10*/  BRA `(.L_x_6701) ;  /* 0x00000bf000007947 */ /* 0x000fea0003800000 */
.L_x_6707:
[----:B--2---:R-:W0:Y:S01]  /*7e20*/  F2F.F32.F64 R0, R24 ;  /* 0x0000001800007310 */ /* 0x004e220000301000 */
[----:B------:R-:W0:-:S14]  /*7e30*/  DSETP.GEU.AND P0, PT, |R24|, c[0x2][0x50], PT ;  /* 0x008014001800762a */ /* 0x000e1c0003f0e200 */
[----:B0-----:R-:W-:-:S05]  /*7e40*/  @!P0 FMUL R0, R0, 1.175494350822287508e-38 ;  /* 0x0080000000008820 */ /* 0x001fca0000400000 */
[----:B------:R-:W-:-:S04]  /*7e50*/  F2FP.PACK_AB R3, RZ, R0 ;  /* 0x00000000ff03723e */ /* 0x000fc800000000ff */
[----:B------:R-:W-:-:S05]  /*7e60*/  PRMT R3, R3, 0x5410, RZ ;  /* 0x0000541003037816 */ /* 0x000fca00000000ff */
[----:B------:R0:W-:Y:S01]  /*7e70*/  STG.E [R4.64], R3 ;  /* 0x0000000304007986 */ /* 0x0001e2000c101924 */
[----:B------:R-:W-:Y:S05]  /*7e80*/  BRA `(.L_x_6701) ;  /* 0x00000b8000007947 */ /* 0x000fea0003800000 */
.L_x_6706:
[----:B--2---:R0:W-:Y:S01]  /*7e90*/  STG.E.64 [R4.64], R24 ;  /* 0x0000001804007986 */ /* 0x0041e2000c101b24 */
[----:B------:R-:W-:Y:S05]  /*7ea0*/  BRA `(.L_x_6701) ;  /* 0x00000b6000007947 */ /* 0x000fea0003800000 */
.L_x_6696:
        /* <DEDUP_REMOVED lines=8> */
[----:B--2---:R-:W0:-:S06]  /*7f30*/  DSETP.NEU.AND P0, PT, R24, RZ, PT ;  /* 0x000000ff1800722a */ /* 0x004e0c0003f0d000 */
[----:B0-----:R-:W-:-:S05]  /*7f40*/  SEL R3, RZ, 0x1, !P0 ;  /* 0x00000001ff037807 */ /* 0x001fca0004000000 */
[----:B------:R0:W-:Y:S01]  /*7f50*/  STG.E.U8 [R4.64], R3 ;  /* 0x0000000304007986 */ /* 0x0001e2000c101124 */
[----:B------:R-:W-:Y:S05]  /*7f60*/  BRA `(.L_x_6701) ;  /* 0x00000aa000007947 */ /* 0x000fea0003800000 */
.L_x_6710:
[----:B------:R-:W-:-:S05]  /*7f70*/  CS2R R26, SRZ ;  /* 0x00000000001a7805 */ /* 0x000fca000001ff00 */
[----:B--2---:R0:W-:Y:S01]  /*7f80*/  STG.E.128 [R4.64], R24 ;  /* 0x0000001804007986 */ /* 0x0041e2000c101d24 */
[----:B------:R-:W-:Y:S05]  /*7f90*/  BRA `(.L_x_6701) ;  /* 0x00000a7000007947 */ /* 0x000fea0003800000 */
.L_x_6709:
        /* <DEDUP_REMOVED lines=23> */
.L_x_6714:
[----:B------:R-:W-:Y:S05]  /*8110*/  BSYNC B0 ;  /* 0x0000000000007941 */ /* 0x000fea0003800000 */
.L_x_6713:
[----:B------:R-:W-:-:S05]  /*8120*/  LOP3.LUT R7, R0, R7, RZ, 0xfc, !PT ;  /* 0x0000000700077212 */ /* 0x000fca00078efcff */
[----:B------:R0:W-:Y:S01]  /*8130*/  STG.E.U8 [R4.64], R7 ;  /* 0x0000000704007986 */ /* 0x0001e2000c101124 */
[----:B------:R-:W-:Y:S05]  /*8140*/  BRA `(.L_x_6701) ;  /* 0x000008c000007947 */ /* 0x000fea0003800000 */
.L_x_6712:
[----:B--2---:R-:W0:Y:S01]  /*8150*/  F2F.F32.F64 R7, R24 ;  /* 0x0000001800077310 */ /* 0x004e220000301000 */
        /* <DEDUP_REMOVED lines=14> */
.L_x_6716:
[----:B------:R-:W-:Y:S01]  /*8240*/  IMAD.MOV.U32 R0, RZ, RZ, 0x7f ;  /* 0x0000007fff007424 */ /* 0x000fe200078e00ff */
[----:B------:R-:W-:-:S04]  /*8250*/  ISETP.GT.U32.AND P0, PT, R3, 0x7f800000, PT ;  /* 0x7f8000000300780c */ /* 0x000fc80003f04070 */
[----:B------:R-:W-:-:S04]  /*8260*/  SEL R0, R0, 0x7c, P0 ;  /* 0x0000007c00007807 */ /* 0x000fc80000000000 */
.L_x_6717:
[----:B------:R-:W-:Y:S05]  /*8270*/  BSYNC B0 ;  /* 0x0000000000007941 */ /* 0x000fea0003800000 */
.L_x_6715:
[----:B------:R-:W-:-:S04]  /*8280*/  LOP3.LUT R3, R7, 0x80000000, RZ, 0xc0, !PT ;  /* 0x8000000007037812 */ /* 0x000fc800078ec0ff */
[----:B------:R-:W-:-:S04]  /*8290*/  SHF.R.U32.HI R3, RZ, 0x18, R3 ;  /* 0x00000018ff037819 */ /* 0x000fc80000011603 */
[----:B------:R-:W-:-:S05]  /*82a0*/  LOP3.LUT R3, R0, R3, RZ, 0xfc, !PT ;  /* 0x0000000300037212 */ /* 0x000fca00078efcff */
[----:B------:R0:W-:Y:S01]  /*82b0*/  STG.E.U8 [R4.64], R3 ;  /* 0x0000000304007986 */ /* 0x0001e2000c101124 */
[----:B------:R-:W-:Y:S05]  /*82c0*/  BRA `(.L_x_6701) ;  /* 0x0000074000007947 */ /* 0x000fea0003800000 */
.L_x_6711:
[----:B--2---:R-:W0:Y:S01]  /*82d0*/  F2F.F32.F64 R0, R24 ;  /* 0x0000001800007310 */ /* 0x004e220000301000 */
[----:B------:R-:W0:-:S14]  /*82e0*/  DSETP.GEU.AND P0, PT, |R24|, c[0x2][0x50], PT ;  /* 0x008014001800762a */ /* 0x000e1c0003f0e200 */
[----:B0-----:R-:W-:-:S05]  /*82f0*/  @!P0 FMUL R0, R0, 1.175494350822287508e-38 ;  /* 0x0080000000008820 */ /* 0x001fca0000400000 */
[----:B------:R-:W-:-:S05]  /*8300*/  F2FP.BF16.PACK_AB R0, RZ, R0 ;  /* 0x00000000ff00723e */ /* 0x000fca00000010ff */
[----:B------:R0:W-:Y:S01]  /*8310*/  STG.E.U16 [R4.64], R0 ;  /* 0x0000000004007986 */ /* 0x0001e2000c101524 */
[----:B------:R-:W-:Y:S05]  /*8320*/  BRA `(.L_x_6701) ;  /* 0x000006e000007947 */ /* 0x000fea0003800000 */
.L_x_6708:
        /* <DEDUP_REMOVED lines=8> */
[----:B--2---:R-:W0:Y:S02]  /*83b0*/  F2I.U32.F64.TRUNC R25, R24 ;  /* 0x0000001800197311 */ /* 0x004e24000030d000 */
[----:B0-----:R0:W-:Y:S01]  /*83c0*/  STG.E.U16 [R4.64], R25 ;  /* 0x0000001904007986 */ /* 0x0011e2000c101524 */
[----:B------:R-:W-:Y:S05]  /*83d0*/  BRA `(.L_x_6701) ;  /* 0x0000063000007947 */ /* 0x000fea0003800000 */
.L_x_6720:
[----:B--2---:R-:W0:Y:S01]  /*83e0*/  F2F.F32.F64 R7, R24 ;  /* 0x0000001800077310 */ /* 0x004e220000301000 */
        /* <DEDUP_REMOVED lines=18> */
.L_x_6723:
[----:B------:R-:W-:-:S04]  /*8510*/  LOP3.LUT R0, R7, 0x80000000, RZ, 0xc0, !PT ;  /* 0x8000000007007812 */ /* 0x000fc800078ec0ff */
[----:B------:R-:W-:-:S04]  /*8520*/  SHF.R.U32.HI R0, RZ, 0x18, R0 ;  /* 0x00000018ff007819 */ /* 0x000fc80000011600 */
[----:B------:R-:W-:Y:S02]  /*8530*/  LOP3.LUT R0, R3, R0, RZ, 0xfc, !PT ;  /* 0x0000000003007212 */ /* 0x000fe400078efcff */
.L_x_6722:
[----:B------:R-:W-:Y:S05]  /*8540*/  BSYNC B0 ;  /* 0x0000000000007941 */ /* 0x000fea0003800000 */
.L_x_6721:
[----:B------:R0:W-:Y:S01]  /*8550*/  STG.E.U8 [R4.64], R0 ;  /* 0x0000000004007986 */ /* 0x0001e2000c101124 */
[----:B------:R-:W-:Y:S05]  /*8560*/  BRA `(.L_x_6701) ;  /* 0x000004a000007947 */ /* 0x000fea0003800000 */
.L_x_6719:
        /* <DEDUP_REMOVED lines=19> */
.L_x_6726:
[----:B------:R-:W-:-:S04]  /*86a0*/  LOP3.LUT R0, R7, 0x80000000, RZ, 0xc0, !PT ;  /* 0x8000000007007812 */ /* 0x000fc800078ec0ff */
[----:B------:R-:W-:-:S04]  /*86b0*/  SHF.R.U32.HI R0, RZ, 0x18, R0 ;  /* 0x00000018ff007819 */ /* 0x000fc80000011600 */
[----:B------:R-:W-:Y:S02]  /*86c0*/  LOP3.LUT R0, R3, R0, RZ, 0xfc, !PT ;  /* 0x0000000003007212 */ /* 0x000fe400078efcff */
.L_x_6725:
[----:B------:R-:W-:Y:S05]  /*86d0*/  BSYNC B0 ;  /* 0x0000000000007941 */ /* 0x000fea0003800000 */
.L_x_6724:
[----:B------:R0:W-:Y:S01]  /*86e0*/  STG.E.U8 [R4.64], R0 ;  /* 0x0000000004007986 */ /* 0x0001e2000c101124 */
[----:B------:R-:W-:Y:S05]  /*86f0*/  BRA `(.L_x_6701) ;  /* 0x0000031000007947 */ /* 0x000fea0003800000 */
.L_x_6718:
[----:B------:R-:W-:-:S13]  /*8700*/  ISETP.NE.AND P0, PT, R0, 0x1c, PT ;  /* 0x0000001c0000780c */ /* 0x000fda0003f05270 */
[----:B------:R-:W-:Y:S05]  /*8710*/  @!P0 BRA `(.L_x_6727) ;  /* 0x000002d000008947 */ /* 0x000fea0003800000 */
[----:B------:R-:W-:-:S13]  /*8720*/  ISETP.NE.AND P0, PT, R0, 0x1d, PT ;  /* 0x0000001d0000780c */ /* 0x000fda0003f05270 */
[----:B------:R-:W-:Y:S05]  /*8730*/  @!P0 BRA `(.L_x_6728) ;  /* 0x0000028000008947 */ /* 0x000fea0003800000 */
[----:B------:R-:W-:-:S13]  /*8740*/  ISETP.NE.AND P0, PT, R0, 0x2c, PT ;  /* 0x0000002c0000780c */ /* 0x000fda0003f05270 */
[----:B------:R-:W-:Y:S05]  /*8750*/  @P0 BRA `(.L_x_6700) ;  /* 0x0000012000000947 */ /* 0x000fea0003800000 */
[----:B--2---:R-:W0:Y:S01]  /*8760*/  F2F.F32.F64 R8, R24 ;  /* 0x0000001800087310 */ /* 0x004e220000301000 */
        /* <DEDUP_REMOVED lines=17> */
.L_x_6700:
        /* <DEDUP_REMOVED lines=18> */
[----:B0-23--:R-:W-:Y:S05]  /*89a0*/  CALL.ABS.NOINC R14 ;  /* 0x000000000e007343 */ /* 0x00dfea0003c00000 */
[----:B------:R-:W-:Y:S05]  /*89b0*/  BRA `(.L_x_6701) ;  /* 0x0000005000007947 */ /* 0x000fea0003800000 */
.L_x_6728:
[----:B--2---:R-:W0:Y:S02]  /*89c0*/  F2I.U64.F64.TRUNC R24, R24 ;  /* 0x0000001800187311 */ /* 0x004e24000030d800 */
[----:B0-----:R0:W-:Y:S01]  /*89d0*/  STG.E.64 [R4.64], R24 ;  /* 0x0000001804007986 */ /* 0x0011e2000c101b24 */
[----:B------:R-:W-:Y:S05]  /*89e0*/  BRA `(.L_x_6701) ;  /* 0x0000002000007947 */ /* 0x000fea0003800000 */
.L_x_6727:
[----:B--2---:R-:W0:Y:S02]  /*89f0*/  F2I.U32.F64.TRUNC R25, R24 ;  /* 0x0000001800197311 */ /* 0x004e24000030d000 */
[----:B0-----:R0:W-:Y:S02]  /*8a00*/  STG.E [R4.64], R25 ;  /* 0x0000001904007986 */ /* 0x0011e4000c101924 */
.L_x_6701:
[----:B------:R-:W-:Y:S02]  /*8a10*/  IADD3 R23, R23, 0x80, RZ ;  /* 0x0000008017177810 */ /* 0x000fe40007ffe0ff */
.L_x_6662:
[----:B------:R-:W-:Y:S05]  /*8a20*/  BSYNC B6 ;  /* 0x0000000000067941 */ /* 0x000fea0003800000 */
.L_x_6661:
        /* <DEDUP_REMOVED lines=17> */
[----:B---3--:R-:W0:Y:S02]  /*8b40*/  F2I.F64.TRUNC R17, R16 ;  /* 0x0000001000117311 */ /* 0x008e24000030d100 */
[----:B0-----:R-:W-:Y:S01]  /*8b50*/  STG.E.U8 [R2.64], R17 ;  /* 0x0000001102007986 */ /* 0x001fe2000c101124 */
[----:B------:R-:W-:Y:S05]  /*8b60*/  EXIT ;  /* 0x000000000000794d */ /* 0x000fea0003800000 */
.L_x_6732:
[----:B---3--:R-:W0:Y:S02]  /*8b70*/  F2I.S64.F64.TRUNC R16, R16 ;  /* 0x0000001000107311 */ /* 0x008e24000030d900 */
[----:B0---4-:R-:W-:-:S05]  /*8b80*/  IMAD.MOV.U32 R5, RZ, RZ, R16 ;  /* 0x000000ffff057224 */ /* 0x011fca00078e0010 */
[----:B------:R-:W-:Y:S01]  /*8b90*/  STG.E.U8 [R2.64], R5 ;  /* 0x0000000502007986 */ /* 0x000fe2000c101124 */
[----:B------:R-:W-:Y:S05]  /*8ba0*/  EXIT ;  /* 0x000000000000794d */ /* 0x000fea0003800000 */
.L_x_6731:
[----:B------:R-:W-:-:S13]  /*8bb0*/  ISETP.NE.AND P0, PT, R0, 0x2, PT ;  /* 0x000000020000780c */ /* 0x000fda0003f05270 */
[----:B------:R-:W-:Y:S05]  /*8bc0*/  @!P0 BRA `(.L_x_6734) ;  /* 0x000000a000008947 */ /* 0x000fea0003800000 */
[----:B------:R-:W-:-:S13]  /*8bd0*/  ISETP.NE.AND P0, PT, R0, 0x3, PT ;  /* 0x000000030000780c */ /* 0x000fda0003f05270 */
[----:B------:R-:W-:Y:S05]  /*8be0*/  @!P0 BRA `(.L_x_6735) ;  /* 0x0000005000008947 */ /* 0x000fea0003800000 */
[----:B------:R-:W-:-:S13]  /*8bf0*/  ISETP.NE.AND P0, PT, R0, 0x4, PT ;  /* 0x000000040000780c */ /* 0x000fda0003f05270 */
[----:B------:R-:W-:Y:S05]  /*8c00*/  @P0 BRA `(.L_x_6733) ;  /* 0x00000ce000000947 */ /* 0x000fea0003800000 */
[----:B---3--:R-:W0:Y:S02]  /*8c10*/  F2I.S64.F64.TRUNC R16, R16 ;  /* 0x0000001000107311 */ /* 0x008e24000030d900 */
[----:B0-----:R-:W-:Y:S01]  /*8c20*/  STG.E.64 [R2.64], R16 ;  /* 0x0000001002007986 */ /* 0x001fe2000c101b24 */
[----:B------:R-:W-:Y:S05]  /*8c30*/  EXIT ;  /* 0x000000000000794d */ /* 0x000fea0003800000 */
.L_x_6735:
[----:B---3--:R-:W0:Y:S02]  /*8c40*/  F2I.F64.TRUNC R17, R16 ;  /* 0x0000001000117311 */ /* 0x008e24000030d100 */
[----:B0-----:R-:W-:Y:S01]  /*8c50*/  STG.E [R2.64], R17 ;  /* 0x0000001102007986 */ /* 0x001fe2000c101924 */
[----:B------:R-:W-:Y:S05]  /*8c60*/  EXIT ;  /* 0x000000000000794d */ /* 0x000fea0003800000 */
.L_x_6734:
[----:B---3--:R-:W0:Y:S02]  /*8c70*/  F2I.F64.TRUNC R17, R16 ;  /* 0x0000001000117311 */ /* 0x008e24000030d100 */
[----:B0-----:R-:W-:Y:S01]  /*8c80*/  STG.E.U16 [R2.64], R17 ;  /* 0x0000001102007986 */ /* 0x001fe2000c101524 */
[----:B------:R-:W-:Y:S05]  /*8c90*/  EXIT ;  /* 0x000000000000794d */ /* 0x000fea0003800000 */
.L_x_6730:
[----:B------:R-:W-:-:S13]  /*8ca0*/  ISETP.GT.AND P0, PT, R0, 0x6, PT ;  /* 0x000000060000780c */ /* 0x000fda0003f04270 */
[----:B------:R-:W-:Y:S05]  /*8cb0*/  @P0 BRA `(.L_x_6736) ;  /* 0x000000f000000947 */ /* 0x000fea0003800000 */
[----:B------:R-:W-:-:S13]  /*8cc0*/  ISETP.NE.AND P0, PT, R0, 0x5, PT ;  /* 0x000000050000780c */ /* 0x000fda0003f05270 */
[----:B------:R-:W-:Y:S05]  /*8cd0*/  @!P0 BRA `(.L_x_6737) ;  /* 0x0000007000008947 */ /* 0x000fea0003800000 */
[----:B------:R-:W-:-:S13]  /*8ce0*/  ISETP.NE.AND P0, PT, R0, 0x6, PT ;  /* 0x000000060000780c */ /* 0x000fda0003f05270 */
[----:B------:R-:W-:Y:S05]  /*8cf0*/  @P0 BRA `(.L_x_6733) ;  /* 0x00000bf000000947 */ /* 0x000fea0003800000 */
[----:B---34-:R-:W0:Y:S01]  /*8d00*/  F2F.F32.F64 R5, R16 ;  /* 0x0000001000057310 */ /* 0x018e220000301000 */
[----:B------:R-:W0:-:S14]  /*8d10*/  DSETP.GEU.AND P0, PT, |R16|, c[0x2][0x50], PT ;  /* 0x008014001000762a */ /* 0x000e1c0003f0e200 */
[----:B0-----:R-:W-:-:S05]  /*8d20*/  @!P0 FMUL R5, R5, 1.175494350822287508e-38 ;  /* 0x0080000005058820 */ /* 0x001fca0000400000 */
[----:B------:R-:W-:Y:S01]  /*8d30*/  STG.E [R2.64], R5 ;  /* 0x0000000502007986 */ /* 0x000fe2000c101924 */
[----:B------:R-:W-:Y:S05]  /*8d40*/  EXIT ;  /* 0x000000000000794d */ /* 0x000fea0003800000 */
.L_x_6737:
[----:B---3--:R-:W0:Y:S01]  /*8d50*/  F2F.F32.F64 R0, R16 ;  /* 0x0000001000007310 */ /* 0x008e220000301000 */
[----:B------:R-:W0:-:S14]  /*8d60*/  DSETP.GEU.AND P0, PT, |R16|, c[0x2][0x50], PT ;  /* 0x008014001000762a */ /* 0x000e1c0003f0e200 */
[----:B0-----:R-:W-:-:S05]  /*8d70*/  @!P0 FMUL R0, R0, 1.175494350822287508e-38 ;  /* 0x0080000000008820 */ /* 0x001fca0000400000 */
[----:B------:R-:W-:-:S05]  /*8d80*/  F2FP.PACK_AB R0, RZ, R0 ;  /* 0x00000000ff00723e */ /* 0x000fca00000000ff */
[----:B------:R-:W-:Y:S01]  /*8d90*/  STG.E.U16 [R2.64], R0 ;  /* 0x0000000002007986 */ /* 0x000fe2000c101524 */
[----:B------:R-:W-:Y:S05]  /*8da0*/  EXIT ;  /* 0x000000000000794d */ /* 0x000fea0003800000 */
.L_x_6736:
[----:B------:R-:W-:-:S13]  /*8db0*/  ISETP.NE.AND P0, PT, R0, 0x7, PT ;  /* 0x000000070000780c */ /* 0x000fda0003f05270 */
[----:B------:R-:W-:Y:S05]  /*8dc0*/  @!P0 BRA `(.L_x_6738) ;  /* 0x0000011000008947 */ /* 0x000fea0003800000 */
[----:B------:R-:W-:-:S13]  /*8dd0*/  ISETP.NE.AND P0, PT, R0, 0x8, PT ;  /* 0x000000080000780c */ /* 0x000fda0003f05270 */
[----:B------:R-:W-:Y:S05]  /*8de0*/  @!P0 BRA `(.L_x_6739) ;  /* 0x0000008000008947 */ /* 0x000fea0003800000 */
[----:B------:R-:W-:-:S13]  /*8df0*/  ISETP.NE.AND P0, PT, R0, 0x9, PT ;  /* 0x000000090000780c */ /* 0x000fda0003f05270 */
[----:B------:R-:W-:Y:S05]  /*8e00*/  @P0 BRA `(.L_x_6733) ;  /* 0x00000ae000000947 */ /* 0x000fea0003800000 */
[----:B---34-:R-:W0:Y:S01]  /*8e10*/  F2F.F32.F64 R4, R16 ;  /* 0x0000001000047310 */ /* 0x018e220000301000 */
[----:B------:R-:W0:Y:S01]  /*8e20*/  DSETP.GEU.AND P0, PT, |R16|, c[0x2][0x50], PT ;  /* 0x008014001000762a */ /* 0x000e220003f0e200 */
[----:B------:R-:W-:-:S13]  /*8e30*/  IMAD.MOV.U32 R5, RZ, RZ, RZ ;  /* 0x000000ffff057224 */ /* 0x000fda00078e00ff */
[----:B0-----:R-:W-:-:S05]  /*8e40*/  @!P0 FMUL R4, R4, 1.175494350822287508e-38 ;  /* 0x0080000004048820 */ /* 0x001fca0000400000 */
[----:B------:R-:W-:Y:S01]  /*8e50*/  STG.E.64 [R2.64], R4 ;  /* 0x0000000402007986 */ /* 0x000fe2000c101b24 */
[----:B------:R-:W-:Y:S05]  /*8e60*/  EXIT ;  /* 0x000000000000794d */ /* 0x000fea0003800000 */
.L_x_6739:
[----:B---3--:R-:W0:Y:S01]  /*8e70*/  F2F.F32.F64 R0, R16 ;  /* 0x0000001000007310 */ /* 0x008e220000301000 */
[----:B------:R-:W0:-:S14]  /*8e80*/  DSETP.GEU.AND P0, PT, |R16|, c[0x2][0x50], PT ;  /* 0x008014001000762a */ /* 0x000e1c0003f0e200 */
[----:B0-----:R-:W-:-:S05]  /*8e90*/  @!P0 FMUL R0, R0, 1.175494350822287508e-38 ;  /* 0x0080000000008820 */ /* 0x001fca0000400000 */
[----:B----4-:R-:W-:-:S04]  /*8ea0*/  F2FP.PACK_AB R5, RZ, R0 ;  /* 0x00000000ff05723e */ /* 0x010fc800000000ff */
[----:B------:R-:W-:-:S05]  /*8eb0*/  PRMT R5, R5, 0x5410, RZ ;  /* 0x0000541005057816 */ /* 0x000fca00000000ff */
[----:B------:R-:W-:Y:S01]  /*8ec0*/  STG.E [R2.64], R5 ;  /* 0x0000000502007986 */ /* 0x000fe2000c101924 */
[----:B------:R-:W-:Y:S05]  /*8ed0*/  EXIT ;  /* 0x000000000000794d */ /* 0x000fea0003800000 */
.L_x_6738:
[----:B---3--:R-:W-:Y:S01]  /*8ee0*/  STG.E.64 [R2.64], R16 ;  /* 0x0000001002007986 */ /* 0x008fe2000c101b24 */
[----:B------:R-:W-:Y:S05]  /*8ef0*/  EXIT ;  /* 0x000000000000794d */ /* 0x000fea0003800000 */
.L_x_6729:
        /* <DEDUP_REMOVED lines=8> */
[----:B---3--:R-:W0:-:S06]  /*8f80*/  DSETP.NEU.AND P0, PT, R16, RZ, PT ;  /* 0x000000ff1000722a */ /* 0x008e0c0003f0d000 */
[----:B0---4-:R-:W-:-:S05]  /*8f90*/  SEL R5, RZ, 0x1, !P0 ;  /* 0x00000001ff057807 */ /* 0x011fca0004000000 */
[----:B------:R-:W-:Y:S01]  /*8fa0*/  STG.E.U8 [R2.64], R5 ;  /* 0x0000000502007986 */ /* 0x000fe2000c101124 */
[----:B------:R-:W-:Y:S05]  /*8fb0*/  EXIT ;  /* 0x000000000000794d */ /* 0x000fea0003800000 */
.L_x_6742:
[----:B------:R-:W-:-:S05]  /*8fc0*/  CS2R R18, SRZ ;  /* 0x0000000000127805 */ /* 0x000fca000001ff00 */
[----:B---3--:R-:W-:Y:S01]  /*8fd0*/  STG.E.128 [R2.64], R16 ;  /* 0x0000001002007986 */ /* 0x008fe2000c101d24 */
[----:B------:R-:W-:Y:S05]  /*8fe0*/  EXIT ;  /* 0x000000000000794d */ /* 0x000fea0003800000 */
.L_x_6741:
[----:B------:R-:W-:-:S13]  /*8ff0*/  ISETP.NE.AND P0, PT, R0, 0xf, PT ;  /* 0x0000000f0000780c */ /* 0x000fda0003f05270 */
[----:B------:R-:W-:Y:S05]  /*9000*/  @!P0 BRA `(.L_x_6743) ;  /* 0x0000031000008947 */ /* 0x000fea0003800000 */
[----:B------:R-:W-:-:S13]  /*9010*/  ISETP.NE.AND P0, PT, R0, 0x17, PT ;  /* 0x000000170000780c */ /* 0x000fda0003f05270 */
[----:B------:R-:W-:Y:S05]  /*9020*/  @!P0 BRA `(.L_x_6744) ;  /* 0x0000017000008947 */ /* 0x000fea0003800000 */
[----:B------:R-:W-:-:S13]  /*9030*/  ISETP.NE.AND P0, PT, R0, 0x18, PT ;  /* 0x000000180000780c */ /* 0x000fda0003f05270 */
[----:B------:R-:W-:Y:S05]  /*9040*/  @P0 BRA `(.L_x_6733) ;  /* 0x000008a000000947 */ /* 0x000fea0003800000 */
[----:B---3--:R-:W0:Y:S01]  /*9050*/  F2F.F32.F64 R7, R16 ;  /* 0x0000001000077310 */ /* 0x008e220000301000 */
[----:B------:R-:W0:Y:S01]  /*9060*/  DSETP.GEU.AND P0, PT, |R16|, c[0x2][0x50], PT ;  /* 0x008014001000762a */ /* 0x000e220003f0e200 */
[----:B------:R-:W-:-:S13]  /*9070*/  BSSY B0, `(.L_x_6745) ;  /* 0x000000f000007945 */ /* 0x000fda0003800000 */
[----:B0-----:R-:W-:-:S05]  /*9080*/  @!P0 FMUL R7, R7, 1.175494350822287508e-38 ;  /* 0x0080000007078820 */ /* 0x001fca0000400000 */
[C---:B----4-:R-:W-:Y:S02]  /*9090*/  LOP3.LUT R4, R7.reuse, 0x7fffffff, RZ, 0xc0, !PT ;  /* 0x7fffffff07047812 */ /* 0x050fe400078ec0ff */
        /* <DEDUP_REMOVED lines=12> */
.L_x_6746:
[----:B------:R-:W-:Y:S05]  /*9160*/  BSYNC B0 ;  /* 0x0000000000007941 */ /* 0x000fea0003800000 */
.L_x_6745:
[----:B------:R-:W-:-:S05]  /*9170*/  LOP3.LUT R5, R0, R5, RZ, 0xfc, !PT ;  /* 0x0000000500057212 */ /* 0x000fca00078efcff */
[----:B------:R-:W-:Y:S01]  /*9180*/  STG.E.U8 [R2.64], R5 ;  /* 0x0000000502007986 */ /* 0x000fe2000c101124 */
[----:B------:R-:W-:Y:S05]  /*9190*/  EXIT ;  /* 0x000000000000794d */ /* 0x000fea0003800000 */
.L_x_6744:
[----:B---34-:R-:W0:Y:S01]  /*91a0*/  F2F.F32.F64 R5, R16 ;  /* 0x0000001000057310 */ /* 0x018e220000301000 */
        /* <DEDUP_REMOVED lines=14> */
.L_x_6748:
[----:B------:R-:W-:Y:S01]  /*9290*/  IMAD.MOV.U32 R0, RZ, RZ, 0x7f ;  /* 0x0000007fff007424 */ /* 0x000fe200078e00ff */
[----:B------:R-:W-:-:S04]  /*92a0*/  ISETP.GT.U32.AND P0, PT, R4, 0x7f800000, PT ;  /* 0x7f8000000400780c */ /* 0x000fc80003f04070 */
[----:B------:R-:W-:-:S04]  /*92b0*/  SEL R0, R0, 0x7c, P0 ;  /* 0x0000007c00007807 */ /* 0x000fc80000000000 */
.L_x_6749:
[----:B------:R-:W-:Y:S05]  /*92c0*/  BSYNC B0 ;  /* 0x0000000000007941 */ /* 0x000fea0003800000 */
.L_x_6747:
[----:B------:R-:W-:-:S04]  /*92d0*/  LOP3.LUT R4, R5, 0x80000000, RZ, 0xc0, !PT ;  /* 0x8000000005047812 */ /* 0x000fc800078ec0ff */
[----:B------:R-:W-:-:S04]  /*92e0*/  SHF.R.U32.HI R5, RZ, 0x18, R4 ;  /* 0x00000018ff057819 */ /* 0x000fc80000011604 */
[----:B------:R-:W-:-:S05]  /*92f0*/  LOP3.LUT R5, R0, R5, RZ, 0xfc, !PT ;  /* 0x0000000500057212 */ /* 0x000fca00078efcff */
[----:B------:R-:W-:Y:S01]  /*9300*/  STG.E.U8 [R2.64], R5 ;  /* 0x0000000502007986 */ /* 0x000fe2000c101124 */
[----:B------:R-:W-:Y:S05]  /*9310*/  EXIT ;  /* 0x000000000000794d */ /* 0x000fea0003800000 */
.L_x_6743:
[----:B---3--:R-:W0:Y:S01]  /*9320*/  F2F.F32.F64 R0, R16 ;  /* 0x0000001000007310 */ /* 0x008e220000301000 */
[----:B------:R-:W0:-:S14]  /*9330*/  DSETP.GEU.AND P0, PT, |R16|, c[0x2][0x50], PT ;  /* 0x008014001000762a */ /* 0x000e1c0003f0e200 */
[----:B0-----:R-:W-:-:S05]  /*9340*/  @!P0 FMUL R0, R0, 1.175494350822287508e-38 ;  /* 0x0080000000008820 */ /* 0x001fca0000400000 */
[----:B------:R-:W-:-:S05]  /*9350*/  F2FP.BF16.PACK_AB R0, RZ, R0 ;  /* 0x00000000ff00723e */ /* 0x000fca00000010ff */
[----:B------:R-:W-:Y:S01]  /*9360*/  STG.E.U16 [R2.64], R0 ;  /* 0x0000000002007986 */ /* 0x000fe2000c101524 */
[----:B------:R-:W-:Y:S05]  /*9370*/  EXIT ;  /* 0x000000000000794d */ /* 0x000fea0003800000 */
.L_x_6740:
        /* <DEDUP_REMOVED lines=8> */
[----:B---3--:R-:W0:Y:S02]  /*9400*/  F2I.U32.F64.TRUNC R17, R16 ;  /* 0x0000001000117311 */ /* 0x008e24000030d000 */
[----:B0-----:R-:W-:Y:S01]  /*9410*/  STG.E.U16 [R2.64], R17 ;  /* 0x0000001102007986 */ /* 0x001fe2000c101524 */
[----:B------:R-:W-:Y:S05]  /*9420*/  EXIT ;  /* 0x000000000000794d */ /* 0x000fea0003800000 */
.L_x_6752:
[----:B---3--:R-:W0:Y:S01]  /*9430*/  F2F.F32.F64 R7, R16 ;  /* 0x0000001000077310 */ /* 0x008e220000301000 */
[----:B------:R-:W0:Y:S01]  /*9440*/  DSETP.GEU.AND P0, PT, |R16|, c[0x2][0x50], PT ;  /* 0x008014001000762a */ /* 0x000e220003f0e200 */
[----:B------:R-:W-:Y:S01]  /*9450*/  BSSY B0, `(.L_x_6753) ;  /* 0x0000015000007945 */ /* 0x000fe20003800000 */
[----:B------:R-:W-:-:S12]  /*9460*/  IMAD.MOV.U32 R0, RZ, RZ, 0x80 ;  /* 0x00000080ff007424 */ /* 0x000fd800078e00ff */
[----:B0-----:R-:W-:-:S05]  /*9470*/  @!P0 FMUL R7, R7, 1.175494350822287508e-38 ;  /* 0x0080000007078820 */ /* 0x001fca0000400000 */
[----:B----4-:R-:W-:-:S04]  /*9480*/  LOP3.LUT R5, R7, 0x7fffffff, RZ, 0xc0, !PT ;  /* 0x7fffffff07057812 */ /* 0x010fc800078ec0ff */
        /* <DEDUP_REMOVED lines=13> */
.L_x_6755:
[----:B------:R-:W-:-:S04]  /*9560*/  LOP3.LUT R0, R7, 0x80000000, RZ, 0xc0, !PT ;  /* 0x8000000007007812 */ /* 0x000fc800078ec0ff */
[----:B------:R-:W-:-:S04]  /*9570*/  SHF.R.U32.HI R5, RZ, 0x18, R0 ;  /* 0x00000018ff057819 */ /* 0x000fc80000011600 */
[----:B------:R-:W-:-:S04]  /*9580*/  LOP3.LUT R4, R4, R5, RZ, 0xfc, !PT ;  /* 0x0000000504047212 */ /* 0x000fc800078efcff */
[----:B------:R-:W-:Y:S02]  /*9590*/  PRMT R0, R4, 0x7610, R0 ;  /* 0x0000761004007816 */ /* 0x000fe40000000000 */
.L_x_6754:
[----:B------:R-:W-:Y:S05]  /*95a0*/  BSYNC B0 ;  /* 0x0000000000007941 */ /* 0x000fea0003800000 */
.L_x_6753:
[----:B------:R-:W-:Y:S01]  /*95b0*/  STG.E.U8 [R2.64], R0 ;  /* 0x0000000002007986 */ /* 0x000fe2000c101124 */
[----:B------:R-:W-:Y:S05]  /*95c0*/  EXIT ;  /* 0x000000000000794d */ /* 0x000fea0003800000 */
.L_x_6751:
        /* <DEDUP_REMOVED lines=19> */
.L_x_6758:
[----:B------:R-:W-:-:S04]  /*9700*/  LOP3.LUT R0, R7, 0x80000000, RZ, 0xc0, !PT ;  /* 0x8000000007007812 */ /* 0x000fc800078ec0ff */
[----:B------:R-:W-:-:S04]  /*9710*/  SHF.R.U32.HI R5, RZ, 0x18, R0 ;  /* 0x00000018ff057819 */ /* 0x000fc80000011600 */
[----:B------:R-:W-:-:S04]  /*9720*/  LOP3.LUT R4, R4, R5, RZ, 0xfc, !PT ;  /* 0x0000000504047212 */ /* 0x000fc800078efcff */
[----:B------:R-:W-:Y:S02]  /*9730*/  PRMT R0, R4, 0x7610, R0 ;  /* 0x0000761004007816 */ /* 0x000fe40000000000 */
.L_x_6757:
[----:B------:R-:W-:Y:S05]  /*9740*/  BSYNC B0 ;  /* 0x0000000000007941 */ /* 0x000fea0003800000 */
.L_x_6756:
[----:B------:R-:W-:Y:S01]  /*9750*/  STG.E.U8 [R2.64], R0 ;  /* 0x0000000002007986 */ /* 0x000fe2000c101124 */
[----:B------:R-:W-:Y:S05]  /*9760*/  EXIT ;  /* 0x000000000000794d */ /* 0x000fea0003800000 */
.L_x_6750:
[----:B------:R-:W-:-:S13]  /*9770*/  ISETP.NE.AND P0, PT, R0, 0x1c, PT ;  /* 0x0000001c0000780c */ /* 0x000fda0003f05270 */
[----:B------:R-:W-:Y:S05]  /*9780*/  @!P0 BRA `(.L_x_6759) ;  /* 0x000002d000008947 */ /* 0x000fea0003800000 */
[----:B------:R-:W-:-:S13]  /*9790*/  ISETP.NE.AND P0, PT, R0, 0x1d, PT ;  /* 0x0000001d0000780c */ /* 0x000fda0003f05270 */
[----:B------:R-:W-:Y:S05]  /*97a0*/  @!P0 BRA `(.L_x_6760) ;  /* 0x0000028000008947 */ /* 0x000fea0003800000 */
[----:B------:R-:W-:-:S13]  /*97b0*/  ISETP.NE.AND P0, PT, R0, 0x2c, PT ;  /* 0x0000002c0000780c */ /* 0x000fda0003f05270 */
[----:B------:R-:W-:Y:S05]  /*97c0*/  @P0 BRA `(.L_x_6733) ;  /* 0x0000012000000947 */ /* 0x000fea0003800000 */
[----:B---3--:R-:W0:Y:S01]  /*97d0*/  F2F.F32.F64 R6, R16 ;  /* 0x0000001000067310 */ /* 0x008e220000301000 */
[----:B------:R-:W0:-:S14]  /*97e0*/  DSETP.GEU.AND P0, PT, |R16|, c[0x2][0x50], PT ;  /* 0x008014001000762a */ /* 0x000e1c0003f0e200 */
[----:B0-----:R-:W-:Y:S01]  /*97f0*/  @!P0 FMUL R6, R6, 1.175494350822287508e-38 ;  /* 0x0080000006068820 */ /* 0x001fe20000400000 */
[----:B------:R-:W-:-:S04]  /*9800*/  PLOP3.LUT P0, PT, PT, PT, PT, 0x80, 0x0 ;  /* 0x000000000000781c */ /* 0x000fc80003f0f070 */
[----:B----4-:R-:W-:-:S04]  /*9810*/  SHF.R.U32.HI R4, RZ, 0x17, R6 ;  /* 0x00000017ff047819 */ /* 0x010fc80000011606 */
        /* <DEDUP_REMOVED lines=13> */
.L_x_6733:
[----:B------:R-:W-:Y:S01]  /*98f0*/  MOV R0, 0x0 ;  /* 0x0000000000007802 */ /* 0x000fe20000000f00 */
[----:B----4-:R-:W-:Y:S02]  /*9900*/  IMAD.MOV.U32 R4, RZ, RZ, c[0x4][0x128] ;  /* 0x01004a00ff047624 */ /* 0x010fe400078e00ff */
[----:B------:R-:W-:Y:S01]  /*9910*/  IMAD.MOV.U32 R5, RZ, RZ, c[0x4][0x12c] ;  /* 0x01004b00ff057624 */ /* 0x000fe200078e00ff */
[----:B------:R0:W4:Y:S01]  /*9920*/  LDC.64 R2, c[0x4][R0] ;  /* 0x0100000000027b82 */ /* 0x0001220000000a00 */
[----:B------:R-:W-:Y:S02]  /*9930*/  IMAD.MOV.U32 R6, RZ, RZ, c[0x4][0x130] ;  /* 0x01004c00ff067624 */ /* 0x000fe400078e00ff */
[----:B------:R-:W-:Y:S02]  /*9940*/  IMAD.MOV.U32 R7, RZ, RZ, c[0x4][0x134] ;  /* 0x01004d00ff077624 */ /* 0x000fe400078e00ff */
[----:B------:R-:W-:-:S02]  /*9950*/  IMAD.MOV.U32 R8, RZ, RZ, 0x65 ;  /* 0x00000065ff087424 */ /* 0x000fc400078e00ff */
[----:B------:R-:W-:Y:S02]  /*9960*/  IMAD.MOV.U32 R10, RZ, RZ, c[0x4][0x10] ;  /* 0x01000400ff0a7624 */ /* 0x000fe400078e00ff */
[----:B------:R-:W-:Y:S02]  /*9970*/  IMAD.MOV.U32 R11, RZ, RZ, c[0x4][0x14] ;  /* 0x01000500ff0b7624 */ /* 0x000fe400078e00ff */
[----:B------:R-:W-:Y:S02]  /*9980*/  IMAD.MOV.U32 R12, RZ, RZ, 0x1 ;  /* 0x00000001ff0c7424 */ /* 0x000fe400078e00ff */
[----:B------:R-:W-:Y:S02]  /*9990*/  IMAD.MOV.U32 R13, RZ, RZ, RZ ;  /* 0x000000ffff0d7224 */ /* 0x000fe400078e00ff */
[----:B0-----:R-:W-:Y:S01]  /*99a0*/  LEPC R14 ;  /* 0x00000000000e734e */ /* 0x001fe20000000000 */
[----:B------:R-:W-:Y:S02]  /*99b0*/  MOV R9, 0x9a20 ;  /* 0x00009a2000097802 */ /* 0x000fe40000000f00 */
[----:B------:R-:W-:Y:S02]  /*99c0*/  MOV R20, 0x99a0 ;  /* 0x000099a000147802 */ /* 0x000fe40000000f00 */
[----:B------:R-:W-:-:S02]  /*99d0*/  MOV R21, 0x0 ;  /* 0x0000000000157802 */ /* 0x000fc40000000f00 */
[----:B------:R-:W-:Y:S02]  /*99e0*/  MOV R0, 0x0 ;  /* 0x0000000000007802 */ /* 0x000fe40000000f00 */
[----:B------:R-:W-:-:S04]  /*99f0*/  IADD3 R20, P0, P1, -R20, R9, R14 ;  /* 0x0000000914147210 */ /* 0x000fc8000791e10e */
[----:B------:R-:W-:-:S04]  /*9a00*/  IADD3.X R21, ~R0, R21, R15, P0, P1 ;  /* 0x0000001500157210 */ /* 0x000fc800007e250f */
[----:B-1234-:R-:W-:Y:S05]  /*9a10*/  CALL.ABS.NOINC R2 ;  /* 0x0000000002007343 */ /* 0x01efea0003c00000 */
[----:B------:R-:W-:Y:S05]  /*9a20*/  EXIT ;  /* 0x000000000000794d */ /* 0x000fea0003800000 */
.L_x_6760:
[----:B---3--:R-:W0:Y:S02]  /*9a30*/  F2I.U64.F64.TRUNC R16, R16 ;  /* 0x0000001000107311 */ /* 0x008e24000030d800 */
[----:B0-----:R-:W-:Y:S01]  /*9a40*/  STG.E.64 [R2.64], R16 ;  /* 0x0000001002007986 */ /* 0x001fe2000c101b24 */
[----:B------:R-:W-:Y:S05]  /*9a50*/  EXIT ;  /* 0x000000000000794d */ /* 0x000fea0003800000 */
.L_x_6759:
[----:B---3--:R-:W0:Y:S02]  /*9a60*/  F2I.U32.F64.TRUNC R17, R16 ;  /* 0x0000001000117311 */ /* 0x008e24000030d000 */
[----:B0-----:R-:W-:Y:S01]  /*9a70*/  STG.E [R2.64], R17 ;  /* 0x0000001102007986 */ /* 0x001fe2000c101924 */
[----:B------:R-:W-:Y:S05]  /*9a80*/  EXIT ;  /* 0x000000000000794d */ /* 0x000fea0003800000 */
        .weak           $__internal_1_$__cuda_sm20_div_rn_f64_full
        .type           $__internal_1_$__cuda_sm20_div_rn_f64_full,@function
        .size           $__internal_1_$__cuda_sm20_div_rn_f64_full,(.L_x_10263 - $__internal_1_$__cuda_sm20_div_rn_f64_full)
$__internal_1_$__cuda_sm20_div_rn_f64_full:
        /* <DEDUP_REMOVED lines=11> */
[----:B------:R-:W-:-:S03]  /*9b40*/  ISETP.GE.U32.AND P2, PT, R3, R32, PT ;  /* 0x000000200300720c */ /* 0x000fc60003f46070 */
[----:B------:R-:W-:Y:S01]  /*9b50*/  @!P3 LOP3.LUT R14, R9, 0x7ff00000, RZ, 0xc0, !PT ;  /* 0x7ff00000090eb812 */ /* 0x000fe200078ec0ff */
[----:B------:R-:W-:Y:S01]  /*9b60*/  @!P3 IMAD.MOV.U32 R30, RZ, RZ, RZ ;  /* 0x000000ffff1eb224 */ /* 0x000fe200078e00ff */
[----:B0-----:R-:W0:Y:S01]  /*9b70*/  MUFU.RCP64H R13, R7 ;  /* 0x00000007000d7308 */ /* 0x001e220000001800 */
[C---:B------:R-:W-:Y:S02]  /*9b80*/  SEL R15, R26.reuse, 0x63400000, !P2 ;  /* 0x634000001a0f7807 */ /* 0x040fe40005000000 */
[----:B------:R-:W-:Y:S02]  /*9b90*/  @!P3 ISETP.GE.U32.AND P4, PT, R3, R14, PT ;  /* 0x0000000e0300b20c */ /* 0x000fe40003f86070 */
[----:B------:R-:W-:Y:S02]  /*9ba0*/  @!P0 LOP3.LUT R32, R7, 0x7ff00000, RZ, 0xc0, !PT ;  /* 0x7ff0000007208812 */ /* 0x000fe400078ec0ff */
[----:B------:R-:W-:-:S04]  /*9bb0*/  @!P3 SEL R31, R26, 0x63400000, !P4 ;  /* 0x634000001a1fb807 */ /* 0x000fc80006000000 */
[----:B------:R-:W-:-:S04]  /*9bc0*/  @!P3 LOP3.LUT R31, R31, 0x80000000, R11, 0xf8, !PT ;  /* 0x800000001f1fb812 */ /* 0x000fc800078ef80b */
[----:B------:R-:W-:Y:S01]  /*9bd0*/  @!P3 LOP3.LUT R31, R31, 0x100000, RZ, 0xfc, !PT ;  /* 0x001000001f1fb812 */ /* 0x000fe200078efcff */
[----:B0-----:R-:W0:-:S06]  /*9be0*/  DFMA R20, R12, -R6, 1 ;  /* 0x3ff000000c14742b */ /* 0x001e0c0000000806 */
[----:B0-----:R-:W0:-:S06]  /*9bf0*/  DFMA R20, R20, R20, R20 ;  /* 0x000000141414722b */ /* 0x001e0c0000000014 */
[----:B0-----:R0:W1:Y:S02]  /*9c00*/  DFMA R20, R12, R20, R12 ;  /* 0x000000140c14722b */ /* 0x001064000000000c */
[----:B0-----:R-:W-:Y:S01]  /*9c10*/  LOP3.LUT R13, R15, 0x800fffff, R11, 0xf8, !PT ;  /* 0x800fffff0f0d7812 */ /* 0x001fe200078ef80b */
[----:B------:R-:W-:-:S03]  /*9c20*/  IMAD.MOV.U32 R12, RZ, RZ, R10 ;  /* 0x000000ffff0c7224 */ /* 0x000fc600078e000a */
[----:B-1----:R-:W0:-:S04]  /*9c30*/  DFMA R14, R20, -R6, 1 ;  /* 0x3ff00000140e742b */ /* 0x002e080000000806 */
[----:B------:R-:W-:-:S04]  /*9c40*/  @!P3 DFMA R12, R12, 2, -R30 ;  /* 0x400000000c0cb82b */ /* 0x000fc8000000081e */
[----:B0-----:R-:W0:-:S06]  /*9c50*/  DFMA R14, R20, R14, R20 ;  /* 0x0000000e140e722b */ /* 0x001e0c0000000014 */
[----:B0-----:R-:W0:-:S06]  /*9c60*/  DMUL R20, R14, R12 ;  /* 0x0000000c0e147228 */ /* 0x001e0c0000000000 */
[----:B0-----:R-:W0:-:S06]  /*9c70*/  DFMA R30, R20, -R6, R12 ;  /* 0x80000006141e722b */ /* 0x001e0c000000000c */
[----:B0-----:R0:W1:Y:S02]  /*9c80*/  DFMA R30, R14, R30, R20 ;  /* 0x0000001e0e1e722b */ /* 0x0010640000000014 */
[----:B0-----:R-:W-:Y:S01]  /*9c90*/  IMAD.MOV.U32 R20, RZ, RZ, R3 ;  /* 0x000000ffff147224 */ /* 0x001fe200078e0003 */
[----:B------:R-:W-:Y:S02]  /*9ca0*/  @!P3 LOP3.LUT R20, R13, 0x7ff00000, RZ, 0xc0, !PT ;  /* 0x7ff000000d14b812 */ /* 0x000fe400078ec0ff */
[----:B------:R-:W-:Y:S02]  /*9cb0*/  IADD3 R15, R32, -0x1, RZ ;  /* 0xffffffff200f7810 */ /* 0x000fe40007ffe0ff */
[----:B------:R-:W-:-:S04]  /*9cc0*/  IADD3 R14, R20, -0x1, RZ ;  /* 0xffffffff140e7810 */ /* 0x000fc80007ffe0ff */
[----:B------:R-:W-:-:S04]  /*9cd0*/  ISETP.GT.U32.AND P0, PT, R14, 0x7feffffe, PT ;  /* 0x7feffffe0e00780c */ /* 0x000fc80003f04070 */
[----:B------:R-:W-:-:S13]  /*9ce0*/  ISETP.GT.U32.OR P0, PT, R15, 0x7feffffe, P0 ;  /* 0x7feffffe0f00780c */ /* 0x000fda0000704470 */
[----:B------:R-:W-:Y:S05]  /*9cf0*/  @P0 BRA `(.L_x_6762) ;  /* 0x000001c000000947 */ /* 0x000fea0003800000 */
[----:B-1----:R-:W-:-:S04]  /*9d00*/  LOP3.LUT R14, R9, 0x7ff00000, RZ, 0xc0, !PT ;  /* 0x7ff00000090e7812 */ /* 0x002fc800078ec0ff */
        /* <DEDUP_REMOVED lines=8> */
[----:B------:R-:W0:-:S10]  /*9d90*/  DMUL R14, R30, R10 ;  /* 0x0000000a1e0e7228 */ /* 0x000e140000000000 */
[----:B0-----:R-:W-:-:S13]  /*9da0*/  FSETP.GTU.AND P0, PT, |R15|, 1.469367938527859385e-39, PT ;  /* 0x001000000f00780b */ /* 0x001fda0003f0c200 */
[----:B------:R-:W-:Y:S05]  /*9db0*/  @P0 BRA `(.L_x_6763) ;  /* 0x0000025000000947 */ /* 0x000fea0003800000 */
[----:B------:R-:W0:Y:S01]  /*9dc0*/  DFMA R6, R30, -R6, R12 ;  /* 0x800000061e06722b */ /* 0x000e22000000000c */
[----:B------:R-:W-:-:S09]  /*9dd0*/  IMAD.MOV.U32 R10, RZ, RZ, RZ ;  /* 0x000000ffff0a7224 */ /* 0x000fd200078e00ff */
[C---:B0-----:R-:W-:Y:S02]  /*9de0*/  FSETP.NEU.AND P0, PT, R7.reuse, RZ, PT ;  /* 0x000000ff0700720b */ /* 0x041fe40003f0d000 */
        /* <DEDUP_REMOVED lines=13> */
.L_x_6762:
[----:B-1----:R-:W0:-:S14]  /*9ec0*/  DSETP.NAN.AND P0, PT, R10, R10, PT ;  /* 0x0000000a0a00722a */ /* 0x002e1c0003f08000 */
[----:B0-----:R-:W-:Y:S05]  /*9ed0*/  @P0 BRA `(.L_x_6764) ;  /* 0x0000011000000947 */ /* 0x001fea0003800000 */
[----:B------:R-:W0:-:S14]  /*9ee0*/  DSETP.NAN.AND P0, PT, R8, R8, PT ;  /* 0x000000080800722a */ /* 0x000e1c0003f08000 */
[----:B0-----:R-:W-:Y:S05]  /*9ef0*/  @P0 BRA `(.L_x_6765) ;  /* 0x000000c000000947 */ /* 0x001fea0003800000 */
[----:B------:R-:W-:Y:S01]  /*9f00*/  ISETP.NE.AND P0, PT, R20, R32, PT ;  /* 0x000000201400720c */ /* 0x000fe20003f05270 */
[----:B------:R-:W-:Y:S02]  /*9f10*/  IMAD.MOV.U32 R14, RZ, RZ, 0x0 ;  /* 0x00000000ff0e7424 */ /* 0x000fe400078e00ff */
        /* <DEDUP_REMOVED lines=10> */
.L_x_6765:
[----:B------:R-:W-:Y:S01]  /*9fc0*/  LOP3.LUT R15, R9, 0x80000, RZ, 0xfc, !PT ;  /* 0x00080000090f7812 */ /* 0x000fe200078efcff */
[----:B------:R-:W-:Y:S01]  /*9fd0*/  IMAD.MOV.U32 R14, RZ, RZ, R8 ;  /* 0x000000ffff0e7224 */ /* 0x000fe200078e0008 */
[----:B------:R-:W-:Y:S05]  /*9fe0*/  BRA `(.L_x_6763) ;  /* 0x0000002000007947 */ /* 0x000fea0003800000 */
.L_x_6764:
[----:B------:R-:W-:Y:S01]  /*9ff0*/  LOP3.LUT R15, R11, 0x80000, RZ, 0xfc, !PT ;  /* 0x000800000b0f7812 */ /* 0x000fe200078efcff */
[----:B------:R-:W-:Y:S02]  /*a000*/  IMAD.MOV.U32 R14, RZ, RZ, R10 ;  /* 0x000000ffff0e7224 */ /* 0x000fe400078e000a */
.L_x_6763:
[----:B------:R-:W-:Y:S05]  /*a010*/  BSYNC B2 ;  /* 0x0000000000027941 */ /* 0x000fea0003800000 */
.L_x_6761:
[----:B------:R-:W-:Y:S02]  /*a020*/  IMAD.MOV.U32 R6, RZ, RZ, R0 ;  /* 0x000000ffff067224 */ /* 0x000fe400078e0000 */
[----:B------:R-:W-:-:S02]  /*a030*/  IMAD.MOV.U32 R7, RZ, RZ, 0x0 ;  /* 0x00000000ff077424 */ /* 0x000fc400078e00ff */
[----:B------:R-:W-:Y:S02]  /*a040*/  IMAD.MOV.U32 R8, RZ, RZ, R14 ;  /* 0x000000ffff087224 */ /* 0x000fe400078e000e */
[----:B------:R-:W-:Y:S01]  /*a050*/  IMAD.MOV.U32 R9, RZ, RZ, R15 ;  /* 0x000000ffff097224 */ /* 0x000fe200078e000f */
[----:B------:R-:W-:Y:S06]  /*a060*/  RET.REL.NODEC R6 `(_ZN2at6native27unrolled_elementwise_kernelIZZZNS0_17logit_kernel_cudaERNS_18TensorIteratorBaseERKN3c106ScalarEENKUlvE_clEvENKUlvE_clEvEUldE0_St5arrayIPcLm2EELi4E23TrivialOffsetCalculatorILi1EjESF_NS0_6memory12LoadWithCastILi1EEENSG_13StoreWithCastILi1EEEEEviT_T0_T2_T3_T4_T5_) ;  /* 0xffff5f9006007950 */ /* 0x000fec0003c3ffff */
.L_x_6766:
        /* <DEDUP_REMOVED lines=9> */
.L_x_10263:


//--------------------- .text._ZN2at6native18elementwise_kernelILi128ELi2EZNS0_22gpu_kernel_impl_nocastIZZZNS0_17logit_kernel_cudaERNS_18TensorIteratorBaseERKN3c106ScalarEENKUlvE_clEvENKUlvE_clEvEUldE0_EEvS4_RKT_EUliE_EEviT1_ --------------------------
	.section	.text._ZN2at6native18elementwise_kernelILi128ELi2EZNS0_22gpu_kernel_impl_nocastIZZZNS0_17logit_kernel_cudaERNS_18TensorIteratorBaseERKN3c106ScalarEENKUlvE_clEvENKUlvE_clEvEUldE0_EEvS4_RKT_EUliE_EEviT1_,"ax",@progbits
	.sectioninfo	@"SHI_REGISTERS=30"
	.align	128
        .global         _ZN2at6native18elementwise_kernelILi128ELi2EZNS0_22gpu_kernel_impl_nocastIZZZNS0_17logit_kernel_cudaERNS_18TensorIteratorBaseERKN3c106ScalarEENKUlvE_clEvENKUlvE_clEvEUldE0_EEvS4_RKT_EUliE_EEviT1_
        .type           _ZN2at6native18elementwise_kernelILi128ELi2EZNS0_22gpu_kernel_impl_nocastIZZZNS0_17logit_kernel_cudaERNS_18TensorIteratorBaseERKN3c106ScalarEENKUlvE_clEvENKUlvE_clEvEUldE0_EEvS4_RKT_EUliE_EEviT1_,@function
        .size           _ZN2at6native18elementwise_kernelILi128ELi2EZNS0_22gpu_kernel_impl_nocastIZZZNS0_17logit_kernel_cudaERNS_18TensorIteratorBaseERKN3c106ScalarEENKUlvE_clEvENKUlvE_clEvEUldE0_EEvS4_RKT_EUliE_EEviT1_,(.L_x_10264 - _ZN2at6native18elementwise_kernelILi128ELi2EZNS0_22gpu_kernel_impl_nocastIZZZNS0_17logit_kernel_cudaERNS_18TensorIteratorBaseERKN3c106ScalarEENKUlvE_clEvENKUlvE_clEvEUldE0_EEvS4_RKT_EUliE_EEviT1_)
        .other          _ZN2at6native18elementwise_kernelILi128ELi2EZNS0_22gpu_kernel_impl_nocastIZZZNS0_17logit_kernel_cudaERNS_18TensorIteratorBaseERKN3c106ScalarEENKUlvE_clEvENKUlvE_clEvEUldE0_EEvS4_RKT_EUliE_EEviT1_,@"STO_CUDA_ENTRY STV_DEFAULT"
_ZN2at6native18elementwise_kernelILi128ELi2EZNS0_22gpu_kernel_impl_nocastIZZZNS0_17logit_kernel_cudaERNS_18TensorIteratorBaseERKN3c106ScalarEENKUlvE_clEvENKUlvE_clEvEUldE0_EEvS4_RKT_EUliE_EEviT1_:
.text._ZN2at6native18elementwise_kernelILi128ELi2EZNS0_22gpu_kernel_impl_nocastIZZZNS0_17logit_kernel_cudaERNS_18TensorIteratorBaseERKN3c106ScalarEENKUlvE_clEvENKUlvE_clEvEUldE0_EEvS4_RKT_EUliE_EEviT1_:
[----:B------:R-:W-:Y:S02]  /*0000*/  MOV R1, c[0x0][0x28] ;  /* 0x00000a0000017a02 */ /* 0x000fe40000000f00 */
[----:B------:R-:W0:Y:S01]  /*0010*/  S2R R5, SR_CTAID.X ;  /* 0x0000000000057919 */ /* 0x000e220000002500 */
[----:B------:R-:W-:Y:S01]  /*0020*/  ULDC.64 UR4, c[0x0][0x118] ;  /* 0x0000460000047ab9 */ /* 0x000fe20000000a00 */
[----:B------:R-:W-:Y:S01]  /*0030*/  BSSY B0, `(.L_x_6767) ;  /* 0x0000156000007945 */ /* 0x000fe20003800000 */
[----:B------:R-:W-:Y:S01]  /*0040*/  MOV R6, c[0x0][0x370] ;  /* 0x0000dc0000067a02 */ /* 0x000fe20000000f00 */
[----:B------:R-:W0:Y:S01]  /*0050*/  S2R R24, SR_TID.X ;  /* 0x0000000000187919 */ /* 0x000e220000002100 */
[----:B------:R-:W-:Y:S02]  /*0060*/  IMAD.MOV.U32 R7, RZ, RZ, c[0x0][0x374] ;  /* 0x0000dd00ff077624 */ /* 0x000fe400078e00ff */
[----:B0-----:R-:W-:-:S05]  /*0070*/  IMAD R11, R5, 0x100, R24 ;  /* 0x00000100050b7824 */ /* 0x001fca00078e0218 */
[----:B------:R-:W-:-:S13]  /*0080*/  ISETP.GE.AND P0, PT, R11, c[0x0][0x160], PT ;  /* 0x000058000b007a0c */ /* 0x000fda0003f06270 */
[----:B------:R-:W-:Y:S05]  /*0090*/  @P0 BRA `(.L_x_6768) ;  /* 0x000014f000000947 */ /* 0x000fea0003800000 */
[----:B------:R-:W-:Y:S01]  /*00a0*/  ISETP.NE.AND P0, PT, RZ, c[0x0][0x168], PT ;  /* 0x00005a00ff007a0c */ /* 0x000fe20003f05270 */
[----:B------:R-:W-:Y:S01]  /*00b0*/  HFMA2.MMA R0, -RZ, RZ, 0, 0 ;  /* 0x00000000ff007435 */ /* 0x000fe200000001ff */
[----:B------:R-:W-:-:S11]  /*00c0*/  IMAD.MOV.U32 R22, RZ, RZ, RZ ;  /* 0x000000ffff167224 */ /* 0x000fd600078e00ff */
[----:B------:R-:W-:Y:S05]  /*00d0*/  @!P0 BRA `(.L_x_6769) ;  /* 0x00000e2000008947 */ /* 0x000fea0003800000 */
[----:B------:R-:W-:Y:S01]  /*00e0*/  MOV R2, RZ ;  /* 0x000000ff00027202 */ /* 0x000fe20000000f00 */
[----:B------:R-:W-:Y:S01]  /*00f0*/  IMAD.MOV.U32 R3, RZ, RZ, R11 ;  /* 0x000000ffff037224 */ /* 0x000fe200078e000b */
        /* <DEDUP_REMOVED lines=212> */
[----:B------:R-:W-:Y:S01]  /*0e40*/  SHF.R.U32.HI R9, RZ, c[0x0][0x288], R8 ;  /* 0x0000a200ff097a19 */ /* 0x000fe20000011608 */
[----:B------:R-:W-:-:S03]  /*0e50*/  @P0 IMAD.MOV.U32 R8, RZ, RZ, RZ ;  /* 0x000000ffff080224 */ /* 0x000fc600078e00ff */
[C---:B------:R-:W-:Y:S01]  /*0e60*/  IADD3 R11, -R9.reuse, RZ, RZ ;  /* 0x000000ff090b7210 */ /* 0x040fe20007ffe1ff */
        /* <DEDUP_REMOVED lines=9> */
.L_x_6769:
[----:B------:R-:W-:-:S04]  /*0f00*/  IADD3 R8, P0, R0, c[0x0][0x368], RZ ;  /* 0x0000da0000087a10 */ /* 0x000fc80007f1e0ff */
[----:B------:R-:W-:-:S06]  /*0f10*/  IADD3.X R9, RZ, c[0x0][0x36c], RZ, P0, !PT ;  /* 0x0000db00ff097a10 */ /* 0x000fcc00007fe4ff */
[----:B------:R-:W2:Y:S01]  /*0f20*/  LDG.E.64 R8, [R8.64] ;  /* 0x0000000408087981 */ /* 0x000ea2000c1e1b00 */
[----:B------:R-:W-:Y:S01]  /*0f30*/  BSSY B1, `(.L_x_6770) ;  /* 0x000000a000017945 */ /* 0x000fe20003800000 */
[----:B------:R-:W-:Y:S01]  /*0f40*/  IMAD.MOV.U32 R2, RZ, RZ, c[0x0][0x370] ;  /* 0x0000dc00ff027624 */ /* 0x000fe200078e00ff */
[----:B------:R-:W-:Y:S01]  /*0f50*/  MOV R3, c[0x0][0x374] ;  /* 0x0000dd0000037a02 */ /* 0x000fe20000000f00 */
[----:B--2---:R-:W0:-:S14]  /*0f60*/  DSETP.GEU.AND P0, PT, R8, c[0x0][0x370], PT ;  /* 0x0000dc000800762a */ /* 0x004e1c0003f0e000 */
[----:B0-----:R-:W-:Y:S05]  /*0f70*/  @!P0 BRA `(.L_x_6771) ;  /* 0x0000005000008947 */ /* 0x001fea0003800000 */
[----:B------:R-:W0:Y:S01]  /*0f80*/  DSETP.GT.AND P0, PT, R8, c[0x0][0x378], PT ;  /* 0x0000de000800762a */ /* 0x000e220003f04000 */
[----:B------:R-:W-:Y:S01]  /*0f90*/  IMAD.MOV.U32 R2, RZ, RZ, R8 ;  /* 0x000000ffff027224 */ /* 0x000fe200078e0008 */
[----:B------:R-:W-:-:S12]  /*0fa0*/  MOV R3, R9 ;  /* 0x0000000900037202 */ /* 0x000fd80000000f00 */
[----:B0-----:R-:W-:Y:S01]  /*0fb0*/  @P0 IMAD.MOV.U32 R2, RZ, RZ, c[0x0][0x378] ;  /* 0x0000de00ff020624 */ /* 0x001fe200078e00ff */
[----:B------:R-:W-:Y:S02]  /*0fc0*/  @P0 MOV R3, c[0x0][0x37c] ;  /* 0x0000df0000030a02 */ /* 0x000fe40000000f00 */
.L_x_6771:
[----:B------:R-:W-:Y:S05]  /*0fd0*/  BSYNC B1 ;  /* 0x0000000000017941 */ /* 0x000fea0003800000 */
.L_x_6770:
[----:B------:R-:W0:Y:S01]  /*0fe0*/  DADD R8, -R2, 1 ;  /* 0x3ff0000002087429 */ /* 0x000e220000000100 */
[----:B------:R-:W-:Y:S01]  /*0ff0*/  IMAD.MOV.U32 R10, RZ, RZ, 0x1 ;  /* 0x00000001ff0a7424 */ /* 0x000fe200078e00ff */
[----:B------:R-:W-:Y:S01]  /*1000*/  FSETP.GEU.AND P2, PT, |R3|, 6.5827683646048100446e-37, PT ;  /* 0x036000000300780b */ /* 0x000fe20003f4e200 */
[----:B------:R-:W-:Y:S01]  /*1010*/  BSSY B1, `(.L_x_6772) ;  /* 0x0000016000017945 */ /* 0x000fe20003800000 */
[----:B------:R-:W-:Y:S02]  /*1020*/  IADD3 R22, P1, R22, c[0x0][0x360], RZ ;  /* 0x0000d80016167a10 */ /* 0x000fe40007f3e0ff */
[----:B0-----:R-:W0:Y:S02]  /*1030*/  MUFU.RCP64H R11, R9 ;  /* 0x00000009000b7308 */ /* 0x001e240000001800 */
[----:B------:R-:W-:Y:S01]  /*1040*/  IADD3.X R23, RZ, c[0x0][0x364], RZ, P1, !PT ;  /* 0x0000d900ff177a10 */ /* 0x000fe20000ffe4ff */
        /* <DEDUP_REMOVED lines=12> */
[----:B------:R-:W-:Y:S01]  /*1110*/  MOV R13, R3 ;  /* 0x00000003000d7202 */ /* 0x000fe20000000f00 */
[----:B------:R-:W-:Y:S01]  /*1120*/  IMAD.MOV.U32 R2, RZ, RZ, R8 ;  /* 0x000000ffff027224 */ /* 0x000fe200078e0008 */
[----:B------:R-:W-:Y:S02]  /*1130*/  MOV R11, R9 ;  /* 0x00000009000b7202 */ /* 0x000fe40000000f00 */
[----:B------:R-:W-:Y:S02]  /*1140*/  MOV R0, 0x1160 ;  /* 0x0000116000007802 */ /* 0x000fe40000000f00 */
[----:B------:R-:W-:Y:S05]  /*1150*/  CALL.REL.NOINC `($__internal_2_$__cuda_sm20_div_rn_f64_full) ;  /* 0x0000190000007944 */ /* 0x000fea0003c00000 */
[----:B------:R-:W-:Y:S02]  /*1160*/  IMAD.MOV.U32 R10, RZ, RZ, R4 ;  /* 0x000000ffff0a7224 */ /* 0x000fe400078e0004 */
.L_x_6773:
[----:B------:R-:W-:Y:S05]  /*1170*/  BSYNC B1 ;  /* 0x0000000000017941 */ /* 0x000fea0003800000 */
.L_x_6772:
[----:B------:R-:W-:Y:S01]  /*1180*/  ISETP.GT.AND P0, PT, R11, 0xfffff, PT ;  /* 0x000fffff0b00780c */ /* 0x000fe20003f04270 */
[----:B------:R-:W-:Y:S01]  /*1190*/  IMAD.MOV.U32 R9, RZ, RZ, R11 ;  /* 0x000000ffff097224 */ /* 0x000fe200078e000b */
[----:B------:R-:W-:Y:S01]  /*11a0*/  MOV R8, R10 ;  /* 0x0000000a00087202 */ /* 0x000fe20000000f00 */
[----:B------:R-:W-:Y:S01]  /*11b0*/  BSSY B1, `(.L_x_6774) ;  /* 0x000003a000017945 */ /* 0x000fe20003800000 */
[----:B------:R-:W-:-:S09]  /*11c0*/  MOV R3, R11 ;  /* 0x0000000b00037202 */ /* 0x000fd20000000f00 */
[----:B------:R-:W2:-:S10]  /*11d0*/  @!P0 DMUL R8, R8, 1.80143985094819840000e+16 ;  /* 0x4350000008088828 */ /* 0x000e940000000000 */
[----:B--2---:R-:W-:Y:S02]  /*11e0*/  @!P0 IMAD.MOV.U32 R3, RZ, RZ, R9 ;  /* 0x000000ffff038224 */ /* 0x004fe400078e0009 */
[----:B------:R-:W-:-:S03]  /*11f0*/  @!P0 IMAD.MOV.U32 R10, RZ, RZ, R8 ;  /* 0x000000ffff0a8224 */ /* 0x000fc600078e0008 */
[----:B------:R-:W-:-:S04]  /*1200*/  IADD3 R0, R3, -0x1, RZ ;  /* 0xffffffff03007810 */ /* 0x000fc80007ffe0ff */
[----:B------:R-:W-:Y:S02]  /*1210*/  ISETP.GE.U32.AND P1, PT, R0, 0x7fefffff, PT ;  /* 0x7fefffff0000780c */ /* 0x000fe40003f26070 */
[----:B------:R-:W-:Y:S02]  /*1220*/  MOV R0, 0xfffffc01 ;  /* 0xfffffc0100007802 */ /* 0x000fe40000000f00 */
[----:B------:R-:W-:-:S09]  /*1230*/  @!P0 MOV R0, 0xfffffbcb ;  /* 0xfffffbcb00008802 */ /* 0x000fd20000000f00 */
[----:B------:R-:W-:Y:S01]  /*1240*/  @P1 MOV R12, 0x0 ;  /* 0x00000000000c1802 */ /* 0x000fe20000000f00 */
[----:B------:R-:W-:Y:S01]  /*1250*/  @P1 IMAD.MOV.U32 R13, RZ, RZ, 0x7ff00000 ;  /* 0x7ff00000ff0d1424 */ /* 0x000fe200078e00ff */
[----:B------:R-:W-:-:S05]  /*1260*/  @P1 FSETP.NEU.FTZ.AND P2, PT, R9, RZ, PT ;  /* 0x000000ff0900120b */ /* 0x000fca0003f5d000 */
[----:B------:R-:W2:-:S10]  /*1270*/  @P1 DFMA R12, R8, R12, +INF ;  /* 0x7ff00000080c142b */ /* 0x000e94000000000c */
[----:B0-2---:R-:W-:Y:S02]  /*1280*/  @P1 FSEL R16, R12, RZ, P2 ;  /* 0x000000ff0c101208 */ /* 0x005fe40001000000 */
[----:B------:R-:W-:Y:S01]  /*1290*/  @P1 FSEL R17, R13, -QNAN , P2 ;  /* 0xfff000000d111808 */ /* 0x000fe20001000000 */
[----:B------:R-:W-:Y:S05]  /*12a0*/  @P1 BRA `(.L_x_6775) ;  /* 0x000002a000001947 */ /* 0x000fea0003800000 */
[C---:B------:R-:W-:Y:S01]  /*12b0*/  LOP3.LUT R2, R3.reuse, 0x800fffff, RZ, 0xc0, !PT ;  /* 0x800fffff03027812 */ /* 0x040fe200078ec0ff */
[----:B------:R-:W-:Y:S01]  /*12c0*/  IMAD.MOV.U32 R8, RZ, RZ, R10 ;  /* 0x000000ffff087224 */ /* 0x000fe200078e000a */
[----:B------:R-:W-:Y:S01]  /*12d0*/  MOV R18, 0x3ae80f1e ;  /* 0x3ae80f1e00127802 */ /* 0x000fe20000000f00 */
[----:B------:R-:W-:Y:S01]  /*12e0*/  IMAD.MOV.U32 R10, RZ, RZ, RZ ;  /* 0x000000ffff0a7224 */ /* 0x000fe200078e00ff */
[----:B------:R-:W-:Y:S01]  /*12f0*/  LOP3.LUT R9, R2, 0x3ff00000, RZ, 0xfc, !PT ;  /* 0x3ff0000002097812 */ /* 0x000fe200078efcff */
[----:B------:R-:W-:Y:S01]  /*1300*/  IMAD.MOV.U32 R19, RZ, RZ, 0x3eb1380b ;  /* 0x3eb1380bff137424 */ /* 0x000fe200078e00ff */
[----:B------:R-:W-:Y:S02]  /*1310*/  LEA.HI R3, R3, R0, RZ, 0xc ;  /* 0x0000000003037211 */ /* 0x000fe400078f60ff */
[----:B------:R-:W-:-:S13]  /*1320*/  ISETP.GE.AND P0, PT, R9, 0x3ff6a09f, PT ;  /* 0x3ff6a09f0900780c */ /* 0x000fda0003f06270 */
[----:B------:R-:W-:Y:S02]  /*1330*/  @P0 IADD3 R11, R9, -0x100000, RZ ;  /* 0xfff00000090b0810 */ /* 0x000fe40007ffe0ff */
[----:B------:R-:W-:Y:S02]  /*1340*/  @P0 IADD3 R3, R3, 0x1, RZ ;  /* 0x0000000103030810 */ /* 0x000fe40007ffe0ff */
[----:B------:R-:W-:Y:S02]  /*1350*/  @P0 MOV R9, R11 ;  /* 0x0000000b00090202 */ /* 0x000fe40000000f00 */
[----:B------:R-:W-:Y:S02]  /*1360*/  LOP3.LUT R2, R3, 0x80000000, RZ, 0x3c, !PT ;  /* 0x8000000003027812 */ /* 0x000fe400078e3cff */
[----:B------:R-:W-:Y:S02]  /*1370*/  MOV R3, 0x43300000 ;  /* 0x4330000000037802 */ /* 0x000fe40000000f00 */
        /* <DEDUP_REMOVED lines=12> */
[----:B-12---:R-:W-:-:S04]  /*1440*/  DADD R20, R16, R16 ;  /* 0x0000000010147229 */ /* 0x006fc80000000010 */
        /* <DEDUP_REMOVED lines=16> */
.L_x_6775:
[----:B------:R-:W-:Y:S05]  /*1550*/  BSYNC B1 ;  /* 0x0000000000017941 */ /* 0x000fea0003800000 */
.L_x_6774:
[----:B-1----:R1:W-:Y:S01]  /*1560*/  STG.E.64 [R22.64], R16 ;  /* 0x0000001016007986 */ /* 0x0023e2000c101b04 */
[----:B------:R-:W-:-:S05]  /*1570*/  IMAD R5, R5, 0x100, R24 ;  /* 0x0000010005057824 */ /* 0x000fca00078e0218 */
[----:B------:R-:W-:Y:S02]  /*1580*/  IADD3 R11, R5, 0x80, RZ ;  /* 0x00000080050b7810 */ /* 0x000fe40007ffe0ff */
.L_x_6768:
[----:B------:R-:W-:Y:S05]  /*1590*/  BSYNC B0 ;  /* 0x0000000000007941 */ /* 0x000fea0003800000 */
.L_x_6767:
[----:B------:R-:W-:-:S13]  /*15a0*/  ISETP.GE.AND P0, PT, R11, c[0x0][0x160], PT ;  /* 0x000058000b007a0c */ /* 0x000fda0003f06270 */
[----:B------:R-:W-:Y:S05]  /*15b0*/  @P0 EXIT ;  /* 0x000000000000094d */ /* 0x000fea0003800000 */
[----:B------:R-:W-:Y:S01]  /*15c0*/  ISETP.NE.AND P0, PT, RZ, c[0x0][0x168], PT ;  /* 0x00005a00ff007a0c */ /* 0x000fe20003f05270 */
[----:B-1----:R-:W-:Y:S01]  /*15d0*/  IMAD.MOV.U32 R22, RZ, RZ, RZ ;  /* 0x000000ffff167224 */ /* 0x002fe200078e00ff */
[----:B------:R-:W-:-:S11]  /*15e0*/  MOV R0, RZ ;  /* 0x000000ff00007202 */ /* 0x000fd60000000f00 */
[----:B------:R-:W-:Y:S05]  /*15f0*/  @!P0 BRA `(.L_x_6776) ;  /* 0x00000e0000008947 */ /* 0x000fea0003800000 */
[----:B------:R-:W-:Y:S01]  /*1600*/  HFMA2.MMA R2, -RZ, RZ, 0, 0 ;  /* 0x00000000ff027435 */ /* 0x000fe200000001ff */
[----:B------:R-:W-:Y:S01]  /*1610*/  IMAD.MOV.U32 R3, RZ, RZ, R11 ;  /* 0x000000ffff037224 */ /* 0x000fe200078e000b */
[----:B0-----:R-:W-:-:S04]  /*1620*/  MOV R8, c[0x0][0x168] ;  /* 0x00005a0000087a02 */ /* 0x001fc80000000f00 */
[----:B------:R-:W-:-:S04]  /*1630*/  ISETP.NE.AND P0, PT, R8, 0x1, PT ;  /* 0x000000010800780c */ /* 0x000fc80003f05270 */
        /* <DEDUP_REMOVED lines=220> */
.L_x_6776:
[----:B------:R-:W-:-:S04]  /*2400*/  IADD3 R2, P0, R0, c[0x0][0x368], RZ ;  /* 0x0000da0000027a10 */ /* 0x000fc80007f1e0ff */
[----:B------:R-:W-:-:S06]  /*2410*/  IADD3.X R3, RZ, c[0x0][0x36c], RZ, P0, !PT ;  /* 0x0000db00ff037a10 */ /* 0x000fcc00007fe4ff */
[----:B------:R-:W2:Y:S01]  /*2420*/  LDG.E.64 R2, [R2.64] ;  /* 0x0000000402027981 */ /* 0x000ea2000c1e1b00 */
[----:B------:R-:W-:Y:S01]  /*2430*/  BSSY B0, `(.L_x_6777) ;  /* 0x0000008000007945 */ /* 0x000fe20003800000 */
[----:B--2---:R-:W1:-:S14]  /*2440*/  DSETP.GEU.AND P0, PT, R2, c[0x0][0x370], PT ;  /* 0x0000dc000200762a */ /* 0x004e5c0003f0e000 */
[----:B-1----:R-:W-:Y:S05]  /*2450*/  @!P0 BRA `(.L_x_6778) ;  /* 0x0000005000008947 */ /* 0x002fea0003800000 */
[----:B------:R-:W1:Y:S01]  /*2460*/  DSETP.GT.AND P0, PT, R2, c[0x0][0x378], PT ;  /* 0x0000de000200762a */ /* 0x000e620003f04000 */
[----:B------:R-:W-:Y:S01]  /*2470*/  IMAD.MOV.U32 R6, RZ, RZ, R2 ;  /* 0x000000ffff067224 */ /* 0x000fe200078e0002 */
[----:B------:R-:W-:-:S12]  /*2480*/  MOV R7, R3 ;  /* 0x0000000300077202 */ /* 0x000fd80000000f00 */
[----:B-1----:R-:W-:Y:S01]  /*2490*/  @P0 MOV R6, c[0x0][0x378] ;  /* 0x0000de0000060a02 */ /* 0x002fe20000000f00 */
[----:B------:R-:W-:Y:S02]  /*24a0*/  @P0 IMAD.MOV.U32 R7, RZ, RZ, c[0x0][0x37c] ;  /* 0x0000df00ff070624 */ /* 0x000fe400078e00ff */
.L_x_6778:
[----:B------:R-:W-:Y:S05]  /*24b0*/  BSYNC B0 ;  /* 0x0000000000007941 */ /* 0x000fea0003800000 */
.L_x_6777:
[----:B------:R-:W1:Y:S01]  /*24c0*/  DADD R2, -R6, 1 ;  /* 0x3ff0000006027429 */ /* 0x000e620000000100 */
[----:B------:R-:W-:Y:S01]  /*24d0*/  MOV R4, 0x1 ;  /* 0x0000000100047802 */ /* 0x000fe20000000f00 */
[----:B------:R-:W-:Y:S01]  /*24e0*/  BSSY B0, `(.L_x_6779) ;  /* 0x0000016000007945 */ /* 0x000fe20003800000 */
[----:B------:R-:W-:Y:S02]  /*24f0*/  FSETP.GEU.AND P2, PT, |R7|, 6.5827683646048100446e-37, PT ;  /* 0x036000000700780b */ /* 0x000fe40003f4e200 */
[----:B------:R-:W-:Y:S01]  /*2500*/  IADD3 R22, P1, R22, c[0x0][0x360], RZ ;  /* 0x0000d80016167a10 */ /* 0x000fe20007f3e0ff */
[----:B-1----:R-:W1:Y:S03]  /*2510*/  MUFU.RCP64H R5, R3 ;  /* 0x0000000300057308 */ /* 0x002e660000001800 */
[----:B------:R-:W-:Y:S01]  /*2520*/  IADD3.X R23, RZ, c[0x0][0x364], RZ, P1, !PT ;  /* 0x0000d900ff177a10 */ /* 0x000fe20000ffe4ff */
[----:B01----:R-:W0:-:S06]  /*2530*/  DFMA R8, -R2, R4, 1 ;  /* 0x3ff000000208742b */ /* 0x003e0c0000000104 */
        /* <DEDUP_REMOVED lines=11> */
[----:B------:R-:W-:Y:S02]  /*25f0*/  MOV R13, R7 ;  /* 0x00000007000d7202 */ /* 0x000fe40000000f00 */
[----:B------:R-:W-:Y:S02]  /*2600*/  MOV R11, R3 ;  /* 0x00000003000b7202 */ /* 0x000fe40000000f00 */
[----:B------:R-:W-:Y:S02]  /*2610*/  MOV R0, 0x2630 ;  /* 0x0000263000007802 */ /* 0x000fe40000000f00 */
[----:B------:R-:W-:Y:S05]  /*2620*/  CALL.REL.NOINC `($__internal_2_$__cuda_sm20_div_rn_f64_full) ;  /* 0x0000043000007944 */ /* 0x000fea0003c00000 */
[----:B------:R-:W-:Y:S02]  /*2630*/  IMAD.MOV.U32 R5, RZ, RZ, R11 ;  /* 0x000000ffff057224 */ /* 0x000fe400078e000b */
.L_x_6780:
[----:B------:R-:W-:Y:S05]  /*2640*/  BSYNC B0 ;  /* 0x0000000000007941 */ /* 0x000fea0003800000 */
.L_x_6779:
[----:B------:R-:W-:Y:S01]  /*2650*/  ISETP.GT.AND P0, PT, R5, 0xfffff, PT ;  /* 0x000fffff0500780c */ /* 0x000fe20003f04270 */
[----:B------:R-:W-:Y:S01]  /*2660*/  IMAD.MOV.U32 R3, RZ, RZ, R5 ;  /* 0x000000ffff037224 */ /* 0x000fe200078e0005 */
[-C--:B------:R-:W-:Y:S01]  /*2670*/  MOV R6, R4.reuse ;  /* 0x0000000400067202 */ /* 0x080fe20000000f00 */
[----:B------:R-:W-:Y:S01]  /*2680*/  BSSY B0, `(.L_x_6781) ;  /* 0x000003b000007945 */ /* 0x000fe20003800000 */
[----:B------:R-:W-:Y:S02]  /*2690*/  MOV R7, R5 ;  /* 0x0000000500077202 */ /* 0x000fe40000000f00 */
[----:B------:R-:W-:-:S07]  /*26a0*/  MOV R2, R4 ;  /* 0x0000000400027202 */ /* 0x000fce0000000f00 */
[----:B------:R-:W2:-:S10]  /*26b0*/  @!P0 DMUL R6, R6, 1.80143985094819840000e+16 ;  /* 0x4350000006068828 */ /* 0x000e940000000000 */
[----:B--2---:R-:W-:Y:S01]  /*26c0*/  @!P0 MOV R3, R7 ;  /* 0x0000000700038202 */ /* 0x004fe20000000f00 */
        /* <DEDUP_REMOVED lines=9> */
[----:B--2---:R-:W-:Y:S02]  /*2760*/  @P1 FSEL R4, R8, RZ, P2 ;  /* 0x000000ff08041208 */ /* 0x004fe40001000000 */
[----:B------:R-:W-:Y:S01]  /*2770*/  @P1 FSEL R5, R9, -QNAN , P2 ;  /* 0xfff0000009051808 */ /* 0x000fe20001000000 */
[----:B------:R-:W-:Y:S05]  /*2780*/  @P1 BRA `(.L_x_6782) ;  /* 0x000002a000001947 */ /* 0x000fea0003800000 */
[----:B------:R-:W-:Y:S01]  /*2790*/  LOP3.LUT R4, R3, 0x800fffff, RZ, 0xc0, !PT ;  /* 0x800fffff03047812 */ /* 0x000fe200078ec0ff */
[----:B------:R-:W-:Y:S01]  /*27a0*/  IMAD.MOV.U32 R15, RZ, RZ, 0x3eb1380b ;  /* 0x3eb1380bff0f7424 */ /* 0x000fe200078e00ff */
[----:B------:R-:W-:Y:S02]  /*27b0*/  MOV R6, RZ ;  /* 0x000000ff00067202 */ /* 0x000fe40000000f00 */
[----:B------:R-:W-:Y:S02]  /*27c0*/  LOP3.LUT R5, R4, 0x3ff00000, RZ, 0xfc, !PT ;  /* 0x3ff0000004057812 */ /* 0x000fe400078efcff */
[----:B------:R-:W-:Y:S02]  /*27d0*/  MOV R4, R2 ;  /* 0x0000000200047202 */ /* 0x000fe40000000f00 */
[----:B------:R-:W-:-:S02]  /*27e0*/  ISETP.GE.AND P0, PT, R5, 0x3ff6a09f, PT ;  /* 0x3ff6a09f0500780c */ /* 0x000fc40003f06270 */
[----:B------:R-:W-:Y:S02]  /*27f0*/  MOV R14, 0x3ae80f1e ;  /* 0x3ae80f1e000e7802 */ /* 0x000fe40000000f00 */
[----:B------:R-:W-:-:S09]  /*2800*/  LEA.HI R3, R3, R0, RZ, 0xc ;  /* 0x0000000003037211 */ /* 0x000fd200078f60ff */
[----:B------:R-:W-:Y:S02]  /*2810*/  @P0 IADD3 R7, R5, -0x100000, RZ ;  /* 0xfff0000005070810 */ /* 0x000fe40007ffe0ff */
[----:B------:R-:W-:-:S03]  /*2820*/  @P0 IADD3 R3, R3, 0x1, RZ ;  /* 0x0000000103030810 */ /* 0x000fc60007ffe0ff */
[----:B------:R-:W-:Y:S01]  /*2830*/  @P0 IMAD.MOV.U32 R5, RZ, RZ, R7 ;  /* 0x000000ffff050224 */ /* 0x000fe200078e0007 */
[----:B------:R-:W-:Y:S02]  /*2840*/  LOP3.LUT R2, R3, 0x80000000, RZ, 0x3c, !PT ;  /* 0x8000000003027812 */ /* 0x000fe400078e3cff */
[----:B------:R-:W-:-:S03]  /*2850*/  MOV R3, 0x43300000 ;  /* 0x4330000000037802 */ /* 0x000fc60000000f00 */
[----:B------:R-:W2:-:S04]  /*2860*/  DADD R12, R4, 1 ;  /* 0x3ff00000040c7429 */ /* 0x000e880000000000 */
[----:B------:R-:W-:Y:S02]  /*2870*/  DADD R4, R4, -1 ;  /* 0xbff0000004047429 */ /* 0x000fe40000000000 */
[----:B--2---:R-:W2:Y:S02]  /*2880*/  MUFU.RCP64H R7, R13 ;  /* 0x0000000d00077308 */ /* 0x004ea40000001800 */
[----:B------:R-:W-:-:S04]  /*2890*/  DADD R2, R2, c[0x2][0x38] ;  /* 0x00800e0002027629 */ /* 0x000fc80000000000 */
[----:B--2---:R-:W2:-:S06]  /*28a0*/  DFMA R8, -R12, R6, 1 ;  /* 0x3ff000000c08742b */ /* 0x004e8c0000000106 */
[----:B--2---:R-:W2:-:S06]  /*28b0*/  DFMA R8, R8, R8, R8 ;  /* 0x000000080808722b */ /* 0x004e8c0000000008 */
[----:B--2---:R-:W2:-:S06]  /*28c0*/  DFMA R6, R6, R8, R6 ;  /* 0x000000080606722b */ /* 0x004e8c0000000006 */
[----:B--2---:R-:W2:-:S06]  /*28d0*/  DMUL R8, R6, R4 ;  /* 0x0000000406087228 */ /* 0x004e8c0000000000 */
[----:B--2---:R-:W2:-:S06]  /*28e0*/  DFMA R8, R6, R4, R8 ;  /* 0x000000040608722b */ /* 0x004e8c0000000008 */
[----:B--2---:R-:W2:-:S04]  /*28f0*/  DMUL R10, R8, R8 ;  /* 0x00000008080a7228 */ /* 0x004e880000000000 */
[----:B------:R-:W3:-:S04]  /*2900*/  DADD R12, R4, -R8 ;  /* 0x00000000040c7229 */ /* 0x000ec80000000808 */
[----:B--2---:R-:W2:-:S04]  /*2910*/  DFMA R14, R10, R14, c[0x2][0x0] ;  /* 0x008000000a0e762b */ /* 0x004e88000000000e */
[----:B0--3--:R-:W-:-:S04]  /*2920*/  DADD R16, R12, R12 ;  /* 0x000000000c107229 */ /* 0x009fc8000000000c */
[----:B--2---:R-:W0:-:S04]  /*2930*/  DFMA R14, R10, R14, c[0x2][0x8] ;  /* 0x008002000a0e762b */ /* 0x004e08000000000e */
        /* <DEDUP_REMOVED lines=15> */
.L_x_6782:
[----:B------:R-:W-:Y:S05]  /*2a30*/  BSYNC B0 ;  /* 0x0000000000007941 */ /* 0x000fea0003800000 */
.L_x_6781:
[----:B--2---:R-:W-:Y:S01]  /*2a40*/  STG.E.64 [R22.64], R4 ;  /* 0x0000000416007986 */ /* 0x004fe2000c101b04 */
[----:B------:R-:W-:Y:S05]  /*2a50*/  EXIT ;  /* 0x000000000000794d */ /* 0x000fea0003800000 */
        .weak           $__internal_2_$__cuda_sm20_div_rn_f64_full
        .type           $__internal_2_$__cuda_sm20_div_rn_f64_full,@function
        .size           $__internal_2_$__cuda_sm20_div_rn_f64_full,(.L_x_10264 - $__internal_2_$__cuda_sm20_div_rn_f64_full)
$__internal_2_$__cuda_sm20_div_rn_f64_full:
[----:B------:R-:W-:Y:S01]  /*2a60*/  FSETP.GEU.AND P0, PT, |R11|, 1.469367938527859385e-39, PT ;  /* 0x001000000b00780b */ /* 0x000fe20003f0e200 */
[----:B------:R-:W-:Y:S01]  /*2a70*/  HFMA2.MMA R26, -RZ, RZ, 0, 5.9604644775390625e-08 ;  /* 0x00000001ff1a7435 */ /* 0x000fe200000001ff */
[----:B------:R-:W-:Y:S01]  /*2a80*/  FSETP.GEU.AND P2, PT, |R13|, 1.469367938527859385e-39, PT ;  /* 0x001000000d00780b */ /* 0x000fe20003f4e200 */
[----:B------:R-:W-:Y:S01]  /*2a90*/  IMAD.MOV.U32 R14, RZ, RZ, R12 ;  /* 0x000000ffff0e7224 */ /* 0x000fe200078e000c */
[----:B------:R-:W-:Y:S01]  /*2aa0*/  LOP3.LUT R8, R11, 0x800fffff, RZ, 0xc0, !PT ;  /* 0x800fffff0b087812 */ /* 0x000fe200078ec0ff */
[----:B------:R-:W-:Y:S01]  /*2ab0*/  BSSY B2, `(.L_x_6783) ;  /* 0x0000055000027945 */ /* 0x000fe20003800000 */
[----:B------:R-:W-:Y:S02]  /*2ac0*/  MOV R10, R2 ;  /* 0x00000002000a7202 */ /* 0x000fe40000000f00 */
[----:B------:R-:W-:Y:S01]  /*2ad0*/  LOP3.LUT R9, R8, 0x3ff00000, RZ, 0xfc, !PT ;  /* 0x3ff0000008097812 */ /* 0x000fe200078efcff */
[----:B------:R-:W-:Y:S01]  /*2ae0*/  IMAD.MOV.U32 R8, RZ, RZ, R2 ;  /* 0x000000ffff087224 */ /* 0x000fe200078e0002 */
[----:B------:R-:W-:-:S02]  /*2af0*/  LOP3.LUT R2, R13, 0x7ff00000, RZ, 0xc0, !PT ;  /* 0x7ff000000d027812 */ /* 0x000fc400078ec0ff */
[C---:B------:R-:W-:Y:S01]  /*2b00*/  LOP3.LUT R21, R11.reuse, 0x7ff00000, RZ, 0xc0, !PT ;  /* 0x7ff000000b157812 */ /* 0x040fe200078ec0ff */
[----:B------:R-:W0:Y:S01]  /*2b10*/  @!P0 DMUL R8, R10, 8.98846567431157953865e+307 ;  /* 0x7fe000000a088828 */ /* 0x000e220000000000 */
[----:B------:R-:W-:Y:S02]  /*2b20*/  MOV R4, R2 ;  /* 0x0000000200047202 */ /* 0x000fe40000000f00 */
[----:B------:R-:W-:Y:S01]  /*2b30*/  @!P2 LOP3.LUT R3, R11, 0x7ff00000, RZ, 0xc0, !PT ;  /* 0x7ff000000b03a812 */ /* 0x000fe200078ec0ff */
[----:B------:R-:W-:Y:S01]  /*2b40*/  IMAD.MOV.U32 R25, RZ, RZ, R21 ;  /* 0x000000ffff197224 */ /* 0x000fe200078e0015 */
[C---:B------:R-:W-:Y:S01]  /*2b50*/  ISETP.GE.U32.AND P1, PT, R2.reuse, R21, PT ;  /* 0x000000150200720c */ /* 0x040fe20003f26070 */
[----:B0-----:R-:W0:Y:S01]  /*2b60*/  MUFU.RCP64H R27, R9 ;  /* 0x00000009001b7308 */ /* 0x001e220000001800 */
[----:B------:R-:W-:Y:S02]  /*2b70*/  @!P2 ISETP.GE.U32.AND P3, PT, R2, R3, PT ;  /* 0x000000030200a20c */ /* 0x000fe40003f66070 */
[----:B------:R-:W-:-:S02]  /*2b80*/  MOV R3, 0x1ca00000 ;  /* 0x1ca0000000037802 */ /* 0x000fc40000000f00 */
[----:B------:R-:W-:Y:S02]  /*2b90*/  @!P2 MOV R18, RZ ;  /* 0x000000ff0012a202 */ /* 0x000fe40000000f00 */
[C---:B------:R-:W-:Y:S02]  /*2ba0*/  @!P2 SEL R19, R3.reuse, 0x63400000, !P3 ;  /* 0x634000000313a807 */ /* 0x040fe40005800000 */
[----:B------:R-:W-:Y:S02]  /*2bb0*/  SEL R15, R3, 0x63400000, !P1 ;  /* 0x63400000030f7807 */ /* 0x000fe40004800000 */
[--C-:B------:R-:W-:Y:S02]  /*2bc0*/  @!P2 LOP3.LUT R19, R19, 0x80000000, R13.reuse, 0xf8, !PT ;  /* 0x800000001313a812 */ /* 0x100fe400078ef80d */
[----:B------:R-:W-:Y:S02]  /*2bd0*/  LOP3.LUT R15, R15, 0x800fffff, R13, 0xf8, !PT ;  /* 0x800fffff0f0f7812 */ /* 0x000fe400078ef80d */
[----:B------:R-:W-:Y:S01]  /*2be0*/  @!P2 LOP3.LUT R19, R19, 0x100000, RZ, 0xfc, !PT ;  /* 0x001000001313a812 */ /* 0x000fe200078efcff */
[----:B0-----:R-:W0:Y:S01]  /*2bf0*/  DFMA R16, R26, -R8, 1 ;  /* 0x3ff000001a10742b */ /* 0x001e220000000808 */
[----:B------:R-:W-:-:S04]  /*2c00*/  @!P0 LOP3.LUT R25, R9, 0x7ff00000, RZ, 0xc0, !PT ;  /* 0x7ff0000009198812 */ /* 0x000fc800078ec0ff */
        /* <DEDUP_REMOVED lines=14> */
[----:B------:R-:W-:Y:S01]  /*2cf0*/  LOP3.LUT R13, R11, 0x7ff00000, RZ, 0xc0, !PT ;  /* 0x7ff000000b0d7812 */ /* 0x000fe200078ec0ff */
[----:B------:R-:W-:-:S03]  /*2d00*/  IMAD.MOV.U32 R12, RZ, RZ, RZ ;  /* 0x000000ffff0c7224 */ /* 0x000fc600078e00ff */
[CC--:B------:R-:W-:Y:S02]  /*2d10*/  IADD3 R4, R2.reuse, -R13.reuse, RZ ;  /* 0x8000000d02047210 */ /* 0x0c0fe40007ffe0ff */
[----:B------:R-:W-:Y:S02]  /*2d20*/  ISETP.GE.U32.AND P0, PT, R2, R13, PT ;  /* 0x0000000d0200720c */ /* 0x000fe40003f06070 */
[----:B------:R-:W-:Y:S02]  /*2d30*/  IMNMX R4, R4, -0x46a00000, !PT ;  /* 0xb960000004047817 */ /* 0x000fe40007800200 */
[----:B------:R-:W-:Y:S02]  /*2d40*/  SEL R3, R3, 0x63400000, !P0 ;  /* 0x6340000003037807 */ /* 0x000fe40004000000 */
[----:B------:R-:W-:-:S04]  /*2d50*/  IMNMX R4, R4, 0x46a00000, PT ;  /* 0x46a0000004047817 */ /* 0x000fc80003800200 */
[----:B------:R-:W-:-:S04]  /*2d60*/  IADD3 R4, -R3, R4, RZ ;  /* 0x0000000403047210 */ /* 0x000fc80007ffe1ff */
[----:B------:R-:W-:-:S06]  /*2d70*/  IADD3 R13, R4, 0x7fe00000, RZ ;  /* 0x7fe00000040d7810 */ /* 0x000fcc0007ffe0ff */
[----:B-1----:R-:W1:-:S10]  /*2d80*/  DMUL R2, R20, R12 ;  /* 0x0000000c14027228 */ /* 0x002e540000000000 */
[----:B-1----:R-:W-:-:S13]  /*2d90*/  FSETP.GTU.AND P0, PT, |R3|, 1.469367938527859385e-39, PT ;  /* 0x001000000300780b */ /* 0x002fda0003f0c200 */
[----:B------:R-:W-:Y:S05]  /*2da0*/  @P0 BRA `(.L_x_6785) ;  /* 0x0000025000000947 */ /* 0x000fea0003800000 */
[----:B------:R-:W1:Y:S01]  /*2db0*/  DFMA R8, R20, -R8, R14 ;  /* 0x800000081408722b */ /* 0x000e62000000000e */
[----:B------:R-:W-:-:S09]  /*2dc0*/  MOV R12, RZ ;  /* 0x000000ff000c7202 */ /* 0x000fd20000000f00 */
[C---:B-1----:R-:W-:Y:S02]  /*2dd0*/  FSETP.NEU.AND P0, PT, R9.reuse, RZ, PT ;  /* 0x000000ff0900720b */ /* 0x042fe40003f0d000 */
[----:B------:R-:W-:-:S04]  /*2de0*/  LOP3.LUT R11, R9, 0x80000000, R11, 0x48, !PT ;  /* 0x80000000090b7812 */ /* 0x000fc800078e480b */
[----:B------:R-:W-:-:S07]  /*2df0*/  LOP3.LUT R13, R11, R13, RZ, 0xfc, !PT ;  /* 0x0000000d0b0d7212 */ /* 0x000fce00078efcff */
[----:B------:R-:W-:Y:S05]  /*2e00*/  @!P0 BRA `(.L_x_6785) ;  /* 0x000001f000008947 */ /* 0x000fea0003800000 */
[----:B------:R-:W-:Y:S01]  /*2e10*/  IADD3 R9, -R4, RZ, RZ ;  /* 0x000000ff04097210 */ /* 0x000fe20007ffe1ff */
[----:B------:R-:W-:Y:S01]  /*2e20*/  IMAD.MOV.U32 R8, RZ, RZ, RZ ;  /* 0x000000ffff087224 */ /* 0x000fe200078e00ff */
[----:B------:R-:W1:-:S05]  /*2e30*/  DMUL.RP R12, R20, R12 ;  /* 0x0000000c140c7228 */ /* 0x000e4a0000008000 */
[----:B------:R-:W2:-:S05]  /*2e40*/  DFMA R8, R2, -R8, R20 ;  /* 0x800000080208722b */ /* 0x000e8a0000000014 */
[----:B-1----:R-:W-:Y:S02]  /*2e50*/  LOP3.LUT R11, R13, R11, RZ, 0x3c, !PT ;  /* 0x0000000b0d0b7212 */ /* 0x002fe400078e3cff */
[----:B--2---:R-:W-:-:S04]  /*2e60*/  IADD3 R8, -R4, -0x43300000, RZ ;  /* 0xbcd0000004087810 */ /* 0x004fc80007ffe1ff */
[----:B------:R-:W-:-:S04]  /*2e70*/  FSETP.NEU.AND P0, PT, |R9|, R8, PT ;  /* 0x000000080900720b */ /* 0x000fc80003f0d200 */
[----:B------:R-:W-:Y:S02]  /*2e80*/  FSEL R2, R12, R2, !P0 ;  /* 0x000000020c027208 */ /* 0x000fe40004000000 */
[----:B------:R-:W-:Y:S01]  /*2e90*/  FSEL R3, R11, R3, !P0 ;  /* 0x000000030b037208 */ /* 0x000fe20004000000 */
[----:B------:R-:W-:Y:S05]  /*2ea0*/  BRA `(.L_x_6785) ;  /* 0x0000015000007947 */ /* 0x000fea0003800000 */
.L_x_6784:
[----:B------:R-:W2:-:S14]  /*2eb0*/  DSETP.NAN.AND P0, PT, R12, R12, PT ;  /* 0x0000000c0c00722a */ /* 0x000e9c0003f08000 */
[----:B--2---:R-:W-:Y:S05]  /*2ec0*/  @P0 BRA `(.L_x_6786) ;  /* 0x0000011000000947 */ /* 0x004fea0003800000 */
[----:B------:R-:W2:-:S14]  /*2ed0*/  DSETP.NAN.AND P0, PT, R10, R10, PT ;  /* 0x0000000a0a00722a */ /* 0x000e9c0003f08000 */
[----:B--2---:R-:W-:Y:S05]  /*2ee0*/  @P0 BRA `(.L_x_6787) ;  /* 0x000000c000000947 */ /* 0x004fea0003800000 */
[----:B------:R-:W-:Y:S02]  /*2ef0*/  ISETP.NE.AND P0, PT, R4, R25, PT ;  /* 0x000000190400720c */ /* 0x000fe40003f05270 */
[----:B------:R-:W-:Y:S02]  /*2f00*/  MOV R2, 0x0 ;  /* 0x0000000000027802 */ /* 0x000fe40000000f00 */
[----:B------:R-:W-:-:S09]  /*2f10*/  MOV R3, 0xfff80000 ;  /* 0xfff8000000037802 */ /* 0x000fd20000000f00 */
[----:B------:R-:W-:Y:S05]  /*2f20*/  @!P0 BRA `(.L_x_6785) ;  /* 0x000000d000008947 */ /* 0x000fea0003800000 */
[----:B------:R-:W-:Y:S02]  /*2f30*/  ISETP.NE.AND P0, PT, R4, 0x7ff00000, PT ;  /* 0x7ff000000400780c */ /* 0x000fe40003f05270 */
[----:B------:R-:W-:Y:S02]  /*2f40*/  LOP3.LUT R3, R13, 0x80000000, R11, 0x48, !PT ;  /* 0x800000000d037812 */ /* 0x000fe400078e480b */
[----:B------:R-:W-:-:S13]  /*2f50*/  ISETP.EQ.OR P0, PT, R25, RZ, !P0 ;  /* 0x000000ff1900720c */ /* 0x000fda0004702670 */
[----:B------:R-:W-:Y:S01]  /*2f60*/  @P0 LOP3.LUT R4, R3, 0x7ff00000, RZ, 0xfc, !PT ;  /* 0x7ff0000003040812 */ /* 0x000fe200078efcff */
[----:B------:R-:W-:Y:S01]  /*2f70*/  @!P0 IMAD.MOV.U32 R2, RZ, RZ, RZ ;  /* 0x000000ffff028224 */ /* 0x000fe200078e00ff */
[----:B------:R-:W-:Y:S02]  /*2f80*/  @P0 MOV R2, RZ ;  /* 0x000000ff00020202 */ /* 0x000fe40000000f00 */
[----:B------:R-:W-:Y:S01]  /*2f90*/  @P0 MOV R3, R4 ;  /* 0x0000000400030202 */ /* 0x000fe20000000f00 */
[----:B------:R-:W-:Y:S05]  /*2fa0*/  BRA `(.L_x_6785) ;  /* 0x0000005000007947 */ /* 0x000fea0003800000 */
.L_x_6787:
[----:B------:R-:W-:Y:S01]  /*2fb0*/  LOP3.LUT R3, R11, 0x80000, RZ, 0xfc, !PT ;  /* 0x000800000b037812 */ /* 0x000fe200078efcff */
[----:B------:R-:W-:Y:S01]  /*2fc0*/  IMAD.MOV.U32 R2, RZ, RZ, R10 ;  /* 0x000000ffff027224 */ /* 0x000fe200078e000a */
[----:B------:R-:W-:Y:S05]  /*2fd0*/  BRA `(.L_x_6785) ;  /* 0x0000002000007947 */ /* 0x000fea0003800000 */
.L_x_6786:
[----:B------:R-:W-:Y:S02]  /*2fe0*/  LOP3.LUT R3, R13, 0x80000, RZ, 0xfc, !PT ;  /* 0x000800000d037812 */ /* 0x000fe400078efcff */
[----:B------:R-:W-:Y:S02]  /*2ff0*/  MOV R2, R12 ;  /* 0x0000000c00027202 */ /* 0x000fe40000000f00 */
.L_x_6785:
[----:B------:R-:W-:Y:S05]  /*3000*/  BSYNC B2 ;  /* 0x0000000000027941 */ /* 0x000fea0003800000 */
.L_x_6783:
[----:B------:R-:W-:Y:S01]  /*3010*/  IMAD.MOV.U32 R11, RZ, RZ, R3 ;  /* 0x000000ffff0b7224 */ /* 0x000fe200078e0003 */
[----:B------:R-:W-:Y:S01]  /*3020*/  HFMA2.MMA R3, -RZ, RZ, 0, 0 ;  /* 0x00000000ff037435 */ /* 0x000fe200000001ff */
[----:B------:R-:W-:-:S02]  /*3030*/  MOV R4, R2 ;  /* 0x0000000200047202 */ /* 0x000fc40000000f00 */
[----:B------:R-:W-:-:S04]  /*3040*/  MOV R2, R0 ;  /* 0x0000000000027202 */ /* 0x000fc80000000f00 */
[----:B------:R-:W-:Y:S05]  /*3050*/  RET.REL.NODEC R2 `(_ZN2at6native18elementwise_kernelILi128ELi2EZNS0_22gpu_kernel_impl_nocastIZZZNS0_17logit_kernel_cudaERNS_18TensorIteratorBaseERKN3c106ScalarEENKUlvE_clEvENKUlvE_clEvEUldE0_EEvS4_RKT_EUliE_EEviT1_) ;  /* 0xffffcfa002007950 */ /* 0x000fea0003c3ffff */
.L_x_6788:
        /* <DEDUP_REMOVED lines=10> */
.L_x_10264:


//--------------------- .text._ZN2at6native27unrolled_elementwise_kernelIZZZNS0_17logit_kernel_cudaERNS_18TensorIteratorBaseERKN3c106ScalarEENKUlvE_clEvENKUlvE_clEvEUldE0_St5arrayIPcLm2EELi4E23TrivialOffsetCalculatorILi1EjESF_NS0_6memory15LoadWithoutCastENSG_16StoreWithoutCastEEEviT_T0_T2_T3_T4_T5_ --------------------------
	.section	.text._ZN2at6native27unrolled_elementwise_kernelIZZZNS0_17logit_kernel_cudaERNS_18TensorIteratorBaseERKN3c106ScalarEENKUlvE_clEvENKUlvE_clEvEUldE0_St5arrayIPcLm2EELi4E23TrivialOffsetCalculatorILi1EjESF_NS0_6memory15LoadWithoutCastENSG_16StoreWithoutCastEEEviT_T0_T2_T3_T4_T5_,"ax",@progbits
	.sectioninfo	@"SHI_REGISTERS=36"
	.align	128
        .global         _ZN2at6native27unrolled_elementwise_kernelIZZZNS0_17logit_kernel_cudaERNS_18TensorIteratorBaseERKN3c106ScalarEENKUlvE_clEvENKUlvE_clEvEUldE0_St5arrayIPcLm2EELi4E23TrivialOffsetCalculatorILi1EjESF_NS0_6memory15LoadWithoutCastENSG_16StoreWithoutCastEEEviT_T0_T2_T3_T4_T5_
        .type           _ZN2at6native27unrolled_elementwise_kernelIZZZNS0_17logit_kernel_cudaERNS_18TensorIteratorBaseERKN3c106ScalarEENKUlvE_clEvENKUlvE_clEvEUldE0_St5arrayIPcLm2EELi4E23TrivialOffsetCalculatorILi1EjESF_NS0_6memory15LoadWithoutCastENSG_16StoreWithoutCastEEEviT_T0_T2_T3_T4_T5_,@function
        .size           _ZN2at6native27unrolled_elementwise_kernelIZZZNS0_17logit_kernel_cudaERNS_18TensorIteratorBaseERKN3c106ScalarEENKUlvE_clEvENKUlvE_clEvEUldE0_St5arrayIPcLm2EELi4E23TrivialOffsetCalculatorILi1EjESF_NS0_6memory15LoadWithoutCastENSG_16StoreWithoutCastEEEviT_T0_T2_T3_T4_T5_,(.L_x_10265 - _ZN2at6native27unrolled_elementwise_kernelIZZZNS0_17logit_kernel_cudaERNS_18TensorIteratorBaseERKN3c106ScalarEENKUlvE_clEvENKUlvE_clEvEUldE0_St5arrayIPcLm2EELi4E23TrivialOffsetCalculatorILi1EjESF_NS0_6memory15LoadWithoutCastENSG_16StoreWithoutCastEEEviT_T0_T2_T3_T4_T5_)
        .other          _ZN2at6native27unrolled_elementwise_kernelIZZZNS0_17logit_kernel_cudaERNS_18TensorIteratorBaseERKN3c106ScalarEENKUlvE_clEvENKUlvE_clEvEUldE0_St5arrayIPcLm2EELi4E23TrivialOffsetCalculatorILi1EjESF_NS0_6memory15LoadWithoutCastENSG_16StoreWithoutCastEEEviT_T0_T2_T3_T4_T5_,@"STO_CUDA_ENTRY STV_DEFAULT"
_ZN2at6native27unrolled_elementwise_kernelIZZZNS0_17logit_kernel_cudaERNS_18TensorIteratorBaseERKN3c106ScalarEENKUlvE_clEvENKUlvE_clEvEUldE0_St5arrayIPcLm2EELi4E23TrivialOffsetCalculatorILi1EjESF_NS0_6memory15LoadWithoutCastENSG_16StoreWithoutCastEEEviT_T0_T2_T3_T4_T5_:
.text._ZN2at6native27unrolled_elementwise_kernelIZZZNS0_17logit_kernel_cudaERNS_18TensorIteratorBaseERKN3c106ScalarEENKUlvE_clEvENKUlvE_clEvEUldE0_St5arrayIPcLm2EELi4E23TrivialOffsetCalculatorILi1EjESF_NS0_6memory15LoadWithoutCastENSG_16StoreWithoutCastEEEviT_T0_T2_T3_T4_T5_:
[----:B------:R-:W-:Y:S02]  /*0000*/  IMAD.MOV.U32 R1, RZ, RZ, c[0x0][0x28] ;  /* 0x00000a00ff017624 */ /* 0x000fe400078e00ff */
[----:B------:R-:W0:Y:S01]  /*0010*/  S2R R3, SR_CTAID.X ;  /* 0x0000000000037919 */ /* 0x000e220000002500 */
[----:B------:R-:W-:Y:S01]  /*0020*/  IMAD.MOV.U32 R4, RZ, RZ, -0x200 ;  /* 0xfffffe00ff047424 */ /* 0x000fe200078e00ff */
[----:B------:R-:W-:Y:S01]  /*0030*/  CS2R R14, SRZ ;  /* 0x00000000000e7805 */ /* 0x000fe2000001ff00 */
[----:B------:R-:W-:Y:S01]  /*0040*/  CS2R R30, SRZ ;  /* 0x00000000001e7805 */ /* 0x000fe2000001ff00 */
[----:B------:R-:W1:Y:S01]  /*0050*/  S2R R0, SR_TID.X ;  /* 0x0000000000007919 */ /* 0x000e620000002100 */
[----:B------:R-:W-:Y:S01]  /*0060*/  CS2R R8, SRZ ;  /* 0x0000000000087805 */ /* 0x000fe2000001ff00 */
[----:B------:R-:W-:Y:S01]  /*0070*/  CS2R R10, SRZ ;  /* 0x00000000000a7805 */ /* 0x000fe2000001ff00 */
[----:B------:R-:W-:Y:S01]  /*0080*/  ULDC.64 UR4, c[0x0][0x118] ;  /* 0x0000460000047ab9 */ /* 0x000fe20000000a00 */
[----:B0-----:R-:W-:-:S05]  /*0090*/  IMAD R4, R3, R4, c[0x0][0x160] ;  /* 0x0000580003047624 */ /* 0x001fca00078e0204 */
[----:B-1----:R-:W-:-:S13]  /*00a0*/  ISETP.GE.AND P2, PT, R0, R4, PT ;  /* 0x000000040000720c */ /* 0x002fda0003f46270 */
[----:B------:R-:W-:Y:S01]  /*00b0*/  @!P2 IMAD R6, R3, 0x200, R0 ;  /* 0x000002000306a824 */ /* 0x000fe200078e0200 */
[----:B------:R-:W-:Y:S01]  /*00c0*/  @!P2 IADD3 R0, R0, 0x80, RZ ;  /* 0x000000800000a810 */ /* 0x000fe20007ffe0ff */
[----:B------:R-:W-:-:S03]  /*00d0*/  @!P2 IMAD.MOV.U32 R7, RZ, RZ, 0x8 ;  /* 0x00000008ff07a424 */ /* 0x000fc600078e00ff */
[----:B------:R-:W-:Y:S01]  /*00e0*/  ISETP.GE.AND P0, PT, R0, R4, PT ;  /* 0x000000040000720c */ /* 0x000fe20003f06270 */
[----:B------:R-:W-:-:S05]  /*00f0*/  @!P2 IMAD.WIDE.U32 R6, R6, R7, c[0x0][0x188] ;  /* 0x000062000606a625 */ /* 0x000fca00078e0007 */
[----:B------:R0:W5:Y:S07]  /*0100*/  @!P2 LDG.E.64 R14, [R6.64] ;  /* 0x00000004060ea981 */ /* 0x00016e000c1e1b00 */
[----:B------:R-:W-:Y:S01]  /*0110*/  @!P0 IMAD R18, R3, 0x200, R0 ;  /* 0x0000020003128824 */ /* 0x000fe200078e0200 */
[----:B------:R-:W-:Y:S01]  /*0120*/  @!P0 IADD3 R0, R0, 0x80, RZ ;  /* 0x0000008000008810 */ /* 0x000fe20007ffe0ff */
[----:B------:R-:W-:-:S03]  /*0130*/  @!P0 IMAD.MOV.U32 R19, RZ, RZ, 0x8 ;  /* 0x00000008ff138424 */ /* 0x000fc600078e00ff */
[----:B------:R-:W-:Y:S01]  /*0140*/  ISETP.GE.AND P3, PT, R0, R4, PT ;  /* 0x000000040000720c */ /* 0x000fe20003f66270 */
[----:B------:R-:W-:-:S05]  /*0150*/  @!P0 IMAD.WIDE.U32 R18, R18, R19, c[0x0][0x188] ;  /* 0x0000620012128625 */ /* 0x000fca00078e0013 */
[----:B------:R0:W5:Y:S07]  /*0160*/  @!P0 LDG.E.64 R30, [R18.64] ;  /* 0x00000004121e8981 */ /* 0x00016e000c1e1b00 */
[----:B------:R-:W-:Y:S01]  /*0170*/  @!P3 IMAD R20, R3, 0x200, R0 ;  /* 0x000002000314b824 */ /* 0x000fe200078e0200 */
[----:B------:R-:W-:Y:S02]  /*0180*/  @!P3 IADD3 R0, R0, 0x80, RZ ;  /* 0x000000800000b810 */ /* 0x000fe40007ffe0ff */
[----:B------:R-:W-:-:S02]  /*0190*/  @!P3 MOV R21, 0x8 ;  /* 0x000000080015b802 */ /* 0x000fc40000000f00 */
[----:B------:R-:W-:-:S03]  /*01a0*/  ISETP.GE.AND P1, PT, R0, R4, PT ;  /* 0x000000040000720c */ /* 0x000fc60003f26270 */
[----:B------:R-:W-:-:S05]  /*01b0*/  @!P3 IMAD.WIDE.U32 R20, R20, R21, c[0x0][0x188] ;  /* 0x000062001414b625 */ /* 0x000fca00078e0015 */
[----:B------:R0:W5:Y:S05]  /*01c0*/  @!P3 LDG.E.64 R8, [R20.64] ;  /* 0x000000041408b981 */ /* 0x00016a000c1e1b00 */
[----:B------:R-:W-:Y:S02]  /*01d0*/  @!P1 IMAD R16, R3, 0x200, R0 ;  /* 0x0000020003109824 */ /* 0x000fe400078e0200 */
[----:B------:R-:W-:-:S04]  /*01e0*/  @!P1 IMAD.MOV.U32 R17, RZ, RZ, 0x8 ;  /* 0x00000008ff119424 */ /* 0x000fc800078e00ff */
[----:B------:R-:W-:-:S05]  /*01f0*/  @!P1 IMAD.WIDE.U32 R16, R16, R17, c[0x0][0x188] ;  /* 0x0000620010109625 */ /* 0x000fca00078e0011 */
[----:B------:R0:W5:Y:S01]  /*0200*/  @!P1 LDG.E.64 R10, [R16.64] ;  /* 0x00000004100a9981 */ /* 0x000162000c1e1b00 */
[----:B------:R-:W-:Y:S01]  /*0210*/  BSSY B0, `(.L_x_6789) ;  /* 0x0000062000007945 */ /* 0x000fe20003800000 */
[----:B------:R-:W-:Y:S02]  /*0220*/  IMAD.MOV.U32 R12, RZ, RZ, c[0x0][0x168] ;  /* 0x00005a00ff0c7624 */ /* 0x000fe400078e00ff */
[----:B------:R-:W-:Y:S01]  /*0230*/  IMAD.MOV.U32 R13, RZ, RZ, c[0x0][0x16c] ;  /* 0x00005b00ff0d7624 */ /* 0x000fe200078e00ff */
[----:B------:R-:W-:Y:S05]  /*0240*/  @P2 BRA `(.L_x_6790) ;  /* 0x000005e000002947 */ /* 0x000fea0003800000 */
[----:B-----5:R-:W1:Y:S01]  /*0250*/  DSETP.GEU.AND P0, PT, R14, c[0x0][0x168], PT ;  /* 0x00005a000e00762a */ /* 0x020e620003f0e000 */
[----:B------:R-:W-:Y:S01]  /*0260*/  BSSY B1, `(.L_x_6791) ;  /* 0x0000009000017945 */ /* 0x000fe20003800000 */
[----:B0-----:R-:W-:Y:S02]  /*0270*/  IMAD.MOV.U32 R6, RZ, RZ, c[0x0][0x168] ;  /* 0x00005a00ff067624 */ /* 0x001fe400078e00ff */
[----:B------:R-:W-:-:S10]  /*0280*/  IMAD.MOV.U32 R7, RZ, RZ, c[0x0][0x16c] ;  /* 0x00005b00ff077624 */ /* 0x000fd400078e00ff */
[----:B-1----:R-:W-:Y:S05]  /*0290*/  @!P0 BRA `(.L_x_6792) ;  /* 0x0000005000008947 */ /* 0x002fea0003800000 */
[----:B------:R-:W0:Y:S01]  /*02a0*/  DSETP.GT.AND P0, PT, R14, c[0x0][0x170], PT ;  /* 0x00005c000e00762a */ /* 0x000e220003f04000 */
[----:B------:R-:W-:Y:S01]  /*02b0*/  IMAD.MOV.U32 R6, RZ, RZ, R14 ;  /* 0x000000ffff067224 */ /* 0x000fe200078e000e */
[----:B------:R-:W-:-:S12]  /*02c0*/  MOV R7, R15 ;  /* 0x0000000f00077202 */ /* 0x000fd80000000f00 */
[----:B0-----:R-:W-:Y:S02]  /*02d0*/  @P0 IMAD.MOV.U32 R6, RZ, RZ, c[0x0][0x170] ;  /* 0x00005c00ff060624 */ /* 0x001fe400078e00ff */
[----:B------:R-:W-:Y:S02]  /*02e0*/  @P0 IMAD.MOV.U32 R7, RZ, RZ, c[0x0][0x174] ;  /* 0x00005d00ff070624 */ /* 0x000fe400078e00ff */
.L_x_6792:
[----:B------:R-:W-:Y:S05]  /*02f0*/  BSYNC B1 ;  /* 0x0000000000017941 */ /* 0x000fea0003800000 */
.L_x_6791:
        /* <DEDUP_REMOVED lines=21> */
[----:B------:R-:W-:Y:S05]  /*0450*/  CALL.REL.NOINC `($__internal_3_$__cuda_sm20_div_rn_f64_full) ;  /* 0x000018a000007944 */ /* 0x000fea0003c00000 */
.L_x_6794:
[----:B------:R-:W-:Y:S05]  /*0460*/  BSYNC B1 ;  /* 0x0000000000017941 */ /* 0x000fea0003800000 */
.L_x_6793:
[----:B------:R-:W-:Y:S01]  /*0470*/  ISETP.GT.AND P0, PT, R17, 0xfffff, PT ;  /* 0x000fffff1100780c */ /* 0x000fe20003f04270 */
[--C-:B------:R-:W-:Y:S01]  /*0480*/  IMAD.MOV.U32 R7, RZ, RZ, R17.reuse ;  /* 0x000000ffff077224 */ /* 0x100fe200078e0011 */
[----:B------:R-:W-:Y:S01]  /*0490*/  MOV R6, R16 ;  /* 0x0000001000067202 */ /* 0x000fe20000000f00 */
[----:B------:R-:W-:-:S10]  /*04a0*/  IMAD.MOV.U32 R5, RZ, RZ, R17 ;  /* 0x000000ffff057224 */ /* 0x000fd400078e0011 */
[----:B------:R-:W2:-:S10]  /*04b0*/  @!P0 DMUL R6, R6, 1.80143985094819840000e+16 ;  /* 0x4350000006068828 */ /* 0x000e940000000000 */
[----:B--2---:R-:W-:Y:S02]  /*04c0*/  @!P0 IMAD.MOV.U32 R5, RZ, RZ, R7 ;  /* 0x000000ffff058224 */ /* 0x004fe400078e0007 */
[----:B------:R-:W-:-:S03]  /*04d0*/  @!P0 IMAD.MOV.U32 R16, RZ, RZ, R6 ;  /* 0x000000ffff108224 */ /* 0x000fc600078e0006 */
[----:B------:R-:W-:-:S04]  /*04e0*/  IADD3 R0, R5, -0x1, RZ ;  /* 0xffffffff05007810 */ /* 0x000fc80007ffe0ff */
[----:B------:R-:W-:Y:S01]  /*04f0*/  ISETP.GE.U32.AND P1, PT, R0, 0x7fefffff, PT ;  /* 0x7fefffff0000780c */ /* 0x000fe20003f26070 */
[----:B------:R-:W-:Y:S01]  /*0500*/  IMAD.MOV.U32 R0, RZ, RZ, -0x3ff ;  /* 0xfffffc01ff007424 */ /* 0x000fe200078e00ff */
[----:B------:R-:W-:-:S11]  /*0510*/  @!P0 MOV R0, 0xfffffbcb ;  /* 0xfffffbcb00008802 */ /* 0x000fd60000000f00 */
[----:B------:R-:W-:Y:S01]  /*0520*/  @P1 IMAD.MOV.U32 R14, RZ, RZ, 0x0 ;  /* 0x00000000ff0e1424 */ /* 0x000fe200078e00ff */
[----:B------:R-:W-:Y:S01]  /*0530*/  @P1 FSETP.NEU.FTZ.AND P2, PT, R7, RZ, PT ;  /* 0x000000ff0700120b */ /* 0x000fe20003f5d000 */
[----:B------:R-:W-:-:S06]  /*0540*/  @P1 IMAD.MOV.U32 R15, RZ, RZ, 0x7ff00000 ;  /* 0x7ff00000ff0f1424 */ /* 0x000fcc00078e00ff */
[----:B------:R-:W2:-:S10]  /*0550*/  @P1 DFMA R14, R6, R14, +INF ;  /* 0x7ff00000060e142b */ /* 0x000e94000000000e */
[----:B--2---:R-:W-:Y:S02]  /*0560*/  @P1 FSEL R14, R14, RZ, P2 ;  /* 0x000000ff0e0e1208 */ /* 0x004fe40001000000 */
[----:B------:R-:W-:Y:S01]  /*0570*/  @P1 FSEL R15, R15, -QNAN , P2 ;  /* 0xfff000000f0f1808 */ /* 0x000fe20001000000 */
[----:B------:R-:W-:Y:S05]  /*0580*/  @P1 BRA `(.L_x_6790) ;  /* 0x000002a000001947 */ /* 0x000fea0003800000 */
[C---:B------:R-:W-:Y:S01]  /*0590*/  LOP3.LUT R2, R5.reuse, 0x800fffff, RZ, 0xc0, !PT ;  /* 0x800fffff05027812 */ /* 0x040fe200078ec0ff */
[----:B------:R-:W-:Y:S01]  /*05a0*/  IMAD.MOV.U32 R6, RZ, RZ, R16 ;  /* 0x000000ffff067224 */ /* 0x000fe200078e0010 */
[----:B------:R-:W-:Y:S01]  /*05b0*/  LEA.HI R0, R5, R0, RZ, 0xc ;  /* 0x0000000005007211 */ /* 0x000fe200078f60ff */
[----:B------:R-:W-:Y:S01]  /*05c0*/  IMAD.MOV.U32 R14, RZ, RZ, RZ ;  /* 0x000000ffff0e7224 */ /* 0x000fe200078e00ff */
[----:B------:R-:W-:Y:S01]  /*05d0*/  LOP3.LUT R7, R2, 0x3ff00000, RZ, 0xfc, !PT ;  /* 0x3ff0000002077812 */ /* 0x000fe200078efcff */
[----:B------:R-:W-:Y:S02]  /*05e0*/  IMAD.MOV.U32 R22, RZ, RZ, 0x3ae80f1e ;  /* 0x3ae80f1eff167424 */ /* 0x000fe400078e00ff */
[----:B------:R-:W-:Y:S01]  /*05f0*/  IMAD.MOV.U32 R23, RZ, RZ, 0x3eb1380b ;  /* 0x3eb1380bff177424 */ /* 0x000fe200078e00ff */
[----:B------:R-:W-:-:S13]  /*0600*/  ISETP.GE.AND P0, PT, R7, 0x3ff6a09f, PT ;  /* 0x3ff6a09f0700780c */ /* 0x000fda0003f06270 */
[----:B------:R-:W-:Y:S02]  /*0610*/  @P0 IADD3 R15, R7, -0x100000, RZ ;  /* 0xfff00000070f0810 */ /* 0x000fe40007ffe0ff */
[----:B------:R-:W-:-:S03]  /*0620*/  @P0 IADD3 R0, R0, 0x1, RZ ;  /* 0x0000000100000810 */ /* 0x000fc60007ffe0ff */
[----:B------:R-:W-:-:S06]  /*0630*/  @P0 IMAD.MOV.U32 R7, RZ, RZ, R15 ;  /* 0x000000ffff070224 */ /* 0x000fcc00078e000f */
[----:B------:R-:W2:-:S04]  /*0640*/  DADD R20, R6, 1 ;  /* 0x3ff0000006147429 */ /* 0x000e880000000000 */
[----:B------:R-:W-:Y:S02]  /*0650*/  DADD R6, R6, -1 ;  /* 0xbff0000006067429 */ /* 0x000fe40000000000 */
[----:B--2---:R-:W2:Y:S02]  /*0660*/  MUFU.RCP64H R15, R21 ;  /* 0x00000015000f7308 */ /* 0x004ea40000001800 */
[----:B--2---:R2:W3:Y:S02]  /*0670*/  DFMA R16, -R20, R14, 1 ;  /* 0x3ff000001410742b */ /* 0x0044e4000000010e */
[----:B--2---:R-:W-:Y:S01]  /*0680*/  LOP3.LUT R20, R0, 0x80000000, RZ, 0x3c, !PT ;  /* 0x8000000000147812 */ /* 0x004fe200078e3cff */
[----:B------:R-:W-:-:S03]  /*0690*/  IMAD.MOV.U32 R21, RZ, RZ, 0x43300000 ;  /* 0x43300000ff157424 */ /* 0x000fc600078e00ff */
[----:B---3--:R-:W2:-:S04]  /*06a0*/  DFMA R16, R16, R16, R16 ;  /* 0x000000101010722b */ /* 0x008e880000000010 */
[----:B------:R-:W-:-:S04]  /*06b0*/  DADD R20, R20, c[0x2][0x38] ;  /* 0x00800e0014147629 */ /* 0x000fc80000000000 */
[----:B--2---:R-:W2:-:S06]  /*06c0*/  DFMA R14, R14, R16, R14 ;  /* 0x000000100e0e722b */ /* 0x004e8c000000000e */
[----:B--2---:R-:W2:-:S06]  /*06d0*/  DMUL R16, R14, R6 ;  /* 0x000000060e107228 */ /* 0x004e8c0000000000 */
[----:B--2---:R-:W2:-:S06]  /*06e0*/  DFMA R16, R14, R6, R16 ;  /* 0x000000060e10722b */ /* 0x004e8c0000000010 */
[----:B--2---:R-:W2:-:S04]  /*06f0*/  DMUL R18, R16, R16 ;  /* 0x0000001010127228 */ /* 0x004e880000000000 */
[----:B0-----:R-:W0:-:S04]  /*0700*/  DADD R24, R6, -R16 ;  /* 0x0000000006187229 */ /* 0x001e080000000810 */
[----:B--2---:R-:W2:-:S04]  /*0710*/  DFMA R22, R18, R22, c[0x2][0x0] ;  /* 0x008000001216762b */ /* 0x004e880000000016 */
[----:B0-----:R-:W0:-:S04]  /*0720*/  DADD R26, R24, R24 ;  /* 0x00000000181a7229 */ /* 0x001e080000000018 */
[----:B--2---:R-:W2:-:S04]  /*0730*/  DFMA R22, R18, R22, c[0x2][0x8] ;  /* 0x008002001216762b */ /* 0x004e880000000016 */
[----:B0-----:R-:W0:-:S04]  /*0740*/  DFMA R26, R6, -R16, R26 ;  /* 0x80000010061a722b */ /* 0x001e08000000001a */
[----:B--2---:R-:W2:-:S04]  /*0750*/  DFMA R22, R18, R22, c[0x2][0x10] ;  /* 0x008004001216762b */ /* 0x004e880000000016 */
[----:B0-----:R-:W-:-:S04]  /*0760*/  DMUL R26, R14, R26 ;  /* 0x0000001a0e1a7228 */ /* 0x001fc80000000000 */
[----:B--2---:R-:W0:-:S06]  /*0770*/  DFMA R22, R18, R22, c[0x2][0x18] ;  /* 0x008006001216762b */ /* 0x004e0c0000000016 */
[----:B0-----:R-:W0:-:S06]  /*0780*/  DFMA R22, R18, R22, c[0x2][0x20] ;  /* 0x008008001216762b */ /* 0x001e0c0000000016 */
[----:B0-----:R-:W0:-:S04]  /*0790*/  DFMA R24, R18, R22, c[0x2][0x28] ;  /* 0x00800a001218762b */ /* 0x001e080000000016 */
[----:B------:R-:W2:-:S04]  /*07a0*/  DFMA R22, R20, c[0x2][0x40], R16 ;  /* 0x0080100014167a2b */ /* 0x000e880000000010 */
[----:B0-----:R-:W0:-:S04]  /*07b0*/  DFMA R24, R18, R24, c[0x2][0x30] ;  /* 0x00800c001218762b */ /* 0x001e080000000018 */
[----:B--2---:R-:W2:-:S04]  /*07c0*/  DFMA R6, -R20, c[0x2][0x40], R22 ;  /* 0x0080100014067a2b */ /* 0x004e880000000116 */
[----:B0-----:R-:W0:-:S04]  /*07d0*/  DMUL R24, R18, R24 ;  /* 0x0000001812187228 */ /* 0x001e080000000000 */
[----:B--2---:R-:W-:-:S04]  /*07e0*/  DADD R6, -R16, R6 ;  /* 0x0000000010067229 */ /* 0x004fc80000000106 */
[----:B0-----:R-:W0:-:S06]  /*07f0*/  DFMA R24, R16, R24, R26 ;  /* 0x000000181018722b */ /* 0x001e0c000000001a */
[----:B0-----:R-:W0:-:S06]  /*0800*/  DADD R6, R24, -R6 ;  /* 0x0000000018067229 */ /* 0x001e0c0000000806 */
[----:B0-----:R-:W0:-:S06]  /*0810*/  DFMA R6, R20, c[0x2][0x48], R6 ;  /* 0x0080120014067a2b */ /* 0x001e0c0000000006 */
[----:B0-----:R0:W2:-:S06]  /*0820*/  DADD R14, R22, R6 ;  /* 0x00000000160e7229 */ /* 0x00108c0000000006 */
.L_x_6790:
[----:B------:R-:W-:Y:S05]  /*0830*/  BSYNC B0 ;  /* 0x0000000000007941 */ /* 0x000fea0003800000 */
.L_x_6789:
[----:B------:R-:W3:Y:S01]  /*0840*/  S2R R5, SR_TID.X ;  /* 0x0000000000057919 */ /* 0x000ee20000002100 */
[----:B------:R-:W-:Y:S01]  /*0850*/  BSSY B0, `(.L_x_6795) ;  /* 0x0000064000007945 */ /* 0x000fe20003800000 */
[----:B0--3--:R-:W-:-:S04]  /*0860*/  IADD3 R7, R5, 0x80, RZ ;  /* 0x0000008005077810 */ /* 0x009fc80007ffe0ff */
[----:B------:R-:W-:-:S13]  /*0870*/  ISETP.GE.AND P0, PT, R7, R4, PT ;  /* 0x000000040700720c */ /* 0x000fda0003f06270 */
[----:B------:R-:W-:Y:S05]  /*0880*/  @P0 BRA `(.L_x_6796) ;  /* 0x0000060000000947 */ /* 0x000fea0003800000 */
[----:B-----5:R-:W0:Y:S01]  /*0890*/  DSETP.GEU.AND P0, PT, R30, c[0x0][0x168], PT ;  /* 0x00005a001e00762a */ /* 0x020e220003f0e000 */
[----:B------:R-:W-:Y:S01]  /*08a0*/  BSSY B1, `(.L_x_6797) ;  /* 0x0000009000017945 */ /* 0x000fe20003800000 */
[----:B------:R-:W-:Y:S01]  /*08b0*/  IMAD.MOV.U32 R6, RZ, RZ, c[0x0][0x168] ;  /* 0x00005a00ff067624 */ /* 0x000fe200078e00ff */
[----:B------:R-:W-:-:S11]  /*08c0*/  MOV R7, c[0x0][0x16c] ;  /* 0x00005b0000077a02 */ /* 0x000fd60000000f00 */
[----:B0-----:R-:W-:Y:S05]  /*08d0*/  @!P0 BRA `(.L_x_6798) ;  /* 0x0000005000008947 */ /* 0x001fea0003800000 */
[----:B------:R-:W0:Y:S01]  /*08e0*/  DSETP.GT.AND P0, PT, R30, c[0x0][0x170], PT ;  /* 0x00005c001e00762a */ /* 0x000e220003f04000 */
[----:B------:R-:W-:Y:S02]  /*08f0*/  IMAD.MOV.U32 R6, RZ, RZ, R30 ;  /* 0x000000ffff067224 */ /* 0x000fe400078e001e */
[----:B------:R-:W-:-:S11]  /*0900*/  IMAD.MOV.U32 R7, RZ, RZ, R31 ;  /* 0x000000ffff077224 */ /* 0x000fd600078e001f */
[----:B0-----:R-:W-:Y:S02]  /*0910*/  @P0 IMAD.MOV.U32 R6, RZ, RZ, c[0x0][0x170] ;  /* 0x00005c00ff060624 */ /* 0x001fe400078e00ff */
[----:B------:R-:W-:Y:S02]  /*0920*/  @P0 IMAD.MOV.U32 R7, RZ, RZ, c[0x0][0x174] ;  /* 0x00005d00ff070624 */ /* 0x000fe400078e00ff */
.L_x_6798:
[----:B------:R-:W-:Y:S05]  /*0930*/  BSYNC B1 ;  /* 0x0000000000017941 */ /* 0x000fea0003800000 */
.L_x_6797:
        /* <DEDUP_REMOVED lines=19> */
[----:B------:R-:W-:Y:S01]  /*0a70*/  MOV R2, 0xaa0 ;  /* 0x00000aa000027802 */ /* 0x000fe20000000f00 */
[----:B------:R-:W-:Y:S02]  /*0a80*/  IMAD.MOV.U32 R19, RZ, RZ, R17 ;  /* 0x000000ffff137224 */ /* 0x000fe400078e0011 */
[----:B-12---:R-:W-:Y:S05]  /*0a90*/  CALL.REL.NOINC `($__internal_3_$__cuda_sm20_div_rn_f64_full) ;  /* 0x0000126000007944 */ /* 0x006fea0003c00000 */
[----:B------:R-:W-:Y:S02]  /*0aa0*/  IMAD.MOV.U32 R18, RZ, RZ, R16 ;  /* 0x000000ffff127224 */ /* 0x000fe400078e0010 */
[----:B------:R-:W-:Y:S02]  /*0ab0*/  IMAD.MOV.U32 R19, RZ, RZ, R17 ;  /* 0x000000ffff137224 */ /* 0x000fe400078e0011 */
.L_x_6800:
[----:B------:R-:W-:Y:S05]  /*0ac0*/  BSYNC B1 ;  /* 0x0000000000017941 */ /* 0x000fea0003800000 */
.L_x_6799:
[----:B------:R-:W-:Y:S01]  /*0ad0*/  ISETP.GT.AND P0, PT, R19, 0xfffff, PT ;  /* 0x000fffff1300780c */ /* 0x000fe20003f04270 */
[----:B------:R-:W-:Y:S02]  /*0ae0*/  IMAD.MOV.U32 R16, RZ, RZ, R18 ;  /* 0x000000ffff107224 */ /* 0x000fe400078e0012 */
[--C-:B------:R-:W-:Y:S02]  /*0af0*/  IMAD.MOV.U32 R17, RZ, RZ, R19.reuse ;  /* 0x000000ffff117224 */ /* 0x100fe400078e0013 */
[----:B------:R-:W-:-:S08]  /*0b00*/  IMAD.MOV.U32 R7, RZ, RZ, R19 ;  /* 0x000000ffff077224 */ /* 0x000fd000078e0013 */
[----:B------:R-:W3:-:S10]  /*0b10*/  @!P0 DMUL R16, R16, 1.80143985094819840000e+16 ;  /* 0x4350000010108828 */ /* 0x000ed40000000000 */
[----:B---3--:R-:W-:Y:S02]  /*0b20*/  @!P0 IMAD.MOV.U32 R7, RZ, RZ, R17 ;  /* 0x000000ffff078224 */ /* 0x008fe400078e0011 */
[----:B------:R-:W-:-:S03]  /*0b30*/  @!P0 IMAD.MOV.U32 R18, RZ, RZ, R16 ;  /* 0x000000ffff128224 */ /* 0x000fc600078e0010 */
[----:B------:R-:W-:-:S04]  /*0b40*/  IADD3 R0, R7, -0x1, RZ ;  /* 0xffffffff07007810 */ /* 0x000fc80007ffe0ff */
[----:B------:R-:W-:Y:S01]  /*0b50*/  ISETP.GE.U32.AND P1, PT, R0, 0x7fefffff, PT ;  /* 0x7fefffff0000780c */ /* 0x000fe20003f26070 */
[----:B------:R-:W-:Y:S02]  /*0b60*/  IMAD.MOV.U32 R0, RZ, RZ, -0x3ff ;  /* 0xfffffc01ff007424 */ /* 0x000fe400078e00ff */
[----:B------:R-:W-:-:S10]  /*0b70*/  @!P0 IMAD.MOV.U32 R0, RZ, RZ, -0x435 ;  /* 0xfffffbcbff008424 */ /* 0x000fd400078e00ff */
[----:B------:R-:W-:Y:S01]  /*0b80*/  @P1 MOV R20, 0x0 ;  /* 0x0000000000141802 */ /* 0x000fe20000000f00 */
[----:B------:R-:W-:Y:S01]  /*0b90*/  @P1 IMAD.MOV.U32 R21, RZ, RZ, 0x7ff00000 ;  /* 0x7ff00000ff151424 */ /* 0x000fe200078e00ff */
[----:B------:R-:W-:-:S05]  /*0ba0*/  @P1 FSETP.NEU.FTZ.AND P2, PT, R17, RZ, PT ;  /* 0x000000ff1100120b */ /* 0x000fca0003f5d000 */
[----:B------:R-:W3:-:S10]  /*0bb0*/  @P1 DFMA R20, R16, R20, +INF ;  /* 0x7ff000001014142b */ /* 0x000ed40000000014 */
[----:B---3--:R-:W-:Y:S02]  /*0bc0*/  @P1 FSEL R30, R20, RZ, P2 ;  /* 0x000000ff141e1208 */ /* 0x008fe40001000000 */
[----:B------:R-:W-:Y:S01]  /*0bd0*/  @P1 FSEL R31, R21, -QNAN , P2 ;  /* 0xfff00000151f1808 */ /* 0x000fe20001000000 */
[----:B------:R-:W-:Y:S05]  /*0be0*/  @P1 BRA `(.L_x_6796) ;  /* 0x000002a000001947 */ /* 0x000fea0003800000 */
[C---:B------:R-:W-:Y:S01]  /*0bf0*/  LOP3.LUT R2, R7.reuse, 0x800fffff, RZ, 0xc0, !PT ;  /* 0x800fffff07027812 */ /* 0x040fe200078ec0ff */
[----:B------:R-:W-:Y:S01]  /*0c00*/  IMAD.MOV.U32 R16, RZ, RZ, R18 ;  /* 0x000000ffff107224 */ /* 0x000fe200078e0012 */
[----:B0-----:R-:W-:Y:S01]  /*0c10*/  MOV R26, 0x3ae80f1e ;  /* 0x3ae80f1e001a7802 */ /* 0x001fe20000000f00 */
[----:B------:R-:W-:Y:S01]  /*0c20*/  IMAD.MOV.U32 R18, RZ, RZ, RZ ;  /* 0x000000ffff127224 */ /* 0x000fe200078e00ff */
[----:B------:R-:W-:Y:S01]  /*0c30*/  LOP3.LUT R17, R2, 0x3ff00000, RZ, 0xfc, !PT ;  /* 0x3ff0000002117812 */ /* 0x000fe200078efcff */
[----:B------:R-:W-:Y:S01]  /*0c40*/  IMAD.MOV.U32 R27, RZ, RZ, 0x3eb1380b ;  /* 0x3eb1380bff1b7424 */ /* 0x000fe200078e00ff */
[----:B------:R-:W-:Y:S02]  /*0c50*/  LEA.HI R7, R7, R0, RZ, 0xc ;  /* 0x0000000007077211 */ /* 0x000fe400078f60ff */
[----:B------:R-:W-:-:S13]  /*0c60*/  ISETP.GE.AND P0, PT, R17, 0x3ff6a09f, PT ;  /* 0x3ff6a09f1100780c */ /* 0x000fda0003f06270 */
[----:B------:R-:W-:Y:S02]  /*0c70*/  @P0 IADD3 R19, R17, -0x100000, RZ ;  /* 0xfff0000011130810 */ /* 0x000fe40007ffe0ff */
[----:B------:R-:W-:-:S03]  /*0c80*/  @P0 IADD3 R7, R7, 0x1, RZ ;  /* 0x0000000107070810 */ /* 0x000fc60007ffe0ff */
[----:B------:R-:W-:Y:S01]  /*0c90*/  @P0 IMAD.MOV.U32 R17, RZ, RZ, R19 ;  /* 0x000000ffff110224 */ /* 0x000fe200078e0013 */
[----:B------:R-:W-:Y:S01]  /*0ca0*/  LOP3.LUT R6, R7, 0x80000000, RZ, 0x3c, !PT ;  /* 0x8000000007067812 */ /* 0x000fe200078e3cff */
[----:B------:R-:W-:-:S04]  /*0cb0*/  IMAD.MOV.U32 R7, RZ, RZ, 0x43300000 ;  /* 0x43300000ff077424 */ /* 0x000fc800078e00ff */
        /* <DEDUP_REMOVED lines=10> */
[----:B------:R-:W3:-:S04]  /*0d60*/  DADD R24, R16, -R20 ;  /* 0x0000000010187229 */ /* 0x000ec80000000814 */
[----:B0-----:R-:W0:-:S04]  /*0d70*/  DFMA R26, R22, R26, c[0x2][0x0] ;  /* 0x00800000161a762b */ /* 0x001e08000000001a */
[----:B---3--:R-:W-:-:S04]  /*0d80*/  DADD R24, R24, R24 ;  /* 0x0000000018187229 */ /* 0x008fc80000000018 */
        /* <DEDUP_REMOVED lines=15> */
[----:B0-----:R0:W3:-:S06]  /*0e80*/  DADD R30, R30, R16 ;  /* 0x000000001e1e7229 */ /* 0x0010cc0000000010 */
.L_x_6796:
[----:B------:R-:W-:Y:S05]  /*0e90*/  BSYNC B0 ;  /* 0x0000000000007941 */ /* 0x000fea0003800000 */
.L_x_6795:
[----:B------:R-:W-:Y:S01]  /*0ea0*/  IADD3 R7, R5, 0x100, RZ ;  /* 0x0000010005077810 */ /* 0x000fe20007ffe0ff */
[----:B------:R-:W-:Y:S03]  /*0eb0*/  BSSY B0, `(.L_x_6801) ;  /* 0x0000061000007945 */ /* 0x000fe60003800000 */
[----:B------:R-:W-:-:S13]  /*0ec0*/  ISETP.GE.AND P0, PT, R7, R4, PT ;  /* 0x000000040700720c */ /* 0x000fda0003f06270 */
[----:B------:R-:W-:Y:S05]  /*0ed0*/  @P0 BRA `(.L_x_6802) ;  /* 0x000005e000000947 */ /* 0x000fea0003800000 */
[----:B-----5:R-:W4:Y:S01]  /*0ee0*/  DSETP.GEU.AND P0, PT, R8, c[0x0][0x168], PT ;  /* 0x00005a000800762a */ /* 0x020f220003f0e000 */
[----:B------:R-:W-:Y:S01]  /*0ef0*/  BSSY B1, `(.L_x_6803) ;  /* 0x0000009000017945 */ /* 0x000fe20003800000 */
[----:B------:R-:W-:Y:S02]  /*0f00*/  IMAD.MOV.U32 R6, RZ, RZ, c[0x0][0x168] ;  /* 0x00005a00ff067624 */ /* 0x000fe400078e00ff */
[----:B------:R-:W-:-:S10]  /*0f10*/  IMAD.MOV.U32 R7, RZ, RZ, c[0x0][0x16c] ;  /* 0x00005b00ff077624 */ /* 0x000fd400078e00ff */
[----:B----4-:R-:W-:Y:S05]  /*0f20*/  @!P0 BRA `(.L_x_6804) ;  /* 0x0000005000008947 */ /* 0x010fea0003800000 */
[----:B------:R-:W4:Y:S01]  /*0f30*/  DSETP.GT.AND P0, PT, R8, c[0x0][0x170], PT ;  /* 0x00005c000800762a */ /* 0x000f220003f04000 */
[----:B------:R-:W-:Y:S02]  /*0f40*/  IMAD.MOV.U32 R6, RZ, RZ, R8 ;  /* 0x000000ffff067224 */ /* 0x000fe400078e0008 */
[----:B------:R-:W-:-:S11]  /*0f50*/  IMAD.MOV.U32 R7, RZ, RZ, R9 ;  /* 0x000000ffff077224 */ /* 0x000fd600078e0009 */
[----:B----4-:R-:W-:Y:S01]  /*0f60*/  @P0 IMAD.MOV.U32 R6, RZ, RZ, c[0x0][0x170] ;  /* 0x00005c00ff060624 */ /* 0x010fe200078e00ff */
[----:B------:R-:W-:Y:S02]  /*0f70*/  @P0 MOV R7, c[0x0][0x174] ;  /* 0x00005d0000070a02 */ /* 0x000fe40000000f00 */
.L_x_6804:
[----:B------:R-:W-:Y:S05]  /*0f80*/  BSYNC B1 ;  /* 0x0000000000017941 */ /* 0x000fea0003800000 */
.L_x_6803:
[----:B------:R-:W4:Y:S01]  /*0f90*/  DADD R8, -R6, 1 ;  /* 0x3ff0000006087429 */ /* 0x000f220000000100 */
[----:B0-----:R-:W-:Y:S01]  /*0fa0*/  IMAD.MOV.U32 R16, RZ, RZ, 0x1 ;  /* 0x00000001ff107424 */ /* 0x001fe200078e00ff */
[----:B------:R-:W-:Y:S01]  /*0fb0*/  FSETP.GEU.AND P1, PT, |R7|, 6.5827683646048100446e-37, PT ;  /* 0x036000000700780b */ /* 0x000fe20003f2e200 */
[----:B------:R-:W-:Y:S03]  /*0fc0*/  BSSY B1, `(.L_x_6805) ;  /* 0x0000013000017945 */ /* 0x000fe60003800000 */
[----:B----4-:R-:W0:Y:S02]  /*0fd0*/  MUFU.RCP64H R17, R9 ;  /* 0x0000000900117308 */ /* 0x010e240000001800 */
        /* <DEDUP_REMOVED lines=16> */
[----:B-123--:R-:W-:Y:S05]  /*10e0*/  CALL.REL.NOINC `($__internal_3_$__cuda_sm20_div_rn_f64_full) ;  /* 0x00000c1000007944 */ /* 0x00efea0003c00000 */
.L_x_6806:
[----:B------:R-:W-:Y:S05]  /*10f0*/  BSYNC B1 ;  /* 0x0000000000017941 */ /* 0x000fea0003800000 */
.L_x_6805:
[----:B------:R-:W-:Y:S01]  /*1100*/  ISETP.GT.AND P0, PT, R17, 0xfffff, PT ;  /* 0x000fffff1100780c */ /* 0x000fe20003f04270 */
[----:B------:R-:W-:Y:S01]  /*1110*/  IMAD.MOV.U32 R18, RZ, RZ, R16 ;  /* 0x000000ffff127224 */ /* 0x000fe200078e0010 */
[----:B------:R-:W-:Y:S01]  /*1120*/  MOV R7, R17 ;  /* 0x0000001100077202 */ /* 0x000fe20000000f00 */
[----:B------:R-:W-:-:S10]  /*1130*/  IMAD.MOV.U32 R19, RZ, RZ, R17 ;  /* 0x000000ffff137224 */ /* 0x000fd400078e0011 */
[----:B------:R-:W4:-:S10]  /*1140*/  @!P0 DMUL R18, R18, 1.80143985094819840000e+16 ;  /* 0x4350000012128828 */ /* 0x000f140000000000 */
[----:B----4-:R-:W-:Y:S02]  /*1150*/  @!P0 IMAD.MOV.U32 R7, RZ, RZ, R19 ;  /* 0x000000ffff078224 */ /* 0x010fe400078e0013 */
        /* <DEDUP_REMOVED lines=8> */
[----:B------:R-:W4:-:S10]  /*11e0*/  @P1 DFMA R8, R18, R8, +INF ;  /* 0x7ff000001208142b */ /* 0x000f140000000008 */
[----:B----4-:R-:W-:Y:S02]  /*11f0*/  @P1 FSEL R8, R8, RZ, P2 ;  /* 0x000000ff08081208 */ /* 0x010fe40001000000 */
[----:B------:R-:W-:Y:S01]  /*1200*/  @P1 FSEL R9, R9, -QNAN , P2 ;  /* 0xfff0000009091808 */ /* 0x000fe20001000000 */
[----:B------:R-:W-:Y:S05]  /*1210*/  @P1 BRA `(.L_x_6802) ;  /* 0x000002a000001947 */ /* 0x000fea0003800000 */
[C---:B------:R-:W-:Y:S01]  /*1220*/  LOP3.LUT R2, R7.reuse, 0x800fffff, RZ, 0xc0, !PT ;  /* 0x800fffff07027812 */ /* 0x040fe200078ec0ff */
[----:B------:R-:W-:Y:S01]  /*1230*/  IMAD.MOV.U32 R8, RZ, RZ, R16 ;  /* 0x000000ffff087224 */ /* 0x000fe200078e0010 */
[----:B------:R-:W-:Y:S01]  /*1240*/  LEA.HI R7, R7, R0, RZ, 0xc ;  /* 0x0000000007077211 */ /* 0x000fe200078f60ff */
[----:B------:R-:W-:Y:S01]  /*1250*/  IMAD.MOV.U32 R16, RZ, RZ, RZ ;  /* 0x000000ffff107224 */ /* 0x000fe200078e00ff */
[----:B------:R-:W-:Y:S01]  /*1260*/  LOP3.LUT R9, R2, 0x3ff00000, RZ, 0xfc, !PT ;  /* 0x3ff0000002097812 */ /* 0x000fe200078efcff */
[----:B0-----:R-:W-:Y:S02]  /*1270*/  IMAD.MOV.U32 R24, RZ, RZ, 0x3ae80f1e ;  /* 0x3ae80f1eff187424 */ /* 0x001fe400078e00ff */
[----:B------:R-:W-:Y:S01]  /*1280*/  IMAD.MOV.U32 R25, RZ, RZ, 0x3eb1380b ;  /* 0x3eb1380bff197424 */ /* 0x000fe200078e00ff */
[----:B------:R-:W-:-:S13]  /*1290*/  ISETP.GE.AND P0, PT, R9, 0x3ff6a09f, PT ;  /* 0x3ff6a09f0900780c */ /* 0x000fda0003f06270 */
[----:B------:R-:W-:Y:S02]  /*12a0*/  @P0 IADD3 R17, R9, -0x100000, RZ ;  /* 0xfff0000009110810 */ /* 0x000fe40007ffe0ff */
[----:B------:R-:W-:Y:S02]  /*12b0*/  @P0 IADD3 R7, R7, 0x1, RZ ;  /* 0x0000000107070810 */ /* 0x000fe40007ffe0ff */
[----:B------:R-:W-:Y:S02]  /*12c0*/  @P0 MOV R9, R17 ;  /* 0x0000001100090202 */ /* 0x000fe40000000f00 */
[----:B------:R-:W-:Y:S01]  /*12d0*/  LOP3.LUT R6, R7, 0x80000000, RZ, 0x3c, !PT ;  /* 0x8000000007067812 */ /* 0x000fe200078e3cff */
[----:B------:R-:W-:-:S03]  /*12e0*/  IMAD.MOV.U32 R7, RZ, RZ, 0x43300000 ;  /* 0x43300000ff077424 */ /* 0x000fc600078e00ff */
        /* <DEDUP_REMOVED lines=10> */
[----:B------:R-:W4:-:S04]  /*1390*/  DADD R22, R8, -R18 ;  /* 0x0000000008167229 */ /* 0x000f080000000812 */
[----:B0-----:R-:W0:-:S04]  /*13a0*/  DFMA R24, R20, R24, c[0x2][0x0] ;  /* 0x008000001418762b */ /* 0x001e080000000018 */
[----:B----4-:R-:W-:-:S04]  /*13b0*/  DADD R26, R22, R22 ;  /* 0x00000000161a7229 */ /* 0x010fc80000000016 */
        /* <DEDUP_REMOVED lines=15> */
[----:B0-----:R0:W4:-:S06]  /*14b0*/  DADD R8, R22, R8 ;  /* 0x0000000016087229 */ /* 0x00110c0000000008 */
.L_x_6802:
[----:B------:R-:W-:Y:S05]  /*14c0*/  BSYNC B0 ;  /* 0x0000000000007941 */ /* 0x000fea0003800000 */
.L_x_6801:
[----:B------:R-:W-:Y:S01]  /*14d0*/  IADD3 R7, R5, 0x180, RZ ;  /* 0x0000018005077810 */ /* 0x000fe20007ffe0ff */
[----:B------:R-:W-:Y:S03]  /*14e0*/  BSSY B0, `(.L_x_6807) ;  /* 0x000005f000007945 */ /* 0x000fe60003800000 */
[----:B------:R-:W-:-:S13]  /*14f0*/  ISETP.GE.AND P0, PT, R7, R4, PT ;  /* 0x000000040700720c */ /* 0x000fda0003f06270 */
[----:B------:R-:W-:Y:S05]  /*1500*/  @P0 BRA `(.L_x_6808) ;  /* 0x000005c000000947 */ /* 0x000fea0003800000 */
[----:B-----5:R-:W0:Y:S01]  /*1510*/  DSETP.GEU.AND P0, PT, R10, c[0x0][0x168], PT ;  /* 0x00005a000a00762a */ /* 0x020e220003f0e000 */
[----:B------:R-:W-:-:S13]  /*1520*/  BSSY B1, `(.L_x_6809) ;  /* 0x0000007000017945 */ /* 0x000fda0003800000 */
[----:B0-----:R-:W-:Y:S05]  /*1530*/  @!P0 BRA `(.L_x_6810) ;  /* 0x0000005000008947 */ /* 0x001fea0003800000 */
[----:B------:R-:W0:Y:S01]  /*1540*/  DSETP.GT.AND P0, PT, R10, c[0x0][0x170], PT ;  /* 0x00005c000a00762a */ /* 0x000e220003f04000 */
[----:B------:R-:W-:Y:S02]  /*1550*/  IMAD.MOV.U32 R12, RZ, RZ, R10 ;  /* 0x000000ffff0c7224 */ /* 0x000fe400078e000a */
[----:B------:R-:W-:-:S11]  /*1560*/  IMAD.MOV.U32 R13, RZ, RZ, R11 ;  /* 0x000000ffff0d7224 */ /* 0x000fd600078e000b */
[----:B0-----:R-:W-:Y:S01]  /*1570*/  @P0 MOV R12, c[0x0][0x170] ;  /* 0x00005c00000c0a02 */ /* 0x001fe20000000f00 */
[----:B------:R-:W-:Y:S02]  /*1580*/  @P0 IMAD.MOV.U32 R13, RZ, RZ, c[0x0][0x174] ;  /* 0x00005d00ff0d0624 */ /* 0x000fe400078e00ff */
.L_x_6810:
[----:B------:R-:W-:Y:S05]  /*1590*/  BSYNC B1 ;  /* 0x0000000000017941 */ /* 0x000fea0003800000 */
.L_x_6809:
        /* <DEDUP_REMOVED lines=20> */
[----:B-1234-:R-:W-:Y:S05]  /*16e0*/  CALL.REL.NOINC `($__internal_3_$__cuda_sm20_div_rn_f64_full) ;  /* 0x0000061000007944 */ /* 0x01efea0003c00000 */
[----:B------:R-:W-:Y:S01]  /*16f0*/  IMAD.MOV.U32 R10, RZ, RZ, R16 ;  /* 0x000000ffff0a7224 */ /* 0x000fe200078e0010 */
[----:B------:R-:W-:Y:S02]  /*1700*/  MOV R11, R17 ;  /* 0x00000011000b7202 */ /* 0x000fe40000000f00 */
.L_x_6812:
[----:B------:R-:W-:Y:S05]  /*1710*/  BSYNC B1 ;  /* 0x0000000000017941 */ /* 0x000fea0003800000 */
.L_x_6811:
[----:B------:R-:W-:Y:S01]  /*1720*/  ISETP.GT.AND P0, PT, R11, 0xfffff, PT ;  /* 0x000fffff0b00780c */ /* 0x000fe20003f04270 */
[----:B------:R-:W-:Y:S02]  /*1730*/  IMAD.MOV.U32 R12, RZ, RZ, R10 ;  /* 0x000000ffff0c7224 */ /* 0x000fe400078e000a */
[--C-:B------:R-:W-:Y:S02]  /*1740*/  IMAD.MOV.U32 R13, RZ, RZ, R11.reuse ;  /* 0x000000ffff0d7224 */ /* 0x100fe400078e000b */
[----:B------:R-:W-:-:S08]  /*1750*/  IMAD.MOV.U32 R7, RZ, RZ, R11 ;  /* 0x000000ffff077224 */ /* 0x000fd000078e000b */
[----:B------:R-:W5:-:S10]  /*1760*/  @!P0 DMUL R12, R12, 1.80143985094819840000e+16 ;  /* 0x435000000c0c8828 */ /* 0x000f540000000000 */
[----:B-----5:R-:W-:Y:S02]  /*1770*/  @!P0 IMAD.MOV.U32 R7, RZ, RZ, R13 ;  /* 0x000000ffff078224 */ /* 0x020fe400078e000d */
[----:B------:R-:W-:-:S03]  /*1780*/  @!P0 IMAD.MOV.U32 R10, RZ, RZ, R12 ;  /* 0x000000ffff0a8224 */ /* 0x000fc600078e000c */
[----:B------:R-:W-:-:S04]  /*1790*/  IADD3 R0, R7, -0x1, RZ ;  /* 0xffffffff07007810 */ /* 0x000fc80007ffe0ff */
[----:B------:R-:W-:Y:S02]  /*17a0*/  ISETP.GE.U32.AND P1, PT, R0, 0x7fefffff, PT ;  /* 0x7fefffff0000780c */ /* 0x000fe40003f26070 */
[----:B------:R-:W-:Y:S01]  /*17b0*/  MOV R0, 0xfffffc01 ;  /* 0xfffffc0100007802 */ /* 0x000fe20000000f00 */
[----:B------:R-:W-:-:S10]  /*17c0*/  @!P0 IMAD.MOV.U32 R0, RZ, RZ, -0x435 ;  /* 0xfffffbcbff008424 */ /* 0x000fd400078e00ff */
[----:B------:R-:W-:Y:S01]  /*17d0*/  @P1 IMAD.MOV.U32 R16, RZ, RZ, 0x0 ;  /* 0x00000000ff101424 */ /* 0x000fe200078e00ff */
[----:B------:R-:W-:Y:S01]  /*17e0*/  @P1 FSETP.NEU.FTZ.AND P2, PT, R13, RZ, PT ;  /* 0x000000ff0d00120b */ /* 0x000fe20003f5d000 */
[----:B------:R-:W-:-:S06]  /*17f0*/  @P1 IMAD.MOV.U32 R17, RZ, RZ, 0x7ff00000 ;  /* 0x7ff00000ff111424 */ /* 0x000fcc00078e00ff */
[----:B------:R-:W5:-:S10]  /*1800*/  @P1 DFMA R16, R12, R16, +INF ;  /* 0x7ff000000c10142b */ /* 0x000f540000000010 */
[----:B-----5:R-:W-:Y:S02]  /*1810*/  @P1 FSEL R20, R16, RZ, P2 ;  /* 0x000000ff10141208 */ /* 0x020fe40001000000 */
[----:B------:R-:W-:Y:S01]  /*1820*/  @P1 FSEL R21, R17, -QNAN , P2 ;  /* 0xfff0000011151808 */ /* 0x000fe20001000000 */
[----:B------:R-:W-:Y:S05]  /*1830*/  @P1 BRA `(.L_x_6808) ;  /* 0x0000029000001947 */ /* 0x000fea0003800000 */
[C---:B------:R-:W-:Y:S01]  /*1840*/  LOP3.LUT R2, R7.reuse, 0x800fffff, RZ, 0xc0, !PT ;  /* 0x800fffff07027812 */ /* 0x040fe200078ec0ff */
[----:B------:R-:W-:Y:S01]  /*1850*/  IMAD.MOV.U32 R12, RZ, RZ, RZ ;  /* 0x000000ffff0c7224 */ /* 0x000fe200078e00ff */
[----:B------:R-:W-:Y:S01]  /*1860*/  LEA.HI R7, R7, R0, RZ, 0xc ;  /* 0x0000000007077211 */ /* 0x000fe200078f60ff */
[----:B------:R-:W-:Y:S01]  /*1870*/  IMAD.MOV.U32 R22, RZ, RZ, 0x3ae80f1e ;  /* 0x3ae80f1eff167424 */ /* 0x000fe200078e00ff */
[----:B------:R-:W-:Y:S01]  /*1880*/  LOP3.LUT R11, R2, 0x3ff00000, RZ, 0xfc, !PT ;  /* 0x3ff00000020b7812 */ /* 0x000fe200078efcff */
[----:B------:R-:W-:-:S03]  /*1890*/  IMAD.MOV.U32 R23, RZ, RZ, 0x3eb1380b ;  /* 0x3eb1380bff177424 */ /* 0x000fc600078e00ff */
[----:B------:R-:W-:-:S13]  /*18a0*/  ISETP.GE.AND P0, PT, R11, 0x3ff6a09f, PT ;  /* 0x3ff6a09f0b00780c */ /* 0x000fda0003f06270 */
[----:B------:R-:W-:Y:S02]  /*18b0*/  @P0 IADD3 R13, R11, -0x100000, RZ ;  /* 0xfff000000b0d0810 */ /* 0x000fe40007ffe0ff */
[----:B------:R-:W-:-:S03]  /*18c0*/  @P0 IADD3 R7, R7, 0x1, RZ ;  /* 0x0000000107070810 */ /* 0x000fc60007ffe0ff */
[----:B------:R-:W-:Y:S01]  /*18d0*/  @P0 IMAD.MOV.U32 R11, RZ, RZ, R13 ;  /* 0x000000ffff0b0224 */ /* 0x000fe200078e000d */
[----:B------:R-:W-:Y:S02]  /*18e0*/  LOP3.LUT R6, R7, 0x80000000, RZ, 0x3c, !PT ;  /* 0x8000000007067812 */ /* 0x000fe400078e3cff */
[----:B------:R-:W-:-:S03]  /*18f0*/  MOV R7, 0x43300000 ;  /* 0x4330000000077802 */ /* 0x000fc60000000f00 */
[----:B------:R-:W5:-:S04]  /*1900*/  DADD R20, R10, 1 ;  /* 0x3ff000000a147429 */ /* 0x000f480000000000 */
[----:B------:R-:W-:Y:S02]  /*1910*/  DADD R10, R10, -1 ;  /* 0xbff000000a0a7429 */ /* 0x000fe40000000000 */
[----:B-----5:R-:W5:Y:S02]  /*1920*/  MUFU.RCP64H R13, R21 ;  /* 0x00000015000d7308 */ /* 0x020f640000001800 */
[----:B------:R-:W-:-:S04]  /*1930*/  DADD R6, R6, c[0x2][0x38] ;  /* 0x00800e0006067629 */ /* 0x000fc80000000000 */
[----:B-----5:R-:W5:-:S06]  /*1940*/  DFMA R16, -R20, R12, 1 ;  /* 0x3ff000001410742b */ /* 0x020f4c000000010c */
[----:B-----5:R-:W5:-:S06]  /*1950*/  DFMA R16, R16, R16, R16 ;  /* 0x000000101010722b */ /* 0x020f4c0000000010 */
[----:B-----5:R-:W5:-:S06]  /*1960*/  DFMA R12, R12, R16, R12 ;  /* 0x000000100c0c722b */ /* 0x020f4c000000000c */
[----:B-----5:R-:W5:-:S06]  /*1970*/  DMUL R16, R12, R10 ;  /* 0x0000000a0c107228 */ /* 0x020f4c0000000000 */
[----:B-----5:R-:W5:-:S06]  /*1980*/  DFMA R16, R12, R10, R16 ;  /* 0x0000000a0c10722b */ /* 0x020f4c0000000010 */
[----:B-----5:R-:W5:-:S04]  /*1990*/  DMUL R18, R16, R16 ;  /* 0x0000001010127228 */ /* 0x020f480000000000 */
[----:B------:R-:W0:-:S04]  /*19a0*/  DADD R20, R10, -R16 ;  /* 0x000000000a147229 */ /* 0x000e080000000810 */
[----:B-----5:R-:W5:-:S04]  /*19b0*/  DFMA R22, R18, R22, c[0x2][0x0] ;  /* 0x008000001216762b */ /* 0x020f480000000016 */
[----:B0-----:R-:W-:-:S04]  /*19c0*/  DADD R24, R20, R20 ;  /* 0x0000000014187229 */ /* 0x001fc80000000014 */
[----:B-----5:R-:W0:-:S04]  /*19d0*/  DFMA R22, R18, R22, c[0x2][0x8] ;  /* 0x008002001216762b */ /* 0x020e080000000016 */
        /* <DEDUP_REMOVED lines=15> */
.L_x_6808:
[----:B------:R-:W-:Y:S05]  /*1ad0*/  BSYNC B0 ;  /* 0x0000000000007941 */ /* 0x000fea0003800000 */
.L_x_6807:
[----:B------:R-:W-:Y:S01]  /*1ae0*/  ISETP.GE.AND P0, PT, R5, R4, PT ;  /* 0x000000040500720c */ /* 0x000fe20003f06270 */
[----:B------:R-:W-:Y:S01]  /*1af0*/  BSSY B0, `(.L_x_6813) ;  /* 0x0000018000007945 */ /* 0x000fe20003800000 */
[----:B------:R-:W-:Y:S11]  /*1b00*/  BSSY B1, `(.L_x_6814) ;  /* 0x0000010000017945 */ /* 0x000ff60003800000 */
[----:B------:R-:W-:Y:S05]  /*1b10*/  @P0 BRA `(.L_x_6815) ;  /* 0x000000e000000947 */ /* 0x000fea0003800000 */
[----:B------:R-:W0:Y:S01]  /*1b20*/  S2R R0, SR_TID.X ;  /* 0x0000000000007919 */ /* 0x000e220000002100 */
[----:B------:R-:W-:-:S02]  /*1b30*/  IMAD.MOV.U32 R7, RZ, RZ, 0x8 ;  /* 0x00000008ff077424 */ /* 0x000fc400078e00ff */
[----:B0-----:R-:W-:Y:S01]  /*1b40*/  IMAD R6, R3, 0x200, R0 ;  /* 0x0000020003067824 */ /* 0x001fe200078e0200 */
[----:B------:R-:W-:-:S03]  /*1b50*/  IADD3 R5, R0, 0x80, RZ ;  /* 0x0000008000057810 */ /* 0x000fc60007ffe0ff */
[----:B------:R-:W-:Y:S01]  /*1b60*/  IMAD.WIDE.U32 R6, R6, R7, c[0x0][0x180] ;  /* 0x0000600006067625 */ /* 0x000fe200078e0007 */
[----:B------:R-:W-:-:S04]  /*1b70*/  ISETP.GE.AND P0, PT, R5, R4, PT ;  /* 0x000000040500720c */ /* 0x000fc80003f06270 */
[----:B--2--5:R0:W-:Y:S09]  /*1b80*/  STG.E.64 [R6.64], R14 ;  /* 0x0000000e06007986 */ /* 0x0241f2000c101b04 */
[----:B------:R-:W-:Y:S01]  /*1b90*/  @P0 BREAK B1 ;  /* 0x0000000000010942 */ /* 0x000fe20003800000 */
[----:B------:R-:W-:Y:S05]  /*1ba0*/  @P0 BRA `(.L_x_6816) ;  /* 0x000000c000000947 */ /* 0x000fea0003800000 */
[----:B0-----:R-:W-:Y:S01]  /*1bb0*/  IMAD R6, R3, 0x200, R5 ;  /* 0x0000020003067824 */ /* 0x001fe200078e0205 */
[----:B------:R-:W-:Y:S01]  /*1bc0*/  IADD3 R5, R5, 0x80, RZ ;  /* 0x0000008005057810 */ /* 0x000fe20007ffe0ff */
[----:B------:R-:W-:-:S04]  /*1bd0*/  IMAD.MOV.U32 R7, RZ, RZ, 0x8 ;  /* 0x00000008ff077424 */ /* 0x000fc800078e00ff */
[----:B------:R-:W-:-:S05]  /*1be0*/  IMAD.WIDE.U32 R6, R6, R7, c[0x0][0x180] ;  /* 0x0000600006067625 */ /* 0x000fca00078e0007 */
[----:B---3--:R0:W-:Y:S02]  /*1bf0*/  STG.E.64 [R6.64], R30 ;  /* 0x0000001e06007986 */ /* 0x0081e4000c101b04 */
.L_x_6815:
[----:B------:R-:W-:Y:S05]  /*1c00*/  BSYNC B1 ;  /* 0x0000000000017941 */ /* 0x000fea0003800000 */
.L_x_6814:
[----:B------:R-:W-:-:S13]  /*1c10*/  ISETP.GE.AND P0, PT, R5, R4, PT ;  /* 0x000000040500720c */ /* 0x000fda0003f06270 */
[----:B0-----:R-:W-:Y:S01]  /*1c20*/  @!P0 IMAD R6, R3, 0x200, R5 ;  /* 0x0000020003068824 */ /* 0x001fe200078e0205 */
[----:B------:R-:W-:Y:S01]  /*1c30*/  @!P0 IADD3 R5, R5, 0x80, RZ ;  /* 0x0000008005058810 */ /* 0x000fe20007ffe0ff */
[----:B------:R-:W-:-:S04]  /*1c40*/  @!P0 IMAD.MOV.U32 R7, RZ, RZ, 0x8 ;  /* 0x00000008ff078424 */ /* 0x000fc800078e00ff */
[----:B------:R-:W-:-:S05]  /*1c50*/  @!P0 IMAD.WIDE.U32 R6, R6, R7, c[0x0][0x180] ;  /* 0x0000600006068625 */ /* 0x000fca00078e0007 */
[----:B----45:R0:W-:Y:S02]  /*1c60*/  @!P0 STG.E.64 [R6.64], R8 ;  /* 0x0000000806008986 */ /* 0x0301e4000c101b04 */
.L_x_6816:
[----:B------:R-:W-:Y:S05]  /*1c70*/  BSYNC B0 ;  /* 0x0000000000007941 */ /* 0x000fea0003800000 */
.L_x_6813:
[----:B------:R-:W-:Y:S01]  /*1c80*/  WARPSYNC 0xffffffff ;  /* 0xffffffff00007948 */ /* 0x000fe20003800000 */
[----:B------:R-:W-:-:S13]  /*1c90*/  ISETP.GE.AND P0, PT, R5, R4, PT ;  /* 0x000000040500720c */ /* 0x000fda0003f06270 */
[----:B------:R-:W-:Y:S05]  /*1ca0*/  @P0 EXIT ;  /* 0x000000000000094d */ /* 0x000fea0003800000 */
[----:B------:R-:W-:Y:S01]  /*1cb0*/  LEA R3, R3, R5, 0x9 ;  /* 0x0000000503037211 */ /* 0x000fe200078e48ff */
[----:B------:R-:W-:-:S04]  /*1cc0*/  IMAD.MOV.U32 R2, RZ, RZ, 0x8 ;  /* 0x00000008ff027424 */ /* 0x000fc800078e00ff */
[----:B------:R-:W-:-:S05]  /*1cd0*/  IMAD.WIDE.U32 R2, R3, R2, c[0x0][0x180] ;  /* 0x0000600003027625 */ /* 0x000fca00078e0002 */
[----:B----4-:R-:W-:Y:S01]  /*1ce0*/  STG.E.64 [R2.64], R20 ;  /* 0x0000001402007986 */ /* 0x010fe2000c101b04 */
[----:B------:R-:W-:Y:S05]  /*1cf0*/  EXIT ;  /* 0x000000000000794d */ /* 0x000fea0003800000 */
        .weak           $__internal_3_$__cuda_sm20_div_rn_f64_full
        .type           $__internal_3_$__cuda_sm20_div_rn_f64_full,@function
        .size           $__internal_3_$__cuda_sm20_div_rn_f64_full,(.L_x_10265 - $__internal_3_$__cuda_sm20_div_rn_f64_full)
$__internal_3_$__cuda_sm20_div_rn_f64_full:
[----:B------:R-:W-:Y:S01]  /*1d00*/  FSETP.GEU.AND P0, PT, |R19|, 1.469367938527859385e-39, PT ;  /* 0x001000001300780b */ /* 0x000fe20003f0e200 */
[----:B------:R-:W-:Y:S01]  /*1d10*/  IMAD.MOV.U32 R18, RZ, RZ, R6 ;  /* 0x000000ffff127224 */ /* 0x000fe200078e0006 */
[----:B------:R-:W-:Y:S01]  /*1d20*/  FSETP.GEU.AND P2, PT, |R21|, 1.469367938527859385e-39, PT ;  /* 0x001000001500780b */ /* 0x000fe20003f4e200 */
[----:B------:R-:W-:Y:S01]  /*1d30*/  IMAD.MOV.U32 R32, RZ, RZ, 0x1 ;  /* 0x00000001ff207424 */ /* 0x000fe200078e00ff */
[C---:B------:R-:W-:Y:S01]  /*1d40*/  LOP3.LUT R16, R19.reuse, 0x800fffff, RZ, 0xc0, !PT ;  /* 0x800fffff13107812 */ /* 0x040fe200078ec0ff */
[----:B------:R-:W-:Y:S01]  /*1d50*/  IMAD.MOV.U32 R22, RZ, RZ, R20 ;  /* 0x000000ffff167224 */ /* 0x000fe200078e0014 */
[----:B------:R-:W-:Y:S01]  /*1d60*/  LOP3.LUT R29, R19, 0x7ff00000, RZ, 0xc0, !PT ;  /* 0x7ff00000131d7812 */ /* 0x000fe200078ec0ff */
[----:B------:R-:W-:Y:S01]  /*1d70*/  BSSY B2, `(.L_x_6817) ;  /* 0x0000053000027945 */ /* 0x000fe20003800000 */
[----:B------:R-:W-:Y:S01]  /*1d80*/  LOP3.LUT R17, R16, 0x3ff00000, RZ, 0xfc, !PT ;  /* 0x3ff0000010117812 */ /* 0x000fe200078efcff */
[----:B------:R-:W-:Y:S01]  /*1d90*/  IMAD.MOV.U32 R16, RZ, RZ, R6 ;  /* 0x000000ffff107224 */ /* 0x000fe200078e0006 */
[----:B------:R-:W-:-:S03]  /*1da0*/  LOP3.LUT R6, R21, 0x7ff00000, RZ, 0xc0, !PT ;  /* 0x7ff0000015067812 */ /* 0x000fc600078ec0ff */
[----:B------:R-:W0:Y:S01]  /*1db0*/  @!P0 DMUL R16, R18, 8.98846567431157953865e+307 ;  /* 0x7fe0000012108828 */ /* 0x000e220000000000 */
[C---:B------:R-:W-:Y:S01]  /*1dc0*/  ISETP.GE.U32.AND P1, PT, R6.reuse, R29, PT ;  /* 0x0000001d0600720c */ /* 0x040fe20003f26070 */
[----:B------:R-:W-:Y:S01]  /*1dd0*/  IMAD.MOV.U32 R0, RZ, RZ, R6 ;  /* 0x000000ffff007224 */ /* 0x000fe200078e0006 */
[----:B------:R-:W-:Y:S02]  /*1de0*/  @!P2 LOP3.LUT R7, R19, 0x7ff00000, RZ, 0xc0, !PT ;  /* 0x7ff000001307a812 */ /* 0x000fe400078ec0ff */
[----:B------:R-:W-:Y:S01]  /*1df0*/  @!P2 MOV R24, RZ ;  /* 0x000000ff0018a202 */ /* 0x000fe20000000f00 */
[----:B0-----:R-:W0:Y:S01]  /*1e00*/  MUFU.RCP64H R33, R17 ;  /* 0x0000001100217308 */ /* 0x001e220000001800 */
[----:B------:R-:W-:Y:S01]  /*1e10*/  @!P2 ISETP.GE.U32.AND P3, PT, R6, R7, PT ;  /* 0x000000070600a20c */ /* 0x000fe20003f66070 */
[----:B------:R-:W-:-:S05]  /*1e20*/  IMAD.MOV.U32 R7, RZ, RZ, 0x1ca00000 ;  /* 0x1ca00000ff077424 */ /* 0x000fca00078e00ff */
[C---:B------:R-:W-:Y:S02]  /*1e30*/  @!P2 SEL R25, R7.reuse, 0x63400000, !P3 ;  /* 0x634000000719a807 */ /* 0x040fe40005800000 */
[----:B------:R-:W-:Y:S02]  /*1e40*/  SEL R23, R7, 0x63400000, !P1 ;  /* 0x6340000007177807 */ /* 0x000fe40004800000 */
[--C-:B------:R-:W-:Y:S02]  /*1e50*/  @!P2 LOP3.LUT R25, R25, 0x80000000, R21.reuse, 0xf8, !PT ;  /* 0x800000001919a812 */ /* 0x100fe400078ef815 */
[----:B------:R-:W-:Y:S02]  /*1e60*/  LOP3.LUT R23, R23, 0x800fffff, R21, 0xf8, !PT ;  /* 0x800fffff17177812 */ /* 0x000fe400078ef815 */
[----:B------:R-:W-:Y:S01]  /*1e70*/  @!P2 LOP3.LUT R25, R25, 0x100000, RZ, 0xfc, !PT ;  /* 0x001000001919a812 */ /* 0x000fe200078efcff */
[----:B0-----:R-:W0:-:S05]  /*1e80*/  DFMA R26, R32, -R16, 1 ;  /* 0x3ff00000201a742b */ /* 0x001e0a0000000810 */
[----:B------:R-:W-:-:S04]  /*1e90*/  @!P2 DFMA R22, R22, 2, -R24 ;  /* 0x400000001616a82b */ /* 0x000fc80000000818 */
[----:B0-----:R-:W0:-:S06]  /*1ea0*/  DFMA R26, R26, R26, R26 ;  /* 0x0000001a1a1a722b */ /* 0x001e0c000000001a */
[----:B0-----:R0:W1:Y:S01]  /*1eb0*/  DFMA R26, R32, R26, R32 ;  /* 0x0000001a201a722b */ /* 0x0010620000000020 */
[----:B------:R-:W-:Y:S01]  /*1ec0*/  @!P2 LOP3.LUT R0, R23, 0x7ff00000, RZ, 0xc0, !PT ;  /* 0x7ff000001700a812 */ /* 0x000fe200078ec0ff */
[----:B0-----:R-:W-:Y:S01]  /*1ed0*/  IMAD.MOV.U32 R33, RZ, RZ, R29 ;  /* 0x000000ffff217224 */ /* 0x001fe200078e001d */
[----:B------:R-:W-:Y:S02]  /*1ee0*/  @!P0 LOP3.LUT R33, R17, 0x7ff00000, RZ, 0xc0, !PT ;  /* 0x7ff0000011218812 */ /* 0x000fe400078ec0ff */
[----:B------:R-:W-:Y:S01]  /*1ef0*/  IADD3 R28, R0, -0x1, RZ ;  /* 0xffffffff001c7810 */ /* 0x000fe20007ffe0ff */
[----:B-1----:R-:W0:Y:S01]  /*1f00*/  DFMA R24, R26, -R16, 1 ;  /* 0x3ff000001a18742b */ /* 0x002e220000000810 */
[----:B------:R-:W-:Y:S02]  /*1f10*/  IADD3 R32, R33, -0x1, RZ ;  /* 0xffffffff21207810 */ /* 0x000fe40007ffe0ff */
        /* <DEDUP_REMOVED lines=9> */
[C---:B------:R-:W-:Y:S01]  /*1fb0*/  ISETP.GE.U32.AND P0, PT, R6.reuse, R21, PT ;  /* 0x000000150600720c */ /* 0x040fe20003f06070 */
[----:B------:R-:W-:-:S03]  /*1fc0*/  IMAD.IADD R0, R6, 0x1, -R21 ;  /* 0x0000000106007824 */ /* 0x000fc600078e0a15 */
[----:B------:R-:W-:Y:S02]  /*1fd0*/  SEL R7, R7, 0x63400000, !P0 ;  /* 0x6340000007077807 */ /* 0x000fe40004000000 */
[----:B------:R-:W-:-:S04]  /*1fe0*/  IMNMX R0, R0, -0x46a00000, !PT ;  /* 0xb960000000007817 */ /* 0x000fc80007800200 */
[----:B------:R-:W-:-:S05]  /*1ff0*/  IMNMX R0, R0, 0x46a00000, PT ;  /* 0x46a0000000007817 */ /* 0x000fca0003800200 */
[----:B------:R-:W-:-:S05]  /*2000*/  IMAD.IADD R0, R0, 0x1, -R7 ;  /* 0x0000000100007824 */ /* 0x000fca00078e0a07 */
[----:B------:R-:W-:-:S06]  /*2010*/  IADD3 R21, R0, 0x7fe00000, RZ ;  /* 0x7fe0000000157810 */ /* 0x000fcc0007ffe0ff */
[----:B-1----:R-:W1:-:S10]  /*2020*/  DMUL R6, R28, R20 ;  /* 0x000000141c067228 */ /* 0x002e540000000000 */
[----:B-1----:R-:W-:-:S13]  /*2030*/  FSETP.GTU.AND P0, PT, |R7|, 1.469367938527859385e-39, PT ;  /* 0x001000000700780b */ /* 0x002fda0003f0c200 */
[----:B------:R-:W-:Y:S05]  /*2040*/  @P0 BRA `(.L_x_6819) ;  /* 0x0000025000000947 */ /* 0x000fea0003800000 */
[----:B------:R-:W1:Y:S01]  /*2050*/  DFMA R16, R28, -R16, R22 ;  /* 0x800000101c10722b */ /* 0x000e620000000016 */
[----:B------:R-:W-:-:S09]  /*2060*/  IMAD.MOV.U32 R20, RZ, RZ, RZ ;  /* 0x000000ffff147224 */ /* 0x000fd200078e00ff */
        /* <DEDUP_REMOVED lines=14> */
.L_x_6818:
[----:B------:R-:W2:-:S14]  /*2150*/  DSETP.NAN.AND P0, PT, R20, R20, PT ;  /* 0x000000141400722a */ /* 0x000e9c0003f08000 */
[----:B--2---:R-:W-:Y:S05]  /*2160*/  @P0 BRA `(.L_x_6820) ;  /* 0x0000011000000947 */ /* 0x004fea0003800000 */
[----:B------:R-:W2:-:S14]  /*2170*/  DSETP.NAN.AND P0, PT, R18, R18, PT ;  /* 0x000000121200722a */ /* 0x000e9c0003f08000 */
[----:B--2---:R-:W-:Y:S05]  /*2180*/  @P0 BRA `(.L_x_6821) ;  /* 0x000000c000000947 */ /* 0x004fea0003800000 */
        /* <DEDUP_REMOVED lines=12> */
.L_x_6821:
[----:B------:R-:W-:Y:S02]  /*2250*/  LOP3.LUT R7, R19, 0x80000, RZ, 0xfc, !PT ;  /* 0x0008000013077812 */ /* 0x000fe400078efcff */
[----:B------:R-:W-:Y:S01]  /*2260*/  MOV R6, R18 ;  /* 0x0000001200067202 */ /* 0x000fe20000000f00 */
[----:B------:R-:W-:Y:S05]  /*2270*/  BRA `(.L_x_6819) ;  /* 0x0000002000007947 */ /* 0x000fea0003800000 */
.L_x_6820:
[----:B------:R-:W-:Y:S01]  /*2280*/  LOP3.LUT R7, R21, 0x80000, RZ, 0xfc, !PT ;  /* 0x0008000015077812 */ /* 0x000fe200078efcff */
[----:B------:R-:W-:-:S02]  /*2290*/  IMAD.MOV.U32 R6, RZ, RZ, R20 ;  /* 0x000000ffff067224 */ /* 0x000fc400078e0014 */
.L_x_6819:
[----:B------:R-:W-:Y:S05]  /*22a0*/  BSYNC B2 ;  /* 0x0000000000027941 */ /* 0x000fea0003800000 */
.L_x_6817:
[----:B------:R-:W-:Y:S02]  /*22b0*/  IMAD.MOV.U32 R16, RZ, RZ, R6 ;  /* 0x000000ffff107224 */ /* 0x000fe400078e0006 */
[----:B------:R-:W-:-:S02]  /*22c0*/  IMAD.MOV.U32 R17, RZ, RZ, R7 ;  /* 0x000000ffff117224 */ /* 0x000fc400078e0007 */
[----:B------:R-:W-:Y:S02]  /*22d0*/  IMAD.MOV.U32 R6, RZ, RZ, R2 ;  /* 0x000000ffff067224 */ /* 0x000fe400078e0002 */
[----:B------:R-:W-:-:S04]  /*22e0*/  IMAD.MOV.U32 R7, RZ, RZ, 0x0 ;  /* 0x00000000ff077424 */ /* 0x000fc800078e00ff */
[----:B------:R-:W-:Y:S05]  /*22f0*/  RET.REL.NODEC R6 `(_ZN2at6native27unrolled_elementwise_kernelIZZZNS0_17logit_kernel_cudaERNS_18TensorIteratorBaseERKN3c106ScalarEENKUlvE_clEvENKUlvE_clEvEUldE0_St5arrayIPcLm2EELi4E23TrivialOffsetCalculatorILi1EjESF_NS0_6memory15LoadWithoutCastENSG_16StoreWithoutCastEEEviT_T0_T2_T3_T4_T5_) ;  /* 0xffffdd0006007950 */ /* 0x000fea0003c3ffff */
.L_x_6822:
        /* <DEDUP_REMOVED lines=16> */
.L_x_10265:


//--------------------- .text._ZN2at6native29vectorized_elementwise_kernelILi2EZZZNS0_17logit_kernel_cudaERNS_18TensorIteratorBaseERKN3c106ScalarEENKUlvE_clEvENKUlvE_clEvEUldE0_St5arrayIPcLm2EEEEviT0_T1_ --------------------------
	.section	.text._ZN2at6native29vectorized_elementwise_kernelILi2EZZZNS0_17logit_kernel_cudaERNS_18TensorIteratorBaseERKN3c106ScalarEENKUlvE_clEvENKUlvE_clEvEUldE0_St5arrayIPcLm2EEEEviT0_T1_,"ax",@progbits
	.sectioninfo	@"SHI_REGISTERS=44"
	.align	128
        .global         _ZN2at6native29vectorized_elementwise_kernelILi2EZZZNS0_17logit_kernel_cudaERNS_18TensorIteratorBaseERKN3c106ScalarEENKUlvE_clEvENKUlvE_clEvEUldE0_St5arrayIPcLm2EEEEviT0_T1_
        .type           _ZN2at6native29vectorized_elementwise_kernelILi2EZZZNS0_17logit_kernel_cudaERNS_18TensorIteratorBaseERKN3c106ScalarEENKUlvE_clEvENKUlvE_clEvEUldE0_St5arrayIPcLm2EEEEviT0_T1_,@function
        .size           _ZN2at6native29vectorized_elementwise_kernelILi2EZZZNS0_17logit_kernel_cudaERNS_18TensorIteratorBaseERKN3c106ScalarEENKUlvE_clEvENKUlvE_clEvEUldE0_St5arrayIPcLm2EEEEviT0_T1_,(.L_x_10266 - _ZN2at6native29vectorized_elementwise_kernelILi2EZZZNS0_17logit_kernel_cudaERNS_18TensorIteratorBaseERKN3c106ScalarEENKUlvE_clEvENKUlvE_clEvEUldE0_St5arrayIPcLm2EEEEviT0_T1_)
        .other          _ZN2at6native29vectorized_elementwise_kernelILi2EZZZNS0_17logit_kernel_cudaERNS_18TensorIteratorBaseERKN3c106ScalarEENKUlvE_clEvENKUlvE_clEvEUldE0_St5arrayIPcLm2EEEEviT0_T1_,@"STO_CUDA_ENTRY STV_DEFAULT"
_ZN2at6native29vectorized_elementwise_kernelILi2EZZZNS0_17logit_kernel_cudaERNS_18TensorIteratorBaseERKN3c106ScalarEENKUlvE_clEvENKUlvE_clEvEUldE0_St5arrayIPcLm2EEEEviT0_T1_:
.text._ZN2at6native29vectorized_elementwise_kernelILi2EZZZNS0_17logit_kernel_cudaERNS_18TensorIteratorBaseERKN3c106ScalarEENKUlvE_clEvENKUlvE_clEvEUldE0_St5arrayIPcLm2EEEEviT0_T1_:
[----:B------:R-:W-:Y:S02]  /*0000*/  IMAD.MOV.U32 R1, RZ, RZ, c[0x0][0x28] ;  /* 0x00000a00ff017624 */ /* 0x000fe400078e00ff */
[----:B------:R-:W0:Y:S01]  /*0010*/  S2R R0, SR_CTAID.X ;  /* 0x0000000000007919 */ /* 0x000e220000002500 */
[----:B------:R-:W-:Y:S01]  /*0020*/  ULDC.64 UR4, c[0x0][0x118] ;  /* 0x0000460000047ab9 */ /* 0x000fe20000000a00 */
[----:B------:R-:W-:Y:S02]  /*0030*/  IMAD.MOV.U32 R28, RZ, RZ, c[0x0][0x168] ;  /* 0x00005a00ff1c7624 */ /* 0x000fe400078e00ff */
        /* <DEDUP_REMOVED lines=10> */
[----:B------:R0:W5:Y:S04]  /*00e0*/  LDG.E.128 R24, [R4.64+0x800] ;  /* 0x0008000404187981 */ /* 0x000168000c1e1d00 */
[----:B------:R0:W5:Y:S04]  /*00f0*/  LDG.E.128 R12, [R4.64+0x1000] ;  /* 0x00100004040c7981 */ /* 0x000168000c1e1d00 */
[----:B------:R0:W5:Y:S01]  /*0100*/  LDG.E.128 R16, [R4.64+0x1800] ;  /* 0x0018000404107981 */ /* 0x000162000c1e1d00 */
[----:B------:R-:W-:Y:S01]  /*0110*/  BSSY B0, `(.L_x_6824) ;  /* 0x000000a000007945 */ /* 0x000fe20003800000 */
[----:B------:R-:W-:Y:S01]  /*0120*/  IMAD.MOV.U32 R6, RZ, RZ, c[0x0][0x168] ;  /* 0x00005a00ff067624 */ /* 0x000fe200078e00ff */
[----:B------:R-:W-:Y:S01]  /*0130*/  MOV R7, c[0x0][0x16c] ;  /* 0x00005b0000077a02 */ /* 0x000fe20000000f00 */
[----:B--2---:R-:W1:-:S14]  /*0140*/  DSETP.GEU.AND P0, PT, R8, c[0x0][0x168], PT ;  /* 0x00005a000800762a */ /* 0x004e5c0003f0e000 */
[----:B-1----:R-:W-:Y:S05]  /*0150*/  @!P0 BRA `(.L_x_6825) ;  /* 0x0000005000008947 */ /* 0x002fea0003800000 */
[----:B0-----:R-:W0:Y:S01]  /*0160*/  DSETP.GT.AND P0, PT, R8, c[0x0][0x170], PT ;  /* 0x00005c000800762a */ /* 0x001e220003f04000 */
[----:B------:R-:W-:Y:S02]  /*0170*/  IMAD.MOV.U32 R6, RZ, RZ, R8 ;  /* 0x000000ffff067224 */ /* 0x000fe400078e0008 */
[----:B------:R-:W-:-:S11]  /*0180*/  IMAD.MOV.U32 R7, RZ, RZ, R9 ;  /* 0x000000ffff077224 */ /* 0x000fd600078e0009 */
[----:B0-----:R-:W-:Y:S02]  /*0190*/  @P0 IMAD.MOV.U32 R6, RZ, RZ, c[0x0][0x170] ;  /* 0x00005c00ff060624 */ /* 0x001fe400078e00ff */
[----:B------:R-:W-:Y:S02]  /*01a0*/  @P0 IMAD.MOV.U32 R7, RZ, RZ, c[0x0][0x174] ;  /* 0x00005d00ff070624 */ /* 0x000fe400078e00ff */
.L_x_6825:
[----:B0-----:R-:W-:Y:S05]  /*01b0*/  BSYNC B0 ;  /* 0x0000000000007941 */ /* 0x001fea0003800000 */
.L_x_6824:
        /* <DEDUP_REMOVED lines=17> */
[----:B-----5:R-:W-:Y:S05]  /*02d0*/  CALL.REL.NOINC `($__internal_4_$__cuda_sm20_div_rn_f64_full) ;  /* 0x000064e000007944 */ /* 0x020fea0003c00000 */
[----:B------:R-:W-:Y:S01]  /*02e0*/  IMAD.MOV.U32 R4, RZ, RZ, R6 ;  /* 0x000000ffff047224 */ /* 0x000fe200078e0006 */
[----:B------:R-:W-:Y:S02]  /*02f0*/  MOV R5, R3 ;  /* 0x0000000300057202 */ /* 0x000fe40000000f00 */
.L_x_6827:
[----:B------:R-:W-:Y:S05]  /*0300*/  BSYNC B1 ;  /* 0x0000000000017941 */ /* 0x000fea0003800000 */
.L_x_6826:
[----:B------:R-:W-:Y:S01]  /*0310*/  ISETP.GT.AND P0, PT, R5, 0xfffff, PT ;  /* 0x000fffff0500780c */ /* 0x000fe20003f04270 */
[----:B------:R-:W-:Y:S01]  /*0320*/  IMAD.MOV.U32 R6, RZ, RZ, R4 ;  /* 0x000000ffff067224 */ /* 0x000fe200078e0004 */
[----:B------:R-:W-:Y:S01]  /*0330*/  BSSY B0, `(.L_x_6828) ;  /* 0x000003d000007945 */ /* 0x000fe20003800000 */
[--C-:B------:R-:W-:Y:S01]  /*0340*/  IMAD.MOV.U32 R7, RZ, RZ, R5.reuse ;  /* 0x000000ffff077224 */ /* 0x100fe200078e0005 */
[----:B------:R-:W-:Y:S01]  /*0350*/  DSETP.GEU.AND P3, PT, R10, c[0x0][0x168], PT ;  /* 0x00005a000a00762a */ /* 0x000fe20003f6e000 */
[----:B------:R-:W-:Y:S01]  /*0360*/  IMAD.MOV.U32 R3, RZ, RZ, R5 ;  /* 0x000000ffff037224 */ /* 0x000fe200078e0005 */
[----:B------:R-:W-:-:S07]  /*0370*/  MOV R30, 0xfffffc01 ;  /* 0xfffffc01001e7802 */ /* 0x000fce0000000f00 */
[----:B------:R-:W0:Y:S01]  /*0380*/  @!P0 DMUL R6, R6, 1.80143985094819840000e+16 ;  /* 0x4350000006068828 */ /* 0x000e220000000000 */
[----:B------:R-:W-:-:S09]  /*0390*/  @!P0 IMAD.MOV.U32 R30, RZ, RZ, -0x435 ;  /* 0xfffffbcbff1e8424 */ /* 0x000fd200078e00ff */
[----:B0-----:R-:W-:Y:S02]  /*03a0*/  @!P0 IMAD.MOV.U32 R3, RZ, RZ, R7 ;  /* 0x000000ffff038224 */ /* 0x001fe400078e0007 */
[----:B------:R-:W-:-:S03]  /*03b0*/  @!P0 IMAD.MOV.U32 R4, RZ, RZ, R6 ;  /* 0x000000ffff048224 */ /* 0x000fc600078e0006 */
[----:B------:R-:W-:-:S04]  /*03c0*/  IADD3 R5, R3, -0x1, RZ ;  /* 0xffffffff03057810 */ /* 0x000fc80007ffe0ff */
[----:B------:R-:W-:-:S13]  /*03d0*/  ISETP.GE.U32.AND P1, PT, R5, 0x7fefffff, PT ;  /* 0x7fefffff0500780c */ /* 0x000fda0003f26070 */
[----:B------:R-:W-:Y:S01]  /*03e0*/  @P1 IMAD.MOV.U32 R8, RZ, RZ, 0x0 ;  /* 0x00000000ff081424 */ /* 0x000fe200078e00ff */
[----:B------:R-:W-:Y:S01]  /*03f0*/  @P1 FSETP.NEU.FTZ.AND P2, PT, R7, RZ, PT ;  /* 0x000000ff0700120b */ /* 0x000fe20003f5d000 */
[----:B------:R-:W-:-:S06]  /*0400*/  @P1 IMAD.MOV.U32 R9, RZ, RZ, 0x7ff00000 ;  /* 0x7ff00000ff091424 */ /* 0x000fcc00078e00ff */
[----:B------:R0:W1:Y:S02]  /*0410*/  @P1 DFMA R8, R6, R8, +INF ;  /* 0x7ff000000608142b */ /* 0x0000640000000008 */
[----:B0-----:R-:W-:Y:S02]  /*0420*/  IMAD.MOV.U32 R6, RZ, RZ, c[0x0][0x168] ;  /* 0x00005a00ff067624 */ /* 0x001fe400078e00ff */
[----:B------:R-:W-:-:S06]  /*0430*/  IMAD.MOV.U32 R7, RZ, RZ, c[0x0][0x16c] ;  /* 0x00005b00ff077624 */ /* 0x000fcc00078e00ff */
[----:B-1----:R-:W-:Y:S02]  /*0440*/  @P1 FSEL R20, R8, RZ, P2 ;  /* 0x000000ff08141208 */ /* 0x002fe40001000000 */
[----:B------:R-:W-:Y:S01]  /*0450*/  @P1 FSEL R21, R9, -QNAN , P2 ;  /* 0xfff0000009151808 */ /* 0x000fe20001000000 */
[----:B------:R-:W-:Y:S05]  /*0460*/  @P1 BRA `(.L_x_6829) ;  /* 0x0000029000001947 */ /* 0x000fea0003800000 */
[----:B------:R-:W-:Y:S01]  /*0470*/  LOP3.LUT R5, R3, 0x800fffff, RZ, 0xc0, !PT ;  /* 0x800fffff03057812 */ /* 0x000fe200078ec0ff */
[----:B------:R-:W-:Y:S01]  /*0480*/  IMAD.MOV.U32 R8, RZ, RZ, RZ ;  /* 0x000000ffff087224 */ /* 0x000fe200078e00ff */
[----:B------:R-:W-:Y:S01]  /*0490*/  MOV R34, 0x3ae80f1e ;  /* 0x3ae80f1e00227802 */ /* 0x000fe20000000f00 */
[----:B------:R-:W-:Y:S01]  /*04a0*/  IMAD.MOV.U32 R35, RZ, RZ, 0x3eb1380b ;  /* 0x3eb1380bff237424 */ /* 0x000fe200078e00ff */
[----:B------:R-:W-:Y:S01]  /*04b0*/  LOP3.LUT R5, R5, 0x3ff00000, RZ, 0xfc, !PT ;  /* 0x3ff0000005057812 */ /* 0x000fe200078efcff */
[----:B------:R-:W-:Y:S01]  /*04c0*/  IMAD.MOV.U32 R31, RZ, RZ, 0x43300000 ;  /* 0x43300000ff1f7424 */ /* 0x000fe200078e00ff */
[----:B------:R-:W-:Y:S02]  /*04d0*/  LEA.HI R30, R3, R30, RZ, 0xc ;  /* 0x0000001e031e7211 */ /* 0x000fe400078f60ff */
        /* <DEDUP_REMOVED lines=34> */
.L_x_6829:
[----:B------:R-:W-:Y:S05]  /*0700*/  BSYNC B0 ;  /* 0x0000000000007941 */ /* 0x000fea0003800000 */
.L_x_6828:
[----:B------:R-:W-:Y:S01]  /*0710*/  BSSY B0, `(.L_x_6830) ;  /* 0x0000007000007945 */ /* 0x000fe20003800000 */
[----:B------:R-:W-:Y:S05]  /*0720*/  @!P3 BRA `(.L_x_6831) ;  /* 0x000000500000b947 */ /* 0x000fea0003800000 */
[----:B------:R-:W2:Y:S01]  /*0730*/  DSETP.GT.AND P0, PT, R10, c[0x0][0x170], PT ;  /* 0x00005c000a00762a */ /* 0x000ea20003f04000 */
[----:B------:R-:W-:Y:S02]  /*0740*/  IMAD.MOV.U32 R6, RZ, RZ, R10 ;  /* 0x000000ffff067224 */ /* 0x000fe400078e000a */
[----:B------:R-:W-:-:S11]  /*0750*/  IMAD.MOV.U32 R7, RZ, RZ, R11 ;  /* 0x000000ffff077224 */ /* 0x000fd600078e000b */
[----:B--2---:R-:W-:Y:S02]  /*0760*/  @P0 IMAD.MOV.U32 R6, RZ, RZ, c[0x0][0x170] ;  /* 0x00005c00ff060624 */ /* 0x004fe400078e00ff */
[----:B------:R-:W-:Y:S02]  /*0770*/  @P0 IMAD.MOV.U32 R7, RZ, RZ, c[0x0][0x174] ;  /* 0x00005d00ff070624 */ /* 0x000fe400078e00ff */
.L_x_6831:
[----:B------:R-:W-:Y:S05]  /*0780*/  BSYNC B0 ;  /* 0x0000000000007941 */ /* 0x000fea0003800000 */
.L_x_6830:
[----:B------:R-:W2:Y:S01]  /*0790*/  DADD R30, -R6, 1 ;  /* 0x3ff00000061e7429 */ /* 0x000ea20000000100 */
[----:B0-----:R-:W-:Y:S01]  /*07a0*/  MOV R4, 0x1 ;  /* 0x0000000100047802 */ /* 0x001fe20000000f00 */
[----:B------:R-:W-:Y:S01]  /*07b0*/  BSSY B1, `(.L_x_6832) ;  /* 0x0000012000017945 */ /* 0x000fe20003800000 */
[----:B------:R-:W-:-:S03]  /*07c0*/  FSETP.GEU.AND P1, PT, |R7|, 6.5827683646048100446e-37, PT ;  /* 0x036000000700780b */ /* 0x000fc60003f2e200 */
[----:B--2---:R-:W0:Y:S02]  /*07d0*/  MUFU.RCP64H R5, R31 ;  /* 0x0000001f00057308 */ /* 0x004e240000001800 */
        /* <DEDUP_REMOVED lines=12> */
[----:B-1---5:R-:W-:Y:S05]  /*08a0*/  CALL.REL.NOINC `($__internal_4_$__cuda_sm20_div_rn_f64_full) ;  /* 0x00005f1000007944 */ /* 0x022fea0003c00000 */
[----:B------:R-:W-:Y:S02]  /*08b0*/  IMAD.MOV.U32 R4, RZ, RZ, R6 ;  /* 0x000000ffff047224 */ /* 0x000fe400078e0006 */
[----:B------:R-:W-:Y:S02]  /*08c0*/  IMAD.MOV.U32 R5, RZ, RZ, R3 ;  /* 0x000000ffff057224 */ /* 0x000fe400078e0003 */
.L_x_6833:
[----:B------:R-:W-:Y:S05]  /*08d0*/  BSYNC B1 ;  /* 0x0000000000017941 */ /* 0x000fea0003800000 */
.L_x_6832:
[----:B------:R-:W-:Y:S01]  /*08e0*/  ISETP.GT.AND P0, PT, R5, 0xfffff, PT ;  /* 0x000fffff0500780c */ /* 0x000fe20003f04270 */
[----:B------:R-:W-:Y:S01]  /*08f0*/  IMAD.MOV.U32 R6, RZ, RZ, R4 ;  /* 0x000000ffff067224 */ /* 0x000fe200078e0004 */
[----:B------:R-:W-:Y:S01]  /*0900*/  BSSY B0, `(.L_x_6834) ;  /* 0x000003d000007945 */ /* 0x000fe20003800000 */
[--C-:B------:R-:W-:Y:S01]  /*0910*/  IMAD.MOV.U32 R7, RZ, RZ, R5.reuse ;  /* 0x000000ffff077224 */ /* 0x100fe200078e0005 */
[----:B-----5:R-:W-:Y:S01]  /*0920*/  DSETP.GEU.AND P3, PT, R24, c[0x0][0x168], PT ;  /* 0x00005a001800762a */ /* 0x020fe20003f6e000 */
[----:B------:R-:W-:Y:S02]  /*0930*/  IMAD.MOV.U32 R3, RZ, RZ, R5 ;  /* 0x000000ffff037224 */ /* 0x000fe400078e0005 */
[----:B------:R-:W-:-:S06]  /*0940*/  IMAD.MOV.U32 R30, RZ, RZ, -0x3ff ;  /* 0xfffffc01ff1e7424 */ /* 0x000fcc00078e00ff */
[----:B------:R-:W0:Y:S01]  /*0950*/  @!P0 DMUL R6, R6, 1.80143985094819840000e+16 ;  /* 0x4350000006068828 */ /* 0x000e220000000000 */
[----:B------:R-:W-:-:S09]  /*0960*/  @!P0 IMAD.MOV.U32 R30, RZ, RZ, -0x435 ;  /* 0xfffffbcbff1e8424 */ /* 0x000fd200078e00ff */
[----:B0-----:R-:W-:Y:S02]  /*0970*/  @!P0 IMAD.MOV.U32 R3, RZ, RZ, R7 ;  /* 0x000000ffff038224 */ /* 0x001fe400078e0007 */
[----:B------:R-:W-:-:S03]  /*0980*/  @!P0 IMAD.MOV.U32 R4, RZ, RZ, R6 ;  /* 0x000000ffff048224 */ /* 0x000fc600078e0006 */
[----:B------:R-:W-:-:S04]  /*0990*/  IADD3 R5, R3, -0x1, RZ ;  /* 0xffffffff03057810 */ /* 0x000fc80007ffe0ff */
[----:B------:R-:W-:-:S13]  /*09a0*/  ISETP.GE.U32.AND P1, PT, R5, 0x7fefffff, PT ;  /* 0x7fefffff0500780c */ /* 0x000fda0003f26070 */
[----:B------:R-:W-:Y:S01]  /*09b0*/  @P1 MOV R8, 0x0 ;  /* 0x0000000000081802 */ /* 0x000fe20000000f00 */
[----:B------:R-:W-:Y:S01]  /*09c0*/  @P1 IMAD.MOV.U32 R9, RZ, RZ, 0x7ff00000 ;  /* 0x7ff00000ff091424 */ /* 0x000fe200078e00ff */
[----:B------:R-:W-:-:S05]  /*09d0*/  @P1 FSETP.NEU.FTZ.AND P2, PT, R7, RZ, PT ;  /* 0x000000ff0700120b */ /* 0x000fca0003f5d000 */
[----:B------:R0:W2:Y:S02]  /*09e0*/  @P1 DFMA R8, R6, R8, +INF ;  /* 0x7ff000000608142b */ /* 0x0000a40000000008 */
[----:B0-----:R-:W-:Y:S02]  /*09f0*/  IMAD.MOV.U32 R6, RZ, RZ, c[0x0][0x168] ;  /* 0x00005a00ff067624 */ /* 0x001fe400078e00ff */
[----:B------:R-:W-:-:S06]  /*0a00*/  IMAD.MOV.U32 R7, RZ, RZ, c[0x0][0x16c] ;  /* 0x00005b00ff077624 */ /* 0x000fcc00078e00ff */
[----:B--2---:R-:W-:Y:S02]  /*0a10*/  @P1 FSEL R22, R8, RZ, P2 ;  /* 0x000000ff08161208 */ /* 0x004fe40001000000 */
[----:B------:R-:W-:Y:S01]  /*0a20*/  @P1 FSEL R23, R9, -QNAN , P2 ;  /* 0xfff0000009171808 */ /* 0x000fe20001000000 */
[----:B------:R-:W-:Y:S05]  /*0a30*/  @P1 BRA `(.L_x_6835) ;  /* 0x0000029000001947 */ /* 0x000fea0003800000 */
[C---:B------:R-:W-:Y:S01]  /*0a40*/  LOP3.LUT R5, R3.reuse, 0x800fffff, RZ, 0xc0, !PT ;  /* 0x800fffff03057812 */ /* 0x040fe200078ec0ff */
[----:B------:R-:W-:Y:S01]  /*0a50*/  IMAD.MOV.U32 R8, RZ, RZ, RZ ;  /* 0x000000ffff087224 */ /* 0x000fe200078e00ff */
[----:B------:R-:W-:Y:S01]  /*0a60*/  LEA.HI R30, R3, R30, RZ, 0xc ;  /* 0x0000001e031e7211 */ /* 0x000fe200078f60ff */
[----:B------:R-:W-:Y:S01]  /*0a70*/  IMAD.MOV.U32 R34, RZ, RZ, 0x3ae80f1e ;  /* 0x3ae80f1eff227424 */ /* 0x000fe200078e00ff */
[----:B------:R-:W-:Y:S01]  /*0a80*/  LOP3.LUT R5, R5, 0x3ff00000, RZ, 0xfc, !PT ;  /* 0x3ff0000005057812 */ /* 0x000fe200078efcff */
[----:B------:R-:W-:Y:S02]  /*0a90*/  IMAD.MOV.U32 R35, RZ, RZ, 0x3eb1380b ;  /* 0x3eb1380bff237424 */ /* 0x000fe400078e00ff */
[----:B------:R-:W-:Y:S01]  /*0aa0*/  IMAD.MOV.U32 R31, RZ, RZ, 0x43300000 ;  /* 0x43300000ff1f7424 */ /* 0x000fe200078e00ff */
[----:B------:R-:W-:-:S13]  /*0ab0*/  ISETP.GE.AND P0, PT, R5, 0x3ff6a09f, PT ;  /* 0x3ff6a09f0500780c */ /* 0x000fda0003f06270 */
[----:B------:R-:W-:Y:S02]  /*0ac0*/  @P0 IADD3 R9, R5, -0x100000, RZ ;  /* 0xfff0000005090810 */ /* 0x000fe40007ffe0ff */
[----:B------:R-:W-:Y:S02]  /*0ad0*/  @P0 IADD3 R30, R30, 0x1, RZ ;  /* 0x000000011e1e0810 */ /* 0x000fe40007ffe0ff */
[----:B------:R-:W-:Y:S02]  /*0ae0*/  @P0 MOV R5, R9 ;  /* 0x0000000900050202 */ /* 0x000fe40000000f00 */
[----:B------:R-:W-:-:S04]  /*0af0*/  LOP3.LUT R30, R30, 0x80000000, RZ, 0x3c, !PT ;  /* 0x800000001e1e7812 */ /* 0x000fc800078e3cff */
        /* <DEDUP_REMOVED lines=29> */
.L_x_6835:
[----:B------:R-:W-:Y:S05]  /*0cd0*/  BSYNC B0 ;  /* 0x0000000000007941 */ /* 0x000fea0003800000 */
.L_x_6834:
[----:B------:R-:W-:Y:S01]  /*0ce0*/  BSSY B0, `(.L_x_6836) ;  /* 0x0000007000007945 */ /* 0x000fe20003800000 */
[----:B------:R-:W-:Y:S05]  /*0cf0*/  @!P3 BRA `(.L_x_6837) ;  /* 0x000000500000b947 */ /* 0x000fea0003800000 */
[----:B------:R-:W3:Y:S01]  /*0d00*/  DSETP.GT.AND P0, PT, R24, c[0x0][0x170], PT ;  /* 0x00005c001800762a */ /* 0x000ee20003f04000 */
[----:B------:R-:W-:Y:S02]  /*0d10*/  IMAD.MOV.U32 R6, RZ, RZ, R24 ;  /* 0x000000ffff067224 */ /* 0x000fe400078e0018 */
[----:B------:R-:W-:-:S11]  /*0d20*/  IMAD.MOV.U32 R7, RZ, RZ, R25 ;  /* 0x000000ffff077224 */ /* 0x000fd600078e0019 */
[----:B---3--:R-:W-:Y:S01]  /*0d30*/  @P0 MOV R6, c[0x0][0x170] ;  /* 0x00005c0000060a02 */ /* 0x008fe20000000f00 */
[----:B------:R-:W-:Y:S02]  /*0d40*/  @P0 IMAD.MOV.U32 R7, RZ, RZ, c[0x0][0x174] ;  /* 0x00005d00ff070624 */ /* 0x000fe400078e00ff */
.L_x_6837:
[----:B------:R-:W-:Y:S05]  /*0d50*/  BSYNC B0 ;  /* 0x0000000000007941 */ /* 0x000fea0003800000 */
.L_x_6836:
[----:B------:R-:W3:Y:S01]  /*0d60*/  DADD R30, -R6, 1 ;  /* 0x3ff00000061e7429 */ /* 0x000ee20000000100 */
[----:B0-----:R-:W-:Y:S01]  /*0d70*/  IMAD.MOV.U32 R4, RZ, RZ, 0x1 ;  /* 0x00000001ff047424 */ /* 0x001fe200078e00ff */
[----:B------:R-:W-:Y:S01]  /*0d80*/  FSETP.GEU.AND P1, PT, |R7|, 6.5827683646048100446e-37, PT ;  /* 0x036000000700780b */ /* 0x000fe20003f2e200 */
[----:B------:R-:W-:Y:S03]  /*0d90*/  BSSY B1, `(.L_x_6838) ;  /* 0x0000011000017945 */ /* 0x000fe60003800000 */
[----:B---3--:R-:W0:Y:S02]  /*0da0*/  MUFU.RCP64H R5, R31 ;  /* 0x0000001f00057308 */ /* 0x008e240000001800 */
        /* <DEDUP_REMOVED lines=12> */
[----:B-12---:R-:W-:Y:S05]  /*0e70*/  CALL.REL.NOINC `($__internal_4_$__cuda_sm20_div_rn_f64_full) ;  /* 0x0000594000007944 */ /* 0x006fea0003c00000 */
[----:B------:R-:W-:Y:S02]  /*0e80*/  IMAD.MOV.U32 R4, RZ, RZ, R6 ;  /* 0x000000ffff047224 */ /* 0x000fe400078e0006 */
[----:B------:R-:W-:Y:S02]  /*0e90*/  IMAD.MOV.U32 R5, RZ, RZ, R3 ;  /* 0x000000ffff057224 */ /* 0x000fe400078e0003 */
.L_x_6839:
[----:B------:R-:W-:Y:S05]  /*0ea0*/  BSYNC B1 ;  /* 0x0000000000017941 */ /* 0x000fea0003800000 */
.L_x_6838:
[----:B------:R-:W-:Y:S01]  /*0eb0*/  ISETP.GT.AND P0, PT, R5, 0xfffff, PT ;  /* 0x000fffff0500780c */ /* 0x000fe20003f04270 */
[----:B------:R-:W-:Y:S01]  /*0ec0*/  IMAD.MOV.U32 R6, RZ, RZ, R4 ;  /* 0x000000ffff067224 */ /* 0x000fe200078e0004 */
[----:B------:R-:W-:Y:S01]  /*0ed0*/  MOV R3, R5 ;  /* 0x0000000500037202 */ /* 0x000fe20000000f00 */
[----:B------:R-:W-:Y:S01]  /*0ee0*/  IMAD.MOV.U32 R7, RZ, RZ, R5 ;  /* 0x000000ffff077224 */ /* 0x000fe200078e0005 */
[----:B------:R-:W-:Y:S01]  /*0ef0*/  BSSY B0, `(.L_x_6840) ;  /* 0x000003b000007945 */ /* 0x000fe20003800000 */
[----:B------:R-:W-:Y:S01]  /*0f00*/  DSETP.GEU.AND P3, PT, R26, c[0x0][0x168], PT ;  /* 0x00005a001a00762a */ /* 0x000fe20003f6e000 */
[----:B------:R-:W-:-:S07]  /*0f10*/  IMAD.MOV.U32 R30, RZ, RZ, -0x3ff ;  /* 0xfffffc01ff1e7424 */ /* 0x000fce00078e00ff */
        /* <DEDUP_REMOVED lines=9> */
[----:B------:R0:W3:Y:S02]  /*0fb0*/  @P1 DFMA R8, R6, R8, +INF ;  /* 0x7ff000000608142b */ /* 0x0000e40000000008 */
[----:B0-----:R-:W-:Y:S01]  /*0fc0*/  IMAD.MOV.U32 R6, RZ, RZ, c[0x0][0x168] ;  /* 0x00005a00ff067624 */ /* 0x001fe200078e00ff */
[----:B------:R-:W-:-:S07]  /*0fd0*/  MOV R7, c[0x0][0x16c] ;  /* 0x00005b0000077a02 */ /* 0x000fce0000000f00 */
[----:B---3--:R-:W-:Y:S02]  /*0fe0*/  @P1 FSEL R24, R8, RZ, P2 ;  /* 0x000000ff08181208 */ /* 0x008fe40001000000 */
        /* <DEDUP_REMOVED lines=43> */
.L_x_6841:
[----:B------:R-:W-:Y:S05]  /*12a0*/  BSYNC B0 ;  /* 0x0000000000007941 */ /* 0x000fea0003800000 */
.L_x_6840:
[----:B------:R-:W-:Y:S01]  /*12b0*/  BSSY B0, `(.L_x_6842) ;  /* 0x0000007000007945 */ /* 0x000fe20003800000 */
[----:B------:R-:W-:Y:S05]  /*12c0*/  @!P3 BRA `(.L_x_6843) ;  /* 0x000000500000b947 */ /* 0x000fea0003800000 */
[----:B------:R-:W4:Y:S01]  /*12d0*/  DSETP.GT.AND P0, PT, R26, c[0x0][0x170], PT ;  /* 0x00005c001a00762a */ /* 0x000f220003f04000 */
[----:B------:R-:W-:Y:S01]  /*12e0*/  MOV R6, R26 ;  /* 0x0000001a00067202 */ /* 0x000fe20000000f00 */
[----:B------:R-:W-:-:S12]  /*12f0*/  IMAD.MOV.U32 R7, RZ, RZ, R27 ;  /* 0x000000ffff077224 */ /* 0x000fd800078e001b */
[----:B----4-:R-:W-:Y:S02]  /*1300*/  @P0 IMAD.MOV.U32 R6, RZ, RZ, c[0x0][0x170] ;  /* 0x00005c00ff060624 */ /* 0x010fe400078e00ff */
[----:B------:R-:W-:Y:S02]  /*1310*/  @P0 IMAD.MOV.U32 R7, RZ, RZ, c[0x0][0x174] ;  /* 0x00005d00ff070624 */ /* 0x000fe400078e00ff */
.L_x_6843:
[----:B------:R-:W-:Y:S05]  /*1320*/  BSYNC B0 ;  /* 0x0000000000007941 */ /* 0x000fea0003800000 */
.L_x_6842:
        /* <DEDUP_REMOVED lines=17> */
[----:B-123--:R-:W-:Y:S05]  /*1440*/  CALL.REL.NOINC `($__internal_4_$__cuda_sm20_div_rn_f64_full) ;  /* 0x0000537000007944 */ /* 0x00efea0003c00000 */
[----:B------:R-:W-:Y:S02]  /*1450*/  IMAD.MOV.U32 R4, RZ, RZ, R6 ;  /* 0x000000ffff047224 */ /* 0x000fe400078e0006 */
[----:B------:R-:W-:Y:S02]  /*1460*/  IMAD.MOV.U32 R5, RZ, RZ, R3 ;  /* 0x000000ffff057224 */ /* 0x000fe400078e0003 */
.L_x_6845:
[----:B------:R-:W-:Y:S05]  /*1470*/  BSYNC B1 ;  /* 0x0000000000017941 */ /* 0x000fea0003800000 */
.L_x_6844:
[----:B------:R-:W-:Y:S01]  /*1480*/  ISETP.GT.AND P0, PT, R5, 0xfffff, PT ;  /* 0x000fffff0500780c */ /* 0x000fe20003f04270 */
[--C-:B------:R-:W-:Y:S01]  /*1490*/  IMAD.MOV.U32 R7, RZ, RZ, R5.reuse ;  /* 0x000000ffff077224 */ /* 0x100fe200078e0005 */
[----:B------:R-:W-:Y:S01]  /*14a0*/  MOV R6, R4 ;  /* 0x0000000400067202 */ /* 0x000fe20000000f00 */
[----:B------:R-:W-:Y:S01]  /*14b0*/  IMAD.MOV.U32 R3, RZ, RZ, R5 ;  /* 0x000000ffff037224 */ /* 0x000fe200078e0005 */
[----:B------:R-:W-:Y:S01]  /*14c0*/  BSSY B0, `(.L_x_6846) ;  /* 0x000003b000007945 */ /* 0x000fe20003800000 */
[----:B------:R-:W-:Y:S01]  /*14d0*/  DSETP.GEU.AND P3, PT, R12, c[0x0][0x168], PT ;  /* 0x00005a000c00762a */ /* 0x000fe20003f6e000 */
[----:B------:R-:W-:-:S07]  /*14e0*/  IMAD.MOV.U32 R30, RZ, RZ, -0x3ff ;  /* 0xfffffc01ff1e7424 */ /* 0x000fce00078e00ff */
[----:B------:R-:W0:Y:S01]  /*14f0*/  @!P0 DMUL R6, R6, 1.80143985094819840000e+16 ;  /* 0x4350000006068828 */ /* 0x000e220000000000 */
[----:B------:R-:W-:-:S09]  /*1500*/  @!P0 IMAD.MOV.U32 R30, RZ, RZ, -0x435 ;  /* 0xfffffbcbff1e8424 */ /* 0x000fd200078e00ff */
[----:B0-----:R-:W-:Y:S01]  /*1510*/  @!P0 IMAD.MOV.U32 R3, RZ, RZ, R7 ;  /* 0x000000ffff038224 */ /* 0x001fe200078e0007 */
[----:B------:R-:W-:-:S04]  /*1520*/  @!P0 MOV R4, R6 ;  /* 0x0000000600048202 */ /* 0x000fc80000000f00 */
[----:B------:R-:W-:-:S04]  /*1530*/  IADD3 R5, R3, -0x1, RZ ;  /* 0xffffffff03057810 */ /* 0x000fc80007ffe0ff */
[----:B------:R-:W-:-:S13]  /*1540*/  ISETP.GE.U32.AND P1, PT, R5, 0x7fefffff, PT ;  /* 0x7fefffff0500780c */ /* 0x000fda0003f26070 */
[----:B------:R-:W-:Y:S01]  /*1550*/  @P1 IMAD.MOV.U32 R8, RZ, RZ, 0x0 ;  /* 0x00000000ff081424 */ /* 0x000fe200078e00ff */
[----:B------:R-:W-:Y:S01]  /*1560*/  @P1 FSETP.NEU.FTZ.AND P2, PT, R7, RZ, PT ;  /* 0x000000ff0700120b */ /* 0x000fe20003f5d000 */
[----:B------:R-:W-:-:S06]  /*1570*/  @P1 IMAD.MOV.U32 R9, RZ, RZ, 0x7ff00000 ;  /* 0x7ff00000ff091424 */ /* 0x000fcc00078e00ff */
[----:B------:R0:W4:Y:S02]  /*1580*/  @P1 DFMA R8, R6, R8, +INF ;  /* 0x7ff000000608142b */ /* 0x0001240000000008 */
[----:B0-----:R-:W-:Y:S02]  /*1590*/  IMAD.MOV.U32 R6, RZ, RZ, c[0x0][0x168] ;  /* 0x00005a00ff067624 */ /* 0x001fe400078e00ff */
[----:B------:R-:W-:-:S06]  /*15a0*/  IMAD.MOV.U32 R7, RZ, RZ, c[0x0][0x16c] ;  /* 0x00005b00ff077624 */ /* 0x000fcc00078e00ff */
[----:B----4-:R-:W-:Y:S02]  /*15b0*/  @P1 FSEL R26, R8, RZ, P2 ;  /* 0x000000ff081a1208 */ /* 0x010fe40001000000 */
        /* <DEDUP_REMOVED lines=43> */
.L_x_6847:
[----:B------:R-:W-:Y:S05]  /*1870*/  BSYNC B0 ;  /* 0x0000000000007941 */ /* 0x000fea0003800000 */
.L_x_6846:
[----:B------:R-:W-:Y:S01]  /*1880*/  BSSY B0, `(.L_x_6848) ;  /* 0x0000007000007945 */ /* 0x000fe20003800000 */
[----:B------:R-:W-:Y:S05]  /*1890*/  @!P3 BRA `(.L_x_6849) ;  /* 0x000000500000b947 */ /* 0x000fea0003800000 */
[----:B------:R-:W5:Y:S01]  /*18a0*/  DSETP.GT.AND P0, PT, R12, c[0x0][0x170], PT ;  /* 0x00005c000c00762a */ /* 0x000f620003f04000 */
[----:B------:R-:W-:Y:S02]  /*18b0*/  IMAD.MOV.U32 R6, RZ, RZ, R12 ;  /* 0x000000ffff067224 */ /* 0x000fe400078e000c */
[----:B------:R-:W-:-:S11]  /*18c0*/  IMAD.MOV.U32 R7, RZ, RZ, R13 ;  /* 0x000000ffff077224 */ /* 0x000fd600078e000d */
[----:B-----5:R-:W-:Y:S02]  /*18d0*/  @P0 IMAD.MOV.U32 R6, RZ, RZ, c[0x0][0x170] ;  /* 0x00005c00ff060624 */ /* 0x020fe400078e00ff */
[----:B------:R-:W-:Y:S02]  /*18e0*/  @P0 IMAD.MOV.U32 R7, RZ, RZ, c[0x0][0x174] ;  /* 0x00005d00ff070624 */ /* 0x000fe400078e00ff */
.L_x_6849:
[----:B------:R-:W-:Y:S05]  /*18f0*/  BSYNC B0 ;  /* 0x0000000000007941 */ /* 0x000fea0003800000 */
.L_x_6848:
[----:B------:R-:W5:Y:S01]  /*1900*/  DADD R30, -R6, 1 ;  /* 0x3ff00000061e7429 */ /* 0x000f620000000100 */
[----:B0-----:R-:W-:Y:S01]  /*1910*/  IMAD.MOV.U32 R4, RZ, RZ, 0x1 ;  /* 0x00000001ff047424 */ /* 0x001fe200078e00ff */
[----:B------:R-:W-:Y:S01]  /*1920*/  FSETP.GEU.AND P1, PT, |R7|, 6.5827683646048100446e-37, PT ;  /* 0x036000000700780b */ /* 0x000fe20003f2e200 */
[----:B------:R-:W-:Y:S03]  /*1930*/  BSSY B1, `(.L_x_6850) ;  /* 0x0000011000017945 */ /* 0x000fe60003800000 */
[----:B-----5:R-:W0:Y:S02]  /*1940*/  MUFU.RCP64H R5, R31 ;  /* 0x0000001f00057308 */ /* 0x020e240000001800 */
        /* <DEDUP_REMOVED lines=12> */
[----:B-1234-:R-:W-:Y:S05]  /*1a10*/  CALL.REL.NOINC `($__internal_4_$__cuda_sm20_div_rn_f64_full) ;  /* 0x00004da000007944 */ /* 0x01efea0003c00000 */
[----:B------:R-:W-:Y:S01]  /*1a20*/  MOV R4, R6 ;  /* 0x0000000600047202 */ /* 0x000fe20000000f00 */
[----:B------:R-:W-:Y:S02]  /*1a30*/  IMAD.MOV.U32 R5, RZ, RZ, R3 ;  /* 0x000000ffff057224 */ /* 0x000fe400078e0003 */
.L_x_6851:
[----:B------:R-:W-:Y:S05]  /*1a40*/  BSYNC B1 ;  /* 0x0000000000017941 */ /* 0x000fea0003800000 */
.L_x_6850:
[----:B------:R-:W-:Y:S01]  /*1a50*/  ISETP.GT.AND P0, PT, R5, 0xfffff, PT ;  /* 0x000fffff0500780c */ /* 0x000fe20003f04270 */
[----:B------:R-:W-:Y:S01]  /*1a60*/  IMAD.MOV.U32 R6, RZ, RZ, R4 ;  /* 0x000000ffff067224 */ /* 0x000fe200078e0004 */
[----:B------:R-:W-:Y:S01]  /*1a70*/  BSSY B0, `(.L_x_6852) ;  /* 0x000003d000007945 */ /* 0x000fe20003800000 */
[--C-:B------:R-:W-:Y:S01]  /*1a80*/  IMAD.MOV.U32 R7, RZ, RZ, R5.reuse ;  /* 0x000000ffff077224 */ /* 0x100fe200078e0005 */
[----:B------:R-:W-:Y:S01]  /*1a90*/  DSETP.GEU.AND P3, PT, R14, c[0x0][0x168], PT ;  /* 0x00005a000e00762a */ /* 0x000fe20003f6e000 */
        /* <DEDUP_REMOVED lines=8> */
[----:B------:R-:W-:Y:S01]  /*1b20*/  @P1 IMAD.MOV.U32 R8, RZ, RZ, 0x0 ;  /* 0x00000000ff081424 */ /* 0x000fe200078e00ff */
[----:B------:R-:W-:Y:S02]  /*1b30*/  @P1 MOV R9, 0x7ff00000 ;  /* 0x7ff0000000091802 */ /* 0x000fe40000000f00 */
[----:B------:R-:W-:-:S04]  /*1b40*/  @P1 FSETP.NEU.FTZ.AND P2, PT, R7, RZ, PT ;  /* 0x000000ff0700120b */ /* 0x000fc80003f5d000 */
[----:B------:R0:W5:Y:S02]  /*1b50*/  @P1 DFMA R8, R6, R8, +INF ;  /* 0x7ff000000608142b */ /* 0x0001640000000008 */
[----:B0-----:R-:W-:Y:S02]  /*1b60*/  IMAD.MOV.U32 R6, RZ, RZ, c[0x0][0x168] ;  /* 0x00005a00ff067624 */ /* 0x001fe400078e00ff */
[----:B------:R-:W-:-:S06]  /*1b70*/  IMAD.MOV.U32 R7, RZ, RZ, c[0x0][0x16c] ;  /* 0x00005b00ff077624 */ /* 0x000fcc00078e00ff */
[----:B-----5:R-:W-:Y:S02]  /*1b80*/  @P1 FSEL R12, R8, RZ, P2 ;  /* 0x000000ff080c1208 */ /* 0x020fe40001000000 */
[----:B------:R-:W-:Y:S01]  /*1b90*/  @P1 FSEL R13, R9, -QNAN , P2 ;  /* 0xfff00000090d1808 */ /* 0x000fe20001000000 */
[----:B------:R-:W-:Y:S05]  /*1ba0*/  @P1 BRA `(.L_x_6853) ;  /* 0x0000029000001947 */ /* 0x000fea0003800000 */
[----:B------:R-:W-:Y:S01]  /*1bb0*/  LOP3.LUT R5, R3, 0x800fffff, RZ, 0xc0, !PT ;  /* 0x800fffff03057812 */ /* 0x000fe200078ec0ff */
[----:B------:R-:W-:Y:S01]  /*1bc0*/  IMAD.MOV.U32 R34, RZ, RZ, 0x3ae80f1e ;  /* 0x3ae80f1eff227424 */ /* 0x000fe200078e00ff */
[----:B------:R-:W-:Y:S01]  /*1bd0*/  MOV R8, RZ ;  /* 0x000000ff00087202 */ /* 0x000fe20000000f00 */
        /* <DEDUP_REMOVED lines=19> */
[----:B------:R-:W5:-:S04]  /*1d10*/  DADD R32, R4, -R10 ;  /* 0x0000000004207229 */ /* 0x000f48000000080a */
[----:B0-----:R-:W0:-:S04]  /*1d20*/  DFMA R34, R12, R34, c[0x2][0x0] ;  /* 0x008000000c22762b */ /* 0x001e080000000022 */
[----:B-----5:R-:W-:-:S04]  /*1d30*/  DADD R36, R32, R32 ;  /* 0x0000000020247229 */ /* 0x020fc80000000020 */
        /* <DEDUP_REMOVED lines=16> */
.L_x_6853:
[----:B------:R-:W-:Y:S05]  /*1e40*/  BSYNC B0 ;  /* 0x0000000000007941 */ /* 0x000fea0003800000 */
.L_x_6852:
[----:B------:R-:W-:Y:S01]  /*1e50*/  BSSY B0, `(.L_x_6854) ;  /* 0x0000007000007945 */ /* 0x000fe20003800000 */
[----:B------:R-:W-:Y:S05]  /*1e60*/  @!P3 BRA `(.L_x_6855) ;  /* 0x000000500000b947 */ /* 0x000fea0003800000 */
[----:B------:R-:W5:Y:S01]  /*1e70*/  DSETP.GT.AND P0, PT, R14, c[0x0][0x170], PT ;  /* 0x00005c000e00762a */ /* 0x000f620003f04000 */
[----:B------:R-:W-:Y:S02]  /*1e80*/  IMAD.MOV.U32 R6, RZ, RZ, R14 ;  /* 0x000000ffff067224 */ /* 0x000fe400078e000e */
[----:B------:R-:W-:-:S11]  /*1e90*/  IMAD.MOV.U32 R7, RZ, RZ, R15 ;  /* 0x000000ffff077224 */ /* 0x000fd600078e000f */
[----:B-----5:R-:W-:Y:S01]  /*1ea0*/  @P0 IMAD.MOV.U32 R6, RZ, RZ, c[0x0][0x170] ;  /* 0x00005c00ff060624 */ /* 0x020fe200078e00ff */
[----:B------:R-:W-:Y:S02]  /*1eb0*/  @P0 MOV R7, c[0x0][0x174] ;  /* 0x00005d0000070a02 */ /* 0x000fe40000000f00 */
.L_x_6855:
[----:B------:R-:W-:Y:S05]  /*1ec0*/  BSYNC B0 ;  /* 0x0000000000007941 */ /* 0x000fea0003800000 */
.L_x_6854:
        /* <DEDUP_REMOVED lines=18> */
[----:B------:R-:W-:Y:S02]  /*1ff0*/  IMAD.MOV.U32 R4, RZ, RZ, R6 ;  /* 0x000000ffff047224 */ /* 0x000fe400078e0006 */
[----:B------:R-:W-:Y:S02]  /*2000*/  IMAD.MOV.U32 R5, RZ, RZ, R3 ;  /* 0x000000ffff057224 */ /* 0x000fe400078e0003 */
.L_x_6857:
[----:B------:R-:W-:Y:S05]  /*2010*/  BSYNC B1 ;  /* 0x0000000000017941 */ /* 0x000fea0003800000 */
.L_x_6856:
        /* <DEDUP_REMOVED lines=8> */
[----:B------:R-:W-:-:S09]  /*20a0*/  @!P0 MOV R30, 0xfffffbcb ;  /* 0xfffffbcb001e8802 */ /* 0x000fd20000000f00 */
[----:B0-----:R-:W-:Y:S01]  /*20b0*/  @!P0 MOV R3, R7 ;  /* 0x0000000700038202 */ /* 0x001fe20000000f00 */
[----:B------:R-:W-:-:S03]  /*20c0*/  @!P0 IMAD.MOV.U32 R4, RZ, RZ, R6 ;  /* 0x000000ffff048224 */ /* 0x000fc600078e0006 */
[----:B------:R-:W-:-:S04]  /*20d0*/  IADD3 R5, R3, -0x1, RZ ;  /* 0xffffffff03057810 */ /* 0x000fc80007ffe0ff */
[----:B------:R-:W-:-:S13]  /*20e0*/  ISETP.GE.U32.AND P1, PT, R5, 0x7fefffff, PT ;  /* 0x7fefffff0500780c */ /* 0x000fda0003f26070 */
[----:B------:R-:W-:Y:S01]  /*20f0*/  @P1 IMAD.MOV.U32 R8, RZ, RZ, 0x0 ;  /* 0x00000000ff081424 */ /* 0x000fe200078e00ff */
[----:B------:R-:W-:Y:S01]  /*2100*/  @P1 FSETP.NEU.FTZ.AND P2, PT, R7, RZ, PT ;  /* 0x000000ff0700120b */ /* 0x000fe20003f5d000 */
[----:B------:R-:W-:-:S06]  /*2110*/  @P1 IMAD.MOV.U32 R9, RZ, RZ, 0x7ff00000 ;  /* 0x7ff00000ff091424 */ /* 0x000fcc00078e00ff */
[----:B------:R0:W5:Y:S02]  /*2120*/  @P1 DFMA R8, R6, R8, +INF ;  /* 0x7ff000000608142b */ /* 0x0001640000000008 */
[----:B0-----:R-:W-:Y:S02]  /*2130*/  IMAD.MOV.U32 R6, RZ, RZ, c[0x0][0x168] ;  /* 0x00005a00ff067624 */ /* 0x001fe400078e00ff */
[----:B------:R-:W-:-:S06]  /*2140*/  IMAD.MOV.U32 R7, RZ, RZ, c[0x0][0x16c] ;  /* 0x00005b00ff077624 */ /* 0x000fcc00078e00ff */
        /* <DEDUP_REMOVED lines=44> */
.L_x_6859:
[----:B------:R-:W-:Y:S05]  /*2410*/  BSYNC B0 ;  /* 0x0000000000007941 */ /* 0x000fea0003800000 */
.L_x_6858:
[----:B------:R-:W-:Y:S01]  /*2420*/  BSSY B0, `(.L_x_6860) ;  /* 0x0000007000007945 */ /* 0x000fe20003800000 */
[----:B------:R-:W-:Y:S05]  /*2430*/  @!P3 BRA `(.L_x_6861) ;  /* 0x000000500000b947 */ /* 0x000fea0003800000 */
[----:B------:R-:W5:Y:S01]  /*2440*/  DSETP.GT.AND P0, PT, R16, c[0x0][0x170], PT ;  /* 0x00005c001000762a */ /* 0x000f620003f04000 */
[----:B------:R-:W-:Y:S01]  /*2450*/  IMAD.MOV.U32 R6, RZ, RZ, R16 ;  /* 0x000000ffff067224 */ /* 0x000fe200078e0010 */
[----:B------:R-:W-:-:S12]  /*2460*/  MOV R7, R17 ;  /* 0x0000001100077202 */ /* 0x000fd80000000f00 */
[----:B-----5:R-:W-:Y:S02]  /*2470*/  @P0 IMAD.MOV.U32 R6, RZ, RZ, c[0x0][0x170] ;  /* 0x00005c00ff060624 */ /* 0x020fe400078e00ff */
[----:B------:R-:W-:Y:S02]  /*2480*/  @P0 IMAD.MOV.U32 R7, RZ, RZ, c[0x0][0x174] ;  /* 0x00005d00ff070624 */ /* 0x000fe400078e00ff */
.L_x_6861:
[----:B------:R-:W-:Y:S05]  /*2490*/  BSYNC B0 ;  /* 0x0000000000007941 */ /* 0x000fea0003800000 */
.L_x_6860:
        /* <DEDUP_REMOVED lines=20> */
.L_x_6863:
[----:B------:R-:W-:Y:S05]  /*25e0*/  BSYNC B1 ;  /* 0x0000000000017941 */ /* 0x000fea0003800000 */
.L_x_6862:
        /* <DEDUP_REMOVED lines=8> */
[----:B------:R-:W-:-:S09]  /*2670*/  @!P0 MOV R30, 0xfffffbcb ;  /* 0xfffffbcb001e8802 */ /* 0x000fd20000000f00 */
[----:B0-----:R-:W-:Y:S02]  /*2680*/  @!P0 IMAD.MOV.U32 R3, RZ, RZ, R7 ;  /* 0x000000ffff038224 */ /* 0x001fe400078e0007 */
[----:B------:R-:W-:-:S03]  /*2690*/  @!P0 IMAD.MOV.U32 R4, RZ, RZ, R6 ;  /* 0x000000ffff048224 */ /* 0x000fc600078e0006 */
[----:B------:R-:W-:-:S04]  /*26a0*/  IADD3 R5, R3, -0x1, RZ ;  /* 0xffffffff03057810 */ /* 0x000fc80007ffe0ff */
[----:B------:R-:W-:-:S13]  /*26b0*/  ISETP.GE.U32.AND P1, PT, R5, 0x7fefffff, PT ;  /* 0x7fefffff0500780c */ /* 0x000fda0003f26070 */
        /* <DEDUP_REMOVED lines=16> */
[----:B------:R-:W-:-:S06]  /*27c0*/  @P0 IMAD.MOV.U32 R5, RZ, RZ, R7 ;  /* 0x000000ffff050224 */ /* 0x000fcc00078e0007 */
[----:B------:R-:W0:-:S04]  /*27d0*/  DADD R16, R4, 1 ;  /* 0x3ff0000004107429 */ /* 0x000e080000000000 */
[----:B------:R-:W-:Y:S02]  /*27e0*/  DADD R4, R4, -1 ;  /* 0xbff0000004047429 */ /* 0x000fe40000000000 */
[----:B0-----:R-:W0:Y:S02]  /*27f0*/  MUFU.RCP64H R7, R17 ;  /* 0x0000001100077308 */ /* 0x001e240000001800 */
[----:B0-----:R0:W5:Y:S02]  /*2800*/  DFMA R8, -R16, R6, 1 ;  /* 0x3ff000001008742b */ /* 0x0011640000000106 */
[----:B0-----:R-:W-:Y:S01]  /*2810*/  LOP3.LUT R16, R3, 0x80000000, RZ, 0x3c, !PT ;  /* 0x8000000003107812 */ /* 0x001fe200078e3cff */
[----:B------:R-:W-:-:S03]  /*2820*/  IMAD.MOV.U32 R17, RZ, RZ, 0x43300000 ;  /* 0x43300000ff117424 */ /* 0x000fc600078e00ff */
[----:B-----5:R-:W0:-:S04]  /*2830*/  DFMA R8, R8, R8, R8 ;  /* 0x000000080808722b */ /* 0x020e080000000008 */
[----:B------:R-:W-:-:S04]  /*2840*/  DADD R16, R16, c[0x2][0x38] ;  /* 0x00800e0010107629 */ /* 0x000fc80000000000 */
        /* <DEDUP_REMOVED lines=23> */
.L_x_6865:
[----:B------:R-:W-:Y:S05]  /*29c0*/  BSYNC B0 ;  /* 0x0000000000007941 */ /* 0x000fea0003800000 */
.L_x_6864:
[----:B------:R-:W-:Y:S01]  /*29d0*/  BSSY B0, `(.L_x_6866) ;  /* 0x0000007000007945 */ /* 0x000fe20003800000 */
[----:B------:R-:W-:Y:S05]  /*29e0*/  @!P3 BRA `(.L_x_6867) ;  /* 0x000000500000b947 */ /* 0x000fea0003800000 */
[----:B------:R-:W5:Y:S01]  /*29f0*/  DSETP.GT.AND P0, PT, R18, c[0x0][0x170], PT ;  /* 0x00005c001200762a */ /* 0x000f620003f04000 */
[----:B------:R-:W-:Y:S01]  /*2a00*/  IMAD.MOV.U32 R28, RZ, RZ, R18 ;  /* 0x000000ffff1c7224 */ /* 0x000fe200078e0012 */
[----:B------:R-:W-:-:S12]  /*2a10*/  MOV R29, R19 ;  /* 0x00000013001d7202 */ /* 0x000fd80000000f00 */
[----:B-----5:R-:W-:Y:S02]  /*2a20*/  @P0 IMAD.MOV.U32 R28, RZ, RZ, c[0x0][0x170] ;  /* 0x00005c00ff1c0624 */ /* 0x020fe400078e00ff */
[----:B------:R-:W-:Y:S02]  /*2a30*/  @P0 IMAD.MOV.U32 R29, RZ, RZ, c[0x0][0x174] ;  /* 0x00005d00ff1d0624 */ /* 0x000fe400078e00ff */
.L_x_6867:
[----:B------:R-:W-:Y:S05]  /*2a40*/  BSYNC B0 ;  /* 0x0000000000007941 */ /* 0x000fea0003800000 */
.L_x_6866:
        /* <DEDUP_REMOVED lines=19> */
[----:B-1234-:R-:W-:Y:S05]  /*2b80*/  CALL.REL.NOINC `($__internal_4_$__cuda_sm20_div_rn_f64_full) ;  /* 0x00003c3000007944 */ /* 0x01efea0003c00000 */
[----:B------:R-:W-:Y:S02]  /*2b90*/  IMAD.MOV.U32 R7, RZ, RZ, R3 ;  /* 0x000000ffff077224 */ /* 0x000fe400078e0003 */
.L_x_6869:
[----:B------:R-:W-:Y:S05]  /*2ba0*/  BSYNC B1 ;  /* 0x0000000000017941 */ /* 0x000fea0003800000 */
.L_x_6868:
[----:B------:R-:W-:Y:S01]  /*2bb0*/  ISETP.GT.AND P0, PT, R7, 0xfffff, PT ;  /* 0x000fffff0700780c */ /* 0x000fe20003f04270 */
[--C-:B------:R-:W-:Y:S01]  /*2bc0*/  IMAD.MOV.U32 R9, RZ, RZ, R7.reuse ;  /* 0x000000ffff097224 */ /* 0x100fe200078e0007 */
[----:B------:R-:W-:Y:S01]  /*2bd0*/  MOV R8, R6 ;  /* 0x0000000600087202 */ /* 0x000fe20000000f00 */
[----:B------:R-:W-:Y:S01]  /*2be0*/  IMAD.MOV.U32 R5, RZ, RZ, R7 ;  /* 0x000000ffff057224 */ /* 0x000fe200078e0007 */
[----:B------:R-:W-:Y:S01]  /*2bf0*/  BSSY B0, `(.L_x_6870) ;  /* 0x000003e000007945 */ /* 0x000fe20003800000 */
[----:B------:R-:W-:-:S04]  /*2c00*/  IMAD.MOV.U32 R11, RZ, RZ, 0x8 ;  /* 0x00000008ff0b7424 */ /* 0x000fc800078e00ff */
[----:B------:R-:W-:Y:S01]  /*2c10*/  IMAD.WIDE.U32 R10, R0, R11, c[0x0][0x180] ;  /* 0x00006000000a7625 */ /* 0x000fe200078e000b */
[----:B------:R-:W-:-:S03]  /*2c20*/  MOV R0, 0xfffffc01 ;  /* 0xfffffc0100007802 */ /* 0x000fc60000000f00 */
[----:B------:R-:W0:Y:S01]  /*2c30*/  @!P0 DMUL R8, R8, 1.80143985094819840000e+16 ;  /* 0x4350000008088828 */ /* 0x000e220000000000 */
[----:B------:R-:W-:-:S09]  /*2c40*/  @!P0 IMAD.MOV.U32 R0, RZ, RZ, -0x435 ;  /* 0xfffffbcbff008424 */ /* 0x000fd200078e00ff */
[----:B0-----:R-:W-:Y:S02]  /*2c50*/  @!P0 IMAD.MOV.U32 R5, RZ, RZ, R9 ;  /* 0x000000ffff058224 */ /* 0x001fe400078e0009 */
[----:B------:R-:W-:-:S03]  /*2c60*/  @!P0 IMAD.MOV.U32 R6, RZ, RZ, R8 ;  /* 0x000000ffff068224 */ /* 0x000fc600078e0008 */
[----:B------:R-:W-:-:S04]  /*2c70*/  IADD3 R3, R5, -0x1, RZ ;  /* 0xffffffff05037810 */ /* 0x000fc80007ffe0ff */
[----:B------:R-:W-:Y:S01]  /*2c80*/  ISETP.GE.U32.AND P1, PT, R3, 0x7fefffff, PT ;  /* 0x7fefffff0300780c */ /* 0x000fe20003f26070 */
[----:B------:R-:W-:-:S05]  /*2c90*/  IMAD.WIDE R2, R2, 0x10, R10 ;  /* 0x0000001002027825 */ /* 0x000fca00078e020a */
[----:B-12---:R0:W-:Y:S04]  /*2ca0*/  STG.E.128 [R2.64], R20 ;  /* 0x0000001402007986 */ /* 0x0061e8000c101d04 */
[----:B---34-:R0:W-:Y:S03]  /*2cb0*/  STG.E.128 [R2.64+0x800], R24 ;  /* 0x0008001802007986 */ /* 0x0181e6000c101d04 */
[----:B------:R-:W-:Y:S01]  /*2cc0*/  @P1 IMAD.MOV.U32 R10, RZ, RZ, 0x0 ;  /* 0x00000000ff0a1424 */ /* 0x000fe200078e00ff */
[----:B------:R0:W-:Y:S01]  /*2cd0*/  STG.E.128 [R2.64+0x1000], R12 ;  /* 0x0010000c02007986 */ /* 0x0001e2000c101d04 */
[----:B------:R-:W-:Y:S01]  /*2ce0*/  @P1 IMAD.MOV.U32 R11, RZ, RZ, 0x7ff00000 ;  /* 0x7ff00000ff0b1424 */ /* 0x000fe200078e00ff */
[----:B------:R-:W-:-:S05]  /*2cf0*/  @P1 FSETP.NEU.FTZ.AND P2, PT, R9, RZ, PT ;  /* 0x000000ff0900120b */ /* 0x000fca0003f5d000 */
[----:B------:R-:W1:-:S10]  /*2d00*/  @P1 DFMA R10, R8, R10, +INF ;  /* 0x7ff00000080a142b */ /* 0x000e54000000000a */
[----:B-1----:R-:W-:Y:S02]  /*2d10*/  @P1 FSEL R18, R10, RZ, P2 ;  /* 0x000000ff0a121208 */ /* 0x002fe40001000000 */
[----:B------:R-:W-:Y:S01]  /*2d20*/  @P1 FSEL R19, R11, -QNAN , P2 ;  /* 0xfff000000b131808 */ /* 0x000fe20001000000 */
[----:B------:R-:W-:Y:S05]  /*2d30*/  @P1 BRA `(.L_x_6871) ;  /* 0x0000029000001947 */ /* 0x000fea0003800000 */
[C---:B0-----:R-:W-:Y:S01]  /*2d40*/  LOP3.LUT R4, R5.reuse, 0x800fffff, RZ, 0xc0, !PT ;  /* 0x800fffff05047812 */ /* 0x041fe200078ec0ff */
        /* <DEDUP_REMOVED lines=13> */
[----:B0-----:R-:W-:Y:S02]  /*2e20*/  LOP3.LUT R8, R0, 0x80000000, RZ, 0x3c, !PT ;  /* 0x8000000000087812 */ /* 0x001fe400078e3cff */
[----:B------:R-:W-:Y:S02]  /*2e30*/  MOV R9, 0x43300000 ;  /* 0x4330000000097802 */ /* 0x000fe40000000f00 */
        /* <DEDUP_REMOVED lines=25> */
.L_x_6871:
[----:B0-----:R-:W-:Y:S05]  /*2fd0*/  BSYNC B0 ;  /* 0x0000000000007941 */ /* 0x001fea0003800000 */
.L_x_6870:
[----:B-1----:R-:W-:Y:S01]  /*2fe0*/  STG.E.128 [R2.64+0x1800], R16 ;  /* 0x0018001002007986 */ /* 0x002fe2000c101d04 */
[----:B------:R-:W-:Y:S05]  /*2ff0*/  EXIT ;  /* 0x000000000000794d */ /* 0x000fea0003800000 */
.L_x_6823:
[----:B------:R-:W0:Y:S01]  /*3000*/  S2R R3, SR_TID.X ;  /* 0x0000000000037919 */ /* 0x000e220000002100 */
[----:B------:R-:W-:Y:S01]  /*3010*/  CS2R R22, SRZ ;  /* 0x0000000000167805 */ /* 0x000fe2000001ff00 */
[----:B------:R-:W-:Y:S01]  /*3020*/  CS2R R4, SRZ ;  /* 0x0000000000047805 */ /* 0x000fe2000001ff00 */
[----:B------:R-:W-:Y:S01]  /*3030*/  CS2R R10, SRZ ;  /* 0x00000000000a7805 */ /* 0x000fe2000001ff00 */
[----:B0-----:R-:W-:-:S13]  /*3040*/  ISETP.GE.AND P0, PT, R3, R2, PT ;  /* 0x000000020300720c */ /* 0x001fda0003f06270 */
[----:B------:R-:W-:Y:S01]  /*3050*/  @!P0 IMAD.IADD R6, R0, 0x1, R3 ;  /* 0x0000000100068824 */ /* 0x000fe200078e0203 */
[----:B------:R-:W-:Y:S01]  /*3060*/  @!P0 IADD3 R3, R3, 0x80, RZ ;  /* 0x0000008003038810 */ /* 0x000fe20007ffe0ff */
[----:B------:R-:W-:-:S03]  /*3070*/  @!P0 IMAD.MOV.U32 R7, RZ, RZ, 0x8 ;  /* 0x00000008ff078424 */ /* 0x000fc600078e00ff */
[----:B------:R-:W-:Y:S01]  /*3080*/  ISETP.GE.AND P6, PT, R3, R2, PT ;  /* 0x000000020300720c */ /* 0x000fe20003fc6270 */
[----:B------:R-:W-:Y:S01]  /*3090*/  @!P0 IMAD.WIDE.U32 R6, R6, R7, c[0x0][0x188] ;  /* 0x0000620006068625 */ /* 0x000fe200078e0007 */
[----:B------:R-:W-:-:S04]  /*30a0*/  CS2R R12, SRZ ;  /* 0x00000000000c7805 */ /* 0x000fc8000001ff00 */
[----:B------:R0:W5:Y:S07]  /*30b0*/  @!P0 LDG.E.64 R4, [R6.64] ;  /* 0x0000000406048981 */ /* 0x00016e000c1e1b00 */
[----:B------:R-:W-:Y:S01]  /*30c0*/  @!P6 IMAD.IADD R8, R0, 0x1, R3 ;  /* 0x000000010008e824 */ /* 0x000fe200078e0203 */
[----:B------:R-:W-:Y:S02]  /*30d0*/  @!P6 IADD3 R3, R3, 0x80, RZ ;  /* 0x000000800303e810 */ /* 0x000fe40007ffe0ff */
[----:B------:R-:W-:-:S02]  /*30e0*/  @!P6 MOV R9, 0x8 ;  /* 0x000000080009e802 */ /* 0x000fc40000000f00 */
[----:B------:R-:W-:-:S03]  /*30f0*/  ISETP.GE.AND P5, PT, R3, R2, PT ;  /* 0x000000020300720c */ /* 0x000fc60003fa6270 */
[----:B------:R-:W-:-:S05]  /*3100*/  @!P6 IMAD.WIDE.U32 R8, R8, R9, c[0x0][0x188] ;  /* 0x000062000808e625 */ /* 0x000fca00078e0009 */
[----:B------:R1:W5:Y:S05]  /*3110*/  @!P6 LDG.E.64 R22, [R8.64] ;  /* 0x000000040816e981 */ /* 0x00036a000c1e1b00 */
[----:B------:R-:W-:Y:S01]  /*3120*/  @!P5 IMAD.IADD R24, R0, 0x1, R3 ;  /* 0x000000010018d824 */ /* 0x000fe200078e0203 */
[----:B------:R-:W-:Y:S01]  /*3130*/  @!P5 IADD3 R3, R3, 0x80, RZ ;  /* 0x000000800303d810 */ /* 0x000fe20007ffe0ff */
[----:B------:R-:W-:-:S03]  /*3140*/  @!P5 IMAD.MOV.U32 R25, RZ, RZ, 0x8 ;  /* 0x00000008ff19d424 */ /* 0x000fc600078e00ff */
[C---:B------:R-:W-:Y:S01]  /*3150*/  ISETP.GE.AND P4, PT, R3.reuse, R2, PT ;  /* 0x000000020300720c */ /* 0x040fe20003f86270 */
[----:B------:R-:W-:Y:S01]  /*3160*/  @!P5 IMAD.WIDE.U32 R24, R24, R25, c[0x0][0x188] ;  /* 0x000062001818d625 */ /* 0x000fe200078e0019 */
[----:B------:R-:W-:Y:S01]  /*3170*/  CS2R R14, SRZ ;  /* 0x00000000000e7805 */ /* 0x000fe2000001ff00 */
[----:B------:R-:W-:Y:S01]  /*3180*/  CS2R R16, SRZ ;  /* 0x0000000000107805 */ /* 0x000fe2000001ff00 */
[----:B------:R-:W-:Y:S01]  /*3190*/  CS2R R18, SRZ ;  /* 0x0000000000127805 */ /* 0x000fe2000001ff00 */
[----:B------:R-:W-:Y:S01]  /*31a0*/  CS2R R20, SRZ ;  /* 0x0000000000147805 */ /* 0x000fe2000001ff00 */
[----:B------:R2:W5:Y:S07]  /*31b0*/  @!P5 LDG.E.64 R10, [R24.64] ;  /* 0x00000004180ad981 */ /* 0x00056e000c1e1b00 */
        /* <DEDUP_REMOVED lines=15> */
[----:B------:R-:W-:Y:S02]  /*32b0*/  @!P2 IMAD.MOV.U32 R33, RZ, RZ, 0x8 ;  /* 0x00000008ff21a424 */ /* 0x000fe400078e00ff */
[----:B-1----:R-:W-:-:S06]  /*32c0*/  @!P4 IMAD.WIDE.U32 R8, R26, R27, c[0x0][0x188] ;  /* 0x000062001a08c625 */ /* 0x002fcc00078e001b */
[----:B0-----:R-:W-:Y:S01]  /*32d0*/  @!P6 IMAD.IADD R6, R0, 0x1, R3 ;  /* 0x000000010006e824 */ /* 0x001fe200078e0203 */
[----:B------:R0:W5:Y:S01]  /*32e0*/  @!P4 LDG.E.64 R12, [R8.64] ;  /* 0x00000004080cc981 */ /* 0x000162000c1e1b00 */
[----:B------:R-:W-:Y:S02]  /*32f0*/  @!P6 IMAD.MOV.U32 R7, RZ, RZ, 0x8 ;  /* 0x00000008ff07e424 */ /* 0x000fe400078e00ff */
[----:B--2---:R-:W-:-:S04]  /*3300*/  @!P3 IMAD.WIDE.U32 R24, R30, R31, c[0x0][0x188] ;  /* 0x000062001e18b625 */ /* 0x004fc800078e001f */
[----:B------:R-:W-:Y:S01]  /*3310*/  @!P2 IMAD.WIDE.U32 R26, R32, R33, c[0x0][0x188] ;  /* 0x00006200201aa625 */ /* 0x000fe200078e0021 */
[----:B------:R0:W5:Y:S03]  /*3320*/  @!P3 LDG.E.64 R14, [R24.64] ;  /* 0x00000004180eb981 */ /* 0x000166000c1e1b00 */
[----:B------:R-:W-:Y:S01]  /*3330*/  @!P1 IMAD.WIDE.U32 R30, R34, R35, c[0x0][0x188] ;  /* 0x00006200221e9625 */ /* 0x000fe200078e0023 */
[----:B------:R0:W5:Y:S03]  /*3340*/  @!P2 LDG.E.64 R16, [R26.64] ;  /* 0x000000041a10a981 */ /* 0x000166000c1e1b00 */
[----:B------:R-:W-:Y:S01]  /*3350*/  @!P6 IMAD.WIDE.U32 R6, R6, R7, c[0x0][0x188] ;  /* 0x000062000606e625 */ /* 0x000fe200078e0007 */
[----:B------:R0:W5:Y:S04]  /*3360*/  @!P1 LDG.E.64 R18, [R30.64] ;  /* 0x000000041e129981 */ /* 0x000168000c1e1b00 */
[----:B------:R0:W5:Y:S01]  /*3370*/  @!P6 LDG.E.64 R20, [R6.64] ;  /* 0x000000040614e981 */ /* 0x000162000c1e1b00 */
[----:B------:R-:W-:Y:S01]  /*3380*/  BSSY B1, `(.L_x_6872) ;  /* 0x000005d000017945 */ /* 0x000fe20003800000 */
[----:B------:R-:W-:Y:S05]  /*3390*/  @P0 BRA `(.L_x_6873) ;  /* 0x000005b000000947 */ /* 0x000fea0003800000 */
[----:B-----5:R-:W1:Y:S01]  /*33a0*/  DSETP.GEU.AND P0, PT, R4, c[0x0][0x168], PT ;  /* 0x00005a000400762a */ /* 0x020e620003f0e000 */
[----:B------:R-:W-:-:S13]  /*33b0*/  BSSY B0, `(.L_x_6874) ;  /* 0x0000007000007945 */ /* 0x000fda0003800000 */
[----:B-1----:R-:W-:Y:S05]  /*33c0*/  @!P0 BRA `(.L_x_6875) ;  /* 0x0000005000008947 */ /* 0x002fea0003800000 */
[----:B------:R-:W1:Y:S01]  /*33d0*/  DSETP.GT.AND P0, PT, R4, c[0x0][0x170], PT ;  /* 0x00005c000400762a */ /* 0x000e620003f04000 */
[----:B------:R-:W-:Y:S02]  /*33e0*/  IMAD.MOV.U32 R28, RZ, RZ, R4 ;  /* 0x000000ffff1c7224 */ /* 0x000fe400078e0004 */
[----:B------:R-:W-:-:S11]  /*33f0*/  IMAD.MOV.U32 R29, RZ, RZ, R5 ;  /* 0x000000ffff1d7224 */ /* 0x000fd600078e0005 */
[----:B-1----:R-:W-:Y:S02]  /*3400*/  @P0 IMAD.MOV.U32 R28, RZ, RZ, c[0x0][0x170] ;  /* 0x00005c00ff1c0624 */ /* 0x002fe400078e00ff */
[----:B------:R-:W-:Y:S02]  /*3410*/  @P0 IMAD.MOV.U32 R29, RZ, RZ, c[0x0][0x174] ;  /* 0x00005d00ff1d0624 */ /* 0x000fe400078e00ff */
.L_x_6875:
[----:B------:R-:W-:Y:S05]  /*3420*/  BSYNC B0 ;  /* 0x0000000000007941 */ /* 0x000fea0003800000 */
.L_x_6874:
[----:B0-----:R-:W0:Y:S01]  /*3430*/  DADD R30, -R28, 1 ;  /* 0x3ff000001c1e7429 */ /* 0x001e220000000100 */
[----:B------:R-:W-:Y:S01]  /*3440*/  MOV R4, 0x1 ;  /* 0x0000000100047802 */ /* 0x000fe20000000f00 */
[----:B------:R-:W-:Y:S01]  /*3450*/  BSSY B2, `(.L_x_6876) ;  /* 0x0000013000027945 */ /* 0x000fe20003800000 */
[----:B------:R-:W-:-:S03]  /*3460*/  FSETP.GEU.AND P1, PT, |R29|, 6.5827683646048100446e-37, PT ;  /* 0x036000001d00780b */ /* 0x000fc60003f2e200 */
        /* <DEDUP_REMOVED lines=15> */
[----:B------:R-:W-:Y:S05]  /*3560*/  CALL.REL.NOINC `($__internal_4_$__cuda_sm20_div_rn_f64_full) ;  /* 0x0000325000007944 */ /* 0x000fea0003c00000 */
[----:B------:R-:W-:Y:S02]  /*3570*/  IMAD.MOV.U32 R7, RZ, RZ, R3 ;  /* 0x000000ffff077224 */ /* 0x000fe400078e0003 */
.L_x_6877:
[----:B------:R-:W-:Y:S05]  /*3580*/  BSYNC B2 ;  /* 0x0000000000027941 */ /* 0x000fea0003800000 */
.L_x_6876:
[----:B------:R-:W-:Y:S01]  /*3590*/  ISETP.GT.AND P0, PT, R7, 0xfffff, PT ;  /* 0x000fffff0700780c */ /* 0x000fe20003f04270 */
[----:B------:R-:W-:Y:S02]  /*35a0*/  IMAD.MOV.U32 R4, RZ, RZ, R6 ;  /* 0x000000ffff047224 */ /* 0x000fe400078e0006 */
[--C-:B------:R-:W-:Y:S02]  /*35b0*/  IMAD.MOV.U32 R5, RZ, RZ, R7.reuse ;  /* 0x000000ffff057224 */ /* 0x100fe400078e0007 */
[----:B------:R-:W-:Y:S02]  /*35c0*/  IMAD.MOV.U32 R3, RZ, RZ, R7 ;  /* 0x000000ffff037224 */ /* 0x000fe400078e0007 */
[----:B------:R-:W-:-:S06]  /*35d0*/  IMAD.MOV.U32 R26, RZ, RZ, -0x3ff ;  /* 0xfffffc01ff1a7424 */ /* 0x000fcc00078e00ff */
[----:B------:R-:W0:Y:S01]  /*35e0*/  @!P0 DMUL R4, R4, 1.80143985094819840000e+16 ;  /* 0x4350000004048828 */ /* 0x000e220000000000 */
[----:B------:R-:W-:-:S09]  /*35f0*/  @!P0 IMAD.MOV.U32 R26, RZ, RZ, -0x435 ;  /* 0xfffffbcbff1a8424 */ /* 0x000fd200078e00ff */
[----:B0-----:R-:W-:Y:S01]  /*3600*/  @!P0 MOV R3, R5 ;  /* 0x0000000500038202 */ /* 0x001fe20000000f00 */
        /* <DEDUP_REMOVED lines=52> */
.L_x_6873:
[----:B------:R-:W-:Y:S05]  /*3950*/  BSYNC B1 ;  /* 0x0000000000017941 */ /* 0x000fea0003800000 */
.L_x_6872:
[----:B------:R-:W2:Y:S01]  /*3960*/  S2R R3, SR_TID.X ;  /* 0x0000000000037919 */ /* 0x000ea20000002100 */
[----:B------:R-:W-:Y:S01]  /*3970*/  BSSY B1, `(.L_x_6878) ;  /* 0x000005f000017945 */ /* 0x000fe20003800000 */
[----:B--2---:R-:W-:-:S04]  /*3980*/  IADD3 R3, R3, 0x80, RZ ;  /* 0x0000008003037810 */ /* 0x004fc80007ffe0ff */
[----:B------:R-:W-:-:S13]  /*3990*/  ISETP.GE.AND P0, PT, R3, R2, PT ;  /* 0x000000020300720c */ /* 0x000fda0003f06270 */
[----:B------:R-:W-:Y:S05]  /*39a0*/  @P0 BRA `(.L_x_6879) ;  /* 0x000005b000000947 */ /* 0x000fea0003800000 */
[----:B-----5:R-:W2:Y:S01]  /*39b0*/  DSETP.GEU.AND P0, PT, R22, c[0x0][0x168], PT ;  /* 0x00005a001600762a */ /* 0x020ea20003f0e000 */
[----:B------:R-:W-:Y:S01]  /*39c0*/  BSSY B0, `(.L_x_6880) ;  /* 0x0000009000007945 */ /* 0x000fe20003800000 */
[----:B0-----:R-:W-:Y:S02]  /*39d0*/  IMAD.MOV.U32 R6, RZ, RZ, c[0x0][0x168] ;  /* 0x00005a00ff067624 */ /* 0x001fe400078e00ff */
[----:B------:R-:W-:-:S10]  /*39e0*/  IMAD.MOV.U32 R7, RZ, RZ, c[0x0][0x16c] ;  /* 0x00005b00ff077624 */ /* 0x000fd400078e00ff */
[----:B--2---:R-:W-:Y:S05]  /*39f0*/  @!P0 BRA `(.L_x_6881) ;  /* 0x0000005000008947 */ /* 0x004fea0003800000 */
[----:B------:R-:W0:Y:S01]  /*3a00*/  DSETP.GT.AND P0, PT, R22, c[0x0][0x170], PT ;  /* 0x00005c001600762a */ /* 0x000e220003f04000 */
[----:B------:R-:W-:Y:S01]  /*3a10*/  MOV R6, R22 ;  /* 0x0000001600067202 */ /* 0x000fe20000000f00 */
[----:B------:R-:W-:-:S12]  /*3a20*/  IMAD.MOV.U32 R7, RZ, RZ, R23 ;  /* 0x000000ffff077224 */ /* 0x000fd800078e0017 */
[----:B0-----:R-:W-:Y:S02]  /*3a30*/  @P0 IMAD.MOV.U32 R6, RZ, RZ, c[0x0][0x170] ;  /* 0x00005c00ff060624 */ /* 0x001fe400078e00ff */
[----:B------:R-:W-:Y:S02]  /*3a40*/  @P0 IMAD.MOV.U32 R7, RZ, RZ, c[0x0][0x174] ;  /* 0x00005d00ff070624 */ /* 0x000fe400078e00ff */
.L_x_6881:
[----:B------:R-:W-:Y:S05]  /*3a50*/  BSYNC B0 ;  /* 0x0000000000007941 */ /* 0x000fea0003800000 */
.L_x_6880:
        /* <DEDUP_REMOVED lines=17> */
[----:B-1----:R-:W-:Y:S05]  /*3b70*/  CALL.REL.NOINC `($__internal_4_$__cuda_sm20_div_rn_f64_full) ;  /* 0x00002c4000007944 */ /* 0x002fea0003c00000 */
[----:B------:R-:W-:Y:S02]  /*3b80*/  IMAD.MOV.U32 R4, RZ, RZ, R6 ;  /* 0x000000ffff047224 */ /* 0x000fe400078e0006 */
[----:B------:R-:W-:Y:S02]  /*3b90*/  IMAD.MOV.U32 R5, RZ, RZ, R3 ;  /* 0x000000ffff057224 */ /* 0x000fe400078e0003 */
.L_x_6883:
[----:B------:R-:W-:Y:S05]  /*3ba0*/  BSYNC B2 ;  /* 0x0000000000027941 */ /* 0x000fea0003800000 */
.L_x_6882:
[----:B------:R-:W-:Y:S01]  /*3bb0*/  ISETP.GT.AND P0, PT, R5, 0xfffff, PT ;  /* 0x000fffff0500780c */ /* 0x000fe20003f04270 */
[--C-:B------:R-:W-:Y:S01]  /*3bc0*/  IMAD.MOV.U32 R7, RZ, RZ, R5.reuse ;  /* 0x000000ffff077224 */ /* 0x100fe200078e0005 */
[----:B------:R-:W-:Y:S01]  /*3bd0*/  MOV R6, R4 ;  /* 0x0000000400067202 */ /* 0x000fe20000000f00 */
[----:B------:R-:W-:Y:S02]  /*3be0*/  IMAD.MOV.U32 R3, RZ, RZ, R5 ;  /* 0x000000ffff037224 */ /* 0x000fe400078e0005 */
[----:B------:R-:W-:-:S08]  /*3bf0*/  IMAD.MOV.U32 R26, RZ, RZ, -0x3ff ;  /* 0xfffffc01ff1a7424 */ /* 0x000fd000078e00ff */
        /* <DEDUP_REMOVED lines=54> */
.L_x_6879:
[----:B------:R-:W-:Y:S05]  /*3f60*/  BSYNC B1 ;  /* 0x0000000000017941 */ /* 0x000fea0003800000 */
.L_x_6878:
[----:B------:R-:W3:Y:S01]  /*3f70*/  S2R R3, SR_TID.X ;  /* 0x0000000000037919 */ /* 0x000ee20000002100 */
[----:B------:R-:W-:Y:S01]  /*3f80*/  BSSY B1, `(.L_x_6884) ;  /* 0x000005f000017945 */ /* 0x000fe20003800000 */
[----:B---3--:R-:W-:-:S04]  /*3f90*/  IADD3 R3, R3, 0x100, RZ ;  /* 0x0000010003037810 */ /* 0x008fc80007ffe0ff */
[----:B------:R-:W-:-:S13]  /*3fa0*/  ISETP.GE.AND P0, PT, R3, R2, PT ;  /* 0x000000020300720c */ /* 0x000fda0003f06270 */
[----:B------:R-:W-:Y:S05]  /*3fb0*/  @P0 BRA `(.L_x_6885) ;  /* 0x000005b000000947 */ /* 0x000fea0003800000 */
[----:B-----5:R-:W3:Y:S01]  /*3fc0*/  DSETP.GEU.AND P0, PT, R10, c[0x0][0x168], PT ;  /* 0x00005a000a00762a */ /* 0x020ee20003f0e000 */
[----:B------:R-:W-:Y:S01]  /*3fd0*/  BSSY B0, `(.L_x_6886) ;  /* 0x0000009000007945 */ /* 0x000fe20003800000 */
[----:B0-----:R-:W-:Y:S01]  /*3fe0*/  MOV R6, c[0x0][0x168] ;  /* 0x00005a0000067a02 */ /* 0x001fe20000000f00 */
[----:B------:R-:W-:-:S11]  /*3ff0*/  IMAD.MOV.U32 R7, RZ, RZ, c[0x0][0x16c] ;  /* 0x00005b00ff077624 */ /* 0x000fd600078e00ff */
[----:B---3--:R-:W-:Y:S05]  /*4000*/  @!P0 BRA `(.L_x_6887) ;  /* 0x0000005000008947 */ /* 0x008fea0003800000 */
[----:B------:R-:W0:Y:S01]  /*4010*/  DSETP.GT.AND P0, PT, R10, c[0x0][0x170], PT ;  /* 0x00005c000a00762a */ /* 0x000e220003f04000 */
[----:B------:R-:W-:Y:S02]  /*4020*/  IMAD.MOV.U32 R6, RZ, RZ, R10 ;  /* 0x000000ffff067224 */ /* 0x000fe400078e000a */
[----:B------:R-:W-:-:S11]  /*4030*/  IMAD.MOV.U32 R7, RZ, RZ, R11 ;  /* 0x000000ffff077224 */ /* 0x000fd600078e000b */
[----:B0-----:R-:W-:Y:S02]  /*4040*/  @P0 IMAD.MOV.U32 R6, RZ, RZ, c[0x0][0x170] ;  /* 0x00005c00ff060624 */ /* 0x001fe400078e00ff */
[----:B------:R-:W-:Y:S02]  /*4050*/  @P0 IMAD.MOV.U32 R7, RZ, RZ, c[0x0][0x174] ;  /* 0x00005d00ff070624 */ /* 0x000fe400078e00ff */
.L_x_6887:
[----:B------:R-:W-:Y:S05]  /*4060*/  BSYNC B0 ;  /* 0x0000000000007941 */ /* 0x000fea0003800000 */
.L_x_6886:
        /* <DEDUP_REMOVED lines=18> */
[----:B------:R-:W-:Y:S01]  /*4190*/  MOV R4, R6 ;  /* 0x0000000600047202 */ /* 0x000fe20000000f00 */
[----:B------:R-:W-:Y:S02]  /*41a0*/  IMAD.MOV.U32 R5, RZ, RZ, R3 ;  /* 0x000000ffff057224 */ /* 0x000fe400078e0003 */
.L_x_6889:
[----:B------:R-:W-:Y:S05]  /*41b0*/  BSYNC B2 ;  /* 0x0000000000027941 */ /* 0x000fea0003800000 */
.L_x_6888:
[----:B------:R-:W-:Y:S01]  /*41c0*/  ISETP.GT.AND P0, PT, R5, 0xfffff, PT ;  /* 0x000fffff0500780c */ /* 0x000fe20003f04270 */
[----:B------:R-:W-:Y:S02]  /*41d0*/  IMAD.MOV.U32 R6, RZ, RZ, R4 ;  /* 0x000000ffff067224 */ /* 0x000fe400078e0004 */
[--C-:B------:R-:W-:Y:S02]  /*41e0*/  IMAD.MOV.U32 R7, RZ, RZ, R5.reuse ;  /* 0x000000ffff077224 */ /* 0x100fe400078e0005 */
        /* <DEDUP_REMOVED lines=11> */
[----:B------:R-:W0:-:S10]  /*42a0*/  @P1 DFMA R8, R6, R8, +INF ;  /* 0x7ff000000608142b */ /* 0x000e140000000008 */
[----:B0-----:R-:W-:Y:S02]  /*42b0*/  @P1 FSEL R10, R8, RZ, P2 ;  /* 0x000000ff080a1208 */ /* 0x001fe40001000000 */
        /* <DEDUP_REMOVED lines=43> */
.L_x_6885:
[----:B------:R-:W-:Y:S05]  /*4570*/  BSYNC B1 ;  /* 0x0000000000017941 */ /* 0x000fea0003800000 */
.L_x_6884:
[----:B------:R-:W4:Y:S01]  /*4580*/  S2R R3, SR_TID.X ;  /* 0x0000000000037919 */ /* 0x000f220000002100 */
[----:B------:R-:W-:Y:S01]  /*4590*/  BSSY B1, `(.L_x_6890) ;  /* 0x000005f000017945 */ /* 0x000fe20003800000 */
[----:B----4-:R-:W-:-:S04]  /*45a0*/  IADD3 R3, R3, 0x180, RZ ;  /* 0x0000018003037810 */ /* 0x010fc80007ffe0ff */
[----:B------:R-:W-:-:S13]  /*45b0*/  ISETP.GE.AND P0, PT, R3, R2, PT ;  /* 0x000000020300720c */ /* 0x000fda0003f06270 */
[----:B------:R-:W-:Y:S05]  /*45c0*/  @P0 BRA `(.L_x_6891) ;  /* 0x000005b000000947 */ /* 0x000fea0003800000 */
[----:B-----5:R-:W4:Y:S01]  /*45d0*/  DSETP.GEU.AND P0, PT, R12, c[0x0][0x168], PT ;  /* 0x00005a000c00762a */ /* 0x020f220003f0e000 */
[----:B------:R-:W-:Y:S01]  /*45e0*/  BSSY B0, `(.L_x_6892) ;  /* 0x0000009000007945 */ /* 0x000fe20003800000 */
[----:B0-----:R-:W-:Y:S02]  /*45f0*/  IMAD.MOV.U32 R6, RZ, RZ, c[0x0][0x168] ;  /* 0x00005a00ff067624 */ /* 0x001fe400078e00ff */
[----:B------:R-:W-:-:S10]  /*4600*/  IMAD.MOV.U32 R7, RZ, RZ, c[0x0][0x16c] ;  /* 0x00005b00ff077624 */ /* 0x000fd400078e00ff */
[----:B----4-:R-:W-:Y:S05]  /*4610*/  @!P0 BRA `(.L_x_6893) ;  /* 0x0000005000008947 */ /* 0x010fea0003800000 */
[----:B------:R-:W0:Y:S01]  /*4620*/  DSETP.GT.AND P0, PT, R12, c[0x0][0x170], PT ;  /* 0x00005c000c00762a */ /* 0x000e220003f04000 */
[----:B------:R-:W-:Y:S02]  /*4630*/  IMAD.MOV.U32 R6, RZ, RZ, R12 ;  /* 0x000000ffff067224 */ /* 0x000fe400078e000c */
[----:B------:R-:W-:-:S11]  /*4640*/  IMAD.MOV.U32 R7, RZ, RZ, R13 ;  /* 0x000000ffff077224 */ /* 0x000fd600078e000d */
[----:B0-----:R-:W-:Y:S01]  /*4650*/  @P0 IMAD.MOV.U32 R6, RZ, RZ, c[0x0][0x170] ;  /* 0x00005c00ff060624 */ /* 0x001fe200078e00ff */
[----:B------:R-:W-:Y:S02]  /*4660*/  @P0 MOV R7, c[0x0][0x174] ;  /* 0x00005d0000070a02 */ /* 0x000fe40000000f00 */
.L_x_6893:
[----:B------:R-:W-:Y:S05]  /*4670*/  BSYNC B0 ;  /* 0x0000000000007941 */ /* 0x000fea0003800000 */
.L_x_6892:
        /* <DEDUP_REMOVED lines=20> */
.L_x_6895:
[----:B------:R-:W-:Y:S05]  /*47c0*/  BSYNC B2 ;  /* 0x0000000000027941 */ /* 0x000fea0003800000 */
.L_x_6894:
        /* <DEDUP_REMOVED lines=59> */
.L_x_6891:
[----:B------:R-:W-:Y:S05]  /*4b80*/  BSYNC B1 ;  /* 0x0000000000017941 */ /* 0x000fea0003800000 */
.L_x_6890:
[----:B------:R-:W0:Y:S01]  /*4b90*/  S2R R3, SR_TID.X ;  /* 0x0000000000037919 */ /* 0x000e220000002100 */
[----:B------:R-:W-:Y:S01]  /*4ba0*/  BSSY B1, `(.L_x_6896) ;  /* 0x000005f000017945 */ /* 0x000fe20003800000 */
[----:B0-----:R-:W-:-:S04]  /*4bb0*/  IADD3 R3, R3, 0x200, RZ ;  /* 0x0000020003037810 */ /* 0x001fc80007ffe0ff */
[----:B------:R-:W-:-:S13]  /*4bc0*/  ISETP.GE.AND P0, PT, R3, R2, PT ;  /* 0x000000020300720c */ /* 0x000fda0003f06270 */
[----:B------:R-:W-:Y:S05]  /*4bd0*/  @P0 BRA `(.L_x_6897) ;  /* 0x000005b000000947 */ /* 0x000fea0003800000 */
[----:B-----5:R-:W0:Y:S01]  /*4be0*/  DSETP.GEU.AND P0, PT, R14, c[0x0][0x168], PT ;  /* 0x00005a000e00762a */ /* 0x020e220003f0e000 */
[----:B------:R-:W-:Y:S01]  /*4bf0*/  BSSY B0, `(.L_x_6898) ;  /* 0x0000009000007945 */ /* 0x000fe20003800000 */
[----:B------:R-:W-:Y:S02]  /*4c00*/  IMAD.MOV.U32 R6, RZ, RZ, c[0x0][0x168] ;  /* 0x00005a00ff067624 */ /* 0x000fe400078e00ff */
[----:B------:R-:W-:-:S10]  /*4c10*/  IMAD.MOV.U32 R7, RZ, RZ, c[0x0][0x16c] ;  /* 0x00005b00ff077624 */ /* 0x000fd400078e00ff */
[----:B0-----:R-:W-:Y:S05]  /*4c20*/  @!P0 BRA `(.L_x_6899) ;  /* 0x0000005000008947 */ /* 0x001fea0003800000 */
[----:B------:R-:W0:Y:S01]  /*4c30*/  DSETP.GT.AND P0, PT, R14, c[0x0][0x170], PT ;  /* 0x00005c000e00762a */ /* 0x000e220003f04000 */
[----:B------:R-:W-:Y:S01]  /*4c40*/  MOV R6, R14 ;  /* 0x0000000e00067202 */ /* 0x000fe20000000f00 */
[----:B------:R-:W-:-:S12]  /*4c50*/  IMAD.MOV.U32 R7, RZ, RZ, R15 ;  /* 0x000000ffff077224 */ /* 0x000fd800078e000f */
[----:B0-----:R-:W-:Y:S02]  /*4c60*/  @P0 IMAD.MOV.U32 R6, RZ, RZ, c[0x0][0x170] ;  /* 0x00005c00ff060624 */ /* 0x001fe400078e00ff */
[----:B------:R-:W-:Y:S02]  /*4c70*/  @P0 IMAD.MOV.U32 R7, RZ, RZ, c[0x0][0x174] ;  /* 0x00005d00ff070624 */ /* 0x000fe400078e00ff */
.L_x_6899:
[----:B------:R-:W-:Y:S05]  /*4c80*/  BSYNC B0 ;  /* 0x0000000000007941 */ /* 0x000fea0003800000 */
.L_x_6898:
        /* <DEDUP_REMOVED lines=18> */
[----:B------:R-:W-:Y:S01]  /*4db0*/  IMAD.MOV.U32 R4, RZ, RZ, R6 ;  /* 0x000000ffff047224 */ /* 0x000fe200078e0006 */
[----:B------:R-:W-:Y:S02]  /*4dc0*/  MOV R5, R3 ;  /* 0x0000000300057202 */ /* 0x000fe40000000f00 */
.L_x_6901:
[----:B------:R-:W-:Y:S05]  /*4dd0*/  BSYNC B2 ;  /* 0x0000000000027941 */ /* 0x000fea0003800000 */
.L_x_6900:
        /* <DEDUP_REMOVED lines=59> */
.L_x_6897:
[----:B------:R-:W-:Y:S05]  /*5190*/  BSYNC B1 ;  /* 0x0000000000017941 */ /* 0x000fea0003800000 */
.L_x_6896:
        /* <DEDUP_REMOVED lines=11> */
[----:B------:R-:W-:Y:S01]  /*5250*/  IMAD.MOV.U32 R6, RZ, RZ, R16 ;  /* 0x000000ffff067224 */ /* 0x000fe200078e0010 */
[----:B------:R-:W-:-:S12]  /*5260*/  MOV R7, R17 ;  /* 0x0000001100077202 */ /* 0x000fd80000000f00 */
[----:B0-----:R-:W-:Y:S02]  /*5270*/  @P0 IMAD.MOV.U32 R6, RZ, RZ, c[0x0][0x170] ;  /* 0x00005c00ff060624 */ /* 0x001fe400078e00ff */
[----:B------:R-:W-:Y:S02]  /*5280*/  @P0 IMAD.MOV.U32 R7, RZ, RZ, c[0x0][0x174] ;  /* 0x00005d00ff070624 */ /* 0x000fe400078e00ff */
.L_x_6905:
[----:B------:R-:W-:Y:S05]  /*5290*/  BSYNC B0 ;  /* 0x0000000000007941 */ /* 0x000fea0003800000 */
.L_x_6904:
        /* <DEDUP_REMOVED lines=20> */
.L_x_6907:
[----:B------:R-:W-:Y:S05]  /*53e0*/  BSYNC B2 ;  /* 0x0000000000027941 */ /* 0x000fea0003800000 */
.L_x_6906:
[----:B------:R-:W-:Y:S01]  /*53f0*/  ISETP.GT.AND P0, PT, R5, 0xfffff, PT ;  /* 0x000fffff0500780c */ /* 0x000fe20003f04270 */
[--C-:B------:R-:W-:Y:S01]  /*5400*/  IMAD.MOV.U32 R7, RZ, RZ, R5.reuse ;  /* 0x000000ffff077224 */ /* 0x100fe200078e0005 */
[----:B------:R-:W-:Y:S01]  /*5410*/  MOV R6, R4 ;  /* 0x0000000400067202 */ /* 0x000fe20000000f00 */
[----:B------:R-:W-:Y:S01]  /*5420*/  IMAD.MOV.U32 R3, RZ, RZ, R5 ;  /* 0x000000ffff037224 */ /* 0x000fe200078e0005 */
[----:B------:R-:W-:-:S09]  /*5430*/  MOV R26, 0xfffffc01 ;  /* 0xfffffc01001a7802 */ /* 0x000fd20000000f00 */
        /* <DEDUP_REMOVED lines=54> */
.L_x_6903:
[----:B------:R-:W-:Y:S05]  /*57a0*/  BSYNC B1 ;  /* 0x0000000000017941 */ /* 0x000fea0003800000 */
.L_x_6902:
        /* <DEDUP_REMOVED lines=11> */
[----:B------:R-:W-:Y:S02]  /*5860*/  IMAD.MOV.U32 R6, RZ, RZ, R18 ;  /* 0x000000ffff067224 */ /* 0x000fe400078e0012 */
[----:B------:R-:W-:-:S11]  /*5870*/  IMAD.MOV.U32 R7, RZ, RZ, R19 ;  /* 0x000000ffff077224 */ /* 0x000fd600078e0013 */
[----:B0-----:R-:W-:Y:S01]  /*5880*/  @P0 MOV R6, c[0x0][0x170] ;  /* 0x00005c0000060a02 */ /* 0x001fe20000000f00 */
[----:B------:R-:W-:Y:S02]  /*5890*/  @P0 IMAD.MOV.U32 R7, RZ, RZ, c[0x0][0x174] ;  /* 0x00005d00ff070624 */ /* 0x000fe400078e00ff */
.L_x_6911:
[----:B------:R-:W-:Y:S05]  /*58a0*/  BSYNC B0 ;  /* 0x0000000000007941 */ /* 0x000fea0003800000 */
.L_x_6910:
        /* <DEDUP_REMOVED lines=20> */
.L_x_6913:
[----:B------:R-:W-:Y:S05]  /*59f0*/  BSYNC B2 ;  /* 0x0000000000027941 */ /* 0x000fea0003800000 */
.L_x_6912:
[----:B------:R-:W-:Y:S01]  /*5a00*/  ISETP.GT.AND P0, PT, R5, 0xfffff, PT ;  /* 0x000fffff0500780c */ /* 0x000fe20003f04270 */
[----:B------:R-:W-:Y:S01]  /*5a10*/  IMAD.MOV.U32 R6, RZ, RZ, R4 ;  /* 0x000000ffff067224 */ /* 0x000fe200078e0004 */
        /* <DEDUP_REMOVED lines=21> */
[----:B------:R-:W-:Y:S01]  /*5b70*/  IMAD.MOV.U32 R31, RZ, RZ, 0x3eb1380b ;  /* 0x3eb1380bff1f7424 */ /* 0x000fe200078e00ff */
[----:B------:R-:W-:Y:S02]  /*5b80*/  MOV R27, 0x43300000 ;  /* 0x43300000001b7802 */ /* 0x000fe40000000f00 */
        /* <DEDUP_REMOVED lines=34> */
.L_x_6909:
[----:B------:R-:W-:Y:S05]  /*5db0*/  BSYNC B1 ;  /* 0x0000000000017941 */ /* 0x000fea0003800000 */
.L_x_6908:
        /* <DEDUP_REMOVED lines=13> */
[----:B0-----:R-:W-:Y:S01]  /*5e90*/  @P0 IMAD.MOV.U32 R6, RZ, RZ, c[0x0][0x170] ;  /* 0x00005c00ff060624 */ /* 0x001fe200078e00ff */
[----:B------:R-:W-:Y:S02]  /*5ea0*/  @P0 MOV R7, c[0x0][0x174] ;  /* 0x00005d0000070a02 */ /* 0x000fe40000000f00 */
.L_x_6917:
[----:B------:R-:W-:Y:S05]  /*5eb0*/  BSYNC B0 ;  /* 0x0000000000007941 */ /* 0x000fea0003800000 */
.L_x_6916:
        /* <DEDUP_REMOVED lines=20> */
.L_x_6919:
[----:B------:R-:W-:Y:S05]  /*6000*/  BSYNC B2 ;  /* 0x0000000000027941 */ /* 0x000fea0003800000 */
.L_x_6918:
[----:B------:R-:W-:Y:S01]  /*6010*/  ISETP.GT.AND P0, PT, R5, 0xfffff, PT ;  /* 0x000fffff0500780c */ /* 0x000fe20003f04270 */
[----:B------:R-:W-:Y:S01]  /*6020*/  IMAD.MOV.U32 R6, RZ, RZ, R4 ;  /* 0x000000ffff067224 */ /* 0x000fe200078e0004 */
[----:B------:R-:W-:Y:S01]  /*6030*/  MOV R3, R5 ;  /* 0x0000000500037202 */ /* 0x000fe20000000f00 */
[----:B------:R-:W-:Y:S02]  /*6040*/  IMAD.MOV.U32 R7, RZ, RZ, R5 ;  /* 0x000000ffff077224 */ /* 0x000fe400078e0005 */
[----:B------:R-:W-:-:S08]  /*6050*/  IMAD.MOV.U32 R26, RZ, RZ, -0x3ff ;  /* 0xfffffc01ff1a7424 */ /* 0x000fd000078e00ff */
[----:B------:R-:W0:Y:S01]  /*6060*/  @!P0 DMUL R6, R6, 1.80143985094819840000e+16 ;  /* 0x4350000006068828 */ /* 0x000e220000000000 */
[----:B------:R-:W-:-:S09]  /*6070*/  @!P0 IMAD.MOV.U32 R26, RZ, RZ, -0x435 ;  /* 0xfffffbcbff1a8424 */ /* 0x000fd200078e00ff */
[----:B0-----:R-:W-:-:S05]  /*6080*/  @!P0 IMAD.MOV.U32 R3, RZ, RZ, R7 ;  /* 0x000000ffff038224 */ /* 0x001fca00078e0007 */
[----:B------:R-:W-:-:S04]  /*6090*/  IADD3 R5, R3, -0x1, RZ ;  /* 0xffffffff03057810 */ /* 0x000fc80007ffe0ff */
[----:B------:R-:W-:-:S13]  /*60a0*/  ISETP.GE.U32.AND P1, PT, R5, 0x7fefffff, PT ;  /* 0x7fefffff0500780c */ /* 0x000fda0003f26070 */
[----:B------:R-:W-:Y:S01]  /*60b0*/  @P1 IMAD.MOV.U32 R8, RZ, RZ, 0x0 ;  /* 0x00000000ff081424 */ /* 0x000fe200078e00ff */
[----:B------:R-:W-:Y:S01]  /*60c0*/  @P1 FSETP.NEU.FTZ.AND P2, PT, R7, RZ, PT ;  /* 0x000000ff0700120b */ /* 0x000fe20003f5d000 */
[----:B------:R-:W-:-:S06]  /*60d0*/  @P1 IMAD.MOV.U32 R9, RZ, RZ, 0x7ff00000 ;  /* 0x7ff00000ff091424 */ /* 0x000fcc00078e00ff */
[----:B------:R0:W5:Y:S02]  /*60e0*/  @P1 DFMA R8, R6, R8, +INF ;  /* 0x7ff000000608142b */ /* 0x0001640000000008 */
[----:B0-----:R-:W-:Y:S01]  /*60f0*/  IMAD.MOV.U32 R7, RZ, RZ, R4 ;  /* 0x000000ffff077224 */ /* 0x001fe200078e0004 */
[----:B------:R-:W-:-:S07]  /*6100*/  @!P0 MOV R7, R6 ;  /* 0x0000000600078202 */ /* 0x000fce0000000f00 */
[----:B-----5:R-:W-:Y:S02]  /*6110*/  @P1 FSEL R4, R8, RZ, P2 ;  /* 0x000000ff08041208 */ /* 0x020fe40001000000 */
[----:B------:R-:W-:Y:S01]  /*6120*/  @P1 FSEL R5, R9, -QNAN , P2 ;  /* 0xfff0000009051808 */ /* 0x000fe20001000000 */
[----:B------:R-:W-:Y:S05]  /*6130*/  @P1 BRA `(.L_x_6915) ;  /* 0x000002a000001947 */ /* 0x000fea0003800000 */
[C---:B------:R-:W-:Y:S01]  /*6140*/  LOP3.LUT R4, R3.reuse, 0x800fffff, RZ, 0xc0, !PT ;  /* 0x800fffff03047812 */ /* 0x040fe200078ec0ff */
[----:B------:R-:W-:Y:S01]  /*6150*/  IMAD.MOV.U32 R6, RZ, RZ, RZ ;  /* 0x000000ffff067224 */ /* 0x000fe200078e00ff */
[----:B------:R-:W-:Y:S01]  /*6160*/  MOV R31, 0x3eb1380b ;  /* 0x3eb1380b001f7802 */ /* 0x000fe20000000f00 */
[----:B------:R-:W-:Y:S01]  /*6170*/  IMAD.MOV.U32 R30, RZ, RZ, 0x3ae80f1e ;  /* 0x3ae80f1eff1e7424 */ /* 0x000fe200078e00ff */
[----:B------:R-:W-:Y:S01]  /*6180*/  LOP3.LUT R5, R4, 0x3ff00000, RZ, 0xfc, !PT ;  /* 0x3ff0000004057812 */ /* 0x000fe200078efcff */
[----:B------:R-:W-:Y:S01]  /*6190*/  IMAD.MOV.U32 R4, RZ, RZ, R7 ;  /* 0x000000ffff047224 */ /* 0x000fe200078e0007 */
[----:B------:R-:W-:Y:S01]  /*61a0*/  LEA.HI R26, R3, R26, RZ, 0xc ;  /* 0x0000001a031a7211 */ /* 0x000fe200078f60ff */
        /* <DEDUP_REMOVED lines=35> */
.L_x_6915:
[----:B------:R-:W-:Y:S05]  /*63e0*/  BSYNC B1 ;  /* 0x0000000000017941 */ /* 0x000fea0003800000 */
.L_x_6914:
[----:B------:R-:W0:Y:S01]  /*63f0*/  S2R R3, SR_TID.X ;  /* 0x0000000000037919 */ /* 0x000e220000002100 */
[----:B------:R-:W-:Y:S01]  /*6400*/  BSSY B0, `(.L_x_6920) ;  /* 0x0000033000007945 */ /* 0x000fe20003800000 */
[----:B------:R-:W-:Y:S01]  /*6410*/  BSSY B1, `(.L_x_6921) ;  /* 0x000002b000017945 */ /* 0x000fe20003800000 */
[----:B0-----:R-:W-:-:S13]  /*6420*/  ISETP.GE.AND P0, PT, R3, R2, PT ;  /* 0x000000020300720c */ /* 0x001fda0003f06270 */
[----:B------:R-:W-:Y:S01]  /*6430*/  @!P0 IMAD.IADD R6, R0, 0x1, R3 ;  /* 0x0000000100068824 */ /* 0x000fe200078e0203 */
[----:B------:R-:W-:Y:S01]  /*6440*/  @!P0 IADD3 R3, R3, 0x80, RZ ;  /* 0x0000008003038810 */ /* 0x000fe20007ffe0ff */
[----:B------:R-:W-:-:S04]  /*6450*/  @!P0 IMAD.MOV.U32 R7, RZ, RZ, 0x8 ;  /* 0x00000008ff078424 */ /* 0x000fc800078e00ff */
[----:B------:R-:W-:-:S05]  /*6460*/  @!P0 IMAD.WIDE.U32 R6, R6, R7, c[0x0][0x180] ;  /* 0x0000600006068625 */ /* 0x000fca00078e0007 */
[----:B-1----:R0:W-:Y:S01]  /*6470*/  @!P0 STG.E.64 [R6.64], R24 ;  /* 0x0000001806008986 */ /* 0x0021e2000c101b04 */
[----:B------:R-:W-:-:S13]  /*6480*/  ISETP.GE.AND P0, PT, R3, R2, PT ;  /* 0x000000020300720c */ /* 0x000fda0003f06270 */
[----:B------:R-:W-:Y:S05]  /*6490*/  @P0 BRA `(.L_x_6922) ;  /* 0x000000c000000947 */ /* 0x000fea0003800000 */
[----:B0-----:R-:W-:Y:S01]  /*64a0*/  IMAD.IADD R6, R0, 0x1, R3 ;  /* 0x0000000100067824 */ /* 0x001fe200078e0203 */
[----:B------:R-:W-:Y:S01]  /*64b0*/  IADD3 R3, R3, 0x80, RZ ;  /* 0x0000008003037810 */ /* 0x000fe20007ffe0ff */
[----:B------:R-:W-:-:S03]  /*64c0*/  IMAD.MOV.U32 R7, RZ, RZ, 0x8 ;  /* 0x00000008ff077424 */ /* 0x000fc600078e00ff */
[----:B------:R-:W-:Y:S01]  /*64d0*/  ISETP.GE.AND P0, PT, R3, R2, PT ;  /* 0x000000020300720c */ /* 0x000fe20003f06270 */
[----:B------:R-:W-:-:S05]  /*64e0*/  IMAD.WIDE.U32 R6, R6, R7, c[0x0][0x180] ;  /* 0x0000600006067625 */ /* 0x000fca00078e0007 */
[----:B--2--5:R0:W-:Y:S07]  /*64f0*/  STG.E.64 [R6.64], R22 ;  /* 0x0000001606007986 */ /* 0x0241ee000c101b04 */
[----:B------:R-:W-:Y:S05]  /*6500*/  @P0 BRA `(.L_x_6923) ;  /* 0x000000c000000947 */ /* 0x000fea0003800000 */
[----:B0-----:R-:W-:Y:S01]  /*6510*/  IADD3 R6, R0, R3, RZ ;  /* 0x0000000300067210 */ /* 0x001fe20007ffe0ff */
[----:B------:R-:W-:Y:S01]  /*6520*/  IMAD.MOV.U32 R7, RZ, RZ, 0x8 ;  /* 0x00000008ff077424 */ /* 0x000fe200078e00ff */
[----:B------:R-:W-:-:S03]  /*6530*/  IADD3 R3, R3, 0x80, RZ ;  /* 0x0000008003037810 */ /* 0x000fc60007ffe0ff */
[----:B------:R-:W-:-:S05]  /*6540*/  IMAD.WIDE.U32 R6, R6, R7, c[0x0][0x180] ;  /* 0x0000600006067625 */ /* 0x000fca00078e0007 */
[----:B---3--:R0:W-:Y:S02]  /*6550*/  STG.E.64 [R6.64], R10 ;  /* 0x0000000a06007986 */ /* 0x0081e4000c101b04 */
.L_x_6922:
[----:B0-----:R-:W-:-:S13]  /*6560*/  ISETP.GE.AND P0, PT, R3, R2, PT ;  /* 0x000000020300720c */ /* 0x001fda0003f06270 */
[----:B------:R-:W-:Y:S05]  /*6570*/  @P0 BRA `(.L_x_6924) ;  /* 0x000000c000000947 */ /* 0x000fea0003800000 */
[----:B------:R-:W-:Y:S01]  /*6580*/  IMAD.IADD R6, R0, 0x1, R3 ;  /* 0x0000000100067824 */ /* 0x000fe200078e0203 */
[----:B------:R-:W-:Y:S01]  /*6590*/  IADD3 R3, R3, 0x80, RZ ;  /* 0x0000008003037810 */ /* 0x000fe20007ffe0ff */
[----:B------:R-:W-:-:S04]  /*65a0*/  IMAD.MOV.U32 R7, RZ, RZ, 0x8 ;  /* 0x00000008ff077424 */ /* 0x000fc800078e00ff */
[----:B------:R-:W-:-:S05]  /*65b0*/  IMAD.WIDE.U32 R6, R6, R7, c[0x0][0x180] ;  /* 0x0000600006067625 */ /* 0x000fca00078e0007 */
[----:B----45:R0:W-:Y:S02]  /*65c0*/  STG.E.64 [R6.64], R12 ;  /* 0x0000000c06007986 */ /* 0x0301e4000c101b04 */
.L_x_6923:
[----:B------:R-:W-:-:S13]  /*65d0*/  ISETP.GE.AND P0, PT, R3, R2, PT ;  /* 0x000000020300720c */ /* 0x000fda0003f06270 */
[----:B------:R-:W-:Y:S05]  /*65e0*/  @P0 BRA `(.L_x_6925) ;  /* 0x000000d000000947 */ /* 0x000fea0003800000 */
[----:B0-----:R-:W-:Y:S01]  /*65f0*/  IMAD.IADD R6, R0, 0x1, R3 ;  /* 0x0000000100067824 */ /* 0x001fe200078e0203 */
[----:B------:R-:W-:Y:S01]  /*6600*/  IADD3 R3, R3, 0x80, RZ ;  /* 0x0000008003037810 */ /* 0x000fe20007ffe0ff */
[----:B------:R-:W-:-:S04]  /*6610*/  IMAD.MOV.U32 R7, RZ, RZ, 0x8 ;  /* 0x00000008ff077424 */ /* 0x000fc800078e00ff */
[----:B------:R-:W-:-:S05]  /*6620*/  IMAD.WIDE.U32 R6, R6, R7, c[0x0][0x180] ;  /* 0x0000600006067625 */ /* 0x000fca00078e0007 */
[----:B----4-:R0:W-:Y:S02]  /*6630*/  STG.E.64 [R6.64], R14 ;  /* 0x0000000e06007986 */ /* 0x0101e4000c101b04 */
.L_x_6924:
[----:B------:R-:W-:-:S13]  /*6640*/  ISETP.GE.AND P0, PT, R3, R2, PT ;  /* 0x000000020300720c */ /* 0x000fda0003f06270 */
[----:B------:R-:W-:Y:S01]  /*6650*/  @P0 BREAK B1 ;  /* 0x0000000000010942 */ /* 0x000fe20003800000 */
[----:B------:R-:W-:Y:S05]  /*6660*/  @P0 BRA `(.L_x_6926) ;  /* 0x000000c000000947 */ /* 0x000fea0003800000 */
[----:B0-----:R-:W-:Y:S01]  /*6670*/  IADD3 R6, R0, R3, RZ ;  /* 0x0000000300067210 */ /* 0x001fe20007ffe0ff */
[----:B------:R-:W-:Y:S01]  /*6680*/  IMAD.MOV.U32 R7, RZ, RZ, 0x8 ;  /* 0x00000008ff077424 */ /* 0x000fe200078e00ff */
[----:B------:R-:W-:-:S03]  /*6690*/  IADD3 R3, R3, 0x80, RZ ;  /* 0x0000008003037810 */ /* 0x000fc60007ffe0ff */
[----:B------:R-:W-:-:S05]  /*66a0*/  IMAD.WIDE.U32 R6, R6, R7, c[0x0][0x180] ;  /* 0x0000600006067625 */ /* 0x000fca00078e0007 */
[----:B----45:R0:W-:Y:S02]  /*66b0*/  STG.E.64 [R6.64], R16 ;  /* 0x0000001006007986 */ /* 0x0301e4000c101b04 */
.L_x_6925:
[----:B------:R-:W-:Y:S05]  /*66c0*/  BSYNC B1 ;  /* 0x0000000000017941 */ /* 0x000fea0003800000 */
.L_x_6921:
[----:B------:R-:W-:-:S13]  /*66d0*/  ISETP.GE.AND P0, PT, R3, R2, PT ;  /* 0x000000020300720c */ /* 0x000fda0003f06270 */
[----:B0-----:R-:W-:Y:S01]  /*66e0*/  @!P0 IMAD.IADD R6, R0, 0x1, R3 ;  /* 0x0000000100068824 */ /* 0x001fe200078e0203 */
[----:B------:R-:W-:Y:S01]  /*66f0*/  @!P0 IADD3 R3, R3, 0x80, RZ ;  /* 0x0000008003038810 */ /* 0x000fe20007ffe0ff */
[----:B------:R-:W-:-:S04]  /*6700*/  @!P0 IMAD.MOV.U32 R7, RZ, RZ, 0x8 ;  /* 0x00000008ff078424 */ /* 0x000fc800078e00ff */
[----:B------:R-:W-:-:S05]  /*6710*/  @!P0 IMAD.WIDE.U32 R6, R6, R7, c[0x0][0x180] ;  /* 0x0000600006068625 */ /* 0x000fca00078e0007 */
[----:B----4-:R0:W-:Y:S02]  /*6720*/  @!P0 STG.E.64 [R6.64], R18 ;  /* 0x0000001206008986 */ /* 0x0101e4000c101b04 */
.L_x_6926:
[----:B------:R-:W-:Y:S05]  /*6730*/  BSYNC B0 ;  /* 0x0000000000007941 */ /* 0x000fea0003800000 */
.L_x_6920:
[----:B------:R-:W-:Y:S01]  /*6740*/  WARPSYNC 0xffffffff ;  /* 0xffffffff00007948 */ /* 0x000fe20003800000 */
[----:B------:R-:W-:-:S13]  /*6750*/  ISETP.GE.AND P0, PT, R3, R2, PT ;  /* 0x000000020300720c */ /* 0x000fda0003f06270 */
[----:B------:R-:W-:Y:S05]  /*6760*/  @P0 EXIT ;  /* 0x000000000000094d */ /* 0x000fea0003800000 */
[----:B------:R-:W-:Y:S02]  /*6770*/  IMAD.IADD R3, R0, 0x1, R3 ;  /* 0x0000000100037824 */ /* 0x000fe400078e0203 */
[----:B------:R-:W-:-:S04]  /*6780*/  IMAD.MOV.U32 R2, RZ, RZ, 0x8 ;  /* 0x00000008ff027424 */ /* 0x000fc800078e00ff */
[----:B------:R-:W-:-:S05]  /*6790*/  IMAD.WIDE.U32 R2, R3, R2, c[0x0][0x180] ;  /* 0x0000600003027625 */ /* 0x000fca00078e0002 */
[----:B----45:R-:W-:Y:S01]  /*67a0*/  STG.E.64 [R2.64], R4 ;  /* 0x0000000402007986 */ /* 0x030fe2000c101b04 */
[----:B------:R-:W-:Y:S05]  /*67b0*/  EXIT ;  /* 0x000000000000794d */ /* 0x000fea0003800000 */
        .weak           $__internal_4_$__cuda_sm20_div_rn_f64_full
        .type           $__internal_4_$__cuda_sm20_div_rn_f64_full,@function
        .size           $__internal_4_$__cuda_sm20_div_rn_f64_full,(.L_x_10266 - $__internal_4_$__cuda_sm20_div_rn_f64_full)
$__internal_4_$__cuda_sm20_div_rn_f64_full:
[----:B------:R-:W-:Y:S01]  /*67c0*/  IMAD.MOV.U32 R35, RZ, RZ, R7 ;  /* 0x000000ffff237224 */ /* 0x000fe200078e0007 */
[C---:B------:R-:W-:Y:S01]  /*67d0*/  FSETP.GEU.AND P0, PT, |R31|.reuse, 1.469367938527859385e-39, PT ;  /* 0x001000001f00780b */ /* 0x040fe20003f0e200 */
[----:B------:R-:W-:Y:S01]  /*67e0*/  IMAD.MOV.U32 R5, RZ, RZ, 0x1ca00000 ;  /* 0x1ca00000ff057424 */ /* 0x000fe200078e00ff */
[----:B------:R-:W-:Y:S01]  /*67f0*/  LOP3.LUT R32, R31, 0x800fffff, RZ, 0xc0, !PT ;  /* 0x800fffff1f207812 */ /* 0x000fe200078ec0ff */
[----:B------:R-:W-:Y:S01]  /*6800*/  BSSY B0, `(.L_x_6927) ;  /* 0x000005b000007945 */ /* 0x000fe20003800000 */
[C---:B------:R-:W-:Y:S02]  /*6810*/  FSETP.GEU.AND P2, PT, |R35|.reuse, 1.469367938527859385e-39, PT ;  /* 0x001000002300780b */ /* 0x040fe40003f4e200 */
[----:B------:R-:W-:Y:S01]  /*6820*/  LOP3.LUT R33, R32, 0x3ff00000, RZ, 0xfc, !PT ;  /* 0x3ff0000020217812 */ /* 0x000fe200078efcff */
[----:B------:R-:W-:Y:S01]  /*6830*/  IMAD.MOV.U32 R32, RZ, RZ, R30 ;  /* 0x000000ffff207224 */ /* 0x000fe200078e001e */
[----:B------:R-:W-:-:S02]  /*6840*/  LOP3.LUT R3, R35, 0x7ff00000, RZ, 0xc0, !PT ;  /* 0x7ff0000023037812 */ /* 0x000fc400078ec0ff */
[----:B------:R-:W-:Y:S02]  /*6850*/  MOV R34, R6 ;  /* 0x0000000600227202 */ /* 0x000fe40000000f00 */
[----:B------:R-:W-:Y:S01]  /*6860*/  LOP3.LUT R6, R31, 0x7ff00000, RZ, 0xc0, !PT ;  /* 0x7ff000001f067812 */ /* 0x000fe200078ec0ff */
[----:B------:R-:W0:Y:S02]  /*6870*/  @!P0 DMUL R32, R30, 8.98846567431157953865e+307 ;  /* 0x7fe000001e208828 */ /* 0x000e240000000000 */
[----:B------:R-:W-:Y:S01]  /*6880*/  IMAD.MOV.U32 R38, RZ, RZ, R34 ;  /* 0x000000ffff267224 */ /* 0x000fe200078e0022 */
[----:B------:R-:W-:Y:S01]  /*6890*/  ISETP.GE.U32.AND P1, PT, R3, R6, PT ;  /* 0x000000060300720c */ /* 0x000fe20003f26070 */
[----:B------:R-:W-:Y:S01]  /*68a0*/  @!P2 IMAD.MOV.U32 R36, RZ, RZ, RZ ;  /* 0x000000ffff24a224 */ /* 0x000fe200078e00ff */
[----:B------:R-:W-:Y:S01]  /*68b0*/  @!P2 LOP3.LUT R8, R31, 0x7ff00000, RZ, 0xc0, !PT ;  /* 0x7ff000001f08a812 */ /* 0x000fe200078ec0ff */
[----:B0-----:R-:W0:Y:S03]  /*68c0*/  MUFU.RCP64H R9, R33 ;  /* 0x0000002100097308 */ /* 0x001e260000001800 */
[----:B------:R-:W-:-:S02]  /*68d0*/  @!P2 ISETP.GE.U32.AND P3, PT, R3, R8, PT ;  /* 0x000000080300a20c */ /* 0x000fc40003f66070 */
[C---:B------:R-:W-:Y:S02]  /*68e0*/  SEL R8, R5.reuse, 0x63400000, !P1 ;  /* 0x6340000005087807 */ /* 0x040fe40004800000 */
[----:B------:R-:W-:Y:S02]  /*68f0*/  @!P2 SEL R7, R5, 0x63400000, !P3 ;  /* 0x634000000507a807 */ /* 0x000fe40005800000 */
[--C-:B------:R-:W-:Y:S02]  /*6900*/  LOP3.LUT R39, R8, 0x800fffff, R35.reuse, 0xf8, !PT ;  /* 0x800fffff08277812 */ /* 0x100fe400078ef823 */
[----:B------:R-:W-:Y:S02]  /*6910*/  @!P2 LOP3.LUT R7, R7, 0x80000000, R35, 0xf8, !PT ;  /* 0x800000000707a812 */ /* 0x000fe400078ef823 */
[----:B------:R-:W-:Y:S02]  /*6920*/  MOV R8, 0x1 ;  /* 0x0000000100087802 */ /* 0x000fe40000000f00 */
[----:B------:R-:W-:Y:S01]  /*6930*/  @!P2 LOP3.LUT R37, R7, 0x100000, RZ, 0xfc, !PT ;  /* 0x001000000725a812 */ /* 0x000fe200078efcff */
[----:B------:R-:W-:Y:S01]  /*6940*/  IMAD.MOV.U32 R7, RZ, RZ, R3 ;  /* 0x000000ffff077224 */ /* 0x000fe200078e0003 */
[----:B------:R-:W-:-:S04]  /*6950*/  @!P0 LOP3.LUT R6, R33, 0x7ff00000, RZ, 0xc0, !PT ;  /* 0x7ff0000021068812 */ /* 0x000fc800078ec0ff */
[----:B------:R-:W-:-:S04]  /*6960*/  @!P2 DFMA R38, R38, 2, -R36 ;  /* 0x400000002626a82b */ /* 0x000fc80000000824 */
[----:B0-----:R-:W0:-:S06]  /*6970*/  DFMA R36, R8, -R32, 1 ;  /* 0x3ff000000824742b */ /* 0x001e0c0000000820 */
[----:B0-----:R-:W0:Y:S01]  /*6980*/  DFMA R36, R36, R36, R36 ;  /* 0x000000242424722b */ /* 0x001e220000000024 */
[----:B------:R-:W-:-:S05]  /*6990*/  @!P2 LOP3.LUT R7, R39, 0x7ff00000, RZ, 0xc0, !PT ;  /* 0x7ff000002707a812 */ /* 0x000fca00078ec0ff */
[----:B0-----:R-:W0:-:S06]  /*69a0*/  DFMA R8, R8, R36, R8 ;  /* 0x000000240808722b */ /* 0x001e0c0000000008 */
[----:B0-----:R-:W0:-:S06]  /*69b0*/  DFMA R40, R8, -R32, 1 ;  /* 0x3ff000000828742b */ /* 0x001e0c0000000820 */
[----:B0-----:R-:W0:-:S06]  /*69c0*/  DFMA R40, R8, R40, R8 ;  /* 0x000000280828722b */ /* 0x001e0c0000000008 */
[----:B0-----:R-:W0:-:S06]  /*69d0*/  DMUL R8, R40, R38 ;  /* 0x0000002628087228 */ /* 0x001e0c0000000000 */
[----:B0-----:R-:W0:-:S06]  /*69e0*/  DFMA R36, R8, -R32, R38 ;  /* 0x800000200824722b */ /* 0x001e0c0000000026 */
[----:B0-----:R0:W1:Y:S02]  /*69f0*/  DFMA R36, R40, R36, R8 ;  /* 0x000000242824722b */ /* 0x0010640000000008 */
[----:B0-----:R-:W-:-:S04]  /*6a00*/  IADD3 R8, R7, -0x1, RZ ;  /* 0xffffffff07087810 */ /* 0x001fc80007ffe0ff */
[----:B------:R-:W-:Y:S02]  /*6a10*/  ISETP.GT.U32.AND P0, PT, R8, 0x7feffffe, PT ;  /* 0x7feffffe0800780c */ /* 0x000fe40003f04070 */
[----:B------:R-:W-:-:S04]  /*6a20*/  IADD3 R8, R6, -0x1, RZ ;  /* 0xffffffff06087810 */ /* 0x000fc80007ffe0ff */
[----:B------:R-:W-:-:S13]  /*6a30*/  ISETP.GT.U32.OR P0, PT, R8, 0x7feffffe, P0 ;  /* 0x7feffffe0800780c */ /* 0x000fda0000704470 */
[----:B------:R-:W-:Y:S05]  /*6a40*/  @P0 BRA `(.L_x_6928) ;  /* 0x000001e000000947 */ /* 0x000fea0003800000 */
[----:B-1----:R-:W-:-:S04]  /*6a50*/  LOP3.LUT R6, R31, 0x7ff00000, RZ, 0xc0, !PT ;  /* 0x7ff000001f067812 */ /* 0x002fc800078ec0ff */
[C---:B------:R-:W-:Y:S01]  /*6a60*/  ISETP.GE.U32.AND P0, PT, R3.reuse, R6, PT ;  /* 0x000000060300720c */ /* 0x040fe20003f06070 */
[----:B------:R-:W-:-:S03]  /*6a70*/  IMAD.IADD R7, R3, 0x1, -R6 ;  /* 0x0000000103077824 */ /* 0x000fc600078e0a06 */
[----:B------:R-:W-:Y:S02]  /*6a80*/  SEL R5, R5, 0x63400000, !P0 ;  /* 0x6340000005057807 */ /* 0x000fe40004000000 */
[----:B------:R-:W-:-:S04]  /*6a90*/  IMNMX R7, R7, -0x46a00000, !PT ;  /* 0xb960000007077817 */ /* 0x000fc80007800200 */
[----:B------:R-:W-:-:S05]  /*6aa0*/  IMNMX R6, R7, 0x46a00000, PT ;  /* 0x46a0000007067817 */ /* 0x000fca0003800200 */
[----:B------:R-:W-:Y:S02]  /*6ab0*/  IMAD.IADD R5, R6, 0x1, -R5 ;  /* 0x0000000106057824 */ /* 0x000fe400078e0a05 */
[----:B------:R-:W-:-:S03]  /*6ac0*/  IMAD.MOV.U32 R6, RZ, RZ, RZ ;  /* 0x000000ffff067224 */ /* 0x000fc600078e00ff */
        /* <DEDUP_REMOVED lines=10> */
[C---:B------:R-:W-:Y:S01]  /*6b70*/  IADD3 R33, -R5.reuse, RZ, RZ ;  /* 0x000000ff05217210 */ /* 0x040fe20007ffe1ff */
[----:B------:R-:W-:Y:S01]  /*6b80*/  IMAD.MOV.U32 R32, RZ, RZ, RZ ;  /* 0x000000ffff207224 */ /* 0x000fe200078e00ff */
[----:B------:R-:W0:Y:S01]  /*6b90*/  DMUL.RP R6, R36, R6 ;  /* 0x0000000624067228 */ /* 0x000e220000008000 */
[----:B------:R-:W-:-:S04]  /*6ba0*/  IADD3 R5, -R5, -0x43300000, RZ ;  /* 0xbcd0000005057810 */ /* 0x000fc80007ffe1ff */
[----:B------:R-:W1:-:S05]  /*6bb0*/  DFMA R32, R8, -R32, R36 ;  /* 0x800000200820722b */ /* 0x000e4a0000000024 */
[----:B0-----:R-:W-:-:S05]  /*6bc0*/  LOP3.LUT R30, R7, R30, RZ, 0x3c, !PT ;  /* 0x0000001e071e7212 */ /* 0x001fca00078e3cff */
[----:B-1----:R-:W-:-:S04]  /*6bd0*/  FSETP.NEU.AND P0, PT, |R33|, R5, PT ;  /* 0x000000052100720b */ /* 0x002fc80003f0d200 */
[----:B------:R-:W-:Y:S02]  /*6be0*/  FSEL R6, R6, R8, !P0 ;  /* 0x0000000806067208 */ /* 0x000fe40004000000 */
[----:B------:R-:W-:-:S03]  /*6bf0*/  FSEL R7, R30, R9, !P0 ;  /* 0x000000091e077208 */ /* 0x000fc60004000000 */
[----:B------:R-:W-:Y:S02]  /*6c00*/  IMAD.MOV.U32 R8, RZ, RZ, R6 ;  /* 0x000000ffff087224 */ /* 0x000fe400078e0006 */
[----:B------:R-:W-:Y:S01]  /*6c10*/  IMAD.MOV.U32 R9, RZ, RZ, R7 ;  /* 0x000000ffff097224 */ /* 0x000fe200078e0007 */
[----:B------:R-:W-:Y:S05]  /*6c20*/  BRA `(.L_x_6929) ;  /* 0x0000018000007947 */ /* 0x000fea0003800000 */
.L_x_6928:
        /* <DEDUP_REMOVED lines=12> */
[----:B------:R-:W-:Y:S01]  /*6cf0*/  @!P0 IMAD.MOV.U32 R9, RZ, RZ, R31 ;  /* 0x000000ffff098224 */ /* 0x000fe200078e001f */
[----:B------:R-:W-:Y:S01]  /*6d00*/  @!P0 MOV R8, RZ ;  /* 0x000000ff00088202 */ /* 0x000fe20000000f00 */
[----:B------:R-:W-:Y:S02]  /*6d10*/  @P0 IMAD.MOV.U32 R8, RZ, RZ, RZ ;  /* 0x000000ffff080224 */ /* 0x000fe400078e00ff */
[----:B------:R-:W-:Y:S01]  /*6d20*/  @P0 IMAD.MOV.U32 R9, RZ, RZ, R3 ;  /* 0x000000ffff090224 */ /* 0x000fe200078e0003 */
[----:B------:R-:W-:Y:S05]  /*6d30*/  BRA `(.L_x_6929) ;  /* 0x0000007000007947 */ /* 0x000fea0003800000 */
.L_x_6931:
[----:B------:R-:W-:Y:S01]  /*6d40*/  LOP3.LUT R3, R31, 0x80000, RZ, 0xfc, !PT ;  /* 0x000800001f037812 */ /* 0x000fe200078efcff */
[----:B------:R-:W-:-:S04]  /*6d50*/  IMAD.MOV.U32 R8, RZ, RZ, R30 ;  /* 0x000000ffff087224 */ /* 0x000fc800078e001e */
[----:B------:R-:W-:Y:S01]  /*6d60*/  IMAD.MOV.U32 R9, RZ, RZ, R3 ;  /* 0x000000ffff097224 */ /* 0x000fe200078e0003 */
[----:B------:R-:W-:Y:S05]  /*6d70*/  BRA `(.L_x_6929) ;  /* 0x0000003000007947 */ /* 0x000fea0003800000 */
.L_x_6930:
[----:B------:R-:W-:Y:S02]  /*6d80*/  LOP3.LUT R3, R35, 0x80000, RZ, 0xfc, !PT ;  /* 0x0008000023037812 */ /* 0x000fe400078efcff */
[----:B------:R-:W-:-:S03]  /*6d90*/  MOV R8, R34 ;  /* 0x0000002200087202 */ /* 0x000fc60000000f00 */
[----:B------:R-:W-:Y:S02]  /*6da0*/  IMAD.MOV.U32 R9, RZ, RZ, R3 ;  /* 0x000000ffff097224 */ /* 0x000fe400078e0003 */
.L_x_6929:
[----:B------:R-:W-:Y:S05]  /*6db0*/  BSYNC B0 ;  /* 0x0000000000007941 */ /* 0x000fea0003800000 */
.L_x_6927:
[----:B------:R-:W-:Y:S02]  /*6dc0*/  IMAD.MOV.U32 R5, RZ, RZ, 0x0 ;  /* 0x00000000ff057424 */ /* 0x000fe400078e00ff */
[----:B------:R-:W-:Y:S02]  /*6dd0*/  IMAD.MOV.U32 R6, RZ, RZ, R8 ;  /* 0x000000ffff067224 */ /* 0x000fe400078e0008 */
[----:B------:R-:W-:Y:S01]  /*6de0*/  IMAD.MOV.U32 R3, RZ, RZ, R9 ;  /* 0x000000ffff037224 */ /* 0x000fe200078e0009 */
[----:B------:R-:W-:Y:S06]  /*6df0*/  RET.REL.NODEC R4 `(_ZN2at6native29vectorized_elementwise_kernelILi2EZZZNS0_17logit_kernel_cudaERNS_18TensorIteratorBaseERKN3c106ScalarEENKUlvE_clEvENKUlvE_clEvEUldE0_St5arrayIPcLm2EEEEviT0_T1_) ;  /* 0xffff920004007950 */ /* 0x000fec0003c3ffff */
.L_x_6932:
        /* <DEDUP_REMOVED lines=16> */
.L_x_10266:


//--------------------- .text._ZN2at6native29vectorized_elementwise_kernelILi4EZZZNS0_17logit_kernel_cudaERNS_18TensorIteratorBaseERKN3c106ScalarEENKUlvE_clEvENKUlvE_clEvEUldE0_St5arrayIPcLm2EEEEviT0_T1_ --------------------------
	.section	.text._ZN2at6native29vectorized_elementwise_kernelILi4EZZZNS0_17logit_kernel_cudaERNS_18TensorIteratorBaseERKN3c106ScalarEENKUlvE_clEvENKUlvE_clEvEUldE0_St5arrayIPcLm2EEEEviT0_T1_,"ax",@progbits
	.sectioninfo	@"SHI_REGISTERS=44"
	.align	128
        .global         _ZN2at6native29vectorized_elementwise_kernelILi4EZZZNS0_17logit_kernel_cudaERNS_18TensorIteratorBaseERKN3c106ScalarEENKUlvE_clEvENKUlvE_clEvEUldE0_St5arrayIPcLm2EEEEviT0_T1_
        .type           _ZN2at6native29vectorized_elementwise_kernelILi4EZZZNS0_17logit_kernel_cudaERNS_18TensorIteratorBaseERKN3c106ScalarEENKUlvE_clEvENKUlvE_clEvEUldE0_St5arrayIPcLm2EEEEviT0_T1_,@function
        .size           _ZN2at6native29vectorized_elementwise_kernelILi4EZZZNS0_17logit_kernel_cudaERNS_18TensorIteratorBaseERKN3c106ScalarEENKUlvE_clEvENKUlvE_clEvEUldE0_St5arrayIPcLm2EEEEviT0_T1_,(.L_x_10267 - _ZN2at6native29vectorized_elementwise_kernelILi4EZZZNS0_17logit_kernel_cudaERNS_18TensorIteratorBaseERKN3c106ScalarEENKUlvE_clEvENKUlvE_clEvEUldE0_St5arrayIPcLm2EEEEviT0_T1_)
        .other          _ZN2at6native29vectorized_elementwise_kernelILi4EZZZNS0_17logit_kernel_cudaERNS_18TensorIteratorBaseERKN3c106ScalarEENKUlvE_clEvENKUlvE_clEvEUldE0_St5arrayIPcLm2EEEEviT0_T1_,@"STO_CUDA_ENTRY STV_DEFAULT"
_ZN2at6native29vectorized_elementwise_kernelILi4EZZZNS0_17logit_kernel_cudaERNS_18TensorIteratorBaseERKN3c106ScalarEENKUlvE_clEvENKUlvE_clEvEUldE0_St5arrayIPcLm2EEEEviT0_T1_:
.text._ZN2at6native29vectorized_elementwise_kernelILi4EZZZNS0_17logit_kernel_cudaERNS_18TensorIteratorBaseERKN3c106ScalarEENKUlvE_clEvENKUlvE_clEvEUldE0_St5arrayIPcLm2EEEEviT0_T1_:
        /* <DEDUP_REMOVED lines=27> */
.L_x_6935:
[----:B0-----:R-:W-:Y:S05]  /*01b0*/  BSYNC B0 ;  /* 0x0000000000007941 */ /* 0x001fea0003800000 */
.L_x_6934:
        /* <DEDUP_REMOVED lines=17> */
[----:B-----5:R-:W-:Y:S05]  /*02d0*/  CALL.REL.NOINC `($__internal_5_$__cuda_sm20_div_rn_f64_full) ;  /* 0x000064e000007944 */ /* 0x020fea0003c00000 */
[----:B------:R-:W-:Y:S01]  /*02e0*/  IMAD.MOV.U32 R4, RZ, RZ, R6 ;  /* 0x000000ffff047224 */ /* 0x000fe200078e0006 */
[----:B------:R-:W-:Y:S02]  /*02f0*/  MOV R5, R3 ;  /* 0x0000000300057202 */ /* 0x000fe40000000f00 */
.L_x_6937:
[----:B------:R-:W-:Y:S05]  /*0300*/  BSYNC B1 ;  /* 0x0000000000017941 */ /* 0x000fea0003800000 */
.L_x_6936:
        /* <DEDUP_REMOVED lines=63> */
.L_x_6939:
[----:B------:R-:W-:Y:S05]  /*0700*/  BSYNC B0 ;  /* 0x0000000000007941 */ /* 0x000fea0003800000 */
.L_x_6938:
[----:B------:R-:W-:Y:S01]  /*0710*/  BSSY B0, `(.L_x_6940) ;  /* 0x0000007000007945 */ /* 0x000fe20003800000 */
[----:B------:R-:W-:Y:S05]  /*0720*/  @!P3 BRA `(.L_x_6941) ;  /* 0x000000500000b947 */ /* 0x000fea0003800000 */
[----:B------:R-:W2:Y:S01]  /*0730*/  DSETP.GT.AND P0, PT, R10, c[0x0][0x170], PT ;  /* 0x00005c000a00762a */ /* 0x000ea20003f04000 */
[----:B------:R-:W-:Y:S02]  /*0740*/  IMAD.MOV.U32 R6, RZ, RZ, R10 ;  /* 0x000000ffff067224 */ /* 0x000fe400078e000a */
[----:B------:R-:W-:-:S11]  /*0750*/  IMAD.MOV.U32 R7, RZ, RZ, R11 ;  /* 0x000000ffff077224 */ /* 0x000fd600078e000b */
[----:B--2---:R-:W-:Y:S02]  /*0760*/  @P0 IMAD.MOV.U32 R6, RZ, RZ, c[0x0][0x170] ;  /* 0x00005c00ff060624 */ /* 0x004fe400078e00ff */
[----:B------:R-:W-:Y:S02]  /*0770*/  @P0 IMAD.MOV.U32 R7, RZ, RZ, c[0x0][0x174] ;  /* 0x00005d00ff070624 */ /* 0x000fe400078e00ff */
.L_x_6941:
[----:B------:R-:W-:Y:S05]  /*0780*/  BSYNC B0 ;  /* 0x0000000000007941 */ /* 0x000fea0003800000 */
.L_x_6940:
        /* <DEDUP_REMOVED lines=17> */
[----:B-1---5:R-:W-:Y:S05]  /*08a0*/  CALL.REL.NOINC `($__internal_5_$__cuda_sm20_div_rn_f64_full) ;  /* 0x00005f1000007944 */ /* 0x022fea0003c00000 */
[----:B------:R-:W-:Y:S02]  /*08b0*/  IMAD.MOV.U32 R4, RZ, RZ, R6 ;  /* 0x000000ffff047224 */ /* 0x000fe400078e0006 */
[----:B------:R-:W-:Y:S02]  /*08c0*/  IMAD.MOV.U32 R5, RZ, RZ, R3 ;  /* 0x000000ffff057224 */ /* 0x000fe400078e0003 */
.L_x_6943:
[----:B------:R-:W-:Y:S05]  /*08d0*/  BSYNC B1 ;  /* 0x0000000000017941 */ /* 0x000fea0003800000 */
.L_x_6942:
        /* <DEDUP_REMOVED lines=63> */
.L_x_6945:
[----:B------:R-:W-:Y:S05]  /*0cd0*/  BSYNC B0 ;  /* 0x0000000000007941 */ /* 0x000fea0003800000 */
.L_x_6944:
[----:B------:R-:W-:Y:S01]  /*0ce0*/  BSSY B0, `(.L_x_6946) ;  /* 0x0000007000007945 */ /* 0x000fe20003800000 */
[----:B------:R-:W-:Y:S05]  /*0cf0*/  @!P3 BRA `(.L_x_6947) ;  /* 0x000000500000b947 */ /* 0x000fea0003800000 */
[----:B------:R-:W3:Y:S01]  /*0d00*/  DSETP.GT.AND P0, PT, R24, c[0x0][0x170], PT ;  /* 0x00005c001800762a */ /* 0x000ee20003f04000 */
[----:B------:R-:W-:Y:S02]  /*0d10*/  IMAD.MOV.U32 R6, RZ, RZ, R24 ;  /* 0x000000ffff067224 */ /* 0x000fe400078e0018 */
[----:B------:R-:W-:-:S11]  /*0d20*/  IMAD.MOV.U32 R7, RZ, RZ, R25 ;  /* 0x000000ffff077224 */ /* 0x000fd600078e0019 */
[----:B---3--:R-:W-:Y:S01]  /*0d30*/  @P0 MOV R6, c[0x0][0x170] ;  /* 0x00005c0000060a02 */ /* 0x008fe20000000f00 */
[----:B------:R-:W-:Y:S02]  /*0d40*/  @P0 IMAD.MOV.U32 R7, RZ, RZ, c[0x0][0x174] ;  /* 0x00005d00ff070624 */ /* 0x000fe400078e00ff */
.L_x_6947:
[----:B------:R-:W-:Y:S05]  /*0d50*/  BSYNC B0 ;  /* 0x0000000000007941 */ /* 0x000fea0003800000 */
.L_x_6946:
        /* <DEDUP_REMOVED lines=17> */
[----:B-12---:R-:W-:Y:S05]  /*0e70*/  CALL.REL.NOINC `($__internal_5_$__cuda_sm20_div_rn_f64_full) ;  /* 0x0000594000007944 */ /* 0x006fea0003c00000 */
[----:B------:R-:W-:Y:S02]  /*0e80*/  IMAD.MOV.U32 R4, RZ, RZ, R6 ;  /* 0x000000ffff047224 */ /* 0x000fe400078e0006 */
[----:B------:R-:W-:Y:S02]  /*0e90*/  IMAD.MOV.U32 R5, RZ, RZ, R3 ;  /* 0x000000ffff057224 */ /* 0x000fe400078e0003 */
.L_x_6949:
[----:B------:R-:W-:Y:S05]  /*0ea0*/  BSYNC B1 ;  /* 0x0000000000017941 */ /* 0x000fea0003800000 */
.L_x_6948:
        /* <DEDUP_REMOVED lines=63> */
.L_x_6951:
[----:B------:R-:W-:Y:S05]  /*12a0*/  BSYNC B0 ;  /* 0x0000000000007941 */ /* 0x000fea0003800000 */
.L_x_6950:
[----:B------:R-:W-:Y:S01]  /*12b0*/  BSSY B0, `(.L_x_6952) ;  /* 0x0000007000007945 */ /* 0x000fe20003800000 */
[----:B------:R-:W-:Y:S05]  /*12c0*/  @!P3 BRA `(.L_x_6953) ;  /* 0x000000500000b947 */ /* 0x000fea0003800000 */
[----:B------:R-:W4:Y:S01]  /*12d0*/  DSETP.GT.AND P0, PT, R26, c[0x0][0x170], PT ;  /* 0x00005c001a00762a */ /* 0x000f220003f04000 */
[----:B------:R-:W-:Y:S01]  /*12e0*/  MOV R6, R26 ;  /* 0x0000001a00067202 */ /* 0x000fe20000000f00 */
[----:B------:R-:W-:-:S12]  /*12f0*/  IMAD.MOV.U32 R7, RZ, RZ, R27 ;  /* 0x000000ffff077224 */ /* 0x000fd800078e001b */
[----:B----4-:R-:W-:Y:S02]  /*1300*/  @P0 IMAD.MOV.U32 R6, RZ, RZ, c[0x0][0x170] ;  /* 0x00005c00ff060624 */ /* 0x010fe400078e00ff */
[----:B------:R-:W-:Y:S02]  /*1310*/  @P0 IMAD.MOV.U32 R7, RZ, RZ, c[0x0][0x174] ;  /* 0x00005d00ff070624 */ /* 0x000fe400078e00ff */
.L_x_6953:
[----:B------:R-:W-:Y:S05]  /*1320*/  BSYNC B0 ;  /* 0x0000000000007941 */ /* 0x000fea0003800000 */
.L_x_6952:
        /* <DEDUP_REMOVED lines=17> */
[----:B-123--:R-:W-:Y:S05]  /*1440*/  CALL.REL.NOINC `($__internal_5_$__cuda_sm20_div_rn_f64_full) ;  /* 0x0000537000007944 */ /* 0x00efea0003c00000 */
[----:B------:R-:W-:Y:S02]  /*1450*/  IMAD.MOV.U32 R4, RZ, RZ, R6 ;  /* 0x000000ffff047224 */ /* 0x000fe400078e0006 */
[----:B------:R-:W-:Y:S02]  /*1460*/  IMAD.MOV.U32 R5, RZ, RZ, R3 ;  /* 0x000000ffff057224 */ /* 0x000fe400078e0003 */
.L_x_6955:
[----:B------:R-:W-:Y:S05]  /*1470*/  BSYNC B1 ;  /* 0x0000000000017941 */ /* 0x000fea0003800000 */
.L_x_6954:
        /* <DEDUP_REMOVED lines=63> */
.L_x_6957:
[----:B------:R-:W-:Y:S05]  /*1870*/  BSYNC B0 ;  /* 0x0000000000007941 */ /* 0x000fea0003800000 */
.L_x_6956:
[----:B------:R-:W-:Y:S01]  /*1880*/  BSSY B0, `(.L_x_6958) ;  /* 0x0000007000007945 */ /* 0x000fe20003800000 */
[----:B------:R-:W-:Y:S05]  /*1890*/  @!P3 BRA `(.L_x_6959) ;  /* 0x000000500000b947 */ /* 0x000fea0003800000 */
[----:B------:R-:W5:Y:S01]  /*18a0*/  DSETP.GT.AND P0, PT, R12, c[0x0][0x170], PT ;  /* 0x00005c000c00762a */ /* 0x000f620003f04000 */
[----:B------:R-:W-:Y:S02]  /*18b0*/  IMAD.MOV.U32 R6, RZ, RZ, R12 ;  /* 0x000000ffff067224 */ /* 0x000fe400078e000c */
[----:B------:R-:W-:-:S11]  /*18c0*/  IMAD.MOV.U32 R7, RZ, RZ, R13 ;  /* 0x000000ffff077224 */ /* 0x000fd600078e000d */
[----:B-----5:R-:W-:Y:S02]  /*18d0*/  @P0 IMAD.MOV.U32 R6, RZ, RZ, c[0x0][0x170] ;  /* 0x00005c00ff060624 */ /* 0x020fe400078e00ff */
[----:B------:R-:W-:Y:S02]  /*18e0*/  @P0 IMAD.MOV.U32 R7, RZ, RZ, c[0x0][0x174] ;  /* 0x00005d00ff070624 */ /* 0x000fe400078e00ff */
.L_x_6959:
[----:B------:R-:W-:Y:S05]  /*18f0*/  BSYNC B0 ;  /* 0x0000000000007941 */ /* 0x000fea0003800000 */
.L_x_6958:
        /* <DEDUP_REMOVED lines=17> */
[----:B-1234-:R-:W-:Y:S05]  /*1a10*/  CALL.REL.NOINC `($__internal_5_$__cuda_sm20_div_rn_f64_full) ;  /* 0x00004da000007944 */ /* 0x01efea0003c00000 */
[----:B------:R-:W-:Y:S01]  /*1a20*/  MOV R4, R6 ;  /* 0x0000000600047202 */ /* 0x000fe20000000f00 */
[----:B------:R-:W-:Y:S02]  /*1a30*/  IMAD.MOV.U32 R5, RZ, RZ, R3 ;  /* 0x000000ffff057224 */ /* 0x000fe400078e0003 */
.L_x_6961:
[----:B------:R-:W-:Y:S05]  /*1a40*/  BSYNC B1 ;  /* 0x0000000000017941 */ /* 0x000fea0003800000 */
.L_x_6960:
        /* <DEDUP_REMOVED lines=63> */
.L_x_6963:
[----:B------:R-:W-:Y:S05]  /*1e40*/  BSYNC B0 ;  /* 0x0000000000007941 */ /* 0x000fea0003800000 */
.L_x_6962:
[----:B------:R-:W-:Y:S01]  /*1e50*/  BSSY B0, `(.L_x_6964) ;  /* 0x0000007000007945 */ /* 0x000fe20003800000 */
[----:B------:R-:W-:Y:S05]  /*1e60*/  @!P3 BRA `(.L_x_6965) ;  /* 0x000000500000b947 */ /* 0x000fea0003800000 */
[----:B------:R-:W5:Y:S01]  /*1e70*/  DSETP.GT.AND P0, PT, R14, c[0x0][0x170], PT ;  /* 0x00005c000e00762a */ /* 0x000f620003f04000 */
[----:B------:R-:W-:Y:S02]  /*1e80*/  IMAD.MOV.U32 R6, RZ, RZ, R14 ;  /* 0x000000ffff067224 */ /* 0x000fe400078e000e */
[----:B------:R-:W-:-:S11]  /*1e90*/  IMAD.MOV.U32 R7, RZ, RZ, R15 ;  /* 0x000000ffff077224 */ /* 0x000fd600078e000f */
[----:B-----5:R-:W-:Y:S01]  /*1ea0*/  @P0 IMAD.MOV.U32 R6, RZ, RZ, c[0x0][0x170] ;  /* 0x00005c00ff060624 */ /* 0x020fe200078e00ff */
[----:B------:R-:W-:Y:S02]  /*1eb0*/  @P0 MOV R7, c[0x0][0x174] ;  /* 0x00005d0000070a02 */ /* 0x000fe40000000f00 */
.L_x_6965:
[----:B------:R-:W-:Y:S05]  /*1ec0*/  BSYNC B0 ;  /* 0x0000000000007941 */ /* 0x000fea0003800000 */
.L_x_6964:
        /* <DEDUP_REMOVED lines=18> */
[----:B------:R-:W-:Y:S02]  /*1ff0*/  IMAD.MOV.U32 R4, RZ, RZ, R6 ;  /* 0x000000ffff047224 */ /* 0x000fe400078e0006 */
[----:B------:R-:W-:Y:S02]  /*2000*/  IMAD.MOV.U32 R5, RZ, RZ, R3 ;  /* 0x000000ffff057224 */ /* 0x000fe400078e0003 */
.L_x_6967:
[----:B------:R-:W-:Y:S05]  /*2010*/  BSYNC B1 ;  /* 0x0000000000017941 */ /* 0x000fea0003800000 */
.L_x_6966:
        /* <DEDUP_REMOVED lines=63> */
.L_x_6969:
[----:B------:R-:W-:Y:S05]  /*2410*/  BSYNC B0 ;  /* 0x0000000000007941 */ /* 0x000fea0003800000 */
.L_x_6968:
[----:B------:R-:W-:Y:S01]  /*2420*/  BSSY B0, `(.L_x_6970) ;  /* 0x0000007000007945 */ /* 0x000fe20003800000 */
[----:B------:R-:W-:Y:S05]  /*2430*/  @!P3 BRA `(.L_x_6971) ;  /* 0x000000500000b947 */ /* 0x000fea0003800000 */
[----:B------:R-:W5:Y:S01]  /*2440*/  DSETP.GT.AND P0, PT, R16, c[0x0][0x170], PT ;  /* 0x00005c001000762a */ /* 0x000f620003f04000 */
[----:B------:R-:W-:Y:S01]  /*2450*/  IMAD.MOV.U32 R6, RZ, RZ, R16 ;  /* 0x000000ffff067224 */ /* 0x000fe200078e0010 */
[----:B------:R-:W-:-:S12]  /*2460*/  MOV R7, R17 ;  /* 0x0000001100077202 */ /* 0x000fd80000000f00 */
[----:B-----5:R-:W-:Y:S02]  /*2470*/  @P0 IMAD.MOV.U32 R6, RZ, RZ, c[0x0][0x170] ;  /* 0x00005c00ff060624 */ /* 0x020fe400078e00ff */
[----:B------:R-:W-:Y:S02]  /*2480*/  @P0 IMAD.MOV.U32 R7, RZ, RZ, c[0x0][0x174] ;  /* 0x00005d00ff070624 */ /* 0x000fe400078e00ff */
.L_x_6971:
[----:B------:R-:W-:Y:S05]  /*2490*/  BSYNC B0 ;  /* 0x0000000000007941 */ /* 0x000fea0003800000 */
.L_x_6970:
        /* <DEDUP_REMOVED lines=20> */
.L_x_6973:
[----:B------:R-:W-:Y:S05]  /*25e0*/  BSYNC B1 ;  /* 0x0000000000017941 */ /* 0x000fea0003800000 */
.L_x_6972:
        /* <DEDUP_REMOVED lines=61> */
.L_x_6975:
[----:B------:R-:W-:Y:S05]  /*29c0*/  BSYNC B0 ;  /* 0x0000000000007941 */ /* 0x000fea0003800000 */
.L_x_6974:
[----:B------:R-:W-:Y:S01]  /*29d0*/  BSSY B0, `(.L_x_6976) ;  /* 0x0000007000007945 */ /* 0x000fe20003800000 */
[----:B------:R-:W-:Y:S05]  /*29e0*/  @!P3 BRA `(.L_x_6977) ;  /* 0x000000500000b947 */ /* 0x000fea0003800000 */
[----:B------:R-:W5:Y:S01]  /*29f0*/  DSETP.GT.AND P0, PT, R18, c[0x0][0x170], PT ;  /* 0x00005c001200762a */ /* 0x000f620003f04000 */
[----:B------:R-:W-:Y:S01]  /*2a00*/  IMAD.MOV.U32 R28, RZ, RZ, R18 ;  /* 0x000000ffff1c7224 */ /* 0x000fe200078e0012 */
[----:B------:R-:W-:-:S12]  /*2a10*/  MOV R29, R19 ;  /* 0x00000013001d7202 */ /* 0x000fd80000000f00 */
[----:B-----5:R-:W-:Y:S02]  /*2a20*/  @P0 IMAD.MOV.U32 R28, RZ, RZ, c[0x0][0x170] ;  /* 0x00005c00ff1c0624 */ /* 0x020fe400078e00ff */
[----:B------:R-:W-:Y:S02]  /*2a30*/  @P0 IMAD.MOV.U32 R29, RZ, RZ, c[0x0][0x174] ;  /* 0x00005d00ff1d0624 */ /* 0x000fe400078e00ff */
.L_x_6977:
[----:B------:R-:W-:Y:S05]  /*2a40*/  BSYNC B0 ;  /* 0x0000000000007941 */ /* 0x000fea0003800000 */
.L_x_6976:
        /* <DEDUP_REMOVED lines=19> */
[----:B-1234-:R-:W-:Y:S05]  /*2b80*/  CALL.REL.NOINC `($__internal_5_$__cuda_sm20_div_rn_f64_full) ;  /* 0x00003c3000007944 */ /* 0x01efea0003c00000 */
[----:B------:R-:W-:Y:S02]  /*2b90*/  IMAD.MOV.U32 R7, RZ, RZ, R3 ;  /* 0x000000ffff077224 */ /* 0x000fe400078e0003 */
.L_x_6979:
[----:B------:R-:W-:Y:S05]  /*2ba0*/  BSYNC B1 ;  /* 0x0000000000017941 */ /* 0x000fea0003800000 */
.L_x_6978:
        /* <DEDUP_REMOVED lines=66> */
.L_x_6981:
[----:B0-----:R-:W-:Y:S05]  /*2fd0*/  BSYNC B0 ;  /* 0x0000000000007941 */ /* 0x001fea0003800000 */
.L_x_6980:
[----:B-1----:R-:W-:Y:S01]  /*2fe0*/  STG.E.128 [R2.64+0x1010], R16 ;  /* 0x0010101002007986 */ /* 0x002fe2000c101d04 */
[----:B------:R-:W-:Y:S05]  /*2ff0*/  EXIT ;  /* 0x000000000000794d */ /* 0x000fea0003800000 */
.L_x_6933:
        /* <DEDUP_REMOVED lines=66> */
.L_x_6985:
[----:B------:R-:W-:Y:S05]  /*3420*/  BSYNC B0 ;  /* 0x0000000000007941 */ /* 0x000fea0003800000 */
.L_x_6984:
        /* <DEDUP_REMOVED lines=19> */
[----:B------:R-:W-:Y:S05]  /*3560*/  CALL.REL.NOINC `($__internal_5_$__cuda_sm20_div_rn_f64_full) ;  /* 0x0000325000007944 */ /* 0x000fea0003c00000 */
[----:B------:R-:W-:Y:S02]  /*3570*/  IMAD.MOV.U32 R7, RZ, RZ, R3 ;  /* 0x000000ffff077224 */ /* 0x000fe400078e0003 */
.L_x_6987:
[----:B------:R-:W-:Y:S05]  /*3580*/  BSYNC B2 ;  /* 0x0000000000027941 */ /* 0x000fea0003800000 */
.L_x_6986:
        /* <DEDUP_REMOVED lines=60> */
.L_x_6983:
[----:B------:R-:W-:Y:S05]  /*3950*/  BSYNC B1 ;  /* 0x0000000000017941 */ /* 0x000fea0003800000 */
.L_x_6982:
        /* <DEDUP_REMOVED lines=15> */
.L_x_6991:
[----:B------:R-:W-:Y:S05]  /*3a50*/  BSYNC B0 ;  /* 0x0000000000007941 */ /* 0x000fea0003800000 */
.L_x_6990:
        /* <DEDUP_REMOVED lines=17> */
[----:B-1----:R-:W-:Y:S05]  /*3b70*/  CALL.REL.NOINC `($__internal_5_$__cuda_sm20_div_rn_f64_full) ;  /* 0x00002c4000007944 */ /* 0x002fea0003c00000 */
[----:B------:R-:W-:Y:S02]  /*3b80*/  IMAD.MOV.U32 R4, RZ, RZ, R6 ;  /* 0x000000ffff047224 */ /* 0x000fe400078e0006 */
[----:B------:R-:W-:Y:S02]  /*3b90*/  IMAD.MOV.U32 R5, RZ, RZ, R3 ;  /* 0x000000ffff057224 */ /* 0x000fe400078e0003 */
.L_x_6993:
[----:B------:R-:W-:Y:S05]  /*3ba0*/  BSYNC B2 ;  /* 0x0000000000027941 */ /* 0x000fea0003800000 */
.L_x_6992:
        /* <DEDUP_REMOVED lines=59> */
.L_x_6989:
[----:B------:R-:W-:Y:S05]  /*3f60*/  BSYNC B1 ;  /* 0x0000000000017941 */ /* 0x000fea0003800000 */
.L_x_6988:
        /* <DEDUP_REMOVED lines=15> */
.L_x_6997:
[----:B------:R-:W-:Y:S05]  /*4060*/  BSYNC B0 ;  /* 0x0000000000007941 */ /* 0x000fea0003800000 */
.L_x_6996:
        /* <DEDUP_REMOVED lines=18> */
[----:B------:R-:W-:Y:S01]  /*4190*/  MOV R4, R6 ;  /* 0x0000000600047202 */ /* 0x000fe20000000f00 */
[----:B------:R-:W-:Y:S02]  /*41a0*/  IMAD.MOV.U32 R5, RZ, RZ, R3 ;  /* 0x000000ffff057224 */ /* 0x000fe400078e0003 */
.L_x_6999:
[----:B------:R-:W-:Y:S05]  /*41b0*/  BSYNC B2 ;  /* 0x0000000000027941 */ /* 0x000fea0003800000 */
.L_x_6998:
        /* <DEDUP_REMOVED lines=59> */
.L_x_6995:
[----:B------:R-:W-:Y:S05]  /*4570*/  BSYNC B1 ;  /* 0x0000000000017941 */ /* 0x000fea0003800000 */
.L_x_6994:
        /* <DEDUP_REMOVED lines=15> */
.L_x_7003:
[----:B------:R-:W-:Y:S05]  /*4670*/  BSYNC B0 ;  /* 0x0000000000007941 */ /* 0x000fea0003800000 */
.L_x_7002:
        /* <DEDUP_REMOVED lines=20> */
.L_x_7005:
[----:B------:R-:W-:Y:S05]  /*47c0*/  BSYNC B2 ;  /* 0x0000000000027941 */ /* 0x000fea0003800000 */
.L_x_7004:
        /* <DEDUP_REMOVED lines=59> */
.L_x_7001:
[----:B------:R-:W-:Y:S05]  /*4b80*/  BSYNC B1 ;  /* 0x0000000000017941 */ /* 0x000fea0003800000 */
.L_x_7000:
        /* <DEDUP_REMOVED lines=15> */
.L_x_7009:
[----:B------:R-:W-:Y:S05]  /*4c80*/  BSYNC B0 ;  /* 0x0000000000007941 */ /* 0x000fea0003800000 */
.L_x_7008:
        /* <DEDUP_REMOVED lines=18> */
[----:B------:R-:W-:Y:S01]  /*4db0*/  IMAD.MOV.U32 R4, RZ, RZ, R6 ;  /* 0x000000ffff047224 */ /* 0x000fe200078e0006 */
[----:B------:R-:W-:Y:S02]  /*4dc0*/  MOV R5, R3 ;  /* 0x0000000300057202 */ /* 0x000fe40000000f00 */
.L_x_7011:
[----:B------:R-:W-:Y:S05]  /*4dd0*/  BSYNC B2 ;  /* 0x0000000000027941 */ /* 0x000fea0003800000 */
.L_x_7010:
        /* <DEDUP_REMOVED lines=59> */
.L_x_7007:
[----:B------:R-:W-:Y:S05]  /*5190*/  BSYNC B1 ;  /* 0x0000000000017941 */ /* 0x000fea0003800000 */
.L_x_7006:
        /* <DEDUP_REMOVED lines=15> */
.L_x_7015:
[----:B------:R-:W-:Y:S05]  /*5290*/  BSYNC B0 ;  /* 0x0000000000007941 */ /* 0x000fea0003800000 */
.L_x_7014:
        /* <DEDUP_REMOVED lines=20> */
.L_x_7017:
[----:B------:R-:W-:Y:S05]  /*53e0*/  BSYNC B2 ;  /* 0x0000000000027941 */ /* 0x000fea0003800000 */
.L_x_7016:
        /* <DEDUP_REMOVED lines=59> */
.L_x_7013:
[----:B------:R-:W-:Y:S05]  /*57a0*/  BSYNC B1 ;  /* 0x0000000000017941 */ /* 0x000fea0003800000 */
.L_x_7012:
        /* <DEDUP_REMOVED lines=15> */
.L_x_7021:
[----:B------:R-:W-:Y:S05]  /*58a0*/  BSYNC B0 ;  /* 0x0000000000007941 */ /* 0x000fea0003800000 */
.L_x_7020:
        /* <DEDUP_REMOVED lines=20> */
.L_x_7023:
[----:B------:R-:W-:Y:S05]  /*59f0*/  BSYNC B2 ;  /* 0x0000000000027941 */ /* 0x000fea0003800000 */
.L_x_7022:
        /* <DEDUP_REMOVED lines=59> */
.L_x_7019:
[----:B------:R-:W-:Y:S05]  /*5db0*/  BSYNC B1 ;  /* 0x0000000000017941 */ /* 0x000fea0003800000 */
.L_x_7018:
        /* <DEDUP_REMOVED lines=15> */
.L_x_7027:
[----:B------:R-:W-:Y:S05]  /*5eb0*/  BSYNC B0 ;  /* 0x0000000000007941 */ /* 0x000fea0003800000 */
.L_x_7026:
        /* <DEDUP_REMOVED lines=20> */
.L_x_7029:
[----:B------:R-:W-:Y:S05]  /*6000*/  BSYNC B2 ;  /* 0x0000000000027941 */ /* 0x000fea0003800000 */
.L_x_7028:
        /* <DEDUP_REMOVED lines=61> */
.L_x_7025:
[----:B------:R-:W-:Y:S05]  /*63e0*/  BSYNC B1 ;  /* 0x0000000000017941 */ /* 0x000fea0003800000 */
.L_x_7024:
        /* <DEDUP_REMOVED lines=23> */
.L_x_7032:
[----:B0-----:R-:W-:-:S13]  /*6560*/  ISETP.GE.AND P0, PT, R3, R2, PT ;  /* 0x000000020300720c */ /* 0x001fda0003f06270 */
[----:B------:R-:W-:Y:S05]  /*6570*/  @P0 BRA `(.L_x_7034) ;  /* 0x000000c000000947 */ /* 0x000fea0003800000 */
[----:B------:R-:W-:Y:S01]  /*6580*/  IMAD.IADD R6, R0, 0x1, R3 ;  /* 0x0000000100067824 */ /* 0x000fe200078e0203 */
[----:B------:R-:W-:Y:S01]  /*6590*/  IADD3 R3, R3, 0x80, RZ ;  /* 0x0000008003037810 */ /* 0x000fe20007ffe0ff */
[----:B------:R-:W-:-:S04]  /*65a0*/  IMAD.MOV.U32 R7, RZ, RZ, 0x8 ;  /* 0x00000008ff077424 */ /* 0x000fc800078e00ff */
[----:B------:R-:W-:-:S05]  /*65b0*/  IMAD.WIDE.U32 R6, R6, R7, c[0x0][0x180] ;  /* 0x0000600006067625 */ /* 0x000fca00078e0007 */
[----:B----45:R0:W-:Y:S02]  /*65c0*/  STG.E.64 [R6.64], R12 ;  /* 0x0000000c06007986 */ /* 0x0301e4000c101b04 */
.L_x_7033:
[----:B------:R-:W-:-:S13]  /*65d0*/  ISETP.GE.AND P0, PT, R3, R2, PT ;  /* 0x000000020300720c */ /* 0x000fda0003f06270 */
[----:B------:R-:W-:Y:S05]  /*65e0*/  @P0 BRA `(.L_x_7035) ;  /* 0x000000d000000947 */ /* 0x000fea0003800000 */
[----:B0-----:R-:W-:Y:S01]  /*65f0*/  IMAD.IADD R6, R0, 0x1, R3 ;  /* 0x0000000100067824 */ /* 0x001fe200078e0203 */
[----:B------:R-:W-:Y:S01]  /*6600*/  IADD3 R3, R3, 0x80, RZ ;  /* 0x0000008003037810 */ /* 0x000fe20007ffe0ff */
[----:B------:R-:W-:-:S04]  /*6610*/  IMAD.MOV.U32 R7, RZ, RZ, 0x8 ;  /* 0x00000008ff077424 */ /* 0x000fc800078e00ff */
[----:B------:R-:W-:-:S05]  /*6620*/  IMAD.WIDE.U32 R6, R6, R7, c[0x0][0x180] ;  /* 0x0000600006067625 */ /* 0x000fca00078e0007 */
[----:B----4-:R0:W-:Y:S02]  /*6630*/  STG.E.64 [R6.64], R14 ;  /* 0x0000000e06007986 */ /* 0x0101e4000c101b04 */
.L_x_7034:
        /* <DEDUP_REMOVED lines=8> */
.L_x_7035:
[----:B------:R-:W-:Y:S05]  /*66c0*/  BSYNC B1 ;  /* 0x0000000000017941 */ /* 0x000fea0003800000 */
.L_x_7031:
[----:B------:R-:W-:-:S13]  /*66d0*/  ISETP.GE.AND P0, PT, R3, R2, PT ;  /* 0x000000020300720c */ /* 0x000fda0003f06270 */
[----:B0-----:R-:W-:Y:S01]  /*66e0*/  @!P0 IMAD.IADD R6, R0, 0x1, R3 ;  /* 0x0000000100068824 */ /* 0x001fe200078e0203 */
[----:B------:R-:W-:Y:S01]  /*66f0*/  @!P0 IADD3 R3, R3, 0x80, RZ ;  /* 0x0000008003038810 */ /* 0x000fe20007ffe0ff */
[----:B------:R-:W-:-:S04]  /*6700*/  @!P0 IMAD.MOV.U32 R7, RZ, RZ, 0x8 ;  /* 0x00000008ff078424 */ /* 0x000fc800078e00ff */
[----:B------:R-:W-:-:S05]  /*6710*/  @!P0 IMAD.WIDE.U32 R6, R6, R7, c[0x0][0x180] ;  /* 0x0000600006068625 */ /* 0x000fca00078e0007 */
[----:B----4-:R0:W-:Y:S02]  /*6720*/  @!P0 STG.E.64 [R6.64], R18 ;  /* 0x0000001206008986 */ /* 0x0101e4000c101b04 */
.L_x_7036:
[----:B------:R-:W-:Y:S05]  /*6730*/  BSYNC B0 ;  /* 0x0000000000007941 */ /* 0x000fea0003800000 */
.L_x_7030:
        /* <DEDUP_REMOVED lines=8> */
        .weak           $__internal_5_$__cuda_sm20_div_rn_f64_full
        .type           $__internal_5_$__cuda_sm20_div_rn_f64_full,@function
        .size           $__internal_5_$__cuda_sm20_div_rn_f64_full,(.L_x_10267 - $__internal_5_$__cuda_sm20_div_rn_f64_full)
$__internal_5_$__cuda_sm20_div_rn_f64_full:
        /* <DEDUP_REMOVED lines=71> */
.L_x_7038:
        /* <DEDUP_REMOVED lines=17> */
.L_x_7041:
[----:B------:R-:W-:Y:S01]  /*6d40*/  LOP3.LUT R3, R31, 0x80000, RZ, 0xfc, !PT ;  /* 0x000800001f037812 */ /* 0x000fe200078efcff */
[----:B------:R-:W-:-:S04]  /*6d50*/  IMAD.MOV.U32 R8, RZ, RZ, R30 ;  /* 0x000000ffff087224 */ /* 0x000fc800078e001e */
[----:B------:R-:W-:Y:S01]  /*6d60*/  IMAD.MOV.U32 R9, RZ, RZ, R3 ;  /* 0x000000ffff097224 */ /* 0x000fe200078e0003 */
[----:B------:R-:W-:Y:S05]  /*6d70*/  BRA `(.L_x_7039) ;  /* 0x0000003000007947 */ /* 0x000fea0003800000 */
.L_x_7040:
[----:B------:R-:W-:Y:S02]  /*6d80*/  LOP3.LUT R3, R35, 0x80000, RZ, 0xfc, !PT ;  /* 0x0008000023037812 */ /* 0x000fe400078efcff */
[----:B------:R-:W-:-:S03]  /*6d90*/  MOV R8, R34 ;  /* 0x0000002200087202 */ /* 0x000fc60000000f00 */
[----:B------:R-:W-:Y:S02]  /*6da0*/  IMAD.MOV.U32 R9, RZ, RZ, R3 ;  /* 0x000000ffff097224 */ /* 0x000fe400078e0003 */
.L_x_7039:
[----:B------:R-:W-:Y:S05]  /*6db0*/  BSYNC B0 ;  /* 0x0000000000007941 */ /* 0x000fea0003800000 */
.L_x_7037:
[----:B------:R-:W-:Y:S02]  /*6dc0*/  IMAD.MOV.U32 R5, RZ, RZ, 0x0 ;  /* 0x00000000ff057424 */ /* 0x000fe400078e00ff */
[----:B------:R-:W-:Y:S02]  /*6dd0*/  IMAD.MOV.U32 R6, RZ, RZ, R8 ;  /* 0x000000ffff067224 */ /* 0x000fe400078e0008 */
[----:B------:R-:W-:Y:S01]  /*6de0*/  IMAD.MOV.U32 R3, RZ, RZ, R9 ;  /* 0x000000ffff037224 */ /* 0x000fe200078e0009 */
[----:B------:R-:W-:Y:S06]  /*6df0*/  RET.REL.NODEC R4 `(_ZN2at6native29vectorized_elementwise_kernelILi4EZZZNS0_17logit_kernel_cudaERNS_18TensorIteratorBaseERKN3c106ScalarEENKUlvE_clEvENKUlvE_clEvEUldE0_St5arrayIPcLm2EEEEviT0_T1_) ;  /* 0xffff920004007950 */ /* 0x000fec0003c3ffff */
.L_x_7042:
        /* <DEDUP_REMOVED lines=16> */
.L_x_10267:


//--------------------- .text._ZN2at6native29vectorized_elementwise_kernelILi8EZZZNS0_17logit_kernel_cudaERNS_18TensorIteratorBaseERKN3c106ScalarEENKUlvE_clEvENKUlvE_clEvEUldE0_St5arrayIPcLm2EEEEviT0_T1_ --------------------------
	.section	.text._ZN2at6native29vectorized_elementwise_kernelILi8EZZZNS0_17logit_kernel_cudaERNS_18TensorIteratorBaseERKN3c106ScalarEENKUlvE_clEvENKUlvE_clEvEUldE0_St5arrayIPcLm2EEEEviT0_T1_,"ax",@progbits
	.sectioninfo	@"SHI_REGISTERS=4"
	.align	128
        .global         _ZN2at6native29vectorized_elementwise_kernelILi8EZZZNS0_17logit_kernel_cudaERNS_18TensorIteratorBaseERKN3c106ScalarEENKUlvE_clEvENKUlvE_clEvEUldE0_St5arrayIPcLm2EEEEviT0_T1_
        .type           _ZN2at6native29vectorized_elementwise_kernelILi8EZZZNS0_17logit_kernel_cudaERNS_18TensorIteratorBaseERKN3c106ScalarEENKUlvE_clEvENKUlvE_clEvEUldE0_St5arrayIPcLm2EEEEviT0_T1_,@function
        .size           _ZN2at6native29vectorized_elementwise_kernelILi8EZZZNS0_17logit_kernel_cudaERNS_18TensorIteratorBaseERKN3c106ScalarEENKUlvE_clEvENKUlvE_clEvEUldE0_St5arrayIPcLm2EEEEviT0_T1_,(.L_x_10356 - _ZN2at6native29vectorized_elementwise_kernelILi8EZZZNS0_17logit_kernel_cudaERNS_18TensorIteratorBaseERKN3c106ScalarEENKUlvE_clEvENKUlvE_clEvEUldE0_St5arrayIPcLm2EEEEviT0_T1_)
        .other          _ZN2at6native29vectorized_elementwise_kernelILi8EZZZNS0_17logit_kernel_cudaERNS_18TensorIteratorBaseERKN3c106ScalarEENKUlvE_clEvENKUlvE_clEvEUldE0_St5arrayIPcLm2EEEEviT0_T1_,@"STO_CUDA_ENTRY STV_DEFAULT"
_ZN2at6native29vectorized_elementwise_kernelILi8EZZZNS0_17logit_kernel_cudaERNS_18TensorIteratorBaseERKN3c106ScalarEENKUlvE_clEvENKUlvE_clEvEUldE0_St5arrayIPcLm2EEEEviT0_T1_:
.text._ZN2at6native29vectorized_elementwise_kernelILi8EZZZNS0_17logit_kernel_cudaERNS_18TensorIteratorBaseERKN3c106ScalarEENKUlvE_clEvENKUlvE_clEvEUldE0_St5arrayIPcLm2EEEEviT0_T1_:
[----:B------:R-:W-:Y:S02]  /*0000*/  MOV R1, c[0x0][0x28] ;  /* 0x00000a0000017a02 */ /* 0x000fe40000000f00 */
[----:B------:R-:W-:Y:S05]  /*0010*/  EXIT ;  /* 0x000000000000794d */ /* 0x000fea0003800000 */
.L_x_7043:
        /* <DEDUP_REMOVED lines=14> */
.L_x_10356:


//--------------------- .text._ZN2at6native18elementwise_kernelILi128ELi4EZNS0_15gpu_kernel_implIZZZNS0_17logit_kernel_cudaERNS_18TensorIteratorBaseERKN3c106ScalarEENKUlvE_clEvENKUlvE_clEvEUldE_EEvS4_RKT_EUliE_EEviT1_ --------------------------
	.section	.text._ZN2at6native18elementwise_kernelILi128ELi4EZNS0_15gpu_kernel_implIZZZNS0_17logit_kernel_cudaERNS_18TensorIteratorBaseERKN3c106ScalarEENKUlvE_clEvENKUlvE_clEvEUldE_EEvS4_RKT_EUliE_EEviT1_,"ax",@progbits
	.sectioninfo	@"SHI_REGISTERS=30"
	.align	128
        .global         _ZN2at6native18elementwise_kernelILi128ELi4EZNS0_15gpu_kernel_implIZZZNS0_17logit_kernel_cudaERNS_18TensorIteratorBaseERKN3c106ScalarEENKUlvE_clEvENKUlvE_clEvEUldE_EEvS4_RKT_EUliE_EEviT1_
        .type           _ZN2at6native18elementwise_kernelILi128ELi4EZNS0_15gpu_kernel_implIZZZNS0_17logit_kernel_cudaERNS_18TensorIteratorBaseERKN3c106ScalarEENKUlvE_clEvENKUlvE_clEvEUldE_EEvS4_RKT_EUliE_EEviT1_,@function
        .size           _ZN2at6native18elementwise_kernelILi128ELi4EZNS0_15gpu_kernel_implIZZZNS0_17logit_kernel_cudaERNS_18TensorIteratorBaseERKN3c106ScalarEENKUlvE_clEvENKUlvE_clEvEUldE_EEvS4_RKT_EUliE_EEviT1_,(.L_x_10268 - _ZN2at6native18elementwise_kernelILi128ELi4EZNS0_15gpu_kernel_implIZZZNS0_17logit_kernel_cudaERNS_18TensorIteratorBaseERKN3c106ScalarEENKUlvE_clEvENKUlvE_clEvEUldE_EEvS4_RKT_EUliE_EEviT1_)
        .other          _ZN2at6native18elementwise_kernelILi128ELi4EZNS0_15gpu_kernel_implIZZZNS0_17logit_kernel_cudaERNS_18TensorIteratorBaseERKN3c106ScalarEENKUlvE_clEvENKUlvE_clEvEUldE_EEvS4_RKT_EUliE_EEviT1_,@"STO_CUDA_ENTRY STV_DEFAULT"
_ZN2at6native18elementwise_kernelILi128ELi4EZNS0_15gpu_kernel_implIZZZNS0_17logit_kernel_cudaERNS_18TensorIteratorBaseERKN3c106ScalarEENKUlvE_clEvENKUlvE_clEvEUldE_EEvS4_RKT_EUliE_EEviT1_:
.text._ZN2at6native18elementwise_kernelILi128ELi4EZNS0_15gpu_kernel_implIZZZNS0_17logit_kernel_cudaERNS_18TensorIteratorBaseERKN3c106ScalarEENKUlvE_clEvENKUlvE_clEvEUldE_EEvS4_RKT_EUliE_EEviT1_:
        /* <DEDUP_REMOVED lines=237> */
.L_x_7046:
        /* <DEDUP_REMOVED lines=19> */
.L_x_7050:
[----:B------:R-:W2:Y:S02]  /*1000*/  LDG.E.U8 R4, [R6.64] ;  /* 0x0000002406047981 */ /* 0x000ea4000c1e1100 */
[----:B--2---:R-:W0:Y:S01]  /*1010*/  I2F.F64.U16 R4, R4 ;  /* 0x0000000400047312 */ /* 0x004e220000101800 */
[----:B------:R-:W-:Y:S05]  /*1020*/  BRA `(.L_x_7052) ;  /* 0x00000df000007947 */ /* 0x000fea0003800000 */
.L_x_7049:
        /* <DEDUP_REMOVED lines=9> */
.L_x_7054:
[----:B------:R-:W2:Y:S02]  /*10c0*/  LDG.E R4, [R6.64] ;  /* 0x0000002406047981 */ /* 0x000ea4000c1e1900 */
[----:B--2---:R-:W0:Y:S01]  /*10d0*/  I2F.F64 R4, R4 ;  /* 0x0000000400047312 */ /* 0x004e220000201c00 */
[----:B------:R-:W-:Y:S05]  /*10e0*/  BRA `(.L_x_7052) ;  /* 0x00000d3000007947 */ /* 0x000fea0003800000 */
.L_x_7053:
[----:B------:R-:W2:Y:S02]  /*10f0*/  LDG.E.U16 R4, [R6.64] ;  /* 0x0000002406047981 */ /* 0x000ea4000c1e1500 */
[----:B--2---:R-:W0:Y:S01]  /*1100*/  I2F.F64.S16 R4, R4 ;  /* 0x0000000400047312 */ /* 0x004e220000101c00 */
[----:B------:R-:W-:Y:S05]  /*1110*/  BRA `(.L_x_7052) ;  /* 0x00000d0000007947 */ /* 0x000fea0003800000 */
.L_x_7048:
        /* <DEDUP_REMOVED lines=10> */
.L_x_7056:
[----:B------:R-:W2:Y:S02]  /*11c0*/  LDG.E.U16 R0, [R6.64] ;  /* 0x0000002406007981 */ /* 0x000ea4000c1e1500 */
[----:B--2---:R-:W-:-:S05]  /*11d0*/  HADD2.F32 R0, -RZ, R0.H0_H0 ;  /* 0x20000000ff007230 */ /* 0x004fca0000004100 */
[----:B------:R-:W-:-:S04]  /*11e0*/  FMUL.FTZ R0, R0, 1 ;  /* 0x3f80000000007820 */ /* 0x000fc80000410000 */
[----:B------:R0:W1:Y:S01]  /*11f0*/  F2F.F64.F32 R4, R0 ;  /* 0x0000000000047310 */ /* 0x0000620000201800 */
[----:B------:R-:W-:Y:S05]  /*1200*/  BRA `(.L_x_7052) ;  /* 0x00000c1000007947 */ /* 0x000fea0003800000 */
.L_x_7055:
        /* <DEDUP_REMOVED lines=10> */
.L_x_7058:
[----:B------:R-:W2:Y:S02]  /*12b0*/  LDG.E.U16 R6, [R6.64] ;  /* 0x0000002406067981 */ /* 0x000ea4000c1e1500 */
[----:B--2---:R-:W-:-:S05]  /*12c0*/  HADD2.F32 R0, -RZ, R6.H0_H0 ;  /* 0x20000006ff007230 */ /* 0x004fca0000004100 */
[----:B------:R-:W-:-:S04]  /*12d0*/  FMUL.FTZ R0, R0, 1 ;  /* 0x3f80000000007820 */ /* 0x000fc80000410000 */
[----:B------:R0:W1:Y:S01]  /*12e0*/  F2F.F64.F32 R4, R0 ;  /* 0x0000000000047310 */ /* 0x0000620000201800 */
[----:B------:R-:W-:Y:S05]  /*12f0*/  BRA `(.L_x_7052) ;  /* 0x00000b2000007947 */ /* 0x000fea0003800000 */
.L_x_7057:
[----:B------:R0:W5:Y:S01]  /*1300*/  LDG.E.64 R4, [R6.64] ;  /* 0x0000002406047981 */ /* 0x000162000c1e1b00 */
[----:B------:R-:W-:Y:S05]  /*1310*/  BRA `(.L_x_7052) ;  /* 0x00000b0000007947 */ /* 0x000fea0003800000 */
.L_x_7047:
        /* <DEDUP_REMOVED lines=13> */
.L_x_7061:
[----:B------:R0:W5:Y:S01]  /*13f0*/  LDG.E.64 R4, [R6.64] ;  /* 0x0000002406047981 */ /* 0x000162000c1e1b00 */
[----:B------:R-:W-:Y:S05]  /*1400*/  BRA `(.L_x_7052) ;  /* 0x00000a1000007947 */ /* 0x000fea0003800000 */
.L_x_7060:
        /* <DEDUP_REMOVED lines=28> */
.L_x_7063:
        /* <DEDUP_REMOVED lines=15> */
.L_x_7062:
[----:B------:R-:W2:Y:S02]  /*16c0*/  LDG.E.U16 R0, [R6.64] ;  /* 0x0000002406007981 */ /* 0x000ea4000c1e1500 */
[----:B--2---:R-:W-:-:S05]  /*16d0*/  PRMT R0, RZ, 0x5410, R0 ;  /* 0x00005410ff007816 */ /* 0x004fca0000000000 */
[----:B------:R-:W-:-:S04]  /*16e0*/  FMUL.FTZ R0, R0, 1 ;  /* 0x3f80000000007820 */ /* 0x000fc80000410000 */
[----:B------:R0:W1:Y:S01]  /*16f0*/  F2F.F64.F32 R4, R0 ;  /* 0x0000000000047310 */ /* 0x0000620000201800 */
[----:B------:R-:W-:Y:S05]  /*1700*/  BRA `(.L_x_7052) ;  /* 0x0000071000007947 */ /* 0x000fea0003800000 */
.L_x_7059:
        /* <DEDUP_REMOVED lines=11> */
.L_x_7066:
        /* <DEDUP_REMOVED lines=21> */
.L_x_7070:
[----:B------:R-:W-:Y:S05]  /*1910*/  BSYNC B1 ;  /* 0x0000000000017941 */ /* 0x000fea0003800000 */
.L_x_7069:
[----:B------:R-:W-:Y:S01]  /*1920*/  LEA R5, R0, 0x3b800000, 0x17 ;  /* 0x3b80000000057811 */ /* 0x000fe200078eb8ff */
[----:B------:R-:W-:-:S05]  /*1930*/  IMAD.SHL.U32 R0, R3, 0x100000, RZ ;  /* 0x0010000003007824 */ /* 0x000fca00078e00ff */
[----:B------:R-:W-:Y:S02]  /*1940*/  LOP3.LUT R0, R5, R0, R6, 0xfe, !PT ;  /* 0x0000000005007212 */ /* 0x000fe400078efe06 */
.L_x_7068:
[----:B------:R-:W-:Y:S05]  /*1950*/  BSYNC B0 ;  /* 0x0000000000007941 */ /* 0x000fea0003800000 */
.L_x_7067:
[----:B------:R-:W-:-:S04]  /*1960*/  FMUL.FTZ R0, R0, 1 ;  /* 0x3f80000000007820 */ /* 0x000fc80000410000 */
[----:B------:R0:W1:Y:S01]  /*1970*/  F2F.F64.F32 R4, R0 ;  /* 0x0000000000047310 */ /* 0x0000620000201800 */
[----:B------:R-:W-:Y:S05]  /*1980*/  BRA `(.L_x_7052) ;  /* 0x0000049000007947 */ /* 0x000fea0003800000 */
.L_x_7065:
        /* <DEDUP_REMOVED lines=21> */
.L_x_7074:
[----:B------:R-:W-:Y:S05]  /*1ae0*/  BSYNC B1 ;  /* 0x0000000000017941 */ /* 0x000fea0003800000 */
.L_x_7073:
[----:B------:R-:W-:Y:S01]  /*1af0*/  LEA R5, R0, 0x37800000, 0x17 ;  /* 0x3780000000057811 */ /* 0x000fe200078eb8ff */
[----:B------:R-:W-:-:S05]  /*1b00*/  IMAD.SHL.U32 R0, R3, 0x200000, RZ ;  /* 0x0020000003007824 */ /* 0x000fca00078e00ff */
[----:B------:R-:W-:Y:S02]  /*1b10*/  LOP3.LUT R0, R5, R0, R6, 0xfe, !PT ;  /* 0x0000000005007212 */ /* 0x000fe400078efe06 */
.L_x_7072:
[----:B------:R-:W-:Y:S05]  /*1b20*/  BSYNC B0 ;  /* 0x0000000000007941 */ /* 0x000fea0003800000 */
.L_x_7071:
[----:B------:R-:W-:-:S04]  /*1b30*/  FMUL.FTZ R0, R0, 1 ;  /* 0x3f80000000007820 */ /* 0x000fc80000410000 */
[----:B------:R0:W1:Y:S01]  /*1b40*/  F2F.F64.F32 R4, R0 ;  /* 0x0000000000047310 */ /* 0x0000620000201800 */
[----:B------:R-:W-:Y:S05]  /*1b50*/  BRA `(.L_x_7052) ;  /* 0x000002c000007947 */ /* 0x000fea0003800000 */
.L_x_7064:
        /* <DEDUP_REMOVED lines=14> */
.L_x_7078:
[----:B------:R-:W-:Y:S05]  /*1c40*/  BSYNC B0 ;  /* 0x0000000000007941 */ /* 0x000fea0003800000 */
.L_x_7077:
[----:B------:R-:W-:-:S04]  /*1c50*/  FMUL.FTZ R0, R0, 1 ;  /* 0x3f80000000007820 */ /* 0x000fc80000410000 */
[----:B------:R0:W1:Y:S01]  /*1c60*/  F2F.F64.F32 R4, R0 ;  /* 0x0000000000047310 */ /* 0x0000620000201800 */
[----:B------:R-:W-:Y:S05]  /*1c70*/  BRA `(.L_x_7052) ;  /* 0x000001a000007947 */ /* 0x000fea0003800000 */
.L_x_7051:
        /* <DEDUP_REMOVED lines=21> */
.L_x_7076:
[----:B------:R-:W2:Y:S02]  /*1dd0*/  LDG.E.64 R4, [R6.64] ;  /* 0x0000002406047981 */ /* 0x000ea4000c1e1b00 */
[----:B--2---:R-:W0:Y:S01]  /*1de0*/  I2F.F64.U64 R4, R4 ;  /* 0x0000000400047312 */ /* 0x004e220000301800 */
[----:B------:R-:W-:Y:S05]  /*1df0*/  BRA `(.L_x_7052) ;  /* 0x0000002000007947 */ /* 0x000fea0003800000 */
.L_x_7075:
[----:B------:R-:W2:Y:S02]  /*1e00*/  LDG.E R4, [R6.64] ;  /* 0x0000002406047981 */ /* 0x000ea4000c1e1900 */
[----:B--2---:R-:W0:Y:S02]  /*1e10*/  I2F.F64.U32 R4, R4 ;  /* 0x0000000400047312 */ /* 0x004e240000201800 */
.L_x_7052:
[----:B01---5:R-:W0:Y:S01]  /*1e20*/  DADD R6, -R4, 1 ;  /* 0x3ff0000004067429 */ /* 0x023e220000000100 */
        /* <DEDUP_REMOVED lines=16> */
[----:B------:R-:W-:Y:S05]  /*1f30*/  CALL.REL.NOINC `($__internal_6_$__cuda_sm20_div_rn_f64_full) ;  /* 0x0000ad6000007944 */ /* 0x000fea0003c00000 */
[----:B------:R-:W-:Y:S02]  /*1f40*/  IMAD.MOV.U32 R8, RZ, RZ, R6 ;  /* 0x000000ffff087224 */ /* 0x000fe400078e0006 */
[----:B------:R-:W-:Y:S02]  /*1f50*/  IMAD.MOV.U32 R9, RZ, RZ, R7 ;  /* 0x000000ffff097224 */ /* 0x000fe400078e0007 */
.L_x_7080:
[----:B------:R-:W-:Y:S05]  /*1f60*/  BSYNC B0 ;  /* 0x0000000000007941 */ /* 0x000fea0003800000 */
.L_x_7079:
        /* <DEDUP_REMOVED lines=65> */
.L_x_7082:
[----:B------:R-:W-:Y:S05]  /*2380*/  BSYNC B0 ;  /* 0x0000000000007941 */ /* 0x000fea0003800000 */
.L_x_7081:
        /* <DEDUP_REMOVED lines=12> */
.L_x_7086:
[----:B--2---:R-:W2:Y:S02]  /*2450*/  F2I.S64.F64.TRUNC R4, R4 ;  /* 0x0000000400047311 */ /* 0x004ea4000030d900 */
[----:B--2---:R-:W-:-:S05]  /*2460*/  IMAD.MOV.U32 R3, RZ, RZ, R4 ;  /* 0x000000ffff037224 */ /* 0x004fca00078e0004 */
[----:B------:R2:W-:Y:S01]  /*2470*/  STG.E.U8 [R16.64], R3 ;  /* 0x0000000310007986 */ /* 0x0005e2000c101124 */
[----:B------:R-:W-:Y:S05]  /*2480*/  BRA `(.L_x_7088) ;  /* 0x00000ed000007947 */ /* 0x000fea0003800000 */
.L_x_7085:
        /* <DEDUP_REMOVED lines=9> */
.L_x_7090:
[----:B--2---:R-:W2:Y:S02]  /*2520*/  F2I.F64.TRUNC R5, R4 ;  /* 0x0000000400057311 */ /* 0x004ea4000030d100 */
[----:B--2---:R2:W-:Y:S01]  /*2530*/  STG.E [R16.64], R5 ;  /* 0x0000000510007986 */ /* 0x0045e2000c101924 */
[----:B------:R-:W-:Y:S05]  /*2540*/  BRA `(.L_x_7088) ;  /* 0x00000e1000007947 */ /* 0x000fea0003800000 */
.L_x_7089:
[----:B--2---:R-:W2:Y:S02]  /*2550*/  F2I.F64.TRUNC R5, R4 ;  /* 0x0000000400057311 */ /* 0x004ea4000030d100 */
[----:B--2---:R2:W-:Y:S01]  /*2560*/  STG.E.U16 [R16.64], R5 ;  /* 0x0000000510007986 */ /* 0x0045e2000c101524 */
[----:B------:R-:W-:Y:S05]  /*2570*/  BRA `(.L_x_7088) ;  /* 0x00000de000007947 */ /* 0x000fea0003800000 */
.L_x_7084:
        /* <DEDUP_REMOVED lines=11> */
.L_x_7092:
[----:B--2---:R-:W2:Y:S01]  /*2630*/  F2F.F32.F64 R0, R4 ;  /* 0x0000000400007310 */ /* 0x004ea20000301000 */
[----:B------:R-:W2:-:S14]  /*2640*/  DSETP.GEU.AND P0, PT, |R4|, c[0x2][0x50], PT ;  /* 0x008014000400762a */ /* 0x000e9c0003f0e200 */
[----:B--2---:R-:W-:-:S05]  /*2650*/  @!P0 FMUL R0, R0, 1.175494350822287508e-38 ;  /* 0x0080000000008820 */ /* 0x004fca0000400000 */
[----:B------:R-:W-:-:S05]  /*2660*/  F2FP.PACK_AB R0, RZ, R0 ;  /* 0x00000000ff00723e */ /* 0x000fca00000000ff */
[----:B------:R2:W-:Y:S01]  /*2670*/  STG.E.U16 [R16.64], R0 ;  /* 0x0000000010007986 */ /* 0x0005e2000c101524 */
[----:B------:R-:W-:Y:S05]  /*2680*/  BRA `(.L_x_7088) ;  /* 0x00000cd000007947 */ /* 0x000fea0003800000 */
.L_x_7091:
        /* <DEDUP_REMOVED lines=12> */
.L_x_7094:
[----:B--2---:R-:W2:Y:S01]  /*2750*/  F2F.F32.F64 R0, R4 ;  /* 0x0000000400007310 */ /* 0x004ea20000301000 */
[----:B------:R-:W2:-:S14]  /*2760*/  DSETP.GEU.AND P0, PT, |R4|, c[0x2][0x50], PT ;  /* 0x008014000400762a */ /* 0x000e9c0003f0e200 */
[----:B--2---:R-:W-:-:S05]  /*2770*/  @!P0 FMUL R0, R0, 1.175494350822287508e-38 ;  /* 0x0080000000008820 */ /* 0x004fca0000400000 */
[----:B------:R-:W-:-:S04]  /*2780*/  F2FP.PACK_AB R3, RZ, R0 ;  /* 0x00000000ff03723e */ /* 0x000fc800000000ff */
[----:B------:R-:W-:-:S05]  /*2790*/  PRMT R3, R3, 0x5410, RZ ;  /* 0x0000541003037816 */ /* 0x000fca00000000ff */
[----:B------:R2:W-:Y:S01]  /*27a0*/  STG.E [R16.64], R3 ;  /* 0x0000000310007986 */ /* 0x0005e2000c101924 */
[----:B------:R-:W-:Y:S05]  /*27b0*/  BRA `(.L_x_7088) ;  /* 0x00000ba000007947 */ /* 0x000fea0003800000 */
.L_x_7093:
[----:B--2---:R2:W-:Y:S01]  /*27c0*/  STG.E.64 [R16.64], R4 ;  /* 0x0000000410007986 */ /* 0x0045e2000c101b24 */
[----:B------:R-:W-:Y:S05]  /*27d0*/  BRA `(.L_x_7088) ;  /* 0x00000b8000007947 */ /* 0x000fea0003800000 */
.L_x_7083:
        /* <DEDUP_REMOVED lines=12> */
.L_x_7097:
[----:B------:R-:W-:-:S05]  /*28a0*/  CS2R R6, SRZ ;  /* 0x0000000000067805 */ /* 0x000fca000001ff00 */
[----:B--2---:R2:W-:Y:S01]  /*28b0*/  STG.E.128 [R16.64], R4 ;  /* 0x0000000410007986 */ /* 0x0045e2000c101d24 */
[----:B------:R-:W-:Y:S05]  /*28c0*/  BRA `(.L_x_7088) ;  /* 0x00000a9000007947 */ /* 0x000fea0003800000 */
.L_x_7096:
        /* <DEDUP_REMOVED lines=23> */
.L_x_7101:
[----:B------:R-:W-:Y:S05]  /*2a40*/  BSYNC B0 ;  /* 0x0000000000007941 */ /* 0x000fea0003800000 */
.L_x_7100:
[----:B------:R-:W-:-:S05]  /*2a50*/  LOP3.LUT R7, R0, R7, RZ, 0xfc, !PT ;  /* 0x0000000700077212 */ /* 0x000fca00078efcff */
[----:B------:R2:W-:Y:S01]  /*2a60*/  STG.E.U8 [R16.64], R7 ;  /* 0x0000000710007986 */ /* 0x0005e2000c101124 */
[----:B------:R-:W-:Y:S05]  /*2a70*/  BRA `(.L_x_7088) ;  /* 0x000008e000007947 */ /* 0x000fea0003800000 */
.L_x_7099:
        /* <DEDUP_REMOVED lines=15> */
.L_x_7103:
[----:B------:R-:W-:Y:S01]  /*2b70*/  IMAD.MOV.U32 R0, RZ, RZ, 0x7f ;  /* 0x0000007fff007424 */ /* 0x000fe200078e00ff */
[----:B------:R-:W-:-:S04]  /*2b80*/  ISETP.GT.U32.AND P0, PT, R3, 0x7f800000, PT ;  /* 0x7f8000000300780c */ /* 0x000fc80003f04070 */
[----:B------:R-:W-:-:S04]  /*2b90*/  SEL R0, R0, 0x7c, P0 ;  /* 0x0000007c00007807 */ /* 0x000fc80000000000 */
.L_x_7104:
[----:B------:R-:W-:Y:S05]  /*2ba0*/  BSYNC B0 ;  /* 0x0000000000007941 */ /* 0x000fea0003800000 */
.L_x_7102:
[----:B------:R-:W-:-:S04]  /*2bb0*/  LOP3.LUT R3, R7, 0x80000000, RZ, 0xc0, !PT ;  /* 0x8000000007037812 */ /* 0x000fc800078ec0ff */
[----:B------:R-:W-:-:S04]  /*2bc0*/  SHF.R.U32.HI R3, RZ, 0x18, R3 ;  /* 0x00000018ff037819 */ /* 0x000fc80000011603 */
[----:B------:R-:W-:-:S05]  /*2bd0*/  LOP3.LUT R3, R0, R3, RZ, 0xfc, !PT ;  /* 0x0000000300037212 */ /* 0x000fca00078efcff */
[----:B------:R2:W-:Y:S01]  /*2be0*/  STG.E.U8 [R16.64], R3 ;  /* 0x0000000310007986 */ /* 0x0005e2000c101124 */
[----:B------:R-:W-:Y:S05]  /*2bf0*/  BRA `(.L_x_7088) ;  /* 0x0000076000007947 */ /* 0x000fea0003800000 */
.L_x_7098:
[----:B--2---:R-:W2:Y:S01]  /*2c00*/  F2F.F32.F64 R0, R4 ;  /* 0x0000000400007310 */ /* 0x004ea20000301000 */
[----:B------:R-:W2:-:S14]  /*2c10*/  DSETP.GEU.AND P0, PT, |R4|, c[0x2][0x50], PT ;  /* 0x008014000400762a */ /* 0x000e9c0003f0e200 */
[----:B--2---:R-:W-:-:S05]  /*2c20*/  @!P0 FMUL R0, R0, 1.175494350822287508e-38 ;  /* 0x0080000000008820 */ /* 0x004fca0000400000 */
[----:B------:R-:W-:-:S05]  /*2c30*/  F2FP.BF16.PACK_AB R0, RZ, R0 ;  /* 0x00000000ff00723e */ /* 0x000fca00000010ff */
[----:B------:R2:W-:Y:S01]  /*2c40*/  STG.E.U16 [R16.64], R0 ;  /* 0x0000000010007986 */ /* 0x0005e2000c101524 */
[----:B------:R-:W-:Y:S05]  /*2c50*/  BRA `(.L_x_7088) ;  /* 0x0000070000007947 */ /* 0x000fea0003800000 */
.L_x_7095:
        /* <DEDUP_REMOVED lines=11> */
.L_x_7107:
        /* <DEDUP_REMOVED lines=19> */
.L_x_7110:
[----:B------:R-:W-:-:S04]  /*2e40*/  LOP3.LUT R3, R7, 0x80000000, RZ, 0xc0, !PT ;  /* 0x8000000007037812 */ /* 0x000fc800078ec0ff */
[----:B------:R-:W-:-:S04]  /*2e50*/  SHF.R.U32.HI R3, RZ, 0x18, R3 ;  /* 0x00000018ff037819 */ /* 0x000fc80000011603 */
[----:B------:R-:W-:-:S04]  /*2e60*/  LOP3.LUT R0, R0, R3, RZ, 0xfc, !PT ;  /* 0x0000000300007212 */ /* 0x000fc800078efcff */
[----:B------:R-:W-:Y:S02]  /*2e70*/  PRMT R8, R0, 0x7610, R8 ;  /* 0x0000761000087816 */ /* 0x000fe40000000008 */
.L_x_7109:
[----:B------:R-:W-:Y:S05]  /*2e80*/  BSYNC B0 ;  /* 0x0000000000007941 */ /* 0x000fea0003800000 */
.L_x_7108:
[----:B------:R2:W-:Y:S01]  /*2e90*/  STG.E.U8 [R16.64], R8 ;  /* 0x0000000810007986 */ /* 0x0005e2000c101124 */
[----:B------:R-:W-:Y:S05]  /*2ea0*/  BRA `(.L_x_7088) ;  /* 0x000004b000007947 */ /* 0x000fea0003800000 */
.L_x_7106:
        /* <DEDUP_REMOVED lines=19> */
.L_x_7113:
[----:B------:R-:W-:-:S04]  /*2fe0*/  LOP3.LUT R3, R7, 0x80000000, RZ, 0xc0, !PT ;  /* 0x8000000007037812 */ /* 0x000fc800078ec0ff */
[----:B------:R-:W-:-:S04]  /*2ff0*/  SHF.R.U32.HI R3, RZ, 0x18, R3 ;  /* 0x00000018ff037819 */ /* 0x000fc80000011603 */
[----:B------:R-:W-:-:S04]  /*3000*/  LOP3.LUT R0, R0, R3, RZ, 0xfc, !PT ;  /* 0x0000000300007212 */ /* 0x000fc800078efcff */
[----:B------:R-:W-:Y:S02]  /*3010*/  PRMT R8, R0, 0x7610, R8 ;  /* 0x0000761000087816 */ /* 0x000fe40000000008 */
.L_x_7112:
[----:B------:R-:W-:Y:S05]  /*3020*/  BSYNC B0 ;  /* 0x0000000000007941 */ /* 0x000fea0003800000 */
.L_x_7111:
[----:B------:R2:W-:Y:S01]  /*3030*/  STG.E.U8 [R16.64], R8 ;  /* 0x0000000810007986 */ /* 0x0005e2000c101124 */
[----:B------:R-:W-:Y:S05]  /*3040*/  BRA `(.L_x_7088) ;  /* 0x0000031000007947 */ /* 0x000fea0003800000 */
.L_x_7105:
        /* <DEDUP_REMOVED lines=24> */
.L_x_7087:
        /* <DEDUP_REMOVED lines=20> */
.L_x_7115:
[----:B--2---:R-:W2:Y:S02]  /*3310*/  F2I.U64.F64.TRUNC R4, R4 ;  /* 0x0000000400047311 */ /* 0x004ea4000030d800 */
[----:B--2---:R2:W-:Y:S01]  /*3320*/  STG.E.64 [R16.64], R4 ;  /* 0x0000000410007986 */ /* 0x0045e2000c101b24 */
[----:B------:R-:W-:Y:S05]  /*3330*/  BRA `(.L_x_7088) ;  /* 0x0000002000007947 */ /* 0x000fea0003800000 */
.L_x_7114:
[----:B--2---:R-:W2:Y:S02]  /*3340*/  F2I.U32.F64.TRUNC R5, R4 ;  /* 0x0000000400057311 */ /* 0x004ea4000030d000 */
[----:B--2---:R2:W-:Y:S02]  /*3350*/  STG.E [R16.64], R5 ;  /* 0x0000000510007986 */ /* 0x0045e4000c101924 */
.L_x_7088:
[----:B------:R-:W-:-:S05]  /*3360*/  IMAD R2, R2, 0x200, R23 ;  /* 0x0000020002027824 */ /* 0x000fca00078e0217 */
[----:B------:R-:W-:Y:S02]  /*3370*/  IADD3 R19, R2, 0x80, RZ ;  /* 0x0000008002137810 */ /* 0x000fe40007ffe0ff */
.L_x_7045:
[----:B------:R-:W-:Y:S05]  /*3380*/  BSYNC B6 ;  /* 0x0000000000067941 */ /* 0x000fea0003800000 */
.L_x_7044:
        /* <DEDUP_REMOVED lines=231> */
.L_x_7118:
        /* <DEDUP_REMOVED lines=17> */
[----:B--2---:R2:W3:Y:S01]  /*4310*/  I2F.F64.S16 R4, R2 ;  /* 0x0000000200047312 */ /* 0x0044e20000101c00 */
[----:B------:R-:W-:Y:S05]  /*4320*/  BRA `(.L_x_7124) ;  /* 0x00000e2000007947 */ /* 0x000fea0003800000 */
.L_x_7122:
[----:B------:R-:W2:Y:S02]  /*4330*/  LDG.E.U8 R2, [R2.64] ;  /* 0x0000002402027981 */ /* 0x000ea4000c1e1100 */
[----:B--2---:R2:W3:Y:S01]  /*4340*/  I2F.F64.U16 R4, R2 ;  /* 0x0000000200047312 */ /* 0x0044e20000101800 */
[----:B------:R-:W-:Y:S05]  /*4350*/  BRA `(.L_x_7124) ;  /* 0x00000df000007947 */ /* 0x000fea0003800000 */
.L_x_7121:
        /* <DEDUP_REMOVED lines=9> */
.L_x_7126:
[----:B------:R-:W2:Y:S02]  /*43f0*/  LDG.E R2, [R2.64] ;  /* 0x0000002402027981 */ /* 0x000ea4000c1e1900 */
[----:B--2---:R2:W3:Y:S01]  /*4400*/  I2F.F64 R4, R2 ;  /* 0x0000000200047312 */ /* 0x0044e20000201c00 */
[----:B------:R-:W-:Y:S05]  /*4410*/  BRA `(.L_x_7124) ;  /* 0x00000d3000007947 */ /* 0x000fea0003800000 */
.L_x_7125:
[----:B------:R-:W2:Y:S02]  /*4420*/  LDG.E.U16 R2, [R2.64] ;  /* 0x0000002402027981 */ /* 0x000ea4000c1e1500 */
[----:B--2---:R2:W3:Y:S01]  /*4430*/  I2F.F64.S16 R4, R2 ;  /* 0x0000000200047312 */ /* 0x0044e20000101c00 */
[----:B------:R-:W-:Y:S05]  /*4440*/  BRA `(.L_x_7124) ;  /* 0x00000d0000007947 */ /* 0x000fea0003800000 */
.L_x_7120:
        /* <DEDUP_REMOVED lines=10> */
.L_x_7128:
[----:B------:R-:W2:Y:S02]  /*44f0*/  LDG.E.U16 R0, [R2.64] ;  /* 0x0000002402007981 */ /* 0x000ea4000c1e1500 */
[----:B--2---:R-:W-:-:S05]  /*4500*/  HADD2.F32 R0, -RZ, R0.H0_H0 ;  /* 0x20000000ff007230 */ /* 0x004fca0000004100 */
[----:B------:R-:W-:-:S04]  /*4510*/  FMUL.FTZ R0, R0, 1 ;  /* 0x3f80000000007820 */ /* 0x000fc80000410000 */
[----:B------:R2:W3:Y:S01]  /*4520*/  F2F.F64.F32 R4, R0 ;  /* 0x0000000000047310 */ /* 0x0004e20000201800 */
[----:B------:R-:W-:Y:S05]  /*4530*/  BRA `(.L_x_7124) ;  /* 0x00000c1000007947 */ /* 0x000fea0003800000 */
.L_x_7127:
        /* <DEDUP_REMOVED lines=10> */
.L_x_7130:
[----:B------:R-:W2:Y:S02]  /*45e0*/  LDG.E.U16 R2, [R2.64] ;  /* 0x0000002402027981 */ /* 0x000ea4000c1e1500 */
[----:B--2---:R-:W-:-:S05]  /*45f0*/  HADD2.F32 R0, -RZ, R2.H0_H0 ;  /* 0x20000002ff007230 */ /* 0x004fca0000004100 */
[----:B------:R-:W-:-:S04]  /*4600*/  FMUL.FTZ R0, R0, 1 ;  /* 0x3f80000000007820 */ /* 0x000fc80000410000 */
[----:B------:R2:W3:Y:S01]  /*4610*/  F2F.F64.F32 R4, R0 ;  /* 0x0000000000047310 */ /* 0x0004e20000201800 */
[----:B------:R-:W-:Y:S05]  /*4620*/  BRA `(.L_x_7124) ;  /* 0x00000b2000007947 */ /* 0x000fea0003800000 */
.L_x_7129:
[----:B------:R2:W5:Y:S01]  /*4630*/  LDG.E.64 R4, [R2.64] ;  /* 0x0000002402047981 */ /* 0x000562000c1e1b00 */
[----:B------:R-:W-:Y:S05]  /*4640*/  BRA `(.L_x_7124) ;  /* 0x00000b0000007947 */ /* 0x000fea0003800000 */
.L_x_7119:
        /* <DEDUP_REMOVED lines=13> */
.L_x_7133:
[----:B------:R2:W5:Y:S01]  /*4720*/  LDG.E.64 R4, [R2.64] ;  /* 0x0000002402047981 */ /* 0x000562000c1e1b00 */
[----:B------:R-:W-:Y:S05]  /*4730*/  BRA `(.L_x_7124) ;  /* 0x00000a1000007947 */ /* 0x000fea0003800000 */
.L_x_7132:
        /* <DEDUP_REMOVED lines=11> */
[C---:B------:R-:W-:Y:S02]  /*47f0*/  IADD3 R6, R4.reuse, 0x1000000, RZ ;  /* 0x0100000004067810 */ /* 0x040fe40007ffe0ff */
[----:B------:R-:W-:Y:S02]  /*4800*/  IADD3 R2, R4, -0x1, RZ ;  /* 0xffffffff04027810 */ /* 0x000fe40007ffe0ff */
[----:B------:R-:W-:Y:S02]  /*4810*/  SHF.R.S32.HI R6, RZ, 0x8, R6 ;  /* 0x00000008ff067819 */ /* 0x000fe40000011406 */
[----:B------:R-:W-:Y:S02]  /*4820*/  SHF.R.S32.HI R2, RZ, 0x1f, R2 ;  /* 0x0000001fff027819 */ /* 0x000fe40000011402 */
[----:B--2---:R-:W-:-:S04]  /*4830*/  IADD3 R5, -R5, 0x1f, RZ ;  /* 0x0000001f05057810 */ /* 0x004fc80007ffe1ff */
        /* <DEDUP_REMOVED lines=10> */
[----:B------:R-:W2:Y:S01]  /*48e0*/  F2F.F64.F32 R4, R5 ;  /* 0x0000000500047310 */ /* 0x000ea20000201800 */
[----:B------:R-:W-:Y:S05]  /*48f0*/  BRA `(.L_x_7124) ;  /* 0x0000085000007947 */ /* 0x000fea0003800000 */
.L_x_7135:
        /* <DEDUP_REMOVED lines=15> */
.L_x_7134:
[----:B------:R-:W2:Y:S02]  /*49f0*/  LDG.E.U16 R0, [R2.64] ;  /* 0x0000002402007981 */ /* 0x000ea4000c1e1500 */
[----:B--2---:R-:W-:-:S05]  /*4a00*/  PRMT R0, RZ, 0x5410, R0 ;  /* 0x00005410ff007816 */ /* 0x004fca0000000000 */
[----:B------:R-:W-:-:S04]  /*4a10*/  FMUL.FTZ R0, R0, 1 ;  /* 0x3f80000000007820 */ /* 0x000fc80000410000 */
[----:B------:R2:W3:Y:S01]  /*4a20*/  F2F.F64.F32 R4, R0 ;  /* 0x0000000000047310 */ /* 0x0004e20000201800 */
[----:B------:R-:W-:Y:S05]  /*4a30*/  BRA `(.L_x_7124) ;  /* 0x0000071000007947 */ /* 0x000fea0003800000 */
.L_x_7131:
        /* <DEDUP_REMOVED lines=9> */
[----:B--2---:R2:W3:Y:S01]  /*4ad0*/  I2F.F64.U16 R4, R2 ;  /* 0x0000000200047312 */ /* 0x0044e20000101800 */
[----:B------:R-:W-:Y:S05]  /*4ae0*/  BRA `(.L_x_7124) ;  /* 0x0000066000007947 */ /* 0x000fea0003800000 */
.L_x_7138:
        /* <DEDUP_REMOVED lines=21> */
.L_x_7142:
[----:B------:R-:W-:Y:S05]  /*4c40*/  BSYNC B1 ;  /* 0x0000000000017941 */ /* 0x000fea0003800000 */
.L_x_7141:
[----:B------:R-:W-:Y:S01]  /*4c50*/  LEA R3, R0, 0x3b800000, 0x17 ;  /* 0x3b80000000037811 */ /* 0x000fe200078eb8ff */
[----:B------:R-:W-:-:S05]  /*4c60*/  IMAD.SHL.U32 R0, R2, 0x100000, RZ ;  /* 0x0010000002007824 */ /* 0x000fca00078e00ff */
[----:B------:R-:W-:Y:S02]  /*4c70*/  LOP3.LUT R0, R3, R0, R4, 0xfe, !PT ;  /* 0x0000000003007212 */ /* 0x000fe400078efe04 */
.L_x_7140:
[----:B------:R-:W-:Y:S05]  /*4c80*/  BSYNC B0 ;  /* 0x0000000000007941 */ /* 0x000fea0003800000 */
.L_x_7139:
[----:B------:R-:W-:-:S04]  /*4c90*/  FMUL.FTZ R0, R0, 1 ;  /* 0x3f80000000007820 */ /* 0x000fc80000410000 */
[----:B------:R2:W3:Y:S01]  /*4ca0*/  F2F.F64.F32 R4, R0 ;  /* 0x0000000000047310 */ /* 0x0004e20000201800 */
[----:B------:R-:W-:Y:S05]  /*4cb0*/  BRA `(.L_x_7124) ;  /* 0x0000049000007947 */ /* 0x000fea0003800000 */
.L_x_7137:
        /* <DEDUP_REMOVED lines=21> */
.L_x_7146:
[----:B------:R-:W-:Y:S05]  /*4e10*/  BSYNC B1 ;  /* 0x0000000000017941 */ /* 0x000fea0003800000 */
.L_x_7145:
[----:B------:R-:W-:Y:S01]  /*4e20*/  LEA R3, R0, 0x37800000, 0x17 ;  /* 0x3780000000037811 */ /* 0x000fe200078eb8ff */
[----:B------:R-:W-:-:S05]  /*4e30*/  IMAD.SHL.U32 R0, R2, 0x200000, RZ ;  /* 0x0020000002007824 */ /* 0x000fca00078e00ff */
[----:B------:R-:W-:Y:S02]  /*4e40*/  LOP3.LUT R0, R3, R0, R4, 0xfe, !PT ;  /* 0x0000000003007212 */ /* 0x000fe400078efe04 */
.L_x_7144:
[----:B------:R-:W-:Y:S05]  /*4e50*/  BSYNC B0 ;  /* 0x0000000000007941 */ /* 0x000fea0003800000 */
.L_x_7143:
[----:B------:R-:W-:-:S04]  /*4e60*/  FMUL.FTZ R0, R0, 1 ;  /* 0x3f80000000007820 */ /* 0x000fc80000410000 */
[----:B------:R2:W3:Y:S01]  /*4e70*/  F2F.F64.F32 R4, R0 ;  /* 0x0000000000047310 */ /* 0x0004e20000201800 */
[----:B------:R-:W-:Y:S05]  /*4e80*/  BRA `(.L_x_7124) ;  /* 0x000002c000007947 */ /* 0x000fea0003800000 */
.L_x_7136:
        /* <DEDUP_REMOVED lines=14> */
.L_x_7150:
[----:B------:R-:W-:Y:S05]  /*4f70*/  BSYNC B0 ;  /* 0x0000000000007941 */ /* 0x000fea0003800000 */
.L_x_7149:
[----:B------:R-:W-:-:S04]  /*4f80*/  FMUL.FTZ R0, R0, 1 ;  /* 0x3f80000000007820 */ /* 0x000fc80000410000 */
[----:B------:R2:W3:Y:S01]  /*4f90*/  F2F.F64.F32 R4, R0 ;  /* 0x0000000000047310 */ /* 0x0004e20000201800 */
[----:B------:R-:W-:Y:S05]  /*4fa0*/  BRA `(.L_x_7124) ;  /* 0x000001a000007947 */ /* 0x000fea0003800000 */
.L_x_7123:
        /* <DEDUP_REMOVED lines=21> */
.L_x_7148:
[----:B------:R-:W2:Y:S02]  /*5100*/  LDG.E.64 R4, [R2.64] ;  /* 0x0000002402047981 */ /* 0x000ea4000c1e1b00 */
[----:B--2---:R-:W2:Y:S01]  /*5110*/  I2F.F64.U64 R4, R4 ;  /* 0x0000000400047312 */ /* 0x004ea20000301800 */
[----:B------:R-:W-:Y:S05]  /*5120*/  BRA `(.L_x_7124) ;  /* 0x0000002000007947 */ /* 0x000fea0003800000 */
.L_x_7147:
[----:B------:R-:W2:Y:S02]  /*5130*/  LDG.E R2, [R2.64] ;  /* 0x0000002402027981 */ /* 0x000ea4000c1e1900 */
[----:B--2---:R2:W3:Y:S02]  /*5140*/  I2F.F64.U32 R4, R2 ;  /* 0x0000000200047312 */ /* 0x0044e40000201800 */
.L_x_7124:
[----:B--23-5:R-:W2:Y:S01]  /*5150*/  DADD R2, -R4, 1 ;  /* 0x3ff0000004027429 */ /* 0x02cea20000000100 */
        /* <DEDUP_REMOVED lines=18> */
[----:B-1----:R-:W-:Y:S05]  /*5280*/  CALL.REL.NOINC `($__internal_6_$__cuda_sm20_div_rn_f64_full) ;  /* 0x00007a1000007944 */ /* 0x002fea0003c00000 */
.L_x_7152:
[----:B------:R-:W-:Y:S05]  /*5290*/  BSYNC B0 ;  /* 0x0000000000007941 */ /* 0x000fea0003800000 */
.L_x_7151:
        /* <DEDUP_REMOVED lines=65> */
.L_x_7154:
[----:B------:R-:W-:Y:S05]  /*56b0*/  BSYNC B0 ;  /* 0x0000000000007941 */ /* 0x000fea0003800000 */
.L_x_7153:
        /* <DEDUP_REMOVED lines=12> */
.L_x_7158:
[----:B--2---:R-:W2:Y:S02]  /*5780*/  F2I.S64.F64.TRUNC R4, R4 ;  /* 0x0000000400047311 */ /* 0x004ea4000030d900 */
[----:B--2---:R-:W-:-:S05]  /*5790*/  IMAD.MOV.U32 R3, RZ, RZ, R4 ;  /* 0x000000ffff037224 */ /* 0x004fca00078e0004 */
[----:B------:R2:W-:Y:S01]  /*57a0*/  STG.E.U8 [R16.64], R3 ;  /* 0x0000000310007986 */ /* 0x0005e2000c101124 */
[----:B------:R-:W-:Y:S05]  /*57b0*/  BRA `(.L_x_7160) ;  /* 0x00000ed000007947 */ /* 0x000fea0003800000 */
.L_x_7157:
        /* <DEDUP_REMOVED lines=9> */
.L_x_7162:
[----:B--2---:R-:W2:Y:S02]  /*5850*/  F2I.F64.TRUNC R5, R4 ;  /* 0x0000000400057311 */ /* 0x004ea4000030d100 */
[----:B--2---:R2:W-:Y:S01]  /*5860*/  STG.E [R16.64], R5 ;  /* 0x0000000510007986 */ /* 0x0045e2000c101924 */
[----:B------:R-:W-:Y:S05]  /*5870*/  BRA `(.L_x_7160) ;  /* 0x00000e1000007947 */ /* 0x000fea0003800000 */
.L_x_7161:
[----:B--2---:R-:W2:Y:S02]  /*5880*/  F2I.F64.TRUNC R5, R4 ;  /* 0x0000000400057311 */ /* 0x004ea4000030d100 */
[----:B--2---:R2:W-:Y:S01]  /*5890*/  STG.E.U16 [R16.64], R5 ;  /* 0x0000000510007986 */ /* 0x0045e2000c101524 */
[----:B------:R-:W-:Y:S05]  /*58a0*/  BRA `(.L_x_7160) ;  /* 0x00000de000007947 */ /* 0x000fea0003800000 */
.L_x_7156:
        /* <DEDUP_REMOVED lines=11> */
.L_x_7164:
[----:B--2---:R-:W2:Y:S01]  /*5960*/  F2F.F32.F64 R0, R4 ;  /* 0x0000000400007310 */ /* 0x004ea20000301000 */
[----:B------:R-:W2:-:S14]  /*5970*/  DSETP.GEU.AND P0, PT, |R4|, c[0x2][0x50], PT ;  /* 0x008014000400762a */ /* 0x000e9c0003f0e200 */
[----:B--2---:R-:W-:-:S05]  /*5980*/  @!P0 FMUL R0, R0, 1.175494350822287508e-38 ;  /* 0x0080000000008820 */ /* 0x004fca0000400000 */
[----:B------:R-:W-:-:S05]  /*5990*/  F2FP.PACK_AB R0, RZ, R0 ;  /* 0x00000000ff00723e */ /* 0x000fca00000000ff */
[----:B------:R2:W-:Y:S01]  /*59a0*/  STG.E.U16 [R16.64], R0 ;  /* 0x0000000010007986 */ /* 0x0005e2000c101524 */
[----:B------:R-:W-:Y:S05]  /*59b0*/  BRA `(.L_x_7160) ;  /* 0x00000cd000007947 */ /* 0x000fea0003800000 */
.L_x_7163:
        /* <DEDUP_REMOVED lines=12> */
.L_x_7166:
[----:B--2---:R-:W2:Y:S01]  /*5a80*/  F2F.F32.F64 R0, R4 ;  /* 0x0000000400007310 */ /* 0x004ea20000301000 */
[----:B------:R-:W2:-:S14]  /*5a90*/  DSETP.GEU.AND P0, PT, |R4|, c[0x2][0x50], PT ;  /* 0x008014000400762a */ /* 0x000e9c0003f0e200 */
[----:B--2---:R-:W-:-:S05]  /*5aa0*/  @!P0 FMUL R0, R0, 1.175494350822287508e-38 ;  /* 0x0080000000008820 */ /* 0x004fca0000400000 */
[----:B------:R-:W-:-:S04]  /*5ab0*/  F2FP.PACK_AB R3, RZ, R0 ;  /* 0x00000000ff03723e */ /* 0x000fc800000000ff */
[----:B------:R-:W-:-:S05]  /*5ac0*/  PRMT R3, R3, 0x5410, RZ ;  /* 0x0000541003037816 */ /* 0x000fca00000000ff */
[----:B------:R2:W-:Y:S01]  /*5ad0*/  STG.E [R16.64], R3 ;  /* 0x0000000310007986 */ /* 0x0005e2000c101924 */
[----:B------:R-:W-:Y:S05]  /*5ae0*/  BRA `(.L_x_7160) ;  /* 0x00000ba000007947 */ /* 0x000fea0003800000 */
.L_x_7165:
[----:B--2---:R2:W-:Y:S01]  /*5af0*/  STG.E.64 [R16.64], R4 ;  /* 0x0000000410007986 */ /* 0x0045e2000c101b24 */
[----:B------:R-:W-:Y:S05]  /*5b00*/  BRA `(.L_x_7160) ;  /* 0x00000b8000007947 */ /* 0x000fea0003800000 */
.L_x_7155:
        /* <DEDUP_REMOVED lines=12> */
.L_x_7169:
[----:B------:R-:W-:-:S05]  /*5bd0*/  CS2R R6, SRZ ;  /* 0x0000000000067805 */ /* 0x000fca000001ff00 */
[----:B--2---:R2:W-:Y:S01]  /*5be0*/  STG.E.128 [R16.64], R4 ;  /* 0x0000000410007986 */ /* 0x0045e2000c101d24 */
[----:B------:R-:W-:Y:S05]  /*5bf0*/  BRA `(.L_x_7160) ;  /* 0x00000a9000007947 */ /* 0x000fea0003800000 */
.L_x_7168:
        /* <DEDUP_REMOVED lines=23> */
.L_x_7173:
[----:B------:R-:W-:Y:S05]  /*5d70*/  BSYNC B0 ;  /* 0x0000000000007941 */ /* 0x000fea0003800000 */
.L_x_7172:
[----:B------:R-:W-:-:S05]  /*5d80*/  LOP3.LUT R3, R0, R3, RZ, 0xfc, !PT ;  /* 0x0000000300037212 */ /* 0x000fca00078efcff */
[----:B------:R2:W-:Y:S01]  /*5d90*/  STG.E.U8 [R16.64], R3 ;  /* 0x0000000310007986 */ /* 0x0005e2000c101124 */
[----:B------:R-:W-:Y:S05]  /*5da0*/  BRA `(.L_x_7160) ;  /* 0x000008e000007947 */ /* 0x000fea0003800000 */
.L_x_7171:
        /* <DEDUP_REMOVED lines=15> */
.L_x_7175:
[----:B------:R-:W-:Y:S01]  /*5ea0*/  IMAD.MOV.U32 R0, RZ, RZ, 0x7f ;  /* 0x0000007fff007424 */ /* 0x000fe200078e00ff */
[----:B------:R-:W-:-:S04]  /*5eb0*/  ISETP.GT.U32.AND P0, PT, R2, 0x7f800000, PT ;  /* 0x7f8000000200780c */ /* 0x000fc80003f04070 */
[----:B------:R-:W-:-:S04]  /*5ec0*/  SEL R0, R0, 0x7c, P0 ;  /* 0x0000007c00007807 */ /* 0x000fc80000000000 */
.L_x_7176:
[----:B------:R-:W-:Y:S05]  /*5ed0*/  BSYNC B0 ;  /* 0x0000000000007941 */ /* 0x000fea0003800000 */
.L_x_7174:
[----:B------:R-:W-:-:S04]  /*5ee0*/  LOP3.LUT R2, R3, 0x80000000, RZ, 0xc0, !PT ;  /* 0x8000000003027812 */ /* 0x000fc800078ec0ff */
[----:B------:R-:W-:-:S04]  /*5ef0*/  SHF.R.U32.HI R3, RZ, 0x18, R2 ;  /* 0x00000018ff037819 */ /* 0x000fc80000011602 */
[----:B------:R-:W-:-:S05]  /*5f00*/  LOP3.LUT R3, R0, R3, RZ, 0xfc, !PT ;  /* 0x0000000300037212 */ /* 0x000fca00078efcff */
[----:B------:R2:W-:Y:S01]  /*5f10*/  STG.E.U8 [R16.64], R3 ;  /* 0x0000000310007986 */ /* 0x0005e2000c101124 */
[----:B------:R-:W-:Y:S05]  /*5f20*/  BRA `(.L_x_7160) ;  /* 0x0000076000007947 */ /* 0x000fea0003800000 */
.L_x_7170:
[----:B--2---:R-:W2:Y:S01]  /*5f30*/  F2F.F32.F64 R0, R4 ;  /* 0x0000000400007310 */ /* 0x004ea20000301000 */
[----:B------:R-:W2:-:S14]  /*5f40*/  DSETP.GEU.AND P0, PT, |R4|, c[0x2][0x50], PT ;  /* 0x008014000400762a */ /* 0x000e9c0003f0e200 */
[----:B--2---:R-:W-:-:S05]  /*5f50*/  @!P0 FMUL R0, R0, 1.175494350822287508e-38 ;  /* 0x0080000000008820 */ /* 0x004fca0000400000 */
[----:B------:R-:W-:-:S05]  /*5f60*/  F2FP.BF16.PACK_AB R0, RZ, R0 ;  /* 0x00000000ff00723e */ /* 0x000fca00000010ff */
[----:B------:R2:W-:Y:S01]  /*5f70*/  STG.E.U16 [R16.64], R0 ;  /* 0x0000000010007986 */ /* 0x0005e2000c101524 */
[----:B------:R-:W-:Y:S05]  /*5f80*/  BRA `(.L_x_7160) ;  /* 0x0000070000007947 */ /* 0x000fea0003800000 */
.L_x_7167:
        /* <DEDUP_REMOVED lines=11> */
.L_x_7179:
        /* <DEDUP_REMOVED lines=19> */
.L_x_7182:
[----:B------:R-:W-:-:S04]  /*6170*/  LOP3.LUT R2, R3, 0x80000000, RZ, 0xc0, !PT ;  /* 0x8000000003027812 */ /* 0x000fc800078ec0ff */
[----:B------:R-:W-:-:S04]  /*6180*/  SHF.R.U32.HI R3, RZ, 0x18, R2 ;  /* 0x00000018ff037819 */ /* 0x000fc80000011602 */
[----:B------:R-:W-:-:S04]  /*6190*/  LOP3.LUT R0, R0, R3, RZ, 0xfc, !PT ;  /* 0x0000000300007212 */ /* 0x000fc800078efcff */
[----:B------:R-:W-:Y:S02]  /*61a0*/  PRMT R8, R0, 0x7610, R8 ;  /* 0x0000761000087816 */ /* 0x000fe40000000008 */
.L_x_7181:
[----:B------:R-:W-:Y:S05]  /*61b0*/  BSYNC B0 ;  /* 0x0000000000007941 */ /* 0x000fea0003800000 */
.L_x_7180:
[----:B------:R2:W-:Y:S01]  /*61c0*/  STG.E.U8 [R16.64], R8 ;  /* 0x0000000810007986 */ /* 0x0005e2000c101124 */
[----:B------:R-:W-:Y:S05]  /*61d0*/  BRA `(.L_x_7160) ;  /* 0x000004b000007947 */ /* 0x000fea0003800000 */
.L_x_7178:
        /* <DEDUP_REMOVED lines=19> */
.L_x_7185:
[----:B------:R-:W-:-:S04]  /*6310*/  LOP3.LUT R2, R3, 0x80000000, RZ, 0xc0, !PT ;  /* 0x8000000003027812 */ /* 0x000fc800078ec0ff */
[----:B------:R-:W-:-:S04]  /*6320*/  SHF.R.U32.HI R3, RZ, 0x18, R2 ;  /* 0x00000018ff037819 */ /* 0x000fc80000011602 */
[----:B------:R-:W-:-:S04]  /*6330*/  LOP3.LUT R0, R0, R3, RZ, 0xfc, !PT ;  /* 0x0000000300007212 */ /* 0x000fc800078efcff */
[----:B------:R-:W-:Y:S02]  /*6340*/  PRMT R8, R0, 0x7610, R8 ;  /* 0x0000761000087816 */ /* 0x000fe40000000008 */
.L_x_7184:
[----:B------:R-:W-:Y:S05]  /*6350*/  BSYNC B0 ;  /* 0x0000000000007941 */ /* 0x000fea0003800000 */
.L_x_7183:
[----:B------:R2:W-:Y:S01]  /*6360*/  STG.E.U8 [R16.64], R8 ;  /* 0x0000000810007986 */ /* 0x0005e2000c101124 */
[----:B------:R-:W-:Y:S05]  /*6370*/  BRA `(.L_x_7160) ;  /* 0x0000031000007947 */ /* 0x000fea0003800000 */
.L_x_7177:
        /* <DEDUP_REMOVED lines=24> */
.L_x_7159:
        /* <DEDUP_REMOVED lines=20> */
.L_x_7187:
[----:B--2---:R-:W2:Y:S02]  /*6640*/  F2I.U64.F64.TRUNC R4, R4 ;  /* 0x0000000400047311 */ /* 0x004ea4000030d800 */
[----:B--2---:R2:W-:Y:S01]  /*6650*/  STG.E.64 [R16.64], R4 ;  /* 0x0000000410007986 */ /* 0x0045e2000c101b24 */
[----:B------:R-:W-:Y:S05]  /*6660*/  BRA `(.L_x_7160) ;  /* 0x0000002000007947 */ /* 0x000fea0003800000 */
.L_x_7186:
[----:B--2---:R-:W2:Y:S02]  /*6670*/  F2I.U32.F64.TRUNC R5, R4 ;  /* 0x0000000400057311 */ /* 0x004ea4000030d000 */
[----:B--2---:R2:W-:Y:S02]  /*6680*/  STG.E [R16.64], R5 ;  /* 0x0000000510007986 */ /* 0x0045e4000c101924 */
.L_x_7160:
        /* <DEDUP_REMOVED lines=231> */
.L_x_7188:
        /* <DEDUP_REMOVED lines=19> */
.L_x_7192:
[----:B------:R-:W2:Y:S02]  /*7630*/  LDG.E.U8 R2, [R2.64] ;  /* 0x0000002402027981 */ /* 0x000ea4000c1e1100 */
[----:B--2---:R2:W3:Y:S01]  /*7640*/  I2F.F64.U16 R4, R2 ;  /* 0x0000000200047312 */ /* 0x0044e20000101800 */
[----:B------:R-:W-:Y:S05]  /*7650*/  BRA `(.L_x_7194) ;  /* 0x00000df000007947 */ /* 0x000fea0003800000 */
.L_x_7191:
        /* <DEDUP_REMOVED lines=9> */
.L_x_7196:
[----:B------:R-:W2:Y:S02]  /*76f0*/  LDG.E R2, [R2.64] ;  /* 0x0000002402027981 */ /* 0x000ea4000c1e1900 */
[----:B--2---:R2:W3:Y:S01]  /*7700*/  I2F.F64 R4, R2 ;  /* 0x0000000200047312 */ /* 0x0044e20000201c00 */
[----:B------:R-:W-:Y:S05]  /*7710*/  BRA `(.L_x_7194) ;  /* 0x00000d3000007947 */ /* 0x000fea0003800000 */
.L_x_7195:
[----:B------:R-:W2:Y:S02]  /*7720*/  LDG.E.U16 R2, [R2.64] ;  /* 0x0000002402027981 */ /* 0x000ea4000c1e1500 */
[----:B--2---:R2:W3:Y:S01]  /*7730*/  I2F.F64.S16 R4, R2 ;  /* 0x0000000200047312 */ /* 0x0044e20000101c00 */
[----:B------:R-:W-:Y:S05]  /*7740*/  BRA `(.L_x_7194) ;  /* 0x00000d0000007947 */ /* 0x000fea0003800000 */
.L_x_7190:
        /* <DEDUP_REMOVED lines=10> */
.L_x_7198:
[----:B------:R-:W2:Y:S02]  /*77f0*/  LDG.E.U16 R0, [R2.64] ;  /* 0x0000002402007981 */ /* 0x000ea4000c1e1500 */
[----:B--2---:R-:W-:-:S05]  /*7800*/  HADD2.F32 R0, -RZ, R0.H0_H0 ;  /* 0x20000000ff007230 */ /* 0x004fca0000004100 */
[----:B------:R-:W-:-:S04]  /*7810*/  FMUL.FTZ R0, R0, 1 ;  /* 0x3f80000000007820 */ /* 0x000fc80000410000 */
[----:B------:R2:W3:Y:S01]  /*7820*/  F2F.F64.F32 R4, R0 ;  /* 0x0000000000047310 */ /* 0x0004e20000201800 */
[----:B------:R-:W-:Y:S05]  /*7830*/  BRA `(.L_x_7194) ;  /* 0x00000c1000007947 */ /* 0x000fea0003800000 */
.L_x_7197:
        /* <DEDUP_REMOVED lines=10> */
.L_x_7200:
[----:B------:R-:W2:Y:S02]  /*78e0*/  LDG.E.U16 R2, [R2.64] ;  /* 0x0000002402027981 */ /* 0x000ea4000c1e1500 */
[----:B--2---:R-:W-:-:S05]  /*78f0*/  HADD2.F32 R0, -RZ, R2.H0_H0 ;  /* 0x20000002ff007230 */ /* 0x004fca0000004100 */
[----:B------:R-:W-:-:S04]  /*7900*/  FMUL.FTZ R0, R0, 1 ;  /* 0x3f80000000007820 */ /* 0x000fc80000410000 */
[----:B------:R2:W3:Y:S01]  /*7910*/  F2F.F64.F32 R4, R0 ;  /* 0x0000000000047310 */ /* 0x0004e20000201800 */
[----:B------:R-:W-:Y:S05]  /*7920*/  BRA `(.L_x_7194) ;  /* 0x00000b2000007947 */ /* 0x000fea0003800000 */
.L_x_7199:
[----:B------:R2:W5:Y:S01]  /*7930*/  LDG.E.64 R4, [R2.64] ;  /* 0x0000002402047981 */ /* 0x000562000c1e1b00 */
[----:B------:R-:W-:Y:S05]  /*7940*/  BRA `(.L_x_7194) ;  /* 0x00000b0000007947 */ /* 0x000fea0003800000 */
.L_x_7189:
        /* <DEDUP_REMOVED lines=13> */
.L_x_7203:
[----:B------:R2:W5:Y:S01]  /*7a20*/  LDG.E.64 R4, [R2.64] ;  /* 0x0000002402047981 */ /* 0x000562000c1e1b00 */
[----:B------:R-:W-:Y:S05]  /*7a30*/  BRA `(.L_x_7194) ;  /* 0x00000a1000007947 */ /* 0x000fea0003800000 */
.L_x_7202:
        /* <DEDUP_REMOVED lines=28> */
.L_x_7205:
        /* <DEDUP_REMOVED lines=15> */
.L_x_7204:
[----:B------:R-:W2:Y:S02]  /*7cf0*/  LDG.E.U16 R0, [R2.64] ;  /* 0x0000002402007981 */ /* 0x000ea4000c1e1500 */
[----:B--2---:R-:W-:-:S05]  /*7d00*/  PRMT R0, RZ, 0x5410, R0 ;  /* 0x00005410ff007816 */ /* 0x004fca0000000000 */
[----:B------:R-:W-:-:S04]  /*7d10*/  FMUL.FTZ R0, R0, 1 ;  /* 0x3f80000000007820 */ /* 0x000fc80000410000 */
[----:B------:R2:W3:Y:S01]  /*7d20*/  F2F.F64.F32 R4, R0 ;  /* 0x0000000000047310 */ /* 0x0004e20000201800 */
[----:B------:R-:W-:Y:S05]  /*7d30*/  BRA `(.L_x_7194) ;  /* 0x0000071000007947 */ /* 0x000fea0003800000 */
.L_x_7201:
        /* <DEDUP_REMOVED lines=11> */
.L_x_7208:
        /* <DEDUP_REMOVED lines=21> */
.L_x_7212:
[----:B------:R-:W-:Y:S05]  /*7f40*/  BSYNC B1 ;  /* 0x0000000000017941 */ /* 0x000fea0003800000 */
.L_x_7211:
[----:B------:R-:W-:Y:S01]  /*7f50*/  LEA R3, R0, 0x3b800000, 0x17 ;  /* 0x3b80000000037811 */ /* 0x000fe200078eb8ff */
[----:B------:R-:W-:-:S05]  /*7f60*/  IMAD.SHL.U32 R0, R2, 0x100000, RZ ;  /* 0x0010000002007824 */ /* 0x000fca00078e00ff */
[----:B------:R-:W-:Y:S02]  /*7f70*/  LOP3.LUT R0, R3, R0, R4, 0xfe, !PT ;  /* 0x0000000003007212 */ /* 0x000fe400078efe04 */
.L_x_7210:
[----:B------:R-:W-:Y:S05]  /*7f80*/  BSYNC B0 ;  /* 0x0000000000007941 */ /* 0x000fea0003800000 */
.L_x_7209:
[----:B------:R-:W-:-:S04]  /*7f90*/  FMUL.FTZ R0, R0, 1 ;  /* 0x3f80000000007820 */ /* 0x000fc80000410000 */
[----:B------:R2:W3:Y:S01]  /*7fa0*/  F2F.F64.F32 R4, R0 ;  /* 0x0000000000047310 */ /* 0x0004e20000201800 */
[----:B------:R-:W-:Y:S05]  /*7fb0*/  BRA `(.L_x_7194) ;  /* 0x0000049000007947 */ /* 0x000fea0003800000 */
.L_x_7207:
        /* <DEDUP_REMOVED lines=21> */
.L_x_7216:
[----:B------:R-:W-:Y:S05]  /*8110*/  BSYNC B1 ;  /* 0x0000000000017941 */ /* 0x000fea0003800000 */
.L_x_7215:
[----:B------:R-:W-:Y:S01]  /*8120*/  LEA R3, R0, 0x37800000, 0x17 ;  /* 0x3780000000037811 */ /* 0x000fe200078eb8ff */
[----:B------:R-:W-:-:S05]  /*8130*/  IMAD.SHL.U32 R0, R2, 0x200000, RZ ;  /* 0x0020000002007824 */ /* 0x000fca00078e00ff */
[----:B------:R-:W-:Y:S02]  /*8140*/  LOP3.LUT R0, R3, R0, R4, 0xfe, !PT ;  /* 0x0000000003007212 */ /* 0x000fe400078efe04 */
.L_x_7214:
[----:B------:R-:W-:Y:S05]  /*8150*/  BSYNC B0 ;  /* 0x0000000000007941 */ /* 0x000fea0003800000 */
.L_x_7213:
[----:B------:R-:W-:-:S04]  /*8160*/  FMUL.FTZ R0, R0, 1 ;  /* 0x3f80000000007820 */ /* 0x000fc80000410000 */
[----:B------:R2:W3:Y:S01]  /*8170*/  F2F.F64.F32 R4, R0 ;  /* 0x0000000000047310 */ /* 0x0004e20000201800 */
[----:B------:R-:W-:Y:S05]  /*8180*/  BRA `(.L_x_7194) ;  /* 0x000002c000007947 */ /* 0x000fea0003800000 */
.L_x_7206:
        /* <DEDUP_REMOVED lines=14> */
.L_x_7220:
[----:B------:R-:W-:Y:S05]  /*8270*/  BSYNC B0 ;  /* 0x0000000000007941 */ /* 0x000fea0003800000 */
.L_x_7219:
[----:B------:R-:W-:-:S04]  /*8280*/  FMUL.FTZ R0, R0, 1 ;  /* 0x3f80000000007820 */ /* 0x000fc80000410000 */
[----:B------:R2:W3:Y:S01]  /*8290*/  F2F.F64.F32 R4, R0 ;  /* 0x0000000000047310 */ /* 0x0004e20000201800 */
[----:B------:R-:W-:Y:S05]  /*82a0*/  BRA `(.L_x_7194) ;  /* 0x000001a000007947 */ /* 0x000fea0003800000 */
.L_x_7193:
        /* <DEDUP_REMOVED lines=21> */
.L_x_7218:
[----:B------:R-:W2:Y:S02]  /*8400*/  LDG.E.64 R4, [R2.64] ;  /* 0x0000002402047981 */ /* 0x000ea4000c1e1b00 */
[----:B--2---:R-:W2:Y:S01]  /*8410*/  I2F.F64.U64 R4, R4 ;  /* 0x0000000400047312 */ /* 0x004ea20000301800 */
[----:B------:R-:W-:Y:S05]  /*8420*/  BRA `(.L_x_7194) ;  /* 0x0000002000007947 */ /* 0x000fea0003800000 */
.L_x_7217:
[----:B------:R-:W2:Y:S02]  /*8430*/  LDG.E R2, [R2.64] ;  /* 0x0000002402027981 */ /* 0x000ea4000c1e1900 */
[----:B--2---:R2:W3:Y:S02]  /*8440*/  I2F.F64.U32 R4, R2 ;  /* 0x0000000200047312 */ /* 0x0044e40000201800 */
.L_x_7194:
        /* <DEDUP_REMOVED lines=19> */
[----:B01----:R-:W-:Y:S05]  /*8580*/  CALL.REL.NOINC `($__internal_6_$__cuda_sm20_div_rn_f64_full) ;  /* 0x0000471000007944 */ /* 0x003fea0003c00000 */
.L_x_7222:
[----:B------:R-:W-:Y:S05]  /*8590*/  BSYNC B0 ;  /* 0x0000000000007941 */ /* 0x000fea0003800000 */
.L_x_7221:
        /* <DEDUP_REMOVED lines=65> */
.L_x_7224:
[----:B------:R-:W-:Y:S05]  /*89b0*/  BSYNC B0 ;  /* 0x0000000000007941 */ /* 0x000fea0003800000 */
.L_x_7223:
        /* <DEDUP_REMOVED lines=12> */
.L_x_7228:
[----:B--2---:R-:W2:Y:S02]  /*8a80*/  F2I.S64.F64.TRUNC R4, R4 ;  /* 0x0000000400047311 */ /* 0x004ea4000030d900 */
[----:B--2---:R-:W-:-:S05]  /*8a90*/  IMAD.MOV.U32 R3, RZ, RZ, R4 ;  /* 0x000000ffff037224 */ /* 0x004fca00078e0004 */
[----:B------:R2:W-:Y:S01]  /*8aa0*/  STG.E.U8 [R16.64], R3 ;  /* 0x0000000310007986 */ /* 0x0005e2000c101124 */
[----:B------:R-:W-:Y:S05]  /*8ab0*/  BRA `(.L_x_7230) ;  /* 0x00000ed000007947 */ /* 0x000fea0003800000 */
.L_x_7227:
        /* <DEDUP_REMOVED lines=9> */
.L_x_7232:
[----:B--2---:R-:W2:Y:S02]  /*8b50*/  F2I.F64.TRUNC R5, R4 ;  /* 0x0000000400057311 */ /* 0x004ea4000030d100 */
[----:B--2---:R2:W-:Y:S01]  /*8b60*/  STG.E [R16.64], R5 ;  /* 0x0000000510007986 */ /* 0x0045e2000c101924 */
[----:B------:R-:W-:Y:S05]  /*8b70*/  BRA `(.L_x_7230) ;  /* 0x00000e1000007947 */ /* 0x000fea0003800000 */
.L_x_7231:
[----:B--2---:R-:W2:Y:S02]  /*8b80*/  F2I.F64.TRUNC R5, R4 ;  /* 0x0000000400057311 */ /* 0x004ea4000030d100 */
[----:B--2---:R2:W-:Y:S01]  /*8b90*/  STG.E.U16 [R16.64], R5 ;  /* 0x0000000510007986 */ /* 0x0045e2000c101524 */
[----:B------:R-:W-:Y:S05]  /*8ba0*/  BRA `(.L_x_7230) ;  /* 0x00000de000007947 */ /* 0x000fea0003800000 */
.L_x_7226:
        /* <DEDUP_REMOVED lines=11> */
.L_x_7234:
[----:B--2---:R-:W2:Y:S01]  /*8c60*/  F2F.F32.F64 R0, R4 ;  /* 0x0000000400007310 */ /* 0x004ea20000301000 */
[----:B------:R-:W2:-:S14]  /*8c70*/  DSETP.GEU.AND P0, PT, |R4|, c[0x2][0x50], PT ;  /* 0x008014000400762a */ /* 0x000e9c0003f0e200 */
[----:B--2---:R-:W-:-:S05]  /*8c80*/  @!P0 FMUL R0, R0, 1.175494350822287508e-38 ;  /* 0x0080000000008820 */ /* 0x004fca0000400000 */
[----:B------:R-:W-:-:S05]  /*8c90*/  F2FP.PACK_AB R0, RZ, R0 ;  /* 0x00000000ff00723e */ /* 0x000fca00000000ff */
[----:B------:R2:W-:Y:S01]  /*8ca0*/  STG.E.U16 [R16.64], R0 ;  /* 0x0000000010007986 */ /* 0x0005e2000c101524 */
[----:B------:R-:W-:Y:S05]  /*8cb0*/  BRA `(.L_x_7230) ;  /* 0x00000cd000007947 */ /* 0x000fea0003800000 */
.L_x_7233:
        /* <DEDUP_REMOVED lines=12> */
.L_x_7236:
[----:B--2---:R-:W2:Y:S01]  /*8d80*/  F2F.F32.F64 R0, R4 ;  /* 0x0000000400007310 */ /* 0x004ea20000301000 */
[----:B------:R-:W2:-:S14]  /*8d90*/  DSETP.GEU.AND P0, PT, |R4|, c[0x2][0x50], PT ;  /* 0x008014000400762a */ /* 0x000e9c0003f0e200 */
[----:B--2---:R-:W-:-:S05]  /*8da0*/  @!P0 FMUL R0, R0, 1.175494350822287508e-38 ;  /* 0x0080000000008820 */ /* 0x004fca0000400000 */
[----:B------:R-:W-:-:S04]  /*8db0*/  F2FP.PACK_AB R3, RZ, R0 ;  /* 0x00000000ff03723e */ /* 0x000fc800000000ff */
[----:B------:R-:W-:-:S05]  /*8dc0*/  PRMT R3, R3, 0x5410, RZ ;  /* 0x0000541003037816 */ /* 0x000fca00000000ff */
[----:B------:R2:W-:Y:S01]  /*8dd0*/  STG.E [R16.64], R3 ;  /* 0x0000000310007986 */ /* 0x0005e2000c101924 */
[----:B------:R-:W-:Y:S05]  /*8de0*/  BRA `(.L_x_7230) ;  /* 0x00000ba000007947 */ /* 0x000fea0003800000 */
.L_x_7235:
[----:B--2---:R2:W-:Y:S01]  /*8df0*/  STG.E.64 [R16.64], R4 ;  /* 0x0000000410007986 */ /* 0x0045e2000c101b24 */
[----:B------:R-:W-:Y:S05]  /*8e00*/  BRA `(.L_x_7230) ;  /* 0x00000b8000007947 */ /* 0x000fea0003800000 */
.L_x_7225:
        /* <DEDUP_REMOVED lines=12> */
.L_x_7239:
[----:B------:R-:W-:-:S05]  /*8ed0*/  CS2R R6, SRZ ;  /* 0x0000000000067805 */ /* 0x000fca000001ff00 */
[----:B--2---:R2:W-:Y:S01]  /*8ee0*/  STG.E.128 [R16.64], R4 ;  /* 0x0000000410007986 */ /* 0x0045e2000c101d24 */
[----:B------:R-:W-:Y:S05]  /*8ef0*/  BRA `(.L_x_7230) ;  /* 0x00000a9000007947 */ /* 0x000fea0003800000 */
.L_x_7238:
        /* <DEDUP_REMOVED lines=23> */
.L_x_7243:
[----:B------:R-:W-:Y:S05]  /*9070*/  BSYNC B0 ;  /* 0x0000000000007941 */ /* 0x000fea0003800000 */
.L_x_7242:
[----:B------:R-:W-:-:S05]  /*9080*/  LOP3.LUT R3, R0, R3, RZ, 0xfc, !PT ;  /* 0x0000000300037212 */ /* 0x000fca00078efcff */
[----:B------:R2:W-:Y:S01]  /*9090*/  STG.E.U8 [R16.64], R3 ;  /* 0x0000000310007986 */ /* 0x0005e2000c101124 */
[----:B------:R-:W-:Y:S05]  /*90a0*/  BRA `(.L_x_7230) ;  /* 0x000008e000007947 */ /* 0x000fea0003800000 */
.L_x_7241:
        /* <DEDUP_REMOVED lines=15> */
.L_x_7245:
[----:B------:R-:W-:Y:S01]  /*91a0*/  IMAD.MOV.U32 R0, RZ, RZ, 0x7f ;  /* 0x0000007fff007424 */ /* 0x000fe200078e00ff */
[----:B------:R-:W-:-:S04]  /*91b0*/  ISETP.GT.U32.AND P0, PT, R2, 0x7f800000, PT ;  /* 0x7f8000000200780c */ /* 0x000fc80003f04070 */
[----:B------:R-:W-:-:S04]  /*91c0*/  SEL R0, R0, 0x7c, P0 ;  /* 0x0000007c00007807 */ /* 0x000fc80000000000 */
.L_x_7246:
[----:B------:R-:W-:Y:S05]  /*91d0*/  BSYNC B0 ;  /* 0x0000000000007941 */ /* 0x000fea0003800000 */
.L_x_7244:
[----:B------:R-:W-:-:S04]  /*91e0*/  LOP3.LUT R2, R3, 0x80000000, RZ, 0xc0, !PT ;  /* 0x8000000003027812 */ /* 0x000fc800078ec0ff */
[----:B------:R-:W-:-:S04]  /*91f0*/  SHF.R.U32.HI R3, RZ, 0x18, R2 ;  /* 0x00000018ff037819 */ /* 0x000fc80000011602 */
[----:B------:R-:W-:-:S05]  /*9200*/  LOP3.LUT R3, R0, R3, RZ, 0xfc, !PT ;  /* 0x0000000300037212 */ /* 0x000fca00078efcff */
[----:B------:R2:W-:Y:S01]  /*9210*/  STG.E.U8 [R16.64], R3 ;  /* 0x0000000310007986 */ /* 0x0005e2000c101124 */
[----:B------:R-:W-:Y:S05]  /*9220*/  BRA `(.L_x_7230) ;  /* 0x0000076000007947 */ /* 0x000fea0003800000 */
.L_x_7240:
[----:B--2---:R-:W2:Y:S01]  /*9230*/  F2F.F32.F64 R0, R4 ;  /* 0x0000000400007310 */ /* 0x004ea20000301000 */
[----:B------:R-:W2:-:S14]  /*9240*/  DSETP.GEU.AND P0, PT, |R4|, c[0x2][0x50], PT ;  /* 0x008014000400762a */ /* 0x000e9c0003f0e200 */
[----:B--2---:R-:W-:-:S05]  /*9250*/  @!P0 FMUL R0, R0, 1.175494350822287508e-38 ;  /* 0x0080000000008820 */ /* 0x004fca0000400000 */
[----:B------:R-:W-:-:S05]  /*9260*/  F2FP.BF16.PACK_AB R0, RZ, R0 ;  /* 0x00000000ff00723e */ /* 0x000fca00000010ff */
[----:B------:R2:W-:Y:S01]  /*9270*/  STG.E.U16 [R16.64], R0 ;  /* 0x0000000010007986 */ /* 0x0005e2000c101524 */
[----:B------:R-:W-:Y:S05]  /*9280*/  BRA `(.L_x_7230) ;  /* 0x0000070000007947 */ /* 0x000fea0003800000 */
.L_x_7237:
        /* <DEDUP_REMOVED lines=11> */
.L_x_7249:
        /* <DEDUP_REMOVED lines=19> */
.L_x_7252:
[----:B------:R-:W-:-:S04]  /*9470*/  LOP3.LUT R2, R3, 0x80000000, RZ, 0xc0, !PT ;  /* 0x8000000003027812 */ /* 0x000fc800078ec0ff */
[----:B------:R-:W-:-:S04]  /*9480*/  SHF.R.U32.HI R3, RZ, 0x18, R2 ;  /* 0x00000018ff037819 */ /* 0x000fc80000011602 */
[----:B------:R-:W-:-:S04]  /*9490*/  LOP3.LUT R0, R0, R3, RZ, 0xfc, !PT ;  /* 0x0000000300007212 */ /* 0x000fc800078efcff */
[----:B------:R-:W-:Y:S02]  /*94a0*/  PRMT R8, R0, 0x7610, R8 ;  /* 0x0000761000087816 */ /* 0x000fe40000000008 */
.L_x_7251:
[----:B------:R-:W-:Y:S05]  /*94b0*/  BSYNC B0 ;  /* 0x0000000000007941 */ /* 0x000fea0003800000 */
.L_x_7250:
[----:B------:R2:W-:Y:S01]  /*94c0*/  STG.E.U8 [R16.64], R8 ;  /* 0x0000000810007986 */ /* 0x0005e2000c101124 */
[----:B------:R-:W-:Y:S05]  /*94d0*/  BRA `(.L_x_7230) ;  /* 0x000004b000007947 */ /* 0x000fea0003800000 */
.L_x_7248:
        /* <DEDUP_REMOVED lines=19> */
.L_x_7255:
[----:B------:R-:W-:-:S04]  /*9610*/  LOP3.LUT R2, R3, 0x80000000, RZ, 0xc0, !PT ;  /* 0x8000000003027812 */ /* 0x000fc800078ec0ff */
[----:B------:R-:W-:-:S04]  /*9620*/  SHF.R.U32.HI R3, RZ, 0x18, R2 ;  /* 0x00000018ff037819 */ /* 0x000fc80000011602 */
[----:B------:R-:W-:-:S04]  /*9630*/  LOP3.LUT R0, R0, R3, RZ, 0xfc, !PT ;  /* 0x0000000300007212 */ /* 0x000fc800078efcff */
[----:B------:R-:W-:Y:S02]  /*9640*/  PRMT R8, R0, 0x7610, R8 ;  /* 0x0000761000087816 */ /* 0x000fe40000000008 */
.L_x_7254:
[----:B------:R-:W-:Y:S05]  /*9650*/  BSYNC B0 ;  /* 0x0000000000007941 */ /* 0x000fea0003800000 */
.L_x_7253:
[----:B------:R2:W-:Y:S01]  /*9660*/  STG.E.U8 [R16.64], R8 ;  /* 0x0000000810007986 */ /* 0x0005e2000c101124 */
[----:B------:R-:W-:Y:S05]  /*9670*/  BRA `(.L_x_7230) ;  /* 0x0000031000007947 */ /* 0x000fea0003800000 */
.L_x_7247:
        /* <DEDUP_REMOVED lines=24> */
.L_x_7229:
        /* <DEDUP_REMOVED lines=20> */
.L_x_7257:
[----:B--2---:R-:W2:Y:S02]  /*9940*/  F2I.U64.F64.TRUNC R4, R4 ;  /* 0x0000000400047311 */ /* 0x004ea4000030d800 */
[----:B--2---:R2:W-:Y:S01]  /*9950*/  STG.E.64 [R16.64], R4 ;  /* 0x0000000410007986 */ /* 0x0045e2000c101b24 */
[----:B------:R-:W-:Y:S05]  /*9960*/  BRA `(.L_x_7230) ;  /* 0x0000002000007947 */ /* 0x000fea0003800000 */
.L_x_7256:
[----:B--2---:R-:W2:Y:S02]  /*9970*/  F2I.U32.F64.TRUNC R5, R4 ;  /* 0x0000000400057311 */ /* 0x004ea4000030d000 */
[----:B--2---:R2:W-:Y:S02]  /*9980*/  STG.E [R16.64], R5 ;  /* 0x0000000510007986 */ /* 0x0045e4000c101924 */
.L_x_7230:
[----:B------:R-:W-:Y:S02]  /*9990*/  IADD3 R19, R19, 0x80, RZ ;  /* 0x0000008013137810 */ /* 0x000fe40007ffe0ff */
.L_x_7117:
[----:B------:R-:W-:Y:S05]  /*99a0*/  BSYNC B6 ;  /* 0x0000000000067941 */ /* 0x000fea0003800000 */
.L_x_7116:
        /* <DEDUP_REMOVED lines=230> */
.L_x_7258:
        /* <DEDUP_REMOVED lines=19> */
.L_x_7262:
[----:B------:R-:W2:Y:S02]  /*a940*/  LDG.E.U8 R2, [R2.64] ;  /* 0x0000002402027981 */ /* 0x000ea4000c1e1100 */
[----:B--2---:R2:W3:Y:S01]  /*a950*/  I2F.F64.U16 R4, R2 ;  /* 0x0000000200047312 */ /* 0x0044e20000101800 */
[----:B------:R-:W-:Y:S05]  /*a960*/  BRA `(.L_x_7264) ;  /* 0x00000df000007947 */ /* 0x000fea0003800000 */
.L_x_7261:
        /* <DEDUP_REMOVED lines=9> */
.L_x_7266:
[----:B------:R-:W2:Y:S02]  /*aa00*/  LDG.E R2, [R2.64] ;  /* 0x0000002402027981 */ /* 0x000ea4000c1e1900 */
[----:B--2---:R2:W3:Y:S01]  /*aa10*/  I2F.F64 R4, R2 ;  /* 0x0000000200047312 */ /* 0x0044e20000201c00 */
[----:B------:R-:W-:Y:S05]  /*aa20*/  BRA `(.L_x_7264) ;  /* 0x00000d3000007947 */ /* 0x000fea0003800000 */
.L_x_7265:
[----:B------:R-:W2:Y:S02]  /*aa30*/  LDG.E.U16 R2, [R2.64] ;  /* 0x0000002402027981 */ /* 0x000ea4000c1e1500 */
[----:B--2---:R2:W3:Y:S01]  /*aa40*/  I2F.F64.S16 R4, R2 ;  /* 0x0000000200047312 */ /* 0x0044e20000101c00 */
[----:B------:R-:W-:Y:S05]  /*aa50*/  BRA `(.L_x_7264) ;  /* 0x00000d0000007947 */ /* 0x000fea0003800000 */
.L_x_7260:
        /* <DEDUP_REMOVED lines=10> */
.L_x_7268:
[----:B------:R-:W2:Y:S02]  /*ab00*/  LDG.E.U16 R0, [R2.64] ;  /* 0x0000002402007981 */ /* 0x000ea4000c1e1500 */
[----:B--2---:R-:W-:-:S05]  /*ab10*/  HADD2.F32 R0, -RZ, R0.H0_H0 ;  /* 0x20000000ff007230 */ /* 0x004fca0000004100 */
[----:B------:R-:W-:-:S04]  /*ab20*/  FMUL.FTZ R0, R0, 1 ;  /* 0x3f80000000007820 */ /* 0x000fc80000410000 */
[----:B------:R2:W3:Y:S01]  /*ab30*/  F2F.F64.F32 R4, R0 ;  /* 0x0000000000047310 */ /* 0x0004e20000201800 */
[----:B------:R-:W-:Y:S05]  /*ab40*/  BRA `(.L_x_7264) ;  /* 0x00000c1000007947 */ /* 0x000fea0003800000 */
.L_x_7267:
        /* <DEDUP_REMOVED lines=10> */
.L_x_7270:
[----:B------:R-:W2:Y:S02]  /*abf0*/  LDG.E.U16 R2, [R2.64] ;  /* 0x0000002402027981 */ /* 0x000ea4000c1e1500 */
[----:B--2---:R-:W-:-:S05]  /*ac00*/  HADD2.F32 R0, -RZ, R2.H0_H0 ;  /* 0x20000002ff007230 */ /* 0x004fca0000004100 */
[----:B------:R-:W-:-:S04]  /*ac10*/  FMUL.FTZ R0, R0, 1 ;  /* 0x3f80000000007820 */ /* 0x000fc80000410000 */
[----:B------:R2:W3:Y:S01]  /*ac20*/  F2F.F64.F32 R4, R0 ;  /* 0x0000000000047310 */ /* 0x0004e20000201800 */
[----:B------:R-:W-:Y:S05]  /*ac30*/  BRA `(.L_x_7264) ;  /* 0x00000b2000007947 */ /* 0x000fea0003800000 */
.L_x_7269:
[----:B------:R2:W5:Y:S01]  /*ac40*/  LDG.E.64 R4, [R2.64] ;  /* 0x0000002402047981 */ /* 0x000562000c1e1b00 */
[----:B------:R-:W-:Y:S05]  /*ac50*/  BRA `(.L_x_7264) ;  /* 0x00000b0000007947 */ /* 0x000fea0003800000 */
.L_x_7259:
        /* <DEDUP_REMOVED lines=13> */
.L_x_7273:
[----:B------:R2:W5:Y:S01]  /*ad30*/  LDG.E.64 R4, [R2.64] ;  /* 0x0000002402047981 */ /* 0x000562000c1e1b00 */
[----:B------:R-:W-:Y:S05]  /*ad40*/  BRA `(.L_x_7264) ;  /* 0x00000a1000007947 */ /* 0x000fea0003800000 */
.L_x_7272:
        /* <DEDUP_REMOVED lines=28> */
.L_x_7275:
        /* <DEDUP_REMOVED lines=15> */
.L_x_7274:
[----:B------:R-:W2:Y:S02]  /*b000*/  LDG.E.U16 R0, [R2.64] ;  /* 0x0000002402007981 */ /* 0x000ea4000c1e1500 */
[----:B--2---:R-:W-:-:S05]  /*b010*/  PRMT R0, RZ, 0x5410, R0 ;  /* 0x00005410ff007816 */ /* 0x004fca0000000000 */
[----:B------:R-:W-:-:S04]  /*b020*/  FMUL.FTZ R0, R0, 1 ;  /* 0x3f80000000007820 */ /* 0x000fc80000410000 */
[----:B------:R2:W3:Y:S01]  /*b030*/  F2F.F64.F32 R4, R0 ;  /* 0x0000000000047310 */ /* 0x0004e20000201800 */
[----:B------:R-:W-:Y:S05]  /*b040*/  BRA `(.L_x_7264) ;  /* 0x0000071000007947 */ /* 0x000fea0003800000 */
.L_x_7271:
        /* <DEDUP_REMOVED lines=11> */
.L_x_7278:
        /* <DEDUP_REMOVED lines=21> */
.L_x_7282:
[----:B------:R-:W-:Y:S05]  /*b250*/  BSYNC B1 ;  /* 0x0000000000017941 */ /* 0x000fea0003800000 */
.L_x_7281:
[----:B------:R-:W-:Y:S01]  /*b260*/  LEA R3, R0, 0x3b800000, 0x17 ;  /* 0x3b80000000037811 */ /* 0x000fe200078eb8ff */
[----:B------:R-:W-:-:S05]  /*b270*/  IMAD.SHL.U32 R0, R2, 0x100000, RZ ;  /* 0x0010000002007824 */ /* 0x000fca00078e00ff */
[----:B------:R-:W-:Y:S02]  /*b280*/  LOP3.LUT R0, R3, R0, R4, 0xfe, !PT ;  /* 0x0000000003007212 */ /* 0x000fe400078efe04 */
.L_x_7280:
[----:B------:R-:W-:Y:S05]  /*b290*/  BSYNC B0 ;  /* 0x0000000000007941 */ /* 0x000fea0003800000 */
.L_x_7279:
[----:B------:R-:W-:-:S04]  /*b2a0*/  FMUL.FTZ R0, R0, 1 ;  /* 0x3f80000000007820 */ /* 0x000fc80000410000 */
[----:B------:R2:W3:Y:S01]  /*b2b0*/  F2F.F64.F32 R4, R0 ;  /* 0x0000000000047310 */ /* 0x0004e20000201800 */
[----:B------:R-:W-:Y:S05]  /*b2c0*/  BRA `(.L_x_7264) ;  /* 0x0000049000007947 */ /* 0x000fea0003800000 */
.L_x_7277:
        /* <DEDUP_REMOVED lines=21> */
.L_x_7286:
[----:B------:R-:W-:Y:S05]  /*b420*/  BSYNC B1 ;  /* 0x0000000000017941 */ /* 0x000fea0003800000 */
.L_x_7285:
[----:B------:R-:W-:Y:S01]  /*b430*/  LEA R3, R0, 0x37800000, 0x17 ;  /* 0x3780000000037811 */ /* 0x000fe200078eb8ff */
[----:B------:R-:W-:-:S05]  /*b440*/  IMAD.SHL.U32 R0, R2, 0x200000, RZ ;  /* 0x0020000002007824 */ /* 0x000fca00078e00ff */
[----:B------:R-:W-:Y:S02]  /*b450*/  LOP3.LUT R0, R3, R0, R4, 0xfe, !PT ;  /* 0x0000000003007212 */ /* 0x000fe400078efe04 */
.L_x_7284:
[----:B------:R-:W-:Y:S05]  /*b460*/  BSYNC B0 ;  /* 0x0000000000007941 */ /* 0x000fea0003800000 */
.L_x_7283:
[----:B------:R-:W-:-:S04]  /*b470*/  FMUL.FTZ R0, R0, 1 ;  /* 0x3f80000000007820 */ /* 0x000fc80000410000 */
[----:B------:R2:W3:Y:S01]  /*b480*/  F2F.F64.F32 R4, R0 ;  /* 0x0000000000047310 */ /* 0x0004e20000201800 */
[----:B------:R-:W-:Y:S05]  /*b490*/  BRA `(.L_x_7264) ;  /* 0x000002c000007947 */ /* 0x000fea0003800000 */
.L_x_7276:
        /* <DEDUP_REMOVED lines=14> */
.L_x_7290:
[----:B------:R-:W-:Y:S05]  /*b580*/  BSYNC B0 ;  /* 0x0000000000007941 */ /* 0x000fea0003800000 */
.L_x_7289:
[----:B------:R-:W-:-:S04]  /*b590*/  FMUL.FTZ R0, R0, 1 ;  /* 0x3f80000000007820 */ /* 0x000fc80000410000 */
[----:B------:R2:W3:Y:S01]  /*b5a0*/  F2F.F64.F32 R4, R0 ;  /* 0x0000000000047310 */ /* 0x0004e20000201800 */
[----:B------:R-:W-:Y:S05]  /*b5b0*/  BRA `(.L_x_7264) ;  /* 0x000001a000007947 */ /* 0x000fea0003800000 */
.L_x_7263:
        /* <DEDUP_REMOVED lines=21> */
.L_x_7288:
[----:B------:R-:W2:Y:S02]  /*b710*/  LDG.E.64 R4, [R2.64] ;  /* 0x0000002402047981 */ /* 0x000ea4000c1e1b00 */
[----:B--2---:R-:W2:Y:S01]  /*b720*/  I2F.F64.U64 R4, R4 ;  /* 0x0000000400047312 */ /* 0x004ea20000301800 */
[----:B------:R-:W-:Y:S05]  /*b730*/  BRA `(.L_x_7264) ;  /* 0x0000002000007947 */ /* 0x000fea0003800000 */
.L_x_7287:
[----:B------:R-:W2:Y:S02]  /*b740*/  LDG.E R2, [R2.64] ;  /* 0x0000002402027981 */ /* 0x000ea4000c1e1900 */
[----:B--2---:R2:W3:Y:S02]  /*b750*/  I2F.F64.U32 R4, R2 ;  /* 0x0000000200047312 */ /* 0x0044e40000201800 */
.L_x_7264:
        /* <DEDUP_REMOVED lines=20> */
.L_x_7292:
[----:B------:R-:W-:Y:S05]  /*b8a0*/  BSYNC B0 ;  /* 0x0000000000007941 */ /* 0x000fea0003800000 */
.L_x_7291:
        /* <DEDUP_REMOVED lines=64> */
.L_x_7294:
[----:B------:R-:W-:Y:S05]  /*bcb0*/  BSYNC B0 ;  /* 0x0000000000007941 */ /* 0x000fea0003800000 */
.L_x_7293:
        /* <DEDUP_REMOVED lines=12> */
.L_x_7298:
[----:B--2---:R-:W2:Y:S02]  /*bd80*/  F2I.S64.F64.TRUNC R12, R12 ;  /* 0x0000000c000c7311 */ /* 0x004ea4000030d900 */
[----:B--2---:R-:W-:-:S05]  /*bd90*/  IMAD.MOV.U32 R3, RZ, RZ, R12 ;  /* 0x000000ffff037224 */ /* 0x004fca00078e000c */
[----:B------:R-:W-:Y:S01]  /*bda0*/  STG.E.U8 [R16.64], R3 ;  /* 0x0000000310007986 */ /* 0x000fe2000c101124 */
[----:B------:R-:W-:Y:S05]  /*bdb0*/  EXIT ;  /* 0x000000000000794d */ /* 0x000fea0003800000 */
.L_x_7297:
        /* <DEDUP_REMOVED lines=9> */
.L_x_7301:
[----:B--2---:R-:W2:Y:S02]  /*be50*/  F2I.F64.TRUNC R13, R12 ;  /* 0x0000000c000d7311 */ /* 0x004ea4000030d100 */
[----:B--2---:R-:W-:Y:S01]  /*be60*/  STG.E [R16.64], R13 ;  /* 0x0000000d10007986 */ /* 0x004fe2000c101924 */
[----:B------:R-:W-:Y:S05]  /*be70*/  EXIT ;  /* 0x000000000000794d */ /* 0x000fea0003800000 */
.L_x_7300:
[----:B--2---:R-:W2:Y:S02]  /*be80*/  F2I.F64.TRUNC R13, R12 ;  /* 0x0000000c000d7311 */ /* 0x004ea4000030d100 */
[----:B--2---:R-:W-:Y:S01]  /*be90*/  STG.E.U16 [R16.64], R13 ;  /* 0x0000000d10007986 */ /* 0x004fe2000c101524 */
[----:B------:R-:W-:Y:S05]  /*bea0*/  EXIT ;  /* 0x000000000000794d */ /* 0x000fea0003800000 */
.L_x_7296:
        /* <DEDUP_REMOVED lines=11> */
.L_x_7303:
[----:B--2---:R-:W2:Y:S01]  /*bf60*/  F2F.F32.F64 R0, R12 ;  /* 0x0000000c00007310 */ /* 0x004ea20000301000 */
[----:B------:R-:W2:-:S14]  /*bf70*/  DSETP.GEU.AND P0, PT, |R12|, c[0x2][0x50], PT ;  /* 0x008014000c00762a */ /* 0x000e9c0003f0e200 */
[----:B--2---:R-:W-:-:S05]  /*bf80*/  @!P0 FMUL R0, R0, 1.175494350822287508e-38 ;  /* 0x0080000000008820 */ /* 0x004fca0000400000 */
[----:B------:R-:W-:-:S05]  /*bf90*/  F2FP.PACK_AB R0, RZ, R0 ;  /* 0x00000000ff00723e */ /* 0x000fca00000000ff */
[----:B------:R-:W-:Y:S01]  /*bfa0*/  STG.E.U16 [R16.64], R0 ;  /* 0x0000000010007986 */ /* 0x000fe2000c101524 */
[----:B------:R-:W-:Y:S05]  /*bfb0*/  EXIT ;  /* 0x000000000000794d */ /* 0x000fea0003800000 */
.L_x_7302:
        /* <DEDUP_REMOVED lines=12> */
.L_x_7305:
[----:B--2---:R-:W2:Y:S01]  /*c080*/  F2F.F32.F64 R0, R12 ;  /* 0x0000000c00007310 */ /* 0x004ea20000301000 */
[----:B------:R-:W2:-:S14]  /*c090*/  DSETP.GEU.AND P0, PT, |R12|, c[0x2][0x50], PT ;  /* 0x008014000c00762a */ /* 0x000e9c0003f0e200 */
[----:B--2---:R-:W-:-:S05]  /*c0a0*/  @!P0 FMUL R0, R0, 1.175494350822287508e-38 ;  /* 0x0080000000008820 */ /* 0x004fca0000400000 */
[----:B------:R-:W-:-:S04]  /*c0b0*/  F2FP.PACK_AB R3, RZ, R0 ;  /* 0x00000000ff03723e */ /* 0x000fc800000000ff */
[----:B------:R-:W-:-:S05]  /*c0c0*/  PRMT R3, R3, 0x5410, RZ ;  /* 0x0000541003037816 */ /* 0x000fca00000000ff */
[----:B------:R-:W-:Y:S01]  /*c0d0*/  STG.E [R16.64], R3 ;  /* 0x0000000310007986 */ /* 0x000fe2000c101924 */
[----:B------:R-:W-:Y:S05]  /*c0e0*/  EXIT ;  /* 0x000000000000794d */ /* 0x000fea0003800000 */
.L_x_7304:
[----:B--2---:R-:W-:Y:S01]  /*c0f0*/  STG.E.64 [R16.64], R12 ;  /* 0x0000000c10007986 */ /* 0x004fe2000c101b24 */
[----:B------:R-:W-:Y:S05]  /*c100*/  EXIT ;  /* 0x000000000000794d */ /* 0x000fea0003800000 */
.L_x_7295:
        /* <DEDUP_REMOVED lines=12> */
.L_x_7308:
[----:B------:R-:W-:-:S05]  /*c1d0*/  CS2R R14, SRZ ;  /* 0x00000000000e7805 */ /* 0x000fca000001ff00 */
[----:B--2---:R-:W-:Y:S01]  /*c1e0*/  STG.E.128 [R16.64], R12 ;  /* 0x0000000c10007986 */ /* 0x004fe2000c101d24 */
[----:B------:R-:W-:Y:S05]  /*c1f0*/  EXIT ;  /* 0x000000000000794d */ /* 0x000fea0003800000 */
.L_x_7307:
        /* <DEDUP_REMOVED lines=23> */
.L_x_7312:
[----:B------:R-:W-:Y:S05]  /*c370*/  BSYNC B0 ;  /* 0x0000000000007941 */ /* 0x000fea0003800000 */
.L_x_7311:
[----:B------:R-:W-:-:S05]  /*c380*/  LOP3.LUT R3, R0, R3, RZ, 0xfc, !PT ;  /* 0x0000000300037212 */ /* 0x000fca00078efcff */
[----:B------:R-:W-:Y:S01]  /*c390*/  STG.E.U8 [R16.64], R3 ;  /* 0x0000000310007986 */ /* 0x000fe2000c101124 */
[----:B------:R-:W-:Y:S05]  /*c3a0*/  EXIT ;  /* 0x000000000000794d */ /* 0x000fea0003800000 */
.L_x_7310:
        /* <DEDUP_REMOVED lines=15> */
.L_x_7314:
[----:B------:R-:W-:Y:S01]  /*c4a0*/  IMAD.MOV.U32 R0, RZ, RZ, 0x7f ;  /* 0x0000007fff007424 */ /* 0x000fe200078e00ff */
[----:B------:R-:W-:-:S04]  /*c4b0*/  ISETP.GT.U32.AND P0, PT, R2, 0x7f800000, PT ;  /* 0x7f8000000200780c */ /* 0x000fc80003f04070 */
[----:B------:R-:W-:-:S04]  /*c4c0*/  SEL R0, R0, 0x7c, P0 ;  /* 0x0000007c00007807 */ /* 0x000fc80000000000 */
.L_x_7315:
[----:B------:R-:W-:Y:S05]  /*c4d0*/  BSYNC B0 ;  /* 0x0000000000007941 */ /* 0x000fea0003800000 */
.L_x_7313:
[----:B------:R-:W-:-:S04]  /*c4e0*/  LOP3.LUT R2, R3, 0x80000000, RZ, 0xc0, !PT ;  /* 0x8000000003027812 */ /* 0x000fc800078ec0ff */
[----:B------:R-:W-:-:S04]  /*c4f0*/  SHF.R.U32.HI R3, RZ, 0x18, R2 ;  /* 0x00000018ff037819 */ /* 0x000fc80000011602 */
[----:B------:R-:W-:-:S05]  /*c500*/  LOP3.LUT R3, R0, R3, RZ, 0xfc, !PT ;  /* 0x0000000300037212 */ /* 0x000fca00078efcff */
[----:B------:R-:W-:Y:S01]  /*c510*/  STG.E.U8 [R16.64], R3 ;  /* 0x0000000310007986 */ /* 0x000fe2000c101124 */
[----:B------:R-:W-:Y:S05]  /*c520*/  EXIT ;  /* 0x000000000000794d */ /* 0x000fea0003800000 */
.L_x_7309:
[----:B--2---:R-:W2:Y:S01]  /*c530*/  F2F.F32.F64 R0, R12 ;  /* 0x0000000c00007310 */ /* 0x004ea20000301000 */
[----:B------:R-:W2:-:S14]  /*c540*/  DSETP.GEU.AND P0, PT, |R12|, c[0x2][0x50], PT ;  /* 0x008014000c00762a */ /* 0x000e9c0003f0e200 */
[----:B--2---:R-:W-:-:S05]  /*c550*/  @!P0 FMUL R0, R0, 1.175494350822287508e-38 ;  /* 0x0080000000008820 */ /* 0x004fca0000400000 */
[----:B------:R-:W-:-:S05]  /*c560*/  F2FP.BF16.PACK_AB R0, RZ, R0 ;  /* 0x00000000ff00723e */ /* 0x000fca00000010ff */
[----:B------:R-:W-:Y:S01]  /*c570*/  STG.E.U16 [R16.64], R0 ;  /* 0x0000000010007986 */ /* 0x000fe2000c101524 */
[----:B------:R-:W-:Y:S05]  /*c580*/  EXIT ;  /* 0x000000000000794d */ /* 0x000fea0003800000 */
.L_x_7306:
        /* <DEDUP_REMOVED lines=11> */
.L_x_7318:
        /* <DEDUP_REMOVED lines=19> */
.L_x_7321:
[----:B------:R-:W-:-:S04]  /*c770*/  LOP3.LUT R2, R3, 0x80000000, RZ, 0xc0, !PT ;  /* 0x8000000003027812 */ /* 0x000fc800078ec0ff */
[----:B------:R-:W-:-:S04]  /*c780*/  SHF.R.U32.HI R3, RZ, 0x18, R2 ;  /* 0x00000018ff037819 */ /* 0x000fc80000011602 */
[----:B------:R-:W-:-:S04]  /*c790*/  LOP3.LUT R0, R0, R3, RZ, 0xfc, !PT ;  /* 0x0000000300007212 */ /* 0x000fc800078efcff */
[----:B------:R-:W-:Y:S02]  /*c7a0*/  PRMT R8, R0, 0x7610, R8 ;  /* 0x0000761000087816 */ /* 0x000fe40000000008 */
.L_x_7320:
[----:B------:R-:W-:Y:S05]  /*c7b0*/  BSYNC B0 ;  /* 0x0000000000007941 */ /* 0x000fea0003800000 */
.L_x_7319:
[----:B------:R-:W-:Y:S01]  /*c7c0*/  STG.E.U8 [R16.64], R8 ;  /* 0x0000000810007986 */ /* 0x000fe2000c101124 */
[----:B------:R-:W-:Y:S05]  /*c7d0*/  EXIT ;  /* 0x000000000000794d */ /* 0x000fea0003800000 */
.L_x_7317:
        /* <DEDUP_REMOVED lines=19> */
.L_x_7324:
[----:B------:R-:W-:-:S04]  /*c910*/  LOP3.LUT R2, R3, 0x80000000, RZ, 0xc0, !PT ;  /* 0x8000000003027812 */ /* 0x000fc800078ec0ff */
[----:B------:R-:W-:-:S04]  /*c920*/  SHF.R.U32.HI R3, RZ, 0x18, R2 ;  /* 0x00000018ff037819 */ /* 0x000fc80000011602 */
[----:B------:R-:W-:-:S04]  /*c930*/  LOP3.LUT R0, R0, R3, RZ, 0xfc, !PT ;  /* 0x0000000300007212 */ /* 0x000fc800078efcff */
[----:B------:R-:W-:Y:S02]  /*c940*/  PRMT R8, R0, 0x7610, R8 ;  /* 0x0000761000087816 */ /* 0x000fe40000000008 */
.L_x_7323:
[----:B------:R-:W-:Y:S05]  /*c950*/  BSYNC B0 ;  /* 0x0000000000007941 */ /* 0x000fea0003800000 */
.L_x_7322:
[----:B------:R-:W-:Y:S01]  /*c960*/  STG.E.U8 [R16.64], R8 ;  /* 0x0000000810007986 */ /* 0x000fe2000c101124 */
[----:B------:R-:W-:Y:S05]  /*c970*/  EXIT ;  /* 0x000000000000794d */ /* 0x000fea0003800000 */
.L_x_7316:
        /* <DEDUP_REMOVED lines=24> */
.L_x_7299:
        /* <DEDUP_REMOVED lines=20> */
.L_x_7326:
[----:B--2---:R-:W2:Y:S02]  /*cc40*/  F2I.U64.F64.TRUNC R12, R12 ;  /* 0x0000000c000c7311 */ /* 0x004ea4000030d800 */
[----:B--2---:R-:W-:Y:S01]  /*cc50*/  STG.E.64 [R16.64], R12 ;  /* 0x0000000c10007986 */ /* 0x004fe2000c101b24 */
[----:B------:R-:W-:Y:S05]  /*cc60*/  EXIT ;  /* 0x000000000000794d */ /* 0x000fea0003800000 */
.L_x_7325:
[----:B--2---:R-:W2:Y:S02]  /*cc70*/  F2I.U32.F64.TRUNC R13, R12 ;  /* 0x0000000c000d7311 */ /* 0x004ea4000030d000 */
[----:B--2---:R-:W-:Y:S01]  /*cc80*/  STG.E [R16.64], R13 ;  /* 0x0000000d10007986 */ /* 0x004fe2000c101924 */
[----:B------:R-:W-:Y:S05]  /*cc90*/  EXIT ;  /* 0x000000000000794d */ /* 0x000fea0003800000 */
        .weak           $__internal_6_$__cuda_sm20_div_rn_f64_full
        .type           $__internal_6_$__cuda_sm20_div_rn_f64_full,@function
        .size           $__internal_6_$__cuda_sm20_div_rn_f64_full,(.L_x_10268 - $__internal_6_$__cuda_sm20_div_rn_f64_full)
$__internal_6_$__cuda_sm20_div_rn_f64_full:
        /* <DEDUP_REMOVED lines=67> */
.L_x_7328:
        /* <DEDUP_REMOVED lines=16> */
.L_x_7331:
[----:B0-----:R-:W-:Y:S01]  /*d1d0*/  LOP3.LUT R11, R7, 0x80000, RZ, 0xfc, !PT ;  /* 0x00080000070b7812 */ /* 0x001fe200078efcff */
[----:B------:R-:W-:Y:S01]  /*d1e0*/  IMAD.MOV.U32 R10, RZ, RZ, R6 ;  /* 0x000000ffff0a7224 */ /* 0x000fe200078e0006 */
[----:B------:R-:W-:Y:S05]  /*d1f0*/  BRA `(.L_x_7329) ;  /* 0x0000002000007947 */ /* 0x000fea0003800000 */
.L_x_7330:
[----:B0-----:R-:W-:Y:S01]  /*d200*/  LOP3.LUT R11, R5, 0x80000, RZ, 0xfc, !PT ;  /* 0x00080000050b7812 */ /* 0x001fe200078efcff */
[----:B------:R-:W-:Y:S02]  /*d210*/  IMAD.MOV.U32 R10, RZ, RZ, R4 ;  /* 0x000000ffff0a7224 */ /* 0x000fe400078e0004 */
.L_x_7329:
[----:B------:R-:W-:Y:S05]  /*d220*/  BSYNC B1 ;  /* 0x0000000000017941 */ /* 0x000fea0003800000 */
.L_x_7327:
[----:B------:R-:W-:Y:S02]  /*d230*/  IMAD.MOV.U32 R4, RZ, RZ, R0 ;  /* 0x000000ffff047224 */ /* 0x000fe400078e0000 */
[----:B------:R-:W-:-:S02]  /*d240*/  IMAD.MOV.U32 R5, RZ, RZ, 0x0 ;  /* 0x00000000ff057424 */ /* 0x000fc400078e00ff */
[----:B------:R-:W-:Y:S02]  /*d250*/  IMAD.MOV.U32 R6, RZ, RZ, R10 ;  /* 0x000000ffff067224 */ /* 0x000fe400078e000a */
[----:B------:R-:W-:Y:S01]  /*d260*/  IMAD.MOV.U32 R7, RZ, RZ, R11 ;  /* 0x000000ffff077224 */ /* 0x000fe200078e000b */
[----:B------:R-:W-:Y:S06]  /*d270*/  RET.REL.NODEC R4 `(_ZN2at6native18elementwise_kernelILi128ELi4EZNS0_15gpu_kernel_implIZZZNS0_17logit_kernel_cudaERNS_18TensorIteratorBaseERKN3c106ScalarEENKUlvE_clEvENKUlvE_clEvEUldE_EEvS4_RKT_EUliE_EEviT1_) ;  /* 0xffff2d8004007950 */ /* 0x000fec0003c3ffff */
.L_x_7332:
        /* <DEDUP_REMOVED lines=16> */
.L_x_10268:


//--------------------- .text._ZN2at6native27unrolled_elementwise_kernelIZZZNS0_17logit_kernel_cudaERNS_18TensorIteratorBaseERKN3c106ScalarEENKUlvE_clEvENKUlvE_clEvEUldE_St5arrayIPcLm2EELi4E23TrivialOffsetCalculatorILi1EjESF_NS0_6memory12LoadWithCastILi1EEENSG_13StoreWithCastILi1EEEEEviT_T0_T2_T3_T4_T5_ --------------------------
	.section	.text._ZN2at6native27unrolled_elementwise_kernelIZZZNS0_17logit_kernel_cudaERNS_18TensorIteratorBaseERKN3c106ScalarEENKUlvE_clEvENKUlvE_clEvEUldE_St5arrayIPcLm2EELi4E23TrivialOffsetCalculatorILi1EjESF_NS0_6memory12LoadWithCastILi1EEENSG_13StoreWithCastILi1EEEEEviT_T0_T2_T3_T4_T5_,"ax",@progbits
	.sectioninfo	@"SHI_REGISTERS=38"
	.align	128
        .global         _ZN2at6native27unrolled_elementwise_kernelIZZZNS0_17logit_kernel_cudaERNS_18TensorIteratorBaseERKN3c106ScalarEENKUlvE_clEvENKUlvE_clEvEUldE_St5arrayIPcLm2EELi4E23TrivialOffsetCalculatorILi1EjESF_NS0_6memory12LoadWithCastILi1EEENSG_13StoreWithCastILi1EEEEEviT_T0_T2_T3_T4_T5_
        .type           _ZN2at6native27unrolled_elementwise_kernelIZZZNS0_17logit_kernel_cudaERNS_18TensorIteratorBaseERKN3c106ScalarEENKUlvE_clEvENKUlvE_clEvEUldE_St5arrayIPcLm2EELi4E23TrivialOffsetCalculatorILi1EjESF_NS0_6memory12LoadWithCastILi1EEENSG_13StoreWithCastILi1EEEEEviT_T0_T2_T3_T4_T5_,@function
        .size           _ZN2at6native27unrolled_elementwise_kernelIZZZNS0_17logit_kernel_cudaERNS_18TensorIteratorBaseERKN3c106ScalarEENKUlvE_clEvENKUlvE_clEvEUldE_St5arrayIPcLm2EELi4E23TrivialOffsetCalculatorILi1EjESF_NS0_6memory12LoadWithCastILi1EEENSG_13StoreWithCastILi1EEEEEviT_T0_T2_T3_T4_T5_,(.L_x_10269 - _ZN2at6native27unrolled_elementwise_kernelIZZZNS0_17logit_kernel_cudaERNS_18TensorIteratorBaseERKN3c106ScalarEENKUlvE_clEvENKUlvE_clEvEUldE_St5arrayIPcLm2EELi4E23TrivialOffsetCalculatorILi1EjESF_NS0_6memory12LoadWithCastILi1EEENSG_13StoreWithCastILi1EEEEEviT_T0_T2_T3_T4_T5_)
        .other          _ZN2at6native27unrolled_elementwise_kernelIZZZNS0_17logit_kernel_cudaERNS_18TensorIteratorBaseERKN3c106ScalarEENKUlvE_clEvENKUlvE_clEvEUldE_St5arrayIPcLm2EELi4E23TrivialOffsetCalculatorILi1EjESF_NS0_6memory12LoadWithCastILi1EEENSG_13StoreWithCastILi1EEEEEviT_T0_T2_T3_T4_T5_,@"STO_CUDA_ENTRY STV_DEFAULT"
_ZN2at6native27unrolled_elementwise_kernelIZZZNS0_17logit_kernel_cudaERNS_18TensorIteratorBaseERKN3c106ScalarEENKUlvE_clEvENKUlvE_clEvEUldE_St5arrayIPcLm2EELi4E23TrivialOffsetCalculatorILi1EjESF_NS0_6memory12LoadWithCastILi1EEENSG_13StoreWithCastILi1EEEEEviT_T0_T2_T3_T4_T5_:
.text._ZN2at6native27unrolled_elementwise_kernelIZZZNS0_17logit_kernel_cudaERNS_18TensorIteratorBaseERKN3c106ScalarEENKUlvE_clEvENKUlvE_clEvEUldE_St5arrayIPcLm2EELi4E23TrivialOffsetCalculatorILi1EjESF_NS0_6memory12LoadWithCastILi1EEENSG_13StoreWithCastILi1EEEEEviT_T0_T2_T3_T4_T5_:
        /* <DEDUP_REMOVED lines=30> */
.L_x_7338:
[----:B------:R-:W2:Y:S02]  /*01e0*/  LDG.E.U8 R4, [R4.64] ;  /* 0x0000002404047981 */ /* 0x000ea4000c1e1100 */
[----:B--2---:R0:W1:Y:S01]  /*01f0*/  I2F.F64.U16 R26, R4 ;  /* 0x00000004001a7312 */ /* 0x0040620000101800 */
[----:B------:R-:W-:Y:S05]  /*0200*/  BRA `(.L_x_7340) ;  /* 0x00000e0000007947 */ /* 0x000fea0003800000 */
.L_x_7337:
        /* <DEDUP_REMOVED lines=9> */
.L_x_7342:
[----:B------:R-:W2:Y:S02]  /*02a0*/  LDG.E R4, [R4.64] ;  /* 0x0000002404047981 */ /* 0x000ea4000c1e1900 */
[----:B--2---:R0:W1:Y:S01]  /*02b0*/  I2F.F64 R26, R4 ;  /* 0x00000004001a7312 */ /* 0x0040620000201c00 */
[----:B------:R-:W-:Y:S05]  /*02c0*/  BRA `(.L_x_7340) ;  /* 0x00000d4000007947 */ /* 0x000fea0003800000 */
.L_x_7341:
[----:B------:R-:W2:Y:S02]  /*02d0*/  LDG.E.U16 R4, [R4.64] ;  /* 0x0000002404047981 */ /* 0x000ea4000c1e1500 */
[----:B--2---:R0:W1:Y:S01]  /*02e0*/  I2F.F64.S16 R26, R4 ;  /* 0x00000004001a7312 */ /* 0x0040620000101c00 */
[----:B------:R-:W-:Y:S05]  /*02f0*/  BRA `(.L_x_7340) ;  /* 0x00000d1000007947 */ /* 0x000fea0003800000 */
.L_x_7336:
        /* <DEDUP_REMOVED lines=10> */
.L_x_7344:
[----:B------:R-:W2:Y:S02]  /*03a0*/  LDG.E.U16 R0, [R4.64] ;  /* 0x0000002404007981 */ /* 0x000ea4000c1e1500 */
[----:B--2---:R-:W-:-:S05]  /*03b0*/  HADD2.F32 R0, -RZ, R0.H0_H0 ;  /* 0x20000000ff007230 */ /* 0x004fca0000004100 */
[----:B------:R-:W-:-:S04]  /*03c0*/  FMUL.FTZ R0, R0, 1 ;  /* 0x3f80000000007820 */ /* 0x000fc80000410000 */
[----:B------:R0:W1:Y:S01]  /*03d0*/  F2F.F64.F32 R26, R0 ;  /* 0x00000000001a7310 */ /* 0x0000620000201800 */
[----:B------:R-:W-:Y:S05]  /*03e0*/  BRA `(.L_x_7340) ;  /* 0x00000c2000007947 */ /* 0x000fea0003800000 */
.L_x_7343:
        /* <DEDUP_REMOVED lines=10> */
.L_x_7346:
[----:B------:R-:W2:Y:S02]  /*0490*/  LDG.E.U16 R4, [R4.64] ;  /* 0x0000002404047981 */ /* 0x000ea4000c1e1500 */
[----:B--2---:R-:W-:-:S05]  /*04a0*/  HADD2.F32 R0, -RZ, R4.H0_H0 ;  /* 0x20000004ff007230 */ /* 0x004fca0000004100 */
[----:B------:R-:W-:-:S04]  /*04b0*/  FMUL.FTZ R0, R0, 1 ;  /* 0x3f80000000007820 */ /* 0x000fc80000410000 */
[----:B------:R0:W1:Y:S01]  /*04c0*/  F2F.F64.F32 R26, R0 ;  /* 0x00000000001a7310 */ /* 0x0000620000201800 */
[----:B------:R-:W-:Y:S05]  /*04d0*/  BRA `(.L_x_7340) ;  /* 0x00000b3000007947 */ /* 0x000fea0003800000 */
.L_x_7345:
[----:B------:R0:W5:Y:S01]  /*04e0*/  LDG.E.64 R26, [R4.64] ;  /* 0x00000024041a7981 */ /* 0x000162000c1e1b00 */
[----:B------:R-:W-:Y:S05]  /*04f0*/  BRA `(.L_x_7340) ;  /* 0x00000b1000007947 */ /* 0x000fea0003800000 */
.L_x_7335:
        /* <DEDUP_REMOVED lines=13> */
.L_x_7349:
[----:B------:R0:W5:Y:S01]  /*05d0*/  LDG.E.64 R26, [R4.64] ;  /* 0x00000024041a7981 */ /* 0x000162000c1e1b00 */
[----:B------:R-:W-:Y:S05]  /*05e0*/  BRA `(.L_x_7340) ;  /* 0x00000a2000007947 */ /* 0x000fea0003800000 */
.L_x_7348:
        /* <DEDUP_REMOVED lines=28> */
.L_x_7351:
        /* <DEDUP_REMOVED lines=16> */
.L_x_7350:
[----:B------:R-:W2:Y:S02]  /*08b0*/  LDG.E.U16 R0, [R4.64] ;  /* 0x0000002404007981 */ /* 0x000ea4000c1e1500 */
[----:B--2---:R-:W-:-:S05]  /*08c0*/  PRMT R0, RZ, 0x5410, R0 ;  /* 0x00005410ff007816 */ /* 0x004fca0000000000 */
[----:B------:R-:W-:-:S04]  /*08d0*/  FMUL.FTZ R0, R0, 1 ;  /* 0x3f80000000007820 */ /* 0x000fc80000410000 */
[----:B------:R0:W1:Y:S01]  /*08e0*/  F2F.F64.F32 R26, R0 ;  /* 0x00000000001a7310 */ /* 0x0000620000201800 */
[----:B------:R-:W-:Y:S05]  /*08f0*/  BRA `(.L_x_7340) ;  /* 0x0000071000007947 */ /* 0x000fea0003800000 */
.L_x_7347:
        /* <DEDUP_REMOVED lines=11> */
.L_x_7354:
        /* <DEDUP_REMOVED lines=21> */
.L_x_7358:
[----:B------:R-:W-:Y:S05]  /*0b00*/  BSYNC B1 ;  /* 0x0000000000017941 */ /* 0x000fea0003800000 */
.L_x_7357:
[----:B------:R-:W-:Y:S01]  /*0b10*/  LEA R5, R0, 0x3b800000, 0x17 ;  /* 0x3b80000000057811 */ /* 0x000fe200078eb8ff */
[----:B------:R-:W-:-:S05]  /*0b20*/  IMAD.SHL.U32 R0, R3, 0x100000, RZ ;  /* 0x0010000003007824 */ /* 0x000fca00078e00ff */
[----:B------:R-:W-:Y:S02]  /*0b30*/  LOP3.LUT R0, R5, R0, R6, 0xfe, !PT ;  /* 0x0000000005007212 */ /* 0x000fe400078efe06 */
.L_x_7356:
[----:B------:R-:W-:Y:S05]  /*0b40*/  BSYNC B0 ;  /* 0x0000000000007941 */ /* 0x000fea0003800000 */
.L_x_7355:
[----:B------:R-:W-:-:S04]  /*0b50*/  FMUL.FTZ R0, R0, 1 ;  /* 0x3f80000000007820 */ /* 0x000fc80000410000 */
[----:B------:R0:W1:Y:S01]  /*0b60*/  F2F.F64.F32 R26, R0 ;  /* 0x00000000001a7310 */ /* 0x0000620000201800 */
[----:B------:R-:W-:Y:S05]  /*0b70*/  BRA `(.L_x_7340) ;  /* 0x0000049000007947 */ /* 0x000fea0003800000 */
.L_x_7353:
        /* <DEDUP_REMOVED lines=21> */
.L_x_7362:
[----:B------:R-:W-:Y:S05]  /*0cd0*/  BSYNC B1 ;  /* 0x0000000000017941 */ /* 0x000fea0003800000 */
.L_x_7361:
[----:B------:R-:W-:Y:S01]  /*0ce0*/  LEA R5, R0, 0x37800000, 0x17 ;  /* 0x3780000000057811 */ /* 0x000fe200078eb8ff */
[----:B------:R-:W-:-:S05]  /*0cf0*/  IMAD.SHL.U32 R0, R3, 0x200000, RZ ;  /* 0x0020000003007824 */ /* 0x000fca00078e00ff */
[----:B------:R-:W-:Y:S02]  /*0d00*/  LOP3.LUT R0, R5, R0, R6, 0xfe, !PT ;  /* 0x0000000005007212 */ /* 0x000fe400078efe06 */
.L_x_7360:
[----:B------:R-:W-:Y:S05]  /*0d10*/  BSYNC B0 ;  /* 0x0000000000007941 */ /* 0x000fea0003800000 */
.L_x_7359:
[----:B------:R-:W-:-:S04]  /*0d20*/  FMUL.FTZ R0, R0, 1 ;  /* 0x3f80000000007820 */ /* 0x000fc80000410000 */
[----:B------:R0:W1:Y:S01]  /*0d30*/  F2F.F64.F32 R26, R0 ;  /* 0x00000000001a7310 */ /* 0x0000620000201800 */
[----:B------:R-:W-:Y:S05]  /*0d40*/  BRA `(.L_x_7340) ;  /* 0x000002c000007947 */ /* 0x000fea0003800000 */
.L_x_7352:
        /* <DEDUP_REMOVED lines=14> */
.L_x_7366:
[----:B------:R-:W-:Y:S05]  /*0e30*/  BSYNC B0 ;  /* 0x0000000000007941 */ /* 0x000fea0003800000 */
.L_x_7365:
[----:B------:R-:W-:-:S04]  /*0e40*/  FMUL.FTZ R0, R0, 1 ;  /* 0x3f80000000007820 */ /* 0x000fc80000410000 */
[----:B------:R0:W1:Y:S01]  /*0e50*/  F2F.F64.F32 R26, R0 ;  /* 0x00000000001a7310 */ /* 0x0000620000201800 */
[----:B------:R-:W-:Y:S05]  /*0e60*/  BRA `(.L_x_7340) ;  /* 0x000001a000007947 */ /* 0x000fea0003800000 */
.L_x_7339:
        /* <DEDUP_REMOVED lines=21> */
.L_x_7364:
[----:B------:R-:W2:Y:S02]  /*0fc0*/  LDG.E.64 R26, [R4.64] ;  /* 0x00000024041a7981 */ /* 0x000ea4000c1e1b00 */
[----:B--2---:R-:W0:Y:S01]  /*0fd0*/  I2F.F64.U64 R26, R26 ;  /* 0x0000001a001a7312 */ /* 0x004e220000301800 */
[----:B------:R-:W-:Y:S05]  /*0fe0*/  BRA `(.L_x_7340) ;  /* 0x0000002000007947 */ /* 0x000fea0003800000 */
.L_x_7363:
[----:B------:R-:W2:Y:S02]  /*0ff0*/  LDG.E R4, [R4.64] ;  /* 0x0000002404047981 */ /* 0x000ea4000c1e1900 */
[----:B--2---:R0:W1:Y:S02]  /*1000*/  I2F.F64.U32 R26, R4 ;  /* 0x00000004001a7312 */ /* 0x0040640000201800 */
.L_x_7340:
[----:B------:R-:W2:Y:S02]  /*1010*/  S2R R29, SR_TID.X ;  /* 0x00000000001d7919 */ /* 0x000ea40000002100 */
[----:B--2---:R-:W-:Y:S02]  /*1020*/  IADD3 R29, R29, 0x80, RZ ;  /* 0x000000801d1d7810 */ /* 0x004fe40007ffe0ff */
.L_x_7334:
[----:B-1----:R-:W-:Y:S05]  /*1030*/  BSYNC B6 ;  /* 0x0000000000067941 */ /* 0x002fea0003800000 */
.L_x_7333:
        /* <DEDUP_REMOVED lines=22> */
.L_x_7372:
[----:B------:R-:W2:Y:S02]  /*11a0*/  LDG.E.U8 R4, [R4.64] ;  /* 0x0000002404047981 */ /* 0x000ea4000c1e1100 */
[----:B--2---:R0:W1:Y:S01]  /*11b0*/  I2F.F64.U16 R24, R4 ;  /* 0x0000000400187312 */ /* 0x0040620000101800 */
[----:B------:R-:W-:Y:S05]  /*11c0*/  BRA `(.L_x_7374) ;  /* 0x00000df000007947 */ /* 0x000fea0003800000 */
.L_x_7371:
        /* <DEDUP_REMOVED lines=9> */
.L_x_7376:
[----:B------:R-:W2:Y:S02]  /*1260*/  LDG.E R4, [R4.64] ;  /* 0x0000002404047981 */ /* 0x000ea4000c1e1900 */
[----:B--2---:R0:W1:Y:S01]  /*1270*/  I2F.F64 R24, R4 ;  /* 0x0000000400187312 */ /* 0x0040620000201c00 */
[----:B------:R-:W-:Y:S05]  /*1280*/  BRA `(.L_x_7374) ;  /* 0x00000d3000007947 */ /* 0x000fea0003800000 */
.L_x_7375:
[----:B------:R-:W2:Y:S02]  /*1290*/  LDG.E.U16 R4, [R4.64] ;  /* 0x0000002404047981 */ /* 0x000ea4000c1e1500 */
[----:B--2---:R0:W1:Y:S01]  /*12a0*/  I2F.F64.S16 R24, R4 ;  /* 0x0000000400187312 */ /* 0x0040620000101c00 */
[----:B------:R-:W-:Y:S05]  /*12b0*/  BRA `(.L_x_7374) ;  /* 0x00000d0000007947 */ /* 0x000fea0003800000 */
.L_x_7370:
        /* <DEDUP_REMOVED lines=10> */
.L_x_7378:
[----:B------:R-:W2:Y:S02]  /*1360*/  LDG.E.U16 R0, [R4.64] ;  /* 0x0000002404007981 */ /* 0x000ea4000c1e1500 */
[----:B--2---:R-:W-:-:S05]  /*1370*/  HADD2.F32 R0, -RZ, R0.H0_H0 ;  /* 0x20000000ff007230 */ /* 0x004fca0000004100 */
[----:B------:R-:W-:-:S04]  /*1380*/  FMUL.FTZ R0, R0, 1 ;  /* 0x3f80000000007820 */ /* 0x000fc80000410000 */
[----:B------:R0:W1:Y:S01]  /*1390*/  F2F.F64.F32 R24, R0 ;  /* 0x0000000000187310 */ /* 0x0000620000201800 */
[----:B------:R-:W-:Y:S05]  /*13a0*/  BRA `(.L_x_7374) ;  /* 0x00000c1000007947 */ /* 0x000fea0003800000 */
.L_x_7377:
        /* <DEDUP_REMOVED lines=10> */
.L_x_7380:
[----:B------:R-:W2:Y:S02]  /*1450*/  LDG.E.U16 R4, [R4.64] ;  /* 0x0000002404047981 */ /* 0x000ea4000c1e1500 */
[----:B--2---:R-:W-:-:S05]  /*1460*/  HADD2.F32 R0, -RZ, R4.H0_H0 ;  /* 0x20000004ff007230 */ /* 0x004fca0000004100 */
[----:B------:R-:W-:-:S04]  /*1470*/  FMUL.FTZ R0, R0, 1 ;  /* 0x3f80000000007820 */ /* 0x000fc80000410000 */
[----:B------:R0:W1:Y:S01]  /*1480*/  F2F.F64.F32 R24, R0 ;  /* 0x0000000000187310 */ /* 0x0000620000201800 */
[----:B------:R-:W-:Y:S05]  /*1490*/  BRA `(.L_x_7374) ;  /* 0x00000b2000007947 */ /* 0x000fea0003800000 */
.L_x_7379:
[----:B------:R0:W5:Y:S01]  /*14a0*/  LDG.E.64 R24, [R4.64] ;  /* 0x0000002404187981 */ /* 0x000162000c1e1b00 */
[----:B------:R-:W-:Y:S05]  /*14b0*/  BRA `(.L_x_7374) ;  /* 0x00000b0000007947 */ /* 0x000fea0003800000 */
.L_x_7369:
        /* <DEDUP_REMOVED lines=13> */
.L_x_7383:
[----:B------:R0:W5:Y:S01]  /*1590*/  LDG.E.64 R24, [R4.64] ;  /* 0x0000002404187981 */ /* 0x000162000c1e1b00 */
[----:B------:R-:W-:Y:S05]  /*15a0*/  BRA `(.L_x_7374) ;  /* 0x00000a1000007947 */ /* 0x000fea0003800000 */
.L_x_7382:
        /* <DEDUP_REMOVED lines=28> */
.L_x_7385:
        /* <DEDUP_REMOVED lines=15> */
.L_x_7384:
[----:B------:R-:W2:Y:S02]  /*1860*/  LDG.E.U16 R0, [R4.64] ;  /* 0x0000002404007981 */ /* 0x000ea4000c1e1500 */
[----:B--2---:R-:W-:-:S05]  /*1870*/  PRMT R0, RZ, 0x5410, R0 ;  /* 0x00005410ff007816 */ /* 0x004fca0000000000 */
[----:B------:R-:W-:-:S04]  /*1880*/  FMUL.FTZ R0, R0, 1 ;  /* 0x3f80000000007820 */ /* 0x000fc80000410000 */
[----:B------:R0:W1:Y:S01]  /*1890*/  F2F.F64.F32 R24, R0 ;  /* 0x0000000000187310 */ /* 0x0000620000201800 */
[----:B------:R-:W-:Y:S05]  /*18a0*/  BRA `(.L_x_7374) ;  /* 0x0000071000007947 */ /* 0x000fea0003800000 */
.L_x_7381:
        /* <DEDUP_REMOVED lines=11> */
.L_x_7388:
        /* <DEDUP_REMOVED lines=21> */
.L_x_7392:
[----:B------:R-:W-:Y:S05]  /*1ab0*/  BSYNC B1 ;  /* 0x0000000000017941 */ /* 0x000fea0003800000 */
.L_x_7391:
[----:B------:R-:W-:Y:S01]  /*1ac0*/  LEA R5, R0, 0x3b800000, 0x17 ;  /* 0x3b80000000057811 */ /* 0x000fe200078eb8ff */
[----:B------:R-:W-:-:S05]  /*1ad0*/  IMAD.SHL.U32 R0, R3, 0x100000, RZ ;  /* 0x0010000003007824 */ /* 0x000fca00078e00ff */
[----:B------:R-:W-:Y:S02]  /*1ae0*/  LOP3.LUT R0, R5, R0, R6, 0xfe, !PT ;  /* 0x0000000005007212 */ /* 0x000fe400078efe06 */
.L_x_7390:
[----:B------:R-:W-:Y:S05]  /*1af0*/  BSYNC B0 ;  /* 0x0000000000007941 */ /* 0x000fea0003800000 */
.L_x_7389:
[----:B------:R-:W-:-:S04]  /*1b00*/  FMUL.FTZ R0, R0, 1 ;  /* 0x3f80000000007820 */ /* 0x000fc80000410000 */
[----:B------:R0:W1:Y:S01]  /*1b10*/  F2F.F64.F32 R24, R0 ;  /* 0x0000000000187310 */ /* 0x0000620000201800 */
[----:B------:R-:W-:Y:S05]  /*1b20*/  BRA `(.L_x_7374) ;  /* 0x0000049000007947 */ /* 0x000fea0003800000 */
.L_x_7387:
        /* <DEDUP_REMOVED lines=21> */
.L_x_7396:
[----:B------:R-:W-:Y:S05]  /*1c80*/  BSYNC B1 ;  /* 0x0000000000017941 */ /* 0x000fea0003800000 */
.L_x_7395:
[----:B------:R-:W-:Y:S01]  /*1c90*/  LEA R5, R0, 0x37800000, 0x17 ;  /* 0x3780000000057811 */ /* 0x000fe200078eb8ff */
[----:B------:R-:W-:-:S05]  /*1ca0*/  IMAD.SHL.U32 R0, R3, 0x200000, RZ ;  /* 0x0020000003007824 */ /* 0x000fca00078e00ff */
[----:B------:R-:W-:Y:S02]  /*1cb0*/  LOP3.LUT R0, R5, R0, R6, 0xfe, !PT ;  /* 0x0000000005007212 */ /* 0x000fe400078efe06 */
.L_x_7394:
[----:B------:R-:W-:Y:S05]  /*1cc0*/  BSYNC B0 ;  /* 0x0000000000007941 */ /* 0x000fea0003800000 */
.L_x_7393:
[----:B------:R-:W-:-:S04]  /*1cd0*/  FMUL.FTZ R0, R0, 1 ;  /* 0x3f80000000007820 */ /* 0x000fc80000410000 */
[----:B------:R0:W1:Y:S01]  /*1ce0*/  F2F.F64.F32 R24, R0 ;  /* 0x0000000000187310 */ /* 0x0000620000201800 */
[----:B------:R-:W-:Y:S05]  /*1cf0*/  BRA `(.L_x_7374) ;  /* 0x000002c000007947 */ /* 0x000fea0003800000 */
.L_x_7386:
        /* <DEDUP_REMOVED lines=14> */
.L_x_7400:
[----:B------:R-:W-:Y:S05]  /*1de0*/  BSYNC B0 ;  /* 0x0000000000007941 */ /* 0x000fea0003800000 */
.L_x_7399:
[----:B------:R-:W-:-:S04]  /*1df0*/  FMUL.FTZ R0, R0, 1 ;  /* 0x3f80000000007820 */ /* 0x000fc80000410000 */
[----:B------:R0:W1:Y:S01]  /*1e00*/  F2F.F64.F32 R24, R0 ;  /* 0x0000000000187310 */ /* 0x0000620000201800 */
[----:B------:R-:W-:Y:S05]  /*1e10*/  BRA `(.L_x_7374) ;  /* 0x000001a000007947 */ /* 0x000fea0003800000 */
.L_x_7373:
        /* <DEDUP_REMOVED lines=21> */
.L_x_7398:
[----:B------:R-:W2:Y:S02]  /*1f70*/  LDG.E.64 R24, [R4.64] ;  /* 0x0000002404187981 */ /* 0x000ea4000c1e1b00 */
[----:B--2---:R-:W0:Y:S01]  /*1f80*/  I2F.F64.U64 R24, R24 ;  /* 0x0000001800187312 */ /* 0x004e220000301800 */
[----:B------:R-:W-:Y:S05]  /*1f90*/  BRA `(.L_x_7374) ;  /* 0x0000002000007947 */ /* 0x000fea0003800000 */
.L_x_7397:
[----:B------:R-:W2:Y:S02]  /*1fa0*/  LDG.E R4, [R4.64] ;  /* 0x0000002404047981 */ /* 0x000ea4000c1e1900 */
[----:B--2---:R0:W1:Y:S02]  /*1fb0*/  I2F.F64.U32 R24, R4 ;  /* 0x0000000400187312 */ /* 0x0040640000201800 */
.L_x_7374:
[----:B------:R-:W-:-:S03]  /*1fc0*/  IADD3 R29, R29, 0x80, RZ ;  /* 0x000000801d1d7810 */ /* 0x000fc60007ffe0ff */
.L_x_7368:
[----:B------:R-:W-:Y:S05]  /*1fd0*/  BSYNC B6 ;  /* 0x0000000000067941 */ /* 0x000fea0003800000 */
.L_x_7367:
        /* <DEDUP_REMOVED lines=24> */
.L_x_7406:
[----:B------:R-:W2:Y:S02]  /*2160*/  LDG.E.U8 R4, [R4.64] ;  /* 0x0000002404047981 */ /* 0x000ea4000c1e1100 */
[----:B--2---:R0:W2:Y:S01]  /*2170*/  I2F.F64.U16 R18, R4 ;  /* 0x0000000400127312 */ /* 0x0040a20000101800 */
[----:B------:R-:W-:Y:S05]  /*2180*/  BRA `(.L_x_7408) ;  /* 0x00000df000007947 */ /* 0x000fea0003800000 */
.L_x_7405:
        /* <DEDUP_REMOVED lines=9> */
.L_x_7410:
[----:B------:R-:W2:Y:S02]  /*2220*/  LDG.E R4, [R4.64] ;  /* 0x0000002404047981 */ /* 0x000ea4000c1e1900 */
[----:B--2---:R0:W2:Y:S01]  /*2230*/  I2F.F64 R18, R4 ;  /* 0x0000000400127312 */ /* 0x0040a20000201c00 */
[----:B------:R-:W-:Y:S05]  /*2240*/  BRA `(.L_x_7408) ;  /* 0x00000d3000007947 */ /* 0x000fea0003800000 */
.L_x_7409:
[----:B------:R-:W2:Y:S02]  /*2250*/  LDG.E.U16 R4, [R4.64] ;  /* 0x0000002404047981 */ /* 0x000ea4000c1e1500 */
[----:B--2---:R0:W2:Y:S01]  /*2260*/  I2F.F64.S16 R18, R4 ;  /* 0x0000000400127312 */ /* 0x0040a20000101c00 */
[----:B------:R-:W-:Y:S05]  /*2270*/  BRA `(.L_x_7408) ;  /* 0x00000d0000007947 */ /* 0x000fea0003800000 */
.L_x_7404:
        /* <DEDUP_REMOVED lines=10> */
.L_x_7412:
[----:B------:R-:W2:Y:S02]  /*2320*/  LDG.E.U16 R0, [R4.64] ;  /* 0x0000002404007981 */ /* 0x000ea4000c1e1500 */
[----:B--2---:R-:W-:-:S05]  /*2330*/  HADD2.F32 R0, -RZ, R0.H0_H0 ;  /* 0x20000000ff007230 */ /* 0x004fca0000004100 */
[----:B------:R-:W-:-:S04]  /*2340*/  FMUL.FTZ R0, R0, 1 ;  /* 0x3f80000000007820 */ /* 0x000fc80000410000 */
[----:B------:R0:W2:Y:S01]  /*2350*/  F2F.F64.F32 R18, R0 ;  /* 0x0000000000127310 */ /* 0x0000a20000201800 */
[----:B------:R-:W-:Y:S05]  /*2360*/  BRA `(.L_x_7408) ;  /* 0x00000c1000007947 */ /* 0x000fea0003800000 */
.L_x_7411:
        /* <DEDUP_REMOVED lines=10> */
.L_x_7414:
[----:B------:R-:W2:Y:S02]  /*2410*/  LDG.E.U16 R4, [R4.64] ;  /* 0x0000002404047981 */ /* 0x000ea4000c1e1500 */
[----:B--2---:R-:W-:-:S05]  /*2420*/  HADD2.F32 R0, -RZ, R4.H0_H0 ;  /* 0x20000004ff007230 */ /* 0x004fca0000004100 */
[----:B------:R-:W-:-:S04]  /*2430*/  FMUL.FTZ R0, R0, 1 ;  /* 0x3f80000000007820 */ /* 0x000fc80000410000 */
[----:B------:R0:W2:Y:S01]  /*2440*/  F2F.F64.F32 R18, R0 ;  /* 0x0000000000127310 */ /* 0x0000a20000201800 */
[----:B------:R-:W-:Y:S05]  /*2450*/  BRA `(.L_x_7408) ;  /* 0x00000b2000007947 */ /* 0x000fea0003800000 */
.L_x_7413:
[----:B------:R0:W5:Y:S01]  /*2460*/  LDG.E.64 R18, [R4.64] ;  /* 0x0000002404127981 */ /* 0x000162000c1e1b00 */
[----:B------:R-:W-:Y:S05]  /*2470*/  BRA `(.L_x_7408) ;  /* 0x00000b0000007947 */ /* 0x000fea0003800000 */
.L_x_7403:
        /* <DEDUP_REMOVED lines=13> */
.L_x_7417:
[----:B------:R0:W5:Y:S01]  /*2550*/  LDG.E.64 R18, [R4.64] ;  /* 0x0000002404127981 */ /* 0x000162000c1e1b00 */
[----:B------:R-:W-:Y:S05]  /*2560*/  BRA `(.L_x_7408) ;  /* 0x00000a1000007947 */ /* 0x000fea0003800000 */
.L_x_7416:
        /* <DEDUP_REMOVED lines=28> */
.L_x_7419:
        /* <DEDUP_REMOVED lines=15> */
.L_x_7418:
[----:B------:R-:W2:Y:S02]  /*2820*/  LDG.E.U16 R0, [R4.64] ;  /* 0x0000002404007981 */ /* 0x000ea4000c1e1500 */
[----:B--2---:R-:W-:-:S05]  /*2830*/  PRMT R0, RZ, 0x5410, R0 ;  /* 0x00005410ff007816 */ /* 0x004fca0000000000 */
[----:B------:R-:W-:-:S04]  /*2840*/  FMUL.FTZ R0, R0, 1 ;  /* 0x3f80000000007820 */ /* 0x000fc80000410000 */
[----:B------:R0:W2:Y:S01]  /*2850*/  F2F.F64.F32 R18, R0 ;  /* 0x0000000000127310 */ /* 0x0000a20000201800 */
[----:B------:R-:W-:Y:S05]  /*2860*/  BRA `(.L_x_7408) ;  /* 0x0000071000007947 */ /* 0x000fea0003800000 */
.L_x_7415:
        /* <DEDUP_REMOVED lines=11> */
.L_x_7422:
        /* <DEDUP_REMOVED lines=21> */
.L_x_7426:
[----:B------:R-:W-:Y:S05]  /*2a70*/  BSYNC B1 ;  /* 0x0000000000017941 */ /* 0x000fea0003800000 */
.L_x_7425:
[----:B------:R-:W-:Y:S01]  /*2a80*/  LEA R5, R0, 0x3b800000, 0x17 ;  /* 0x3b80000000057811 */ /* 0x000fe200078eb8ff */
[----:B------:R-:W-:-:S05]  /*2a90*/  IMAD.SHL.U32 R0, R3, 0x100000, RZ ;  /* 0x0010000003007824 */ /* 0x000fca00078e00ff */
[----:B------:R-:W-:Y:S02]  /*2aa0*/  LOP3.LUT R0, R5, R0, R6, 0xfe, !PT ;  /* 0x0000000005007212 */ /* 0x000fe400078efe06 */
.L_x_7424:
[----:B------:R-:W-:Y:S05]  /*2ab0*/  BSYNC B0 ;  /* 0x0000000000007941 */ /* 0x000fea0003800000 */
.L_x_7423:
[----:B------:R-:W-:-:S04]  /*2ac0*/  FMUL.FTZ R0, R0, 1 ;  /* 0x3f80000000007820 */ /* 0x000fc80000410000 */
[----:B------:R0:W2:Y:S01]  /*2ad0*/  F2F.F64.F32 R18, R0 ;  /* 0x0000000000127310 */ /* 0x0000a20000201800 */
[----:B------:R-:W-:Y:S05]  /*2ae0*/  BRA `(.L_x_7408) ;  /* 0x0000049000007947 */ /* 0x000fea0003800000 */
.L_x_7421:
        /* <DEDUP_REMOVED lines=21> */
.L_x_7430:
[----:B------:R-:W-:Y:S05]  /*2c40*/  BSYNC B1 ;  /* 0x0000000000017941 */ /* 0x000fea0003800000 */
.L_x_7429:
[----:B------:R-:W-:Y:S01]  /*2c50*/  LEA R5, R0, 0x37800000, 0x17 ;  /* 0x3780000000057811 */ /* 0x000fe200078eb8ff */
[----:B------:R-:W-:-:S05]  /*2c60*/  IMAD.SHL.U32 R0, R3, 0x200000, RZ ;  /* 0x0020000003007824 */ /* 0x000fca00078e00ff */
[----:B------:R-:W-:Y:S02]  /*2c70*/  LOP3.LUT R0, R5, R0, R6, 0xfe, !PT ;  /* 0x0000000005007212 */ /* 0x000fe400078efe06 */
.L_x_7428:
[----:B------:R-:W-:Y:S05]  /*2c80*/  BSYNC B0 ;  /* 0x0000000000007941 */ /* 0x000fea0003800000 */
.L_x_7427:
[----:B------:R-:W-:-:S04]  /*2c90*/  FMUL.FTZ R0, R0, 1 ;  /* 0x3f80000000007820 */ /* 0x000fc80000410000 */
[----:B------:R0:W2:Y:S01]  /*2ca0*/  F2F.F64.F32 R18, R0 ;  /* 0x0000000000127310 */ /* 0x0000a20000201800 */
[----:B------:R-:W-:Y:S05]  /*2cb0*/  BRA `(.L_x_7408) ;  /* 0x000002c000007947 */ /* 0x000fea0003800000 */
.L_x_7420:
        /* <DEDUP_REMOVED lines=14> */
.L_x_7434:
[----:B------:R-:W-:Y:S05]  /*2da0*/  BSYNC B0 ;  /* 0x0000000000007941 */ /* 0x000fea0003800000 */
.L_x_7433:
[----:B------:R-:W-:-:S04]  /*2db0*/  FMUL.FTZ R0, R0, 1 ;  /* 0x3f80000000007820 */ /* 0x000fc80000410000 */
[----:B------:R0:W2:Y:S01]  /*2dc0*/  F2F.F64.F32 R18, R0 ;  /* 0x0000000000127310 */ /* 0x0000a20000201800 */
[----:B------:R-:W-:Y:S05]  /*2dd0*/  BRA `(.L_x_7408) ;  /* 0x000001a000007947 */ /* 0x000fea0003800000 */
.L_x_7407:
        /* <DEDUP_REMOVED lines=21> */
.L_x_7432:
[----:B------:R-:W2:Y:S02]  /*2f30*/  LDG.E.64 R18, [R4.64] ;  /* 0x0000002404127981 */ /* 0x000ea4000c1e1b00 */
[----:B--2---:R-:W0:Y:S01]  /*2f40*/  I2F.F64.U64 R18, R18 ;  /* 0x0000001200127312 */ /* 0x004e220000301800 */
[----:B------:R-:W-:Y:S05]  /*2f50*/  BRA `(.L_x_7408) ;  /* 0x0000002000007947 */ /* 0x000fea0003800000 */
.L_x_7431:
[----:B------:R-:W2:Y:S02]  /*2f60*/  LDG.E R4, [R4.64] ;  /* 0x0000002404047981 */ /* 0x000ea4000c1e1900 */
[----:B--2---:R0:W2:Y:S02]  /*2f70*/  I2F.F64.U32 R18, R4 ;  /* 0x0000000400127312 */ /* 0x0040a40000201800 */
.L_x_7408:
[----:B------:R-:W-:-:S03]  /*2f80*/  IADD3 R29, R29, 0x80, RZ ;  /* 0x000000801d1d7810 */ /* 0x000fc60007ffe0ff */
.L_x_7402:
[----:B------:R-:W-:Y:S05]  /*2f90*/  BSYNC B6 ;  /* 0x0000000000067941 */ /* 0x000fea0003800000 */
.L_x_7401:
        /* <DEDUP_REMOVED lines=21> */
.L_x_7440:
[----:B------:R-:W3:Y:S02]  /*30f0*/  LDG.E.U8 R4, [R4.64] ;  /* 0x0000002404047981 */ /* 0x000ee4000c1e1100 */
[----:B---3--:R0:W3:Y:S01]  /*3100*/  I2F.F64.U16 R16, R4 ;  /* 0x0000000400107312 */ /* 0x0080e20000101800 */
[----:B------:R-:W-:Y:S05]  /*3110*/  BRA `(.L_x_7436) ;  /* 0x00000de000007947 */ /* 0x000fea0003800000 */
.L_x_7439:
        /* <DEDUP_REMOVED lines=9> */
.L_x_7443:
[----:B------:R-:W3:Y:S02]  /*31b0*/  LDG.E R4, [R4.64] ;  /* 0x0000002404047981 */ /* 0x000ee4000c1e1900 */
[----:B---3--:R0:W3:Y:S01]  /*31c0*/  I2F.F64 R16, R4 ;  /* 0x0000000400107312 */ /* 0x0080e20000201c00 */
[----:B------:R-:W-:Y:S05]  /*31d0*/  BRA `(.L_x_7436) ;  /* 0x00000d2000007947 */ /* 0x000fea0003800000 */
.L_x_7442:
[----:B------:R-:W3:Y:S02]  /*31e0*/  LDG.E.U16 R4, [R4.64] ;  /* 0x0000002404047981 */ /* 0x000ee4000c1e1500 */
[----:B---3--:R0:W3:Y:S01]  /*31f0*/  I2F.F64.S16 R16, R4 ;  /* 0x0000000400107312 */ /* 0x0080e20000101c00 */
[----:B------:R-:W-:Y:S05]  /*3200*/  BRA `(.L_x_7436) ;  /* 0x00000cf000007947 */ /* 0x000fea0003800000 */
.L_x_7438:
        /* <DEDUP_REMOVED lines=10> */
.L_x_7445:
[----:B------:R-:W3:Y:S02]  /*32b0*/  LDG.E.U16 R0, [R4.64] ;  /* 0x0000002404007981 */ /* 0x000ee4000c1e1500 */
[----:B---3--:R-:W-:-:S05]  /*32c0*/  HADD2.F32 R0, -RZ, R0.H0_H0 ;  /* 0x20000000ff007230 */ /* 0x008fca0000004100 */
[----:B------:R-:W-:-:S04]  /*32d0*/  FMUL.FTZ R0, R0, 1 ;  /* 0x3f80000000007820 */ /* 0x000fc80000410000 */
[----:B------:R0:W3:Y:S01]  /*32e0*/  F2F.F64.F32 R16, R0 ;  /* 0x0000000000107310 */ /* 0x0000e20000201800 */
[----:B------:R-:W-:Y:S05]  /*32f0*/  BRA `(.L_x_7436) ;  /* 0x00000c0000007947 */ /* 0x000fea0003800000 */
.L_x_7444:
        /* <DEDUP_REMOVED lines=10> */
.L_x_7447:
[----:B------:R-:W3:Y:S02]  /*33a0*/  LDG.E.U16 R4, [R4.64] ;  /* 0x0000002404047981 */ /* 0x000ee4000c1e1500 */
[----:B---3--:R-:W-:-:S05]  /*33b0*/  HADD2.F32 R0, -RZ, R4.H0_H0 ;  /* 0x20000004ff007230 */ /* 0x008fca0000004100 */
[----:B------:R-:W-:-:S04]  /*33c0*/  FMUL.FTZ R0, R0, 1 ;  /* 0x3f80000000007820 */ /* 0x000fc80000410000 */
[----:B------:R0:W3:Y:S01]  /*33d0*/  F2F.F64.F32 R16, R0 ;  /* 0x0000000000107310 */ /* 0x0000e20000201800 */
[----:B------:R-:W-:Y:S05]  /*33e0*/  BRA `(.L_x_7436) ;  /* 0x00000b1000007947 */ /* 0x000fea0003800000 */
.L_x_7446:
[----:B------:R0:W5:Y:S01]  /*33f0*/  LDG.E.64 R16, [R4.64] ;  /* 0x0000002404107981 */ /* 0x000162000c1e1b00 */
[----:B------:R-:W-:Y:S05]  /*3400*/  BRA `(.L_x_7436) ;  /* 0x00000af000007947 */ /* 0x000fea0003800000 */
.L_x_7437:
        /* <DEDUP_REMOVED lines=13> */
.L_x_7450:
[----:B------:R0:W5:Y:S01]  /*34e0*/  LDG.E.64 R16, [R4.64] ;  /* 0x0000002404107981 */ /* 0x000162000c1e1b00 */
[----:B------:R-:W-:Y:S05]  /*34f0*/  BRA `(.L_x_7436) ;  /* 0x00000a0000007947 */ /* 0x000fea0003800000 */
.L_x_7449:
        /* <DEDUP_REMOVED lines=28> */
.L_x_7452:
        /* <DEDUP_REMOVED lines=15> */
.L_x_7451:
[----:B------:R-:W3:Y:S02]  /*37b0*/  LDG.E.U16 R0, [R4.64] ;  /* 0x0000002404007981 */ /* 0x000ee4000c1e1500 */
[----:B---3--:R-:W-:-:S05]  /*37c0*/  PRMT R0, RZ, 0x5410, R0 ;  /* 0x00005410ff007816 */ /* 0x008fca0000000000 */
[----:B------:R-:W-:-:S04]  /*37d0*/  FMUL.FTZ R0, R0, 1 ;  /* 0x3f80000000007820 */ /* 0x000fc80000410000 */
[----:B------:R0:W3:Y:S01]  /*37e0*/  F2F.F64.F32 R16, R0 ;  /* 0x0000000000107310 */ /* 0x0000e20000201800 */
[----:B------:R-:W-:Y:S05]  /*37f0*/  BRA `(.L_x_7436) ;  /* 0x0000070000007947 */ /* 0x000fea0003800000 */
.L_x_7448:
        /* <DEDUP_REMOVED lines=11> */
.L_x_7455:
        /* <DEDUP_REMOVED lines=21> */
.L_x_7459:
[----:B------:R-:W-:Y:S05]  /*3a00*/  BSYNC B1 ;  /* 0x0000000000017941 */ /* 0x000fea0003800000 */
.L_x_7458:
[----:B------:R-:W-:Y:S01]  /*3a10*/  LEA R5, R0, 0x3b800000, 0x17 ;  /* 0x3b80000000057811 */ /* 0x000fe200078eb8ff */
[----:B------:R-:W-:-:S05]  /*3a20*/  IMAD.SHL.U32 R0, R3, 0x100000, RZ ;  /* 0x0010000003007824 */ /* 0x000fca00078e00ff */
[----:B------:R-:W-:Y:S02]  /*3a30*/  LOP3.LUT R0, R5, R0, R6, 0xfe, !PT ;  /* 0x0000000005007212 */ /* 0x000fe400078efe06 */
.L_x_7457:
[----:B------:R-:W-:Y:S05]  /*3a40*/  BSYNC B0 ;  /* 0x0000000000007941 */ /* 0x000fea0003800000 */
.L_x_7456:
[----:B------:R-:W-:-:S04]  /*3a50*/  FMUL.FTZ R0, R0, 1 ;  /* 0x3f80000000007820 */ /* 0x000fc80000410000 */
[----:B------:R0:W3:Y:S01]  /*3a60*/  F2F.F64.F32 R16, R0 ;  /* 0x0000000000107310 */ /* 0x0000e20000201800 */
[----:B------:R-:W-:Y:S05]  /*3a70*/  BRA `(.L_x_7436) ;  /* 0x0000048000007947 */ /* 0x000fea0003800000 */
.L_x_7454:
        /* <DEDUP_REMOVED lines=21> */
.L_x_7463:
[----:B------:R-:W-:Y:S05]  /*3bd0*/  BSYNC B1 ;  /* 0x0000000000017941 */ /* 0x000fea0003800000 */
.L_x_7462:
[----:B------:R-:W-:Y:S01]  /*3be0*/  LEA R5, R0, 0x37800000, 0x17 ;  /* 0x3780000000057811 */ /* 0x000fe200078eb8ff */
[----:B------:R-:W-:-:S05]  /*3bf0*/  IMAD.SHL.U32 R0, R3, 0x200000, RZ ;  /* 0x0020000003007824 */ /* 0x000fca00078e00ff */
[----:B------:R-:W-:Y:S02]  /*3c00*/  LOP3.LUT R0, R5, R0, R6, 0xfe, !PT ;  /* 0x0000000005007212 */ /* 0x000fe400078efe06 */
.L_x_7461:
[----:B------:R-:W-:Y:S05]  /*3c10*/  BSYNC B0 ;  /* 0x0000000000007941 */ /* 0x000fea0003800000 */
.L_x_7460:
[----:B------:R-:W-:-:S04]  /*3c20*/  FMUL.FTZ R0, R0, 1 ;  /* 0x3f80000000007820 */ /* 0x000fc80000410000 */
[----:B------:R0:W3:Y:S01]  /*3c30*/  F2F.F64.F32 R16, R0 ;  /* 0x0000000000107310 */ /* 0x0000e20000201800 */
[----:B------:R-:W-:Y:S05]  /*3c40*/  BRA `(.L_x_7436) ;  /* 0x000002b000007947 */ /* 0x000fea0003800000 */
.L_x_7453:
        /* <DEDUP_REMOVED lines=14> */
.L_x_7467:
[----:B------:R-:W-:Y:S05]  /*3d30*/  BSYNC B0 ;  /* 0x0000000000007941 */ /* 0x000fea0003800000 */
.L_x_7466:
[----:B------:R-:W-:-:S04]  /*3d40*/  FMUL.FTZ R0, R0, 1 ;  /* 0x3f80000000007820 */ /* 0x000fc80000410000 */
[----:B------:R0:W3:Y:S01]  /*3d50*/  F2F.F64.F32 R16, R0 ;  /* 0x0000000000107310 */ /* 0x0000e20000201800 */
[----:B------:R-:W-:Y:S05]  /*3d60*/  BRA `(.L_x_7436) ;  /* 0x0000019000007947 */ /* 0x000fea0003800000 */
.L_x_7441:
        /* <DEDUP_REMOVED lines=20> */
.L_x_7465:
[----:B------:R-:W3:Y:S02]  /*3eb0*/  LDG.E.64 R16, [R4.64] ;  /* 0x0000002404107981 */ /* 0x000ee4000c1e1b00 */
[----:B---3--:R-:W0:Y:S01]  /*3ec0*/  I2F.F64.U64 R16, R16 ;  /* 0x0000001000107312 */ /* 0x008e220000301800 */
[----:B------:R-:W-:Y:S05]  /*3ed0*/  BRA `(.L_x_7436) ;  /* 0x0000002000007947 */ /* 0x000fea0003800000 */
.L_x_7464:
[----:B------:R-:W3:Y:S02]  /*3ee0*/  LDG.E R4, [R4.64] ;  /* 0x0000002404047981 */ /* 0x000ee4000c1e1900 */
[----:B---3--:R0:W3:Y:S02]  /*3ef0*/  I2F.F64.U32 R16, R4 ;  /* 0x0000000400107312 */ /* 0x0080e40000201800 */
.L_x_7436:
[----:B------:R-:W-:Y:S05]  /*3f00*/  BSYNC B6 ;  /* 0x0000000000067941 */ /* 0x000fea0003800000 */
.L_x_7435:
[----:B------:R-:W4:Y:S01]  /*3f10*/  S2R R23, SR_TID.X ;  /* 0x0000000000177919 */ /* 0x000f220000002100 */
[----:B------:R-:W-:Y:S01]  /*3f20*/  BSSY B0, `(.L_x_7468) ;  /* 0x0000059000007945 */ /* 0x000fe20003800000 */
[----:B----4-:R-:W-:-:S13]  /*3f30*/  ISETP.GE.AND P1, PT, R23, R2, PT ;  /* 0x000000021700720c */ /* 0x010fda0003f26270 */
[----:B------:R-:W-:Y:S05]  /*3f40*/  @P1 BRA `(.L_x_7469) ;  /* 0x0000056000001947 */ /* 0x000fea0003800000 */
[----:B0----5:R-:W0:Y:S01]  /*3f50*/  DADD R4, -R26, 1 ;  /* 0x3ff000001a047429 */ /* 0x021e220000000100 */
        /* <DEDUP_REMOVED lines=20> */
[----:B-123--:R-:W-:Y:S05]  /*40a0*/  CALL.REL.NOINC `($__internal_7_$__cuda_sm20_div_rn_f64_full) ;  /* 0x0000578000007944 */ /* 0x00efea0003c00000 */
[----:B------:R-:W-:Y:S02]  /*40b0*/  IMAD.MOV.U32 R6, RZ, RZ, R8 ;  /* 0x000000ffff067224 */ /* 0x000fe400078e0008 */
[----:B------:R-:W-:Y:S02]  /*40c0*/  IMAD.MOV.U32 R7, RZ, RZ, R9 ;  /* 0x000000ffff077224 */ /* 0x000fe400078e0009 */
.L_x_7471:
[----:B------:R-:W-:Y:S05]  /*40d0*/  BSYNC B1 ;  /* 0x0000000000017941 */ /* 0x000fea0003800000 */
.L_x_7470:
[----:B------:R-:W-:Y:S01]  /*40e0*/  ISETP.GT.AND P0, PT, R7, 0xfffff, PT ;  /* 0x000fffff0700780c */ /* 0x000fe20003f04270 */
[----:B------:R-:W-:Y:S02]  /*40f0*/  IMAD.MOV.U32 R4, RZ, RZ, R6 ;  /* 0x000000ffff047224 */ /* 0x000fe400078e0006 */
[----:B------:R-:W-:-:S02]  /*4100*/  IMAD.MOV.U32 R5, RZ, RZ, R7 ;  /* 0x000000ffff057224 */ /* 0x000fc400078e0007 */
        /* <DEDUP_REMOVED lines=58> */
.L_x_7469:
[----:B------:R-:W-:Y:S05]  /*44b0*/  BSYNC B0 ;  /* 0x0000000000007941 */ /* 0x000fea0003800000 */
.L_x_7468:
[----:B0----5:R-:W-:Y:S01]  /*44c0*/  IADD3 R27, R23, 0x80, RZ ;  /* 0x00000080171b7810 */ /* 0x021fe20007ffe0ff */
[----:B------:R-:W-:Y:S03]  /*44d0*/  BSSY B0, `(.L_x_7472) ;  /* 0x0000056000007945 */ /* 0x000fe60003800000 */
[----:B------:R-:W-:-:S13]  /*44e0*/  ISETP.GE.AND P0, PT, R27, R2, PT ;  /* 0x000000021b00720c */ /* 0x000fda0003f06270 */
[----:B------:R-:W-:Y:S05]  /*44f0*/  @P0 BRA `(.L_x_7473) ;  /* 0x0000053000000947 */ /* 0x000fea0003800000 */
[----:B-1----:R-:W0:Y:S01]  /*4500*/  DADD R6, -R24, 1 ;  /* 0x3ff0000018067429 */ /* 0x002e220000000100 */
        /* <DEDUP_REMOVED lines=20> */
[----:B--234-:R-:W-:Y:S05]  /*4650*/  CALL.REL.NOINC `($__internal_7_$__cuda_sm20_div_rn_f64_full) ;  /* 0x000051d000007944 */ /* 0x01cfea0003c00000 */
.L_x_7475:
[----:B------:R-:W-:Y:S05]  /*4660*/  BSYNC B1 ;  /* 0x0000000000017941 */ /* 0x000fea0003800000 */
.L_x_7474:
        /* <DEDUP_REMOVED lines=60> */
.L_x_7473:
[----:B------:R-:W-:Y:S05]  /*4a30*/  BSYNC B0 ;  /* 0x0000000000007941 */ /* 0x000fea0003800000 */
.L_x_7472:
[----:B------:R-:W-:Y:S01]  /*4a40*/  IADD3 R3, R23, 0x100, RZ ;  /* 0x0000010017037810 */ /* 0x000fe20007ffe0ff */
[----:B------:R-:W-:Y:S03]  /*4a50*/  BSSY B0, `(.L_x_7476) ;  /* 0x0000056000007945 */ /* 0x000fe60003800000 */
[----:B------:R-:W-:-:S13]  /*4a60*/  ISETP.GE.AND P0, PT, R3, R2, PT ;  /* 0x000000020300720c */ /* 0x000fda0003f06270 */
[----:B------:R-:W-:Y:S05]  /*4a70*/  @P0 BRA `(.L_x_7477) ;  /* 0x0000053000000947 */ /* 0x000fea0003800000 */
[----:B0-2---:R-:W0:Y:S01]  /*4a80*/  DADD R6, -R18, 1 ;  /* 0x3ff0000012067429 */ /* 0x005e220000000100 */
        /* <DEDUP_REMOVED lines=20> */
[----:B-1-34-:R-:W-:Y:S05]  /*4bd0*/  CALL.REL.NOINC `($__internal_7_$__cuda_sm20_div_rn_f64_full) ;  /* 0x00004c5000007944 */ /* 0x01afea0003c00000 */
.L_x_7479:
[----:B------:R-:W-:Y:S05]  /*4be0*/  BSYNC B1 ;  /* 0x0000000000017941 */ /* 0x000fea0003800000 */
.L_x_7478:
        /* <DEDUP_REMOVED lines=15> */
[----:B01----:R-:W-:Y:S02]  /*4ce0*/  @P2 FSEL R24, R10, RZ, P3 ;  /* 0x000000ff0a182208 */ /* 0x003fe40001800000 */
        /* <DEDUP_REMOVED lines=44> */
.L_x_7477:
[----:B------:R-:W-:Y:S05]  /*4fb0*/  BSYNC B0 ;  /* 0x0000000000007941 */ /* 0x000fea0003800000 */
.L_x_7476:
[----:B------:R-:W-:Y:S01]  /*4fc0*/  IADD3 R3, R23, 0x180, RZ ;  /* 0x0000018017037810 */ /* 0x000fe20007ffe0ff */
[----:B------:R-:W-:Y:S03]  /*4fd0*/  BSSY B0, `(.L_x_7480) ;  /* 0x0000056000007945 */ /* 0x000fe60003800000 */
[----:B------:R-:W-:-:S13]  /*4fe0*/  ISETP.GE.AND P0, PT, R3, R2, PT ;  /* 0x000000020300720c */ /* 0x000fda0003f06270 */
[----:B------:R-:W-:Y:S05]  /*4ff0*/  @P0 BRA `(.L_x_7481) ;  /* 0x0000053000000947 */ /* 0x000fea0003800000 */
[----:B0--3--:R-:W0:Y:S01]  /*5000*/  DADD R6, -R16, 1 ;  /* 0x3ff0000010067429 */ /* 0x009e220000000100 */
        /* <DEDUP_REMOVED lines=21> */
.L_x_7483:
[----:B------:R-:W-:Y:S05]  /*5160*/  BSYNC B1 ;  /* 0x0000000000017941 */ /* 0x000fea0003800000 */
.L_x_7482:
        /* <DEDUP_REMOVED lines=41> */
[----:B--2---:R-:W2:-:S04]  /*5400*/  DADD R18, R6, -R10 ;  /* 0x0000000006127229 */ /* 0x004e88000000080a */
[----:B0-----:R-:W0:-:S04]  /*5410*/  DFMA R16, R12, R16, c[0x2][0x0] ;  /* 0x008000000c10762b */ /* 0x001e080000000010 */
[----:B--2---:R-:W2:-:S04]  /*5420*/  DADD R20, R18, R18 ;  /* 0x0000000012147229 */ /* 0x004e880000000012 */
[----:B0-----:R-:W0:-:S04]  /*5430*/  DFMA R16, R12, R16, c[0x2][0x8] ;  /* 0x008002000c10762b */ /* 0x001e080000000010 */
[----:B--2---:R-:W2:-:S04]  /*5440*/  DFMA R20, R6, -R10, R20 ;  /* 0x8000000a0614722b */ /* 0x004e880000000014 */
[----:B0-----:R-:W0:-:S04]  /*5450*/  DFMA R16, R12, R16, c[0x2][0x10] ;  /* 0x008004000c10762b */ /* 0x001e080000000010 */
[----:B--2---:R-:W-:-:S04]  /*5460*/  DMUL R20, R8, R20 ;  /* 0x0000001408147228 */ /* 0x004fc80000000000 */
[----:B0-----:R-:W0:-:S06]  /*5470*/  DFMA R16, R12, R16, c[0x2][0x18] ;  /* 0x008006000c10762b */ /* 0x001e0c0000000010 */
        /* <DEDUP_REMOVED lines=11> */
.L_x_7481:
[----:B------:R-:W-:Y:S05]  /*5530*/  BSYNC B0 ;  /* 0x0000000000007941 */ /* 0x000fea0003800000 */
.L_x_7480:
[----:B--2---:R-:W2:Y:S01]  /*5540*/  LDC.U8 R18, c[0x0][0x184] ;  /* 0x00006100ff127b82 */ /* 0x004ea20000000000 */
[----:B------:R-:W-:Y:S01]  /*5550*/  BSSY B6, `(.L_x_7484) ;  /* 0x000011b000067945 */ /* 0x000fe20003800000 */
[----:B------:R-:W-:Y:S05]  /*5560*/  @P1 BRA `(.L_x_7485) ;  /* 0x0000119000001947 */ /* 0x000fea0003800000 */
[----:B------:R-:W5:Y:S02]  /*5570*/  S2R R3, SR_TID.X ;  /* 0x0000000000037919 */ /* 0x000f640000002100 */
[----:B-----5:R-:W-:Y:S01]  /*5580*/  IMAD R0, R22, 0x200, R3 ;  /* 0x0000020016007824 */ /* 0x020fe200078e0203 */
[----:B--2---:R-:W-:-:S03]  /*5590*/  PRMT R3, R18, 0x9910, RZ ;  /* 0x0000991012037816 */ /* 0x004fc600000000ff */
        /* <DEDUP_REMOVED lines=14> */
[----:B----4-:R-:W2:Y:S01]  /*5680*/  F2I.F64.TRUNC R5, R4 ;  /* 0x0000000400057311 */ /* 0x010ea2000030d100 */
[----:B------:R-:W-:Y:S01]  /*5690*/  IMAD.MOV.U32 R23, RZ, RZ, R27 ;  /* 0x000000ffff177224 */ /* 0x000fe200078e001b */
[----:B--2---:R2:W-:Y:S01]  /*56a0*/  STG.E.U8 [R8.64], R5 ;  /* 0x0000000508007986 */ /* 0x0045e2000c101124 */
[----:B------:R-:W-:Y:S05]  /*56b0*/  BRA `(.L_x_7485) ;  /* 0x0000104000007947 */ /* 0x000fea0003800000 */
.L_x_7489:
[----:B----4-:R-:W2:Y:S01]  /*56c0*/  F2I.S64.F64.TRUNC R4, R4 ;  /* 0x0000000400047311 */ /* 0x010ea2000030d900 */
[----:B------:R-:W-:Y:S02]  /*56d0*/  IMAD.MOV.U32 R23, RZ, RZ, R27 ;  /* 0x000000ffff177224 */ /* 0x000fe400078e001b */
[----:B--2---:R-:W-:-:S05]  /*56e0*/  IMAD.MOV.U32 R3, RZ, RZ, R4 ;  /* 0x000000ffff037224 */ /* 0x004fca00078e0004 */
[----:B------:R2:W-:Y:S01]  /*56f0*/  STG.E.U8 [R8.64], R3 ;  /* 0x0000000308007986 */ /* 0x0005e2000c101124 */
[----:B------:R-:W-:Y:S05]  /*5700*/  BRA `(.L_x_7485) ;  /* 0x00000ff000007947 */ /* 0x000fea0003800000 */
.L_x_7488:
[----:B------:R-:W-:-:S13]  /*5710*/  ISETP.NE.AND P0, PT, R0, 0x2, PT ;  /* 0x000000020000780c */ /* 0x000fda0003f05270 */
[----:B------:R-:W-:Y:S05]  /*5720*/  @!P0 BRA `(.L_x_7491) ;  /* 0x000000c000008947 */ /* 0x000fea0003800000 */
[----:B------:R-:W-:-:S13]  /*5730*/  ISETP.NE.AND P0, PT, R0, 0x3, PT ;  /* 0x000000030000780c */ /* 0x000fda0003f05270 */
[----:B------:R-:W-:Y:S05]  /*5740*/  @!P0 BRA `(.L_x_7492) ;  /* 0x0000006000008947 */ /* 0x000fea0003800000 */
[----:B------:R-:W-:-:S13]  /*5750*/  ISETP.NE.AND P0, PT, R0, 0x4, PT ;  /* 0x000000040000780c */ /* 0x000fda0003f05270 */
[----:B------:R-:W-:Y:S05]  /*5760*/  @P0 BRA `(.L_x_7490) ;  /* 0x00000dd000000947 */ /* 0x000fea0003800000 */
[----:B----4-:R-:W2:Y:S01]  /*5770*/  F2I.S64.F64.TRUNC R4, R4 ;  /* 0x0000000400047311 */ /* 0x010ea2000030d900 */
[----:B------:R-:W-:Y:S01]  /*5780*/  IMAD.MOV.U32 R23, RZ, RZ, R27 ;  /* 0x000000ffff177224 */ /* 0x000fe200078e001b */
[----:B--2---:R2:W-:Y:S01]  /*5790*/  STG.E.64 [R8.64], R4 ;  /* 0x0000000408007986 */ /* 0x0045e2000c101b24 */
[----:B------:R-:W-:Y:S05]  /*57a0*/  BRA `(.L_x_7485) ;  /* 0x00000f5000007947 */ /* 0x000fea0003800000 */
.L_x_7492:
[----:B----4-:R-:W2:Y:S01]  /*57b0*/  F2I.F64.TRUNC R5, R4 ;  /* 0x0000000400057311 */ /* 0x010ea2000030d100 */
[----:B------:R-:W-:Y:S01]  /*57c0*/  IMAD.MOV.U32 R23, RZ, RZ, R27 ;  /* 0x000000ffff177224 */ /* 0x000fe200078e001b */
[----:B--2---:R2:W-:Y:S01]  /*57d0*/  STG.E [R8.64], R5 ;  /* 0x0000000508007986 */ /* 0x0045e2000c101924 */
[----:B------:R-:W-:Y:S05]  /*57e0*/  BRA `(.L_x_7485) ;  /* 0x00000f1000007947 */ /* 0x000fea0003800000 */
.L_x_7491:
[----:B----4-:R-:W2:Y:S01]  /*57f0*/  F2I.F64.TRUNC R5, R4 ;  /* 0x0000000400057311 */ /* 0x010ea2000030d100 */
[----:B------:R-:W-:Y:S01]  /*5800*/  IMAD.MOV.U32 R23, RZ, RZ, R27 ;  /* 0x000000ffff177224 */ /* 0x000fe200078e001b */
[----:B--2---:R2:W-:Y:S01]  /*5810*/  STG.E.U16 [R8.64], R5 ;  /* 0x0000000508007986 */ /* 0x0045e2000c101524 */
[----:B------:R-:W-:Y:S05]  /*5820*/  BRA `(.L_x_7485) ;  /* 0x00000ed000007947 */ /* 0x000fea0003800000 */
.L_x_7487:
[----:B------:R-:W-:-:S13]  /*5830*/  ISETP.GT.AND P0, PT, R0, 0x6, PT ;  /* 0x000000060000780c */ /* 0x000fda0003f04270 */
[----:B------:R-:W-:Y:S05]  /*5840*/  @P0 BRA `(.L_x_7493) ;  /* 0x0000011000000947 */ /* 0x000fea0003800000 */
[----:B------:R-:W-:-:S13]  /*5850*/  ISETP.NE.AND P0, PT, R0, 0x5, PT ;  /* 0x000000050000780c */ /* 0x000fda0003f05270 */
[----:B------:R-:W-:Y:S05]  /*5860*/  @!P0 BRA `(.L_x_7494) ;  /* 0x0000008000008947 */ /* 0x000fea0003800000 */
[----:B------:R-:W-:-:S13]  /*5870*/  ISETP.NE.AND P0, PT, R0, 0x6, PT ;  /* 0x000000060000780c */ /* 0x000fda0003f05270 */
[----:B------:R-:W-:Y:S05]  /*5880*/  @P0 BRA `(.L_x_7490) ;  /* 0x00000cb000000947 */ /* 0x000fea0003800000 */
[----:B----4-:R-:W2:Y:S01]  /*5890*/  F2F.F32.F64 R3, R4 ;  /* 0x0000000400037310 */ /* 0x010ea20000301000 */
[----:B------:R-:W2:Y:S01]  /*58a0*/  DSETP.GEU.AND P0, PT, |R4|, c[0x2][0x50], PT ;  /* 0x008014000400762a */ /* 0x000ea20003f0e200 */
[----:B------:R-:W-:-:S13]  /*58b0*/  IMAD.MOV.U32 R23, RZ, RZ, R27 ;  /* 0x000000ffff177224 */ /* 0x000fda00078e001b */
[----:B--2---:R-:W-:-:S05]  /*58c0*/  @!P0 FMUL R3, R3, 1.175494350822287508e-38 ;  /* 0x0080000003038820 */ /* 0x004fca0000400000 */
[----:B------:R2:W-:Y:S01]  /*58d0*/  STG.E [R8.64], R3 ;  /* 0x0000000308007986 */ /* 0x0005e2000c101924 */
[----:B------:R-:W-:Y:S05]  /*58e0*/  BRA `(.L_x_7485) ;  /* 0x00000e1000007947 */ /* 0x000fea0003800000 */
.L_x_7494:
[----:B----4-:R-:W2:Y:S01]  /*58f0*/  F2F.F32.F64 R0, R4 ;  /* 0x0000000400007310 */ /* 0x010ea20000301000 */
[----:B------:R-:W2:Y:S01]  /*5900*/  DSETP.GEU.AND P0, PT, |R4|, c[0x2][0x50], PT ;  /* 0x008014000400762a */ /* 0x000ea20003f0e200 */
[----:B------:R-:W-:-:S13]  /*5910*/  IMAD.MOV.U32 R23, RZ, RZ, R27 ;  /* 0x000000ffff177224 */ /* 0x000fda00078e001b */
[----:B--2---:R-:W-:-:S05]  /*5920*/  @!P0 FMUL R0, R0, 1.175494350822287508e-38 ;  /* 0x0080000000008820 */ /* 0x004fca0000400000 */
[----:B------:R-:W-:-:S05]  /*5930*/  F2FP.PACK_AB R0, RZ, R0 ;  /* 0x00000000ff00723e */ /* 0x000fca00000000ff */
[----:B------:R2:W-:Y:S01]  /*5940*/  STG.E.U16 [R8.64], R0 ;  /* 0x0000000008007986 */ /* 0x0005e2000c101524 */
[----:B------:R-:W-:Y:S05]  /*5950*/  BRA `(.L_x_7485) ;  /* 0x00000da000007947 */ /* 0x000fea0003800000 */
.L_x_7493:
[----:B------:R-:W-:-:S13]  /*5960*/  ISETP.NE.AND P0, PT, R0, 0x7, PT ;  /* 0x000000070000780c */ /* 0x000fda0003f05270 */
[----:B------:R-:W-:Y:S05]  /*5970*/  @!P0 BRA `(.L_x_7495) ;  /* 0x0000013000008947 */ /* 0x000fea0003800000 */
[----:B------:R-:W-:-:S13]  /*5980*/  ISETP.NE.AND P0, PT, R0, 0x8, PT ;  /* 0x000000080000780c */ /* 0x000fda0003f05270 */
[----:B------:R-:W-:Y:S05]  /*5990*/  @!P0 BRA `(.L_x_7496) ;  /* 0x0000009000008947 */ /* 0x000fea0003800000 */
[----:B------:R-:W-:-:S13]  /*59a0*/  ISETP.NE.AND P0, PT, R0, 0x9, PT ;  /* 0x000000090000780c */ /* 0x000fda0003f05270 */
[----:B------:R-:W-:Y:S05]  /*59b0*/  @P0 BRA `(.L_x_7490) ;  /* 0x00000b8000000947 */ /* 0x000fea0003800000 */
[----:B0---4-:R-:W0:Y:S01]  /*59c0*/  F2F.F32.F64 R6, R4 ;  /* 0x0000000400067310 */ /* 0x011e220000301000 */
[----:B------:R-:W0:Y:S01]  /*59d0*/  DSETP.GEU.AND P0, PT, |R4|, c[0x2][0x50], PT ;  /* 0x008014000400762a */ /* 0x000e220003f0e200 */
[----:B------:R-:W-:Y:S02]  /*59e0*/  IMAD.MOV.U32 R7, RZ, RZ, RZ ;  /* 0x000000ffff077224 */ /* 0x000fe400078e00ff */
[----:B------:R-:W-:-:S11]  /*59f0*/  IMAD.MOV.U32 R23, RZ, RZ, R27 ;  /* 0x000000ffff177224 */ /* 0x000fd600078e001b */
[----:B0-----:R-:W-:-:S05]  /*5a00*/  @!P0 FMUL R6, R6, 1.175494350822287508e-38 ;  /* 0x0080000006068820 */ /* 0x001fca0000400000 */
[----:B------:R0:W-:Y:S01]  /*5a10*/  STG.E.64 [R8.64], R6 ;  /* 0x0000000608007986 */ /* 0x0001e2000c101b24 */
[----:B------:R-:W-:Y:S05]  /*5a20*/  BRA `(.L_x_7485) ;  /* 0x00000cd000007947 */ /* 0x000fea0003800000 */
.L_x_7496:
[----:B----4-:R-:W2:Y:S01]  /*5a30*/  F2F.F32.F64 R0, R4 ;  /* 0x0000000400007310 */ /* 0x010ea20000301000 */
[----:B------:R-:W2:Y:S01]  /*5a40*/  DSETP.GEU.AND P0, PT, |R4|, c[0x2][0x50], PT ;  /* 0x008014000400762a */ /* 0x000ea20003f0e200 */
[----:B------:R-:W-:-:S13]  /*5a50*/  IMAD.MOV.U32 R23, RZ, RZ, R27 ;  /* 0x000000ffff177224 */ /* 0x000fda00078e001b */
[----:B--2---:R-:W-:-:S05]  /*5a60*/  @!P0 FMUL R0, R0, 1.175494350822287508e-38 ;  /* 0x0080000000008820 */ /* 0x004fca0000400000 */
[----:B------:R-:W-:-:S04]  /*5a70*/  F2FP.PACK_AB R3, RZ, R0 ;  /* 0x00000000ff03723e */ /* 0x000fc800000000ff */
[----:B------:R-:W-:-:S05]  /*5a80*/  PRMT R3, R3, 0x5410, RZ ;  /* 0x0000541003037816 */ /* 0x000fca00000000ff */
[----:B------:R2:W-:Y:S01]  /*5a90*/  STG.E [R8.64], R3 ;  /* 0x0000000308007986 */ /* 0x0005e2000c101924 */
[----:B------:R-:W-:Y:S05]  /*5aa0*/  BRA `(.L_x_7485) ;  /* 0x00000c5000007947 */ /* 0x000fea0003800000 */
.L_x_7495:
[----:B----4-:R2:W-:Y:S01]  /*5ab0*/  STG.E.64 [R8.64], R4 ;  /* 0x0000000408007986 */ /* 0x0105e2000c101b24 */
[----:B------:R-:W-:Y:S01]  /*5ac0*/  IMAD.MOV.U32 R23, RZ, RZ, R27 ;  /* 0x000000ffff177224 */ /* 0x000fe200078e001b */
[----:B------:R-:W-:Y:S05]  /*5ad0*/  BRA `(.L_x_7485) ;  /* 0x00000c2000007947 */ /* 0x000fea0003800000 */
.L_x_7486:
        /* <DEDUP_REMOVED lines=8> */
[----:B----4-:R-:W2:Y:S01]  /*5b60*/  DSETP.NEU.AND P0, PT, R4, RZ, PT ;  /* 0x000000ff0400722a */ /* 0x010ea20003f0d000 */
[----:B------:R-:W-:-:S05]  /*5b70*/  IMAD.MOV.U32 R23, RZ, RZ, R27 ;  /* 0x000000ffff177224 */ /* 0x000fca00078e001b */
[----:B--2---:R-:W-:-:S05]  /*5b80*/  SEL R3, RZ, 0x1, !P0 ;  /* 0x00000001ff037807 */ /* 0x004fca0004000000 */
[----:B------:R2:W-:Y:S01]  /*5b90*/  STG.E.U8 [R8.64], R3 ;  /* 0x0000000308007986 */ /* 0x0005e2000c101124 */
[----:B------:R-:W-:Y:S05]  /*5ba0*/  BRA `(.L_x_7485) ;  /* 0x00000b5000007947 */ /* 0x000fea0003800000 */
.L_x_7499:
[----:B0-----:R-:W-:Y:S01]  /*5bb0*/  CS2R R6, SRZ ;  /* 0x0000000000067805 */ /* 0x001fe2000001ff00 */
[----:B------:R-:W-:-:S04]  /*5bc0*/  IMAD.MOV.U32 R23, RZ, RZ, R27 ;  /* 0x000000ffff177224 */ /* 0x000fc800078e001b */
[----:B----4-:R0:W-:Y:S01]  /*5bd0*/  STG.E.128 [R8.64], R4 ;  /* 0x0000000408007986 */ /* 0x0101e2000c101d24 */
[----:B------:R-:W-:Y:S05]  /*5be0*/  BRA `(.L_x_7485) ;  /* 0x00000b1000007947 */ /* 0x000fea0003800000 */
.L_x_7498:
[----:B------:R-:W-:-:S13]  /*5bf0*/  ISETP.NE.AND P0, PT, R0, 0xf, PT ;  /* 0x0000000f0000780c */ /* 0x000fda0003f05270 */
[----:B------:R-:W-:Y:S05]  /*5c00*/  @!P0 BRA `(.L_x_7500) ;  /* 0x0000033000008947 */ /* 0x000fea0003800000 */
[----:B------:R-:W-:-:S13]  /*5c10*/  ISETP.NE.AND P0, PT, R0, 0x17, PT ;  /* 0x000000170000780c */ /* 0x000fda0003f05270 */
[----:B------:R-:W-:Y:S05]  /*5c20*/  @!P0 BRA `(.L_x_7501) ;  /* 0x0000018000008947 */ /* 0x000fea0003800000 */
[----:B------:R-:W-:-:S13]  /*5c30*/  ISETP.NE.AND P0, PT, R0, 0x18, PT ;  /* 0x000000180000780c */ /* 0x000fda0003f05270 */
[----:B------:R-:W-:Y:S05]  /*5c40*/  @P0 BRA `(.L_x_7490) ;  /* 0x000008f000000947 */ /* 0x000fea0003800000 */
[----:B----4-:R-:W2:Y:S01]  /*5c50*/  F2F.F32.F64 R11, R4 ;  /* 0x00000004000b7310 */ /* 0x010ea20000301000 */
[----:B------:R-:W2:Y:S01]  /*5c60*/  DSETP.GEU.AND P0, PT, |R4|, c[0x2][0x50], PT ;  /* 0x008014000400762a */ /* 0x000ea20003f0e200 */
[----:B------:R-:W-:-:S13]  /*5c70*/  BSSY B0, `(.L_x_7502) ;  /* 0x000000f000007945 */ /* 0x000fda0003800000 */
[----:B--2---:R-:W-:-:S05]  /*5c80*/  @!P0 FMUL R11, R11, 1.175494350822287508e-38 ;  /* 0x008000000b0b8820 */ /* 0x004fca0000400000 */
[C---:B------:R-:W-:Y:S02]  /*5c90*/  LOP3.LUT R3, R11.reuse, 0x7fffffff, RZ, 0xc0, !PT ;  /* 0x7fffffff0b037812 */ /* 0x040fe400078ec0ff */
[----:B------:R-:W-:Y:S02]  /*5ca0*/  LOP3.LUT R0, R11, 0x80000000, RZ, 0xc0, !PT ;  /* 0x800000000b007812 */ /* 0x000fe400078ec0ff */
[----:B------:R-:W-:Y:S02]  /*5cb0*/  ISETP.GT.U32.AND P0, PT, R3, 0x43efffff, PT ;  /* 0x43efffff0300780c */ /* 0x000fe40003f04070 */
[----:B0-----:R-:W-:Y:S01]  /*5cc0*/  SHF.R.U32.HI R7, RZ, 0x18, R0 ;  /* 0x00000018ff077819 */ /* 0x001fe20000011600 */
        /* <DEDUP_REMOVED lines=9> */
.L_x_7503:
[----:B------:R-:W-:Y:S05]  /*5d60*/  BSYNC B0 ;  /* 0x0000000000007941 */ /* 0x000fea0003800000 */
.L_x_7502:
[----:B------:R-:W-:Y:S01]  /*5d70*/  LOP3.LUT R7, R0, R7, RZ, 0xfc, !PT ;  /* 0x0000000700077212 */ /* 0x000fe200078efcff */
[----:B------:R-:W-:-:S04]  /*5d80*/  IMAD.MOV.U32 R23, RZ, RZ, R27 ;  /* 0x000000ffff177224 */ /* 0x000fc800078e001b */
[----:B------:R0:W-:Y:S01]  /*5d90*/  STG.E.U8 [R8.64], R7 ;  /* 0x0000000708007986 */ /* 0x0001e2000c101124 */
[----:B------:R-:W-:Y:S05]  /*5da0*/  BRA `(.L_x_7485) ;  /* 0x0000095000007947 */ /* 0x000fea0003800000 */
.L_x_7501:
[----:B0---4-:R-:W0:Y:S01]  /*5db0*/  F2F.F32.F64 R7, R4 ;  /* 0x0000000400077310 */ /* 0x011e220000301000 */
        /* <DEDUP_REMOVED lines=14> */
.L_x_7505:
[----:B------:R-:W-:Y:S01]  /*5ea0*/  IMAD.MOV.U32 R0, RZ, RZ, 0x7f ;  /* 0x0000007fff007424 */ /* 0x000fe200078e00ff */
[----:B------:R-:W-:-:S04]  /*5eb0*/  ISETP.GT.U32.AND P0, PT, R3, 0x7f800000, PT ;  /* 0x7f8000000300780c */ /* 0x000fc80003f04070 */
[----:B------:R-:W-:-:S04]  /*5ec0*/  SEL R0, R0, 0x7c, P0 ;  /* 0x0000007c00007807 */ /* 0x000fc80000000000 */
.L_x_7506:
[----:B------:R-:W-:Y:S05]  /*5ed0*/  BSYNC B0 ;  /* 0x0000000000007941 */ /* 0x000fea0003800000 */
.L_x_7504:
[----:B------:R-:W-:Y:S01]  /*5ee0*/  LOP3.LUT R3, R7, 0x80000000, RZ, 0xc0, !PT ;  /* 0x8000000007037812 */ /* 0x000fe200078ec0ff */
[----:B------:R-:W-:-:S03]  /*5ef0*/  IMAD.MOV.U32 R23, RZ, RZ, R27 ;  /* 0x000000ffff177224 */ /* 0x000fc600078e001b */
[----:B------:R-:W-:-:S04]  /*5f00*/  SHF.R.U32.HI R3, RZ, 0x18, R3 ;  /* 0x00000018ff037819 */ /* 0x000fc80000011603 */
[----:B------:R-:W-:-:S05]  /*5f10*/  LOP3.LUT R3, R0, R3, RZ, 0xfc, !PT ;  /* 0x0000000300037212 */ /* 0x000fca00078efcff */
[----:B------:R0:W-:Y:S01]  /*5f20*/  STG.E.U8 [R8.64], R3 ;  /* 0x0000000308007986 */ /* 0x0001e2000c101124 */
[----:B------:R-:W-:Y:S05]  /*5f30*/  BRA `(.L_x_7485) ;  /* 0x000007c000007947 */ /* 0x000fea0003800000 */
.L_x_7500:
[----:B----4-:R-:W2:Y:S01]  /*5f40*/  F2F.F32.F64 R0, R4 ;  /* 0x0000000400007310 */ /* 0x010ea20000301000 */
[----:B------:R-:W2:Y:S01]  /*5f50*/  DSETP.GEU.AND P0, PT, |R4|, c[0x2][0x50], PT ;  /* 0x008014000400762a */ /* 0x000ea20003f0e200 */
[----:B------:R-:W-:-:S13]  /*5f60*/  IMAD.MOV.U32 R23, RZ, RZ, R27 ;  /* 0x000000ffff177224 */ /* 0x000fda00078e001b */
[----:B--2---:R-:W-:-:S05]  /*5f70*/  @!P0 FMUL R0, R0, 1.175494350822287508e-38 ;  /* 0x0080000000008820 */ /* 0x004fca0000400000 */
[----:B------:R-:W-:-:S05]  /*5f80*/  F2FP.BF16.PACK_AB R0, RZ, R0 ;  /* 0x00000000ff00723e */ /* 0x000fca00000010ff */
[----:B------:R2:W-:Y:S01]  /*5f90*/  STG.E.U16 [R8.64], R0 ;  /* 0x0000000008007986 */ /* 0x0005e2000c101524 */
[----:B------:R-:W-:Y:S05]  /*5fa0*/  BRA `(.L_x_7485) ;  /* 0x0000075000007947 */ /* 0x000fea0003800000 */
.L_x_7497:
        /* <DEDUP_REMOVED lines=8> */
[----:B----4-:R-:W2:Y:S01]  /*6030*/  F2I.U32.F64.TRUNC R5, R4 ;  /* 0x0000000400057311 */ /* 0x010ea2000030d000 */
[----:B------:R-:W-:Y:S01]  /*6040*/  IMAD.MOV.U32 R23, RZ, RZ, R27 ;  /* 0x000000ffff177224 */ /* 0x000fe200078e001b */
[----:B--2---:R2:W-:Y:S01]  /*6050*/  STG.E.U16 [R8.64], R5 ;  /* 0x0000000508007986 */ /* 0x0045e2000c101524 */
[----:B------:R-:W-:Y:S05]  /*6060*/  BRA `(.L_x_7485) ;  /* 0x0000069000007947 */ /* 0x000fea0003800000 */
.L_x_7509:
[----:B0---4-:R-:W0:Y:S01]  /*6070*/  F2F.F32.F64 R7, R4 ;  /* 0x0000000400077310 */ /* 0x011e220000301000 */
        /* <DEDUP_REMOVED lines=18> */
.L_x_7512:
[----:B------:R-:W-:-:S04]  /*61a0*/  LOP3.LUT R0, R7, 0x80000000, RZ, 0xc0, !PT ;  /* 0x8000000007007812 */ /* 0x000fc800078ec0ff */
[----:B------:R-:W-:-:S04]  /*61b0*/  SHF.R.U32.HI R0, RZ, 0x18, R0 ;  /* 0x00000018ff007819 */ /* 0x000fc80000011600 */
[----:B------:R-:W-:Y:S02]  /*61c0*/  LOP3.LUT R0, R3, R0, RZ, 0xfc, !PT ;  /* 0x0000000003007212 */ /* 0x000fe400078efcff */
.L_x_7511:
[----:B------:R-:W-:Y:S05]  /*61d0*/  BSYNC B0 ;  /* 0x0000000000007941 */ /* 0x000fea0003800000 */
.L_x_7510:
[----:B------:R0:W-:Y:S01]  /*61e0*/  STG.E.U8 [R8.64], R0 ;  /* 0x0000000008007986 */ /* 0x0001e2000c101124 */
[----:B------:R-:W-:Y:S01]  /*61f0*/  IMAD.MOV.U32 R23, RZ, RZ, R27 ;  /* 0x000000ffff177224 */ /* 0x000fe200078e001b */
[----:B------:R-:W-:Y:S05]  /*6200*/  BRA `(.L_x_7485) ;  /* 0x000004f000007947 */ /* 0x000fea0003800000 */
.L_x_7508:
        /* <DEDUP_REMOVED lines=19> */
.L_x_7515:
[----:B------:R-:W-:-:S04]  /*6340*/  LOP3.LUT R0, R7, 0x80000000, RZ, 0xc0, !PT ;  /* 0x8000000007007812 */ /* 0x000fc800078ec0ff */
[----:B------:R-:W-:-:S04]  /*6350*/  SHF.R.U32.HI R0, RZ, 0x18, R0 ;  /* 0x00000018ff007819 */ /* 0x000fc80000011600 */
[----:B------:R-:W-:Y:S02]  /*6360*/  LOP3.LUT R0, R3, R0, RZ, 0xfc, !PT ;  /* 0x0000000003007212 */ /* 0x000fe400078efcff */
.L_x_7514:
[----:B------:R-:W-:Y:S05]  /*6370*/  BSYNC B0 ;  /* 0x0000000000007941 */ /* 0x000fea0003800000 */
.L_x_7513:
[----:B------:R0:W-:Y:S01]  /*6380*/  STG.E.U8 [R8.64], R0 ;  /* 0x0000000008007986 */ /* 0x0001e2000c101124 */
[----:B------:R-:W-:Y:S01]  /*6390*/  IMAD.MOV.U32 R23, RZ, RZ, R27 ;  /* 0x000000ffff177224 */ /* 0x000fe200078e001b */
[----:B------:R-:W-:Y:S05]  /*63a0*/  BRA `(.L_x_7485) ;  /* 0x0000035000007947 */ /* 0x000fea0003800000 */
.L_x_7507:
        /* <DEDUP_REMOVED lines=8> */
[----:B------:R-:W-:-:S13]  /*6430*/  IMAD.MOV.U32 R23, RZ, RZ, R27 ;  /* 0x000000ffff177224 */ /* 0x000fda00078e001b */
[----:B--2---:R-:W-:Y:S01]  /*6440*/  @!P0 FMUL R10, R10, 1.175494350822287508e-38 ;  /* 0x008000000a0a8820 */ /* 0x004fe20000400000 */
[----:B------:R-:W-:-:S04]  /*6450*/  PLOP3.LUT P0, PT, PT, PT, PT, 0x80, 0x0 ;  /* 0x000000000000781c */ /* 0x000fc80003f0f070 */
[----:B0-----:R-:W-:-:S04]  /*6460*/  SHF.R.U32.HI R6, RZ, 0x17, R10 ;  /* 0x00000017ff067819 */ /* 0x001fc8000001160a */
        /* <DEDUP_REMOVED lines=13> */
.L_x_7490:
[----:B------:R-:W-:Y:S01]  /*6540*/  MOV R14, 0x0 ;  /* 0x00000000000e7802 */ /* 0x000fe20000000f00 */
[----:B----4-:R-:W-:Y:S02]  /*6550*/  IMAD.MOV.U32 R4, RZ, RZ, c[0x4][0x128] ;  /* 0x01004a00ff047624 */ /* 0x010fe400078e00ff */
[----:B------:R-:W-:Y:S02]  /*6560*/  IMAD.MOV.U32 R5, RZ, RZ, c[0x4][0x12c] ;  /* 0x01004b00ff057624 */ /* 0x000fe400078e00ff */
[----:B0-----:R-:W-:Y:S01]  /*6570*/  IMAD.MOV.U32 R6, RZ, RZ, c[0x4][0x130] ;  /* 0x01004c00ff067624 */ /* 0x001fe200078e00ff */
        /* <DEDUP_REMOVED lines=15> */
[----:B------:R-:W-:Y:S01]  /*6670*/  IMAD.MOV.U32 R23, RZ, RZ, R27 ;  /* 0x000000ffff177224 */ /* 0x000fe200078e001b */
[----:B------:R-:W-:Y:S05]  /*6680*/  BRA `(.L_x_7485) ;  /* 0x0000007000007947 */ /* 0x000fea0003800000 */
.L_x_7517:
[----:B----4-:R-:W2:Y:S01]  /*6690*/  F2I.U64.F64.TRUNC R4, R4 ;  /* 0x0000000400047311 */ /* 0x010ea2000030d800 */
[----:B------:R-:W-:Y:S01]  /*66a0*/  IMAD.MOV.U32 R23, RZ, RZ, R27 ;  /* 0x000000ffff177224 */ /* 0x000fe200078e001b */
[----:B--2---:R2:W-:Y:S01]  /*66b0*/  STG.E.64 [R8.64], R4 ;  /* 0x0000000408007986 */ /* 0x0045e2000c101b24 */
[----:B------:R-:W-:Y:S05]  /*66c0*/  BRA `(.L_x_7485) ;  /* 0x0000003000007947 */ /* 0x000fea0003800000 */
.L_x_7516:
[----:B----4-:R-:W2:Y:S01]  /*66d0*/  F2I.U32.F64.TRUNC R5, R4 ;  /* 0x0000000400057311 */ /* 0x010ea2000030d000 */
[----:B------:R-:W-:Y:S01]  /*66e0*/  IMAD.MOV.U32 R23, RZ, RZ, R27 ;  /* 0x000000ffff177224 */ /* 0x000fe200078e001b */
[----:B--2---:R2:W-:Y:S06]  /*66f0*/  STG.E [R8.64], R5 ;  /* 0x0000000508007986 */ /* 0x0045ec000c101924 */
.L_x_7485:
[----:B------:R-:W-:Y:S05]  /*6700*/  BSYNC B6 ;  /* 0x0000000000067941 */ /* 0x000fea0003800000 */
.L_x_7484:
[----:B------:R-:W-:Y:S01]  /*6710*/  ISETP.GE.AND P0, PT, R23, R2, PT ;  /* 0x000000021700720c */ /* 0x000fe20003f06270 */
[----:B------:R-:W-:-:S12]  /*6720*/  BSSY B6, `(.L_x_7518) ;  /* 0x000020a000067945 */ /* 0x000fd80003800000 */
[----:B------:R-:W-:Y:S05]  /*6730*/  @P0 BRA `(.L_x_7519) ;  /* 0x0000208000000947 */ /* 0x000fea0003800000 */
[----:B0-2---:R-:W-:Y:S01]  /*6740*/  IMAD R0, R22, 0x200, R23 ;  /* 0x0000020016007824 */ /* 0x005fe200078e0217 */
        /* <DEDUP_REMOVED lines=18> */
.L_x_7523:
[----:B------:R-:W0:Y:S02]  /*6870*/  F2I.S64.F64.TRUNC R28, R28 ;  /* 0x0000001c001c7311 */ /* 0x000e24000030d900 */
[----:B0-----:R-:W-:-:S05]  /*6880*/  IMAD.MOV.U32 R3, RZ, RZ, R28 ;  /* 0x000000ffff037224 */ /* 0x001fca00078e001c */
[----:B------:R0:W-:Y:S01]  /*6890*/  STG.E.U8 [R4.64], R3 ;  /* 0x0000000304007986 */ /* 0x0001e2000c101124 */
[----:B------:R-:W-:Y:S05]  /*68a0*/  BRA `(.L_x_7525) ;  /* 0x00000eb000007947 */ /* 0x000fea0003800000 */
.L_x_7522:
        /* <DEDUP_REMOVED lines=9> */
.L_x_7527:
[----:B------:R-:W0:Y:S02]  /*6940*/  F2I.F64.TRUNC R29, R28 ;  /* 0x0000001c001d7311 */ /* 0x000e24000030d100 */
[----:B0-----:R0:W-:Y:S01]  /*6950*/  STG.E [R4.64], R29 ;  /* 0x0000001d04007986 */ /* 0x0011e2000c101924 */
[----:B------:R-:W-:Y:S05]  /*6960*/  BRA `(.L_x_7525) ;  /* 0x00000df000007947 */ /* 0x000fea0003800000 */
.L_x_7526:
[----:B------:R-:W0:Y:S02]  /*6970*/  F2I.F64.TRUNC R29, R28 ;  /* 0x0000001c001d7311 */ /* 0x000e24000030d100 */
[----:B0-----:R0:W-:Y:S01]  /*6980*/  STG.E.U16 [R4.64], R29 ;  /* 0x0000001d04007986 */ /* 0x0011e2000c101524 */
[----:B------:R-:W-:Y:S05]  /*6990*/  BRA `(.L_x_7525) ;  /* 0x00000dc000007947 */ /* 0x000fea0003800000 */
.L_x_7521:
        /* <DEDUP_REMOVED lines=11> */
.L_x_7529:
[----:B------:R-:W0:Y:S01]  /*6a50*/  F2F.F32.F64 R0, R28 ;  /* 0x0000001c00007310 */ /* 0x000e220000301000 */
[----:B------:R-:W0:-:S14]  /*6a60*/  DSETP.GEU.AND P0, PT, |R28|, c[0x2][0x50], PT ;  /* 0x008014001c00762a */ /* 0x000e1c0003f0e200 */
[----:B0-----:R-:W-:-:S05]  /*6a70*/  @!P0 FMUL R0, R0, 1.175494350822287508e-38 ;  /* 0x0080000000008820 */ /* 0x001fca0000400000 */
[----:B------:R-:W-:-:S05]  /*6a80*/  F2FP.PACK_AB R0, RZ, R0 ;  /* 0x00000000ff00723e */ /* 0x000fca00000000ff */
[----:B------:R0:W-:Y:S01]  /*6a90*/  STG.E.U16 [R4.64], R0 ;  /* 0x0000000004007986 */ /* 0x0001e2000c101524 */
[----:B------:R-:W-:Y:S05]  /*6aa0*/  BRA `(.L_x_7525) ;  /* 0x00000cb000007947 */ /* 0x000fea0003800000 */
.L_x_7528:
        /* <DEDUP_REMOVED lines=12> */
.L_x_7531:
[----:B------:R-:W0:Y:S01]  /*6b70*/  F2F.F32.F64 R0, R28 ;  /* 0x0000001c00007310 */ /* 0x000e220000301000 */
[----:B------:R-:W0:-:S14]  /*6b80*/  DSETP.GEU.AND P0, PT, |R28|, c[0x2][0x50], PT ;  /* 0x008014001c00762a */ /* 0x000e1c0003f0e200 */
[----:B0-----:R-:W-:-:S05]  /*6b90*/  @!P0 FMUL R0, R0, 1.175494350822287508e-38 ;  /* 0x0080000000008820 */ /* 0x001fca0000400000 */
[----:B------:R-:W-:-:S04]  /*6ba0*/  F2FP.PACK_AB R3, RZ, R0 ;  /* 0x00000000ff03723e */ /* 0x000fc800000000ff */
[----:B------:R-:W-:-:S05]  /*6bb0*/  PRMT R3, R3, 0x5410, RZ ;  /* 0x0000541003037816 */ /* 0x000fca00000000ff */
[----:B------:R0:W-:Y:S01]  /*6bc0*/  STG.E [R4.64], R3 ;  /* 0x0000000304007986 */ /* 0x0001e2000c101924 */
[----:B------:R-:W-:Y:S05]  /*6bd0*/  BRA `(.L_x_7525) ;  /* 0x00000b8000007947 */ /* 0x000fea0003800000 */
.L_x_7530:
[----:B------:R0:W-:Y:S01]  /*6be0*/  STG.E.64 [R4.64], R28 ;  /* 0x0000001c04007986 */ /* 0x0001e2000c101b24 */
[----:B------:R-:W-:Y:S05]  /*6bf0*/  BRA `(.L_x_7525) ;  /* 0x00000b6000007947 */ /* 0x000fea0003800000 */
.L_x_7520:
        /* <DEDUP_REMOVED lines=12> */
.L_x_7534:
[----:B-1----:R-:W-:-:S05]  /*6cc0*/  CS2R R30, SRZ ;  /* 0x00000000001e7805 */ /* 0x002fca000001ff00 */
[----:B------:R0:W-:Y:S01]  /*6cd0*/  STG.E.128 [R4.64], R28 ;  /* 0x0000001c04007986 */ /* 0x0001e2000c101d24 */
[----:B------:R-:W-:Y:S05]  /*6ce0*/  BRA `(.L_x_7525) ;  /* 0x00000a7000007947 */ /* 0x000fea0003800000 */
.L_x_7533:
        /* <DEDUP_REMOVED lines=23> */
.L_x_7538:
[----:B------:R-:W-:Y:S05]  /*6e60*/  BSYNC B0 ;  /* 0x0000000000007941 */ /* 0x000fea0003800000 */
.L_x_7537:
[----:B------:R-:W-:-:S05]  /*6e70*/  LOP3.LUT R7, R0, R7, RZ, 0xfc, !PT ;  /* 0x0000000700077212 */ /* 0x000fca00078efcff */
[----:B------:R0:W-:Y:S01]  /*6e80*/  STG.E.U8 [R4.64], R7 ;  /* 0x0000000704007986 */ /* 0x0001e2000c101124 */
[----:B------:R-:W-:Y:S05]  /*6e90*/  BRA `(.L_x_7525) ;  /* 0x000008c000007947 */ /* 0x000fea0003800000 */
.L_x_7536:
        /* <DEDUP_REMOVED lines=15> */
.L_x_7540:
[----:B------:R-:W-:Y:S01]  /*6f90*/  IMAD.MOV.U32 R0, RZ, RZ, 0x7f ;  /* 0x0000007fff007424 */ /* 0x000fe200078e00ff */
[----:B------:R-:W-:-:S04]  /*6fa0*/  ISETP.GT.U32.AND P0, PT, R3, 0x7f800000, PT ;  /* 0x7f8000000300780c */ /* 0x000fc80003f04070 */
[----:B------:R-:W-:-:S04]  /*6fb0*/  SEL R0, R0, 0x7c, P0 ;  /* 0x0000007c00007807 */ /* 0x000fc80000000000 */
.L_x_7541:
[----:B------:R-:W-:Y:S05]  /*6fc0*/  BSYNC B0 ;  /* 0x0000000000007941 */ /* 0x000fea0003800000 */
.L_x_7539:
[----:B------:R-:W-:-:S04]  /*6fd0*/  LOP3.LUT R3, R7, 0x80000000, RZ, 0xc0, !PT ;  /* 0x8000000007037812 */ /* 0x000fc800078ec0ff */
[----:B------:R-:W-:-:S04]  /*6fe0*/  SHF.R.U32.HI R3, RZ, 0x18, R3 ;  /* 0x00000018ff037819 */ /* 0x000fc80000011603 */
[----:B------:R-:W-:-:S05]  /*6ff0*/  LOP3.LUT R3, R0, R3, RZ, 0xfc, !PT ;  /* 0x0000000300037212 */ /* 0x000fca00078efcff */
[----:B------:R0:W-:Y:S01]  /*7000*/  STG.E.U8 [R4.64], R3 ;  /* 0x0000000304007986 */ /* 0x0001e2000c101124 */
[----:B------:R-:W-:Y:S05]  /*7010*/  BRA `(.L_x_7525) ;  /* 0x0000074000007947 */ /* 0x000fea0003800000 */
.L_x_7535:
[----:B------:R-:W0:Y:S01]  /*7020*/  F2F.F32.F64 R0, R28 ;  /* 0x0000001c00007310 */ /* 0x000e220000301000 */
[----:B------:R-:W0:-:S14]  /*7030*/  DSETP.GEU.AND P0, PT, |R28|, c[0x2][0x50], PT ;  /* 0x008014001c00762a */ /* 0x000e1c0003f0e200 */
[----:B0-----:R-:W-:-:S05]  /*7040*/  @!P0 FMUL R0, R0, 1.175494350822287508e-38 ;  /* 0x0080000000008820 */ /* 0x001fca0000400000 */
[----:B------:R-:W-:-:S05]  /*7050*/  F2FP.BF16.PACK_AB R0, RZ, R0 ;  /* 0x00000000ff00723e */ /* 0x000fca00000010ff */
[----:B------:R0:W-:Y:S01]  /*7060*/  STG.E.U16 [R4.64], R0 ;  /* 0x0000000004007986 */ /* 0x0001e2000c101524 */
[----:B------:R-:W-:Y:S05]  /*7070*/  BRA `(.L_x_7525) ;  /* 0x000006e000007947 */ /* 0x000fea0003800000 */
.L_x_7532:
        /* <DEDUP_REMOVED lines=11> */
.L_x_7544:
        /* <DEDUP_REMOVED lines=19> */
.L_x_7547:
[----:B------:R-:W-:-:S04]  /*7260*/  LOP3.LUT R0, R7, 0x80000000, RZ, 0xc0, !PT ;  /* 0x8000000007007812 */ /* 0x000fc800078ec0ff */
[----:B------:R-:W-:-:S04]  /*7270*/  SHF.R.U32.HI R0, RZ, 0x18, R0 ;  /* 0x00000018ff007819 */ /* 0x000fc80000011600 */
[----:B------:R-:W-:Y:S02]  /*7280*/  LOP3.LUT R0, R3, R0, RZ, 0xfc, !PT ;  /* 0x0000000003007212 */ /* 0x000fe400078efcff */
.L_x_7546:
[----:B------:R-:W-:Y:S05]  /*7290*/  BSYNC B0 ;  /* 0x0000000000007941 */ /* 0x000fea0003800000 */
.L_x_7545:
[----:B------:R0:W-:Y:S01]  /*72a0*/  STG.E.U8 [R4.64], R0 ;  /* 0x0000000004007986 */ /* 0x0001e2000c101124 */
[----:B------:R-:W-:Y:S05]  /*72b0*/  BRA `(.L_x_7525) ;  /* 0x000004a000007947 */ /* 0x000fea0003800000 */
.L_x_7543:
        /* <DEDUP_REMOVED lines=19> */
.L_x_7550:
[----:B------:R-:W-:-:S04]  /*73f0*/  LOP3.LUT R0, R7, 0x80000000, RZ, 0xc0, !PT ;  /* 0x8000000007007812 */ /* 0x000fc800078ec0ff */
[----:B------:R-:W-:-:S04]  /*7400*/  SHF.R.U32.HI R0, RZ, 0x18, R0 ;  /* 0x00000018ff007819 */ /* 0x000fc80000011600 */
[----:B------:R-:W-:Y:S02]  /*7410*/  LOP3.LUT R0, R3, R0, RZ, 0xfc, !PT ;  /* 0x0000000003007212 */ /* 0x000fe400078efcff */
.L_x_7549:
[----:B------:R-:W-:Y:S05]  /*7420*/  BSYNC B0 ;  /* 0x0000000000007941 */ /* 0x000fea0003800000 */
.L_x_7548:
[----:B------:R0:W-:Y:S01]  /*7430*/  STG.E.U8 [R4.64], R0 ;  /* 0x0000000004007986 */ /* 0x0001e2000c101124 */
[----:B------:R-:W-:Y:S05]  /*7440*/  BRA `(.L_x_7525) ;  /* 0x0000031000007947 */ /* 0x000fea0003800000 */
.L_x_7542:
        /* <DEDUP_REMOVED lines=24> */
.L_x_7524:
        /* <DEDUP_REMOVED lines=20> */
.L_x_7552:
[----:B------:R-:W0:Y:S02]  /*7710*/  F2I.U64.F64.TRUNC R28, R28 ;  /* 0x0000001c001c7311 */ /* 0x000e24000030d800 */
[----:B0-----:R0:W-:Y:S01]  /*7720*/  STG.E.64 [R4.64], R28 ;  /* 0x0000001c04007986 */ /* 0x0011e2000c101b24 */
[----:B------:R-:W-:Y:S05]  /*7730*/  BRA `(.L_x_7525) ;  /* 0x0000002000007947 */ /* 0x000fea0003800000 */
.L_x_7551:
[----:B------:R-:W0:Y:S02]  /*7740*/  F2I.U32.F64.TRUNC R29, R28 ;  /* 0x0000001c001d7311 */ /* 0x000e24000030d000 */
[----:B0-----:R0:W-:Y:S02]  /*7750*/  STG.E [R4.64], R29 ;  /* 0x0000001d04007986 */ /* 0x0011e4000c101924 */
.L_x_7525:
        /* <DEDUP_REMOVED lines=22> */
.L_x_7556:
[----:B-1----:R-:W0:Y:S02]  /*78c0*/  F2I.S64.F64.TRUNC R24, R24 ;  /* 0x0000001800187311 */ /* 0x002e24000030d900 */
[----:B0-----:R-:W-:-:S05]  /*78d0*/  IMAD.MOV.U32 R3, RZ, RZ, R24 ;  /* 0x000000ffff037224 */ /* 0x001fca00078e0018 */
[----:B------:R0:W-:Y:S01]  /*78e0*/  STG.E.U8 [R4.64], R3 ;  /* 0x0000000304007986 */ /* 0x0001e2000c101124 */
[----:B------:R-:W-:Y:S05]  /*78f0*/  BRA `(.L_x_7558) ;  /* 0x00000eb000007947 */ /* 0x000fea0003800000 */
.L_x_7555:
        /* <DEDUP_REMOVED lines=9> */
.L_x_7560:
[----:B-1----:R-:W0:Y:S02]  /*7990*/  F2I.F64.TRUNC R25, R24 ;  /* 0x0000001800197311 */ /* 0x002e24000030d100 */
[----:B0-----:R0:W-:Y:S01]  /*79a0*/  STG.E [R4.64], R25 ;  /* 0x0000001904007986 */ /* 0x0011e2000c101924 */
[----:B------:R-:W-:Y:S05]  /*79b0*/  BRA `(.L_x_7558) ;  /* 0x00000df000007947 */ /* 0x000fea0003800000 */
.L_x_7559:
[----:B-1----:R-:W0:Y:S02]  /*79c0*/  F2I.F64.TRUNC R25, R24 ;  /* 0x0000001800197311 */ /* 0x002e24000030d100 */
[----:B0-----:R0:W-:Y:S01]  /*79d0*/  STG.E.U16 [R4.64], R25 ;  /* 0x0000001904007986 */ /* 0x0011e2000c101524 */
[----:B------:R-:W-:Y:S05]  /*79e0*/  BRA `(.L_x_7558) ;  /* 0x00000dc000007947 */ /* 0x000fea0003800000 */
.L_x_7554:
        /* <DEDUP_REMOVED lines=11> */
.L_x_7562:
[----:B-1----:R-:W0:Y:S01]  /*7aa0*/  F2F.F32.F64 R0, R24 ;  /* 0x0000001800007310 */ /* 0x002e220000301000 */
[----:B------:R-:W0:-:S14]  /*7ab0*/  DSETP.GEU.AND P0, PT, |R24|, c[0x2][0x50], PT ;  /* 0x008014001800762a */ /* 0x000e1c0003f0e200 */
[----:B0-----:R-:W-:-:S05]  /*7ac0*/  @!P0 FMUL R0, R0, 1.175494350822287508e-38 ;  /* 0x0080000000008820 */ /* 0x001fca0000400000 */
[----:B------:R-:W-:-:S05]  /*7ad0*/  F2FP.PACK_AB R0, RZ, R0 ;  /* 0x00000000ff00723e */ /* 0x000fca00000000ff */
[----:B------:R0:W-:Y:S01]  /*7ae0*/  STG.E.U16 [R4.64], R0 ;  /* 0x0000000004007986 */ /* 0x0001e2000c101524 */
[----:B------:R-:W-:Y:S05]  /*7af0*/  BRA `(.L_x_7558) ;  /* 0x00000cb000007947 */ /* 0x000fea0003800000 */
.L_x_7561:
        /* <DEDUP_REMOVED lines=12> */
.L_x_7564:
[----:B-1----:R-:W0:Y:S01]  /*7bc0*/  F2F.F32.F64 R0, R24 ;  /* 0x0000001800007310 */ /* 0x002e220000301000 */
[----:B------:R-:W0:-:S14]  /*7bd0*/  DSETP.GEU.AND P0, PT, |R24|, c[0x2][0x50], PT ;  /* 0x008014001800762a */ /* 0x000e1c0003f0e200 */
[----:B0-----:R-:W-:-:S05]  /*7be0*/  @!P0 FMUL R0, R0, 1.175494350822287508e-38 ;  /* 0x0080000000008820 */ /* 0x001fca0000400000 */
[----:B------:R-:W-:-:S04]  /*7bf0*/  F2FP.PACK_AB R3, RZ, R0 ;  /* 0x00000000ff03723e */ /* 0x000fc800000000ff */
[----:B------:R-:W-:-:S05]  /*7c00*/  PRMT R3, R3, 0x5410, RZ ;  /* 0x0000541003037816 */ /* 0x000fca00000000ff */
[----:B------:R0:W-:Y:S01]  /*7c10*/  STG.E [R4.64], R3 ;  /* 0x0000000304007986 */ /* 0x0001e2000c101924 */
[----:B------:R-:W-:Y:S05]  /*7c20*/  BRA `(.L_x_7558) ;  /* 0x00000b8000007947 */ /* 0x000fea0003800000 */
.L_x_7563:
[----:B-1----:R0:W-:Y:S01]  /*7c30*/  STG.E.64 [R4.64], R24 ;  /* 0x0000001804007986 */ /* 0x0021e2000c101b24 */
[----:B------:R-:W-:Y:S05]  /*7c40*/  BRA `(.L_x_7558) ;  /* 0x00000b6000007947 */ /* 0x000fea0003800000 */
.L_x_7553:
        /* <DEDUP_REMOVED lines=12> */
.L_x_7567:
[----:B------:R-:W-:-:S05]  /*7d10*/  CS2R R26, SRZ ;  /* 0x00000000001a7805 */ /* 0x000fca000001ff00 */
[----:B-1----:R0:W-:Y:S01]  /*7d20*/  STG.E.128 [R4.64], R24 ;  /* 0x0000001804007986 */ /* 0x0021e2000c101d24 */
[----:B------:R-:W-:Y:S05]  /*7d30*/  BRA `(.L_x_7558) ;  /* 0x00000a7000007947 */ /* 0x000fea0003800000 */
.L_x_7566:
        /* <DEDUP_REMOVED lines=23> */
.L_x_7571:
[----:B------:R-:W-:Y:S05]  /*7eb0*/  BSYNC B0 ;  /* 0x0000000000007941 */ /* 0x000fea0003800000 */
.L_x_7570:
[----:B------:R-:W-:-:S05]  /*7ec0*/  LOP3.LUT R7, R0, R7, RZ, 0xfc, !PT ;  /* 0x0000000700077212 */ /* 0x000fca00078efcff */
[----:B------:R0:W-:Y:S01]  /*7ed0*/  STG.E.U8 [R4.64], R7 ;  /* 0x0000000704007986 */ /* 0x0001e2000c101124 */
[----:B------:R-:W-:Y:S05]  /*7ee0*/  BRA `(.L_x_7558) ;  /* 0x000008c000007947 */ /* 0x000fea0003800000 */
.L_x_7569:
        /* <DEDUP_REMOVED lines=15> */
.L_x_7573:
[----:B------:R-:W-:Y:S01]  /*7fe0*/  IMAD.MOV.U32 R0, RZ, RZ, 0x7f ;  /* 0x0000007fff007424 */ /* 0x000fe200078e00ff */
[----:B------:R-:W-:-:S04]  /*7ff0*/  ISETP.GT.U32.AND P0, PT, R3, 0x7f800000, PT ;  /* 0x7f8000000300780c */ /* 0x000fc80003f04070 */
[----:B------:R-:W-:-:S04]  /*8000*/  SEL R0, R0, 0x7c, P0 ;  /* 0x0000007c00007807 */ /* 0x000fc80000000000 */
.L_x_7574:
[----:B------:R-:W-:Y:S05]  /*8010*/  BSYNC B0 ;  /* 0x0000000000007941 */ /* 0x000fea0003800000 */
.L_x_7572:
[----:B------:R-:W-:-:S04]  /*8020*/  LOP3.LUT R3, R7, 0x80000000, RZ, 0xc0, !PT ;  /* 0x8000000007037812 */ /* 0x000fc800078ec0ff */
[----:B------:R-:W-:-:S04]  /*8030*/  SHF.R.U32.HI R3, RZ, 0x18, R3 ;  /* 0x00000018ff037819 */ /* 0x000fc80000011603 */
[----:B------:R-:W-:-:S05]  /*8040*/  LOP3.LUT R3, R0, R3, RZ, 0xfc, !PT ;  /* 0x0000000300037212 */ /* 0x000fca00078efcff */
[----:B------:R0:W-:Y:S01]  /*8050*/  STG.E.U8 [R4.64], R3 ;  /* 0x0000000304007986 */ /* 0x0001e2000c101124 */
[----:B------:R-:W-:Y:S05]  /*8060*/  BRA `(.L_x_7558) ;  /* 0x0000074000007947 */ /* 0x000fea0003800000 */
.L_x_7568:
[----:B-1----:R-:W0:Y:S01]  /*8070*/  F2F.F32.F64 R0, R24 ;  /* 0x0000001800007310 */ /* 0x002e220000301000 */
[----:B------:R-:W0:-:S14]  /*8080*/  DSETP.GEU.AND P0, PT, |R24|, c[0x2][0x50], PT ;  /* 0x008014001800762a */ /* 0x000e1c0003f0e200 */
[----:B0-----:R-:W-:-:S05]  /*8090*/  @!P0 FMUL R0, R0, 1.175494350822287508e-38 ;  /* 0x0080000000008820 */ /* 0x001fca0000400000 */
[----:B------:R-:W-:-:S05]  /*80a0*/  F2FP.BF16.PACK_AB R0, RZ, R0 ;  /* 0x00000000ff00723e */ /* 0x000fca00000010ff */
[----:B------:R0:W-:Y:S01]  /*80b0*/  STG.E.U16 [R4.64], R0 ;  /* 0x0000000004007986 */ /* 0x0001e2000c101524 */
[----:B------:R-:W-:Y:S05]  /*80c0*/  BRA `(.L_x_7558) ;  /* 0x000006e000007947 */ /* 0x000fea0003800000 */
.L_x_7565:
        /* <DEDUP_REMOVED lines=11> */
.L_x_7577:
        /* <DEDUP_REMOVED lines=19> */
.L_x_7580:
[----:B------:R-:W-:-:S04]  /*82b0*/  LOP3.LUT R0, R7, 0x80000000, RZ, 0xc0, !PT ;  /* 0x8000000007007812 */ /* 0x000fc800078ec0ff */
[----:B------:R-:W-:-:S04]  /*82c0*/  SHF.R.U32.HI R0, RZ, 0x18, R0 ;  /* 0x00000018ff007819 */ /* 0x000fc80000011600 */
[----:B------:R-:W-:Y:S02]  /*82d0*/  LOP3.LUT R0, R3, R0, RZ, 0xfc, !PT ;  /* 0x0000000003007212 */ /* 0x000fe400078efcff */
.L_x_7579:
[----:B------:R-:W-:Y:S05]  /*82e0*/  BSYNC B0 ;  /* 0x0000000000007941 */ /* 0x000fea0003800000 */
.L_x_7578:
[----:B------:R0:W-:Y:S01]  /*82f0*/  STG.E.U8 [R4.64], R0 ;  /* 0x0000000004007986 */ /* 0x0001e2000c101124 */
[----:B------:R-:W-:Y:S05]  /*8300*/  BRA `(.L_x_7558) ;  /* 0x000004a000007947 */ /* 0x000fea0003800000 */
.L_x_7576:
        /* <DEDUP_REMOVED lines=19> */
.L_x_7583:
[----:B------:R-:W-:-:S04]  /*8440*/  LOP3.LUT R0, R7, 0x80000000, RZ, 0xc0, !PT ;  /* 0x8000000007007812 */ /* 0x000fc800078ec0ff */
[----:B------:R-:W-:-:S04]  /*8450*/  SHF.R.U32.HI R0, RZ, 0x18, R0 ;  /* 0x00000018ff007819 */ /* 0x000fc80000011600 */
[----:B------:R-:W-:Y:S02]  /*8460*/  LOP3.LUT R0, R3, R0, RZ, 0xfc, !PT ;  /* 0x0000000003007212 */ /* 0x000fe400078efcff */
.L_x_7582:
[----:B------:R-:W-:Y:S05]  /*8470*/  BSYNC B0 ;  /* 0x0000000000007941 */ /* 0x000fea0003800000 */
.L_x_7581:
[----:B------:R0:W-:Y:S01]  /*8480*/  STG.E.U8 [R4.64], R0 ;  /* 0x0000000004007986 */ /* 0x0001e2000c101124 */
[----:B------:R-:W-:Y:S05]  /*8490*/  BRA `(.L_x_7558) ;  /* 0x0000031000007947 */ /* 0x000fea0003800000 */
.L_x_7575:
        /* <DEDUP_REMOVED lines=24> */
.L_x_7557:
        /* <DEDUP_REMOVED lines=20> */
.L_x_7585:
[----:B-1----:R-:W0:Y:S02]  /*8760*/  F2I.U64.F64.TRUNC R24, R24 ;  /* 0x0000001800187311 */ /* 0x002e24000030d800 */
[----:B0-----:R0:W-:Y:S01]  /*8770*/  STG.E.64 [R4.64], R24 ;  /* 0x0000001804007986 */ /* 0x0011e2000c101b24 */
[----:B------:R-:W-:Y:S05]  /*8780*/  BRA `(.L_x_7558) ;  /* 0x0000002000007947 */ /* 0x000fea0003800000 */
.L_x_7584:
[----:B-1----:R-:W0:Y:S02]  /*8790*/  F2I.U32.F64.TRUNC R25, R24 ;  /* 0x0000001800197311 */ /* 0x002e24000030d000 */
[----:B0-----:R0:W-:Y:S02]  /*87a0*/  STG.E [R4.64], R25 ;  /* 0x0000001904007986 */ /* 0x0011e4000c101924 */
.L_x_7558:
[----:B------:R-:W-:Y:S02]  /*87b0*/  IADD3 R23, R23, 0x80, RZ ;  /* 0x0000008017177810 */ /* 0x000fe40007ffe0ff */
.L_x_7519:
[----:B------:R-:W-:Y:S05]  /*87c0*/  BSYNC B6 ;  /* 0x0000000000067941 */ /* 0x000fea0003800000 */
.L_x_7518:
[----:B------:R-:W-:-:S13]  /*87d0*/  ISETP.GE.AND P0, PT, R23, R2, PT ;  /* 0x000000021700720c */ /* 0x000fda0003f06270 */
[----:B------:R-:W-:Y:S05]  /*87e0*/  @P0 EXIT ;  /* 0x000000000000094d */ /* 0x000fea0003800000 */
[----:B0-2---:R-:W-:Y:S01]  /*87f0*/  PRMT R0, R18, 0x9910, RZ ;  /* 0x0000991012007816 */ /* 0x005fe200000000ff */
        /* <DEDUP_REMOVED lines=17> */
.L_x_7589:
[----:B---3--:R-:W0:Y:S02]  /*8910*/  F2I.S64.F64.TRUNC R16, R16 ;  /* 0x0000001000107311 */ /* 0x008e24000030d900 */
[----:B0---4-:R-:W-:-:S05]  /*8920*/  IMAD.MOV.U32 R5, RZ, RZ, R16 ;  /* 0x000000ffff057224 */ /* 0x011fca00078e0010 */
[----:B------:R-:W-:Y:S01]  /*8930*/  STG.E.U8 [R2.64], R5 ;  /* 0x0000000502007986 */ /* 0x000fe2000c101124 */
[----:B------:R-:W-:Y:S05]  /*8940*/  EXIT ;  /* 0x000000000000794d */ /* 0x000fea0003800000 */
.L_x_7588:
        /* <DEDUP_REMOVED lines=9> */
.L_x_7592:
[----:B---3--:R-:W0:Y:S02]  /*89e0*/  F2I.F64.TRUNC R17, R16 ;  /* 0x0000001000117311 */ /* 0x008e24000030d100 */
[----:B0-----:R-:W-:Y:S01]  /*89f0*/  STG.E [R2.64], R17 ;  /* 0x0000001102007986 */ /* 0x001fe2000c101924 */
[----:B------:R-:W-:Y:S05]  /*8a00*/  EXIT ;  /* 0x000000000000794d */ /* 0x000fea0003800000 */
.L_x_7591:
[----:B---3--:R-:W0:Y:S02]  /*8a10*/  F2I.F64.TRUNC R17, R16 ;  /* 0x0000001000117311 */ /* 0x008e24000030d100 */
[----:B0-----:R-:W-:Y:S01]  /*8a20*/  STG.E.U16 [R2.64], R17 ;  /* 0x0000001102007986 */ /* 0x001fe2000c101524 */
[----:B------:R-:W-:Y:S05]  /*8a30*/  EXIT ;  /* 0x000000000000794d */ /* 0x000fea0003800000 */
.L_x_7587:
        /* <DEDUP_REMOVED lines=11> */
.L_x_7594:
[----:B---3--:R-:W0:Y:S01]  /*8af0*/  F2F.F32.F64 R0, R16 ;  /* 0x0000001000007310 */ /* 0x008e220000301000 */
[----:B------:R-:W0:-:S14]  /*8b00*/  DSETP.GEU.AND P0, PT, |R16|, c[0x2][0x50], PT ;  /* 0x008014001000762a */ /* 0x000e1c0003f0e200 */
[----:B0-----:R-:W-:-:S05]  /*8b10*/  @!P0 FMUL R0, R0, 1.175494350822287508e-38 ;  /* 0x0080000000008820 */ /* 0x001fca0000400000 */
[----:B------:R-:W-:-:S05]  /*8b20*/  F2FP.PACK_AB R0, RZ, R0 ;  /* 0x00000000ff00723e */ /* 0x000fca00000000ff */
[----:B------:R-:W-:Y:S01]  /*8b30*/  STG.E.U16 [R2.64], R0 ;  /* 0x0000000002007986 */ /* 0x000fe2000c101524 */
[----:B------:R-:W-:Y:S05]  /*8b40*/  EXIT ;  /* 0x000000000000794d */ /* 0x000fea0003800000 */
.L_x_7593:
        /* <DEDUP_REMOVED lines=12> */
.L_x_7596:
[----:B---3--:R-:W0:Y:S01]  /*8c10*/  F2F.F32.F64 R0, R16 ;  /* 0x0000001000007310 */ /* 0x008e220000301000 */
[----:B------:R-:W0:-:S14]  /*8c20*/  DSETP.GEU.AND P0, PT, |R16|, c[0x2][0x50], PT ;  /* 0x008014001000762a */ /* 0x000e1c0003f0e200 */
[----:B0-----:R-:W-:-:S05]  /*8c30*/  @!P0 FMUL R0, R0, 1.175494350822287508e-38 ;  /* 0x0080000000008820 */ /* 0x001fca0000400000 */
[----:B----4-:R-:W-:-:S04]  /*8c40*/  F2FP.PACK_AB R5, RZ, R0 ;  /* 0x00000000ff05723e */ /* 0x010fc800000000ff */
[----:B------:R-:W-:-:S05]  /*8c50*/  PRMT R5, R5, 0x5410, RZ ;  /* 0x0000541005057816 */ /* 0x000fca00000000ff */
[----:B------:R-:W-:Y:S01]  /*8c60*/  STG.E [R2.64], R5 ;  /* 0x0000000502007986 */ /* 0x000fe2000c101924 */
[----:B------:R-:W-:Y:S05]  /*8c70*/  EXIT ;  /* 0x000000000000794d */ /* 0x000fea0003800000 */
.L_x_7595:
[----:B---3--:R-:W-:Y:S01]  /*8c80*/  STG.E.64 [R2.64], R16 ;  /* 0x0000001002007986 */ /* 0x008fe2000c101b24 */
[----:B------:R-:W-:Y:S05]  /*8c90*/  EXIT ;  /* 0x000000000000794d */ /* 0x000fea0003800000 */
.L_x_7586:
        /* <DEDUP_REMOVED lines=12> */
.L_x_7599:
[----:B------:R-:W-:-:S05]  /*8d60*/  CS2R R18, SRZ ;  /* 0x0000000000127805 */ /* 0x000fca000001ff00 */
[----:B---3--:R-:W-:Y:S01]  /*8d70*/  STG.E.128 [R2.64], R16 ;  /* 0x0000001002007986 */ /* 0x008fe2000c101d24 */
[----:B------:R-:W-:Y:S05]  /*8d80*/  EXIT ;  /* 0x000000000000794d */ /* 0x000fea0003800000 */
.L_x_7598:
        /* <DEDUP_REMOVED lines=23> */
.L_x_7603:
[----:B------:R-:W-:Y:S05]  /*8f00*/  BSYNC B0 ;  /* 0x0000000000007941 */ /* 0x000fea0003800000 */
.L_x_7602:
[----:B------:R-:W-:-:S05]  /*8f10*/  LOP3.LUT R5, R0, R5, RZ, 0xfc, !PT ;  /* 0x0000000500057212 */ /* 0x000fca00078efcff */
[----:B------:R-:W-:Y:S01]  /*8f20*/  STG.E.U8 [R2.64], R5 ;  /* 0x0000000502007986 */ /* 0x000fe2000c101124 */
[----:B------:R-:W-:Y:S05]  /*8f30*/  EXIT ;  /* 0x000000000000794d */ /* 0x000fea0003800000 */
.L_x_7601:
        /* <DEDUP_REMOVED lines=15> */
.L_x_7605:
[----:B------:R-:W-:Y:S01]  /*9030*/  IMAD.MOV.U32 R0, RZ, RZ, 0x7f ;  /* 0x0000007fff007424 */ /* 0x000fe200078e00ff */
[----:B------:R-:W-:-:S04]  /*9040*/  ISETP.GT.U32.AND P0, PT, R4, 0x7f800000, PT ;  /* 0x7f8000000400780c */ /* 0x000fc80003f04070 */
[----:B------:R-:W-:-:S04]  /*9050*/  SEL R0, R0, 0x7c, P0 ;  /* 0x0000007c00007807 */ /* 0x000fc80000000000 */
.L_x_7606:
[----:B------:R-:W-:Y:S05]  /*9060*/  BSYNC B0 ;  /* 0x0000000000007941 */ /* 0x000fea0003800000 */
.L_x_7604:
[----:B------:R-:W-:-:S04]  /*9070*/  LOP3.LUT R4, R5, 0x80000000, RZ, 0xc0, !PT ;  /* 0x8000000005047812 */ /* 0x000fc800078ec0ff */
[----:B------:R-:W-:-:S04]  /*9080*/  SHF.R.U32.HI R5, RZ, 0x18, R4 ;  /* 0x00000018ff057819 */ /* 0x000fc80000011604 */
[----:B------:R-:W-:-:S05]  /*9090*/  LOP3.LUT R5, R0, R5, RZ, 0xfc, !PT ;  /* 0x0000000500057212 */ /* 0x000fca00078efcff */
[----:B------:R-:W-:Y:S01]  /*90a0*/  STG.E.U8 [R2.64], R5 ;  /* 0x0000000502007986 */ /* 0x000fe2000c101124 */
[----:B------:R-:W-:Y:S05]  /*90b0*/  EXIT ;  /* 0x000000000000794d */ /* 0x000fea0003800000 */
.L_x_7600:
[----:B---3--:R-:W0:Y:S01]  /*90c0*/  F2F.F32.F64 R0, R16 ;  /* 0x0000001000007310 */ /* 0x008e220000301000 */
[----:B------:R-:W0:-:S14]  /*90d0*/  DSETP.GEU.AND P0, PT, |R16|, c[0x2][0x50], PT ;  /* 0x008014001000762a */ /* 0x000e1c0003f0e200 */
[----:B0-----:R-:W-:-:S05]  /*90e0*/  @!P0 FMUL R0, R0, 1.175494350822287508e-38 ;  /* 0x0080000000008820 */ /* 0x001fca0000400000 */
[----:B------:R-:W-:-:S05]  /*90f0*/  F2FP.BF16.PACK_AB R0, RZ, R0 ;  /* 0x00000000ff00723e */ /* 0x000fca00000010ff */
[----:B------:R-:W-:Y:S01]  /*9100*/  STG.E.U16 [R2.64], R0 ;  /* 0x0000000002007986 */ /* 0x000fe2000c101524 */
[----:B------:R-:W-:Y:S05]  /*9110*/  EXIT ;  /* 0x000000000000794d */ /* 0x000fea0003800000 */
.L_x_7597:
        /* <DEDUP_REMOVED lines=11> */
.L_x_7609:
        /* <DEDUP_REMOVED lines=19> */
.L_x_7612:
[----:B------:R-:W-:-:S04]  /*9300*/  LOP3.LUT R0, R7, 0x80000000, RZ, 0xc0, !PT ;  /* 0x8000000007007812 */ /* 0x000fc800078ec0ff */
[----:B------:R-:W-:-:S04]  /*9310*/  SHF.R.U32.HI R5, RZ, 0x18, R0 ;  /* 0x00000018ff057819 */ /* 0x000fc80000011600 */
[----:B------:R-:W-:-:S04]  /*9320*/  LOP3.LUT R4, R4, R5, RZ, 0xfc, !PT ;  /* 0x0000000504047212 */ /* 0x000fc800078efcff */
[----:B------:R-:W-:Y:S02]  /*9330*/  PRMT R0, R4, 0x7610, R0 ;  /* 0x0000761004007816 */ /* 0x000fe40000000000 */
.L_x_7611:
[----:B------:R-:W-:Y:S05]  /*9340*/  BSYNC B0 ;  /* 0x0000000000007941 */ /* 0x000fea0003800000 */
.L_x_7610:
[----:B------:R-:W-:Y:S01]  /*9350*/  STG.E.U8 [R2.64], R0 ;  /* 0x0000000002007986 */ /* 0x000fe2000c101124 */
[----:B------:R-:W-:Y:S05]  /*9360*/  EXIT ;  /* 0x000000000000794d */ /* 0x000fea0003800000 */
.L_x_7608:
        /* <DEDUP_REMOVED lines=19> */
.L_x_7615:
[----:B------:R-:W-:-:S04]  /*94a0*/  LOP3.LUT R0, R7, 0x80000000, RZ, 0xc0, !PT ;  /* 0x8000000007007812 */ /* 0x000fc800078ec0ff */
[----:B------:R-:W-:-:S04]  /*94b0*/  SHF.R.U32.HI R5, RZ, 0x18, R0 ;  /* 0x00000018ff057819 */ /* 0x000fc80000011600 */
[----:B------:R-:W-:-:S04]  /*94c0*/  LOP3.LUT R4, R4, R5, RZ, 0xfc, !PT ;  /* 0x0000000504047212 */ /* 0x000fc800078efcff */
[----:B------:R-:W-:Y:S02]  /*94d0*/  PRMT R0, R4, 0x7610, R0 ;  /* 0x0000761004007816 */ /* 0x000fe40000000000 */
.L_x_7614:
[----:B------:R-:W-:Y:S05]  /*94e0*/  BSYNC B0 ;  /* 0x0000000000007941 */ /* 0x000fea0003800000 */
.L_x_7613:
[----:B------:R-:W-:Y:S01]  /*94f0*/  STG.E.U8 [R2.64], R0 ;  /* 0x0000000002007986 */ /* 0x000fe2000c101124 */
[----:B------:R-:W-:Y:S05]  /*9500*/  EXIT ;  /* 0x000000000000794d */ /* 0x000fea0003800000 */
.L_x_7607:
        /* <DEDUP_REMOVED lines=24> */
.L_x_7590:
[----:B------:R-:W-:Y:S01]  /*9690*/  MOV R0, 0x0 ;  /* 0x0000000000007802 */ /* 0x000fe20000000f00 */
[----:B----4-:R-:W-:Y:S02]  /*96a0*/  IMAD.MOV.U32 R4, RZ, RZ, c[0x4][0x128] ;  /* 0x01004a00ff047624 */ /* 0x010fe400078e00ff */
[----:B------:R-:W-:Y:S01]  /*96b0*/  IMAD.MOV.U32 R5, RZ, RZ, c[0x4][0x12c] ;  /* 0x01004b00ff057624 */ /* 0x000fe200078e00ff */
[----:B------:R0:W2:Y:S01]  /*96c0*/  LDC.64 R2, c[0x4][R0] ;  /* 0x0100000000027b82 */ /* 0x0000a20000000a00 */
        /* <DEDUP_REMOVED lines=14> */
[----:B-123--:R-:W-:Y:S05]  /*97b0*/  CALL.ABS.NOINC R2 ;  /* 0x0000000002007343 */ /* 0x00efea0003c00000 */
[----:B------:R-:W-:Y:S05]  /*97c0*/  EXIT ;  /* 0x000000000000794d */ /* 0x000fea0003800000 */
.L_x_7617:
[----:B---3--:R-:W0:Y:S02]  /*97d0*/  F2I.U64.F64.TRUNC R16, R16 ;  /* 0x0000001000107311 */ /* 0x008e24000030d800 */
[----:B0-----:R-:W-:Y:S01]  /*97e0*/  STG.E.64 [R2.64], R16 ;  /* 0x0000001002007986 */ /* 0x001fe2000c101b24 */
[----:B------:R-:W-:Y:S05]  /*97f0*/  EXIT ;  /* 0x000000000000794d */ /* 0x000fea0003800000 */
.L_x_7616:
[----:B---3--:R-:W0:Y:S02]  /*9800*/  F2I.U32.F64.TRUNC R17, R16 ;  /* 0x0000001000117311 */ /* 0x008e24000030d000 */
[----:B0-----:R-:W-:Y:S01]  /*9810*/  STG.E [R2.64], R17 ;  /* 0x0000001102007986 */ /* 0x001fe2000c101924 */
[----:B------:R-:W-:Y:S05]  /*9820*/  EXIT ;  /* 0x000000000000794d */ /* 0x000fea0003800000 */
        .weak           $__internal_7_$__cuda_sm20_div_rn_f64_full
        .type           $__internal_7_$__cuda_sm20_div_rn_f64_full,@function
        .size           $__internal_7_$__cuda_sm20_div_rn_f64_full,(.L_x_10269 - $__internal_7_$__cuda_sm20_div_rn_f64_full)
$__internal_7_$__cuda_sm20_div_rn_f64_full:
[C---:B------:R-:W-:Y:S01]  /*9830*/  FSETP.GEU.AND P0, PT, |R9|.reuse, 1.469367938527859385e-39, PT ;  /* 0x001000000900780b */ /* 0x040fe20003f0e200 */
[----:B------:R-:W-:Y:S01]  /*9840*/  IMAD.MOV.U32 R32, RZ, RZ, 0x1ca00000 ;  /* 0x1ca00000ff207424 */ /* 0x000fe200078e00ff */
[----:B------:R-:W-:Y:S01]  /*9850*/  LOP3.LUT R6, R9, 0x800fffff, RZ, 0xc0, !PT ;  /* 0x800fffff09067812 */ /* 0x000fe200078ec0ff */
[----:B------:R-:W-:Y:S01]  /*9860*/  IMAD.MOV.U32 R34, RZ, RZ, 0x1 ;  /* 0x00000001ff227424 */ /* 0x000fe200078e00ff */
[C---:B------:R-:W-:Y:S01]  /*9870*/  FSETP.GEU.AND P3, PT, |R11|.reuse, 1.469367938527859385e-39, PT ;  /* 0x001000000b00780b */ /* 0x040fe20003f6e200 */
[----:B------:R-:W-:Y:S01]  /*9880*/  IMAD.MOV.U32 R12, RZ, RZ, R10 ;  /* 0x000000ffff0c7224 */ /* 0x000fe200078e000a */
[----:B------:R-:W-:Y:S01]  /*9890*/  LOP3.LUT R7, R6, 0x3ff00000, RZ, 0xfc, !PT ;  /* 0x3ff0000006077812 */ /* 0x000fe200078efcff */
[----:B------:R-:W-:Y:S01]  /*98a0*/  IMAD.MOV.U32 R6, RZ, RZ, R8 ;  /* 0x000000ffff067224 */ /* 0x000fe200078e0008 */
[----:B------:R-:W-:Y:S01]  /*98b0*/  LOP3.LUT R3, R11, 0x7ff00000, RZ, 0xc0, !PT ;  /* 0x7ff000000b037812 */ /* 0x000fe200078ec0ff */
[----:B------:R-:W-:Y:S01]  /*98c0*/  BSSY B2, `(.L_x_7618) ;  /* 0x0000050000027945 */ /* 0x000fe20003800000 */
        /* <DEDUP_REMOVED lines=30> */
[----:B------:R-:W-:-:S04]  /*9ab0*/  LOP3.LUT R10, R9, 0x7ff00000, RZ, 0xc0, !PT ;  /* 0x7ff00000090a7812 */ /* 0x000fc800078ec0ff */
[C---:B------:R-:W-:Y:S01]  /*9ac0*/  ISETP.GE.U32.AND P0, PT, R3.reuse, R10, PT ;  /* 0x0000000a0300720c */ /* 0x040fe20003f06070 */
[----:B------:R-:W-:Y:S02]  /*9ad0*/  IMAD.IADD R0, R3, 0x1, -R10 ;  /* 0x0000000103007824 */ /* 0x000fe400078e0a0a */
[----:B------:R-:W-:Y:S01]  /*9ae0*/  IMAD.MOV.U32 R10, RZ, RZ, RZ ;  /* 0x000000ffff0a7224 */ /* 0x000fe200078e00ff */
[----:B------:R-:W-:Y:S02]  /*9af0*/  SEL R3, R32, 0x63400000, !P0 ;  /* 0x6340000020037807 */ /* 0x000fe40004000000 */
[----:B------:R-:W-:-:S04]  /*9b00*/  IMNMX R0, R0, -0x46a00000, !PT ;  /* 0xb960000000007817 */ /* 0x000fc80007800200 */
[----:B------:R-:W-:-:S05]  /*9b10*/  IMNMX R0, R0, 0x46a00000, PT ;  /* 0x46a0000000007817 */ /* 0x000fca0003800200 */
[----:B------:R-:W-:-:S05]  /*9b20*/  IMAD.IADD R0, R0, 0x1, -R3 ;  /* 0x0000000100007824 */ /* 0x000fca00078e0a03 */
[----:B------:R-:W-:-:S06]  /*9b30*/  IADD3 R11, R0, 0x7fe00000, RZ ;  /* 0x7fe00000000b7810 */ /* 0x000fcc0007ffe0ff */
[----:B01----:R-:W0:-:S10]  /*9b40*/  DMUL R14, R30, R10 ;  /* 0x0000000a1e0e7228 */ /* 0x003e140000000000 */
        /* <DEDUP_REMOVED lines=18> */
.L_x_7619:
        /* <DEDUP_REMOVED lines=16> */
.L_x_7622:
[----:B0-----:R-:W-:Y:S01]  /*9d70*/  LOP3.LUT R15, R9, 0x80000, RZ, 0xfc, !PT ;  /* 0x00080000090f7812 */ /* 0x001fe200078efcff */
[----:B------:R-:W-:Y:S01]  /*9d80*/  IMAD.MOV.U32 R14, RZ, RZ, R8 ;  /* 0x000000ffff0e7224 */ /* 0x000fe200078e0008 */
[----:B------:R-:W-:Y:S05]  /*9d90*/  BRA `(.L_x_7620) ;  /* 0x0000002000007947 */ /* 0x000fea0003800000 */
.L_x_7621:
[----:B0-----:R-:W-:Y:S01]  /*9da0*/  LOP3.LUT R15, R11, 0x80000, RZ, 0xfc, !PT ;  /* 0x000800000b0f7812 */ /* 0x001fe200078efcff */
[----:B------:R-:W-:Y:S02]  /*9db0*/  IMAD.MOV.U32 R14, RZ, RZ, R10 ;  /* 0x000000ffff0e7224 */ /* 0x000fe400078e000a */
.L_x_7620:
[----:B------:R-:W-:Y:S05]  /*9dc0*/  BSYNC B2 ;  /* 0x0000000000027941 */ /* 0x000fea0003800000 */
.L_x_7618:
[----:B------:R-:W-:Y:S02]  /*9dd0*/  IMAD.MOV.U32 R6, RZ, RZ, R26 ;  /* 0x000000ffff067224 */ /* 0x000fe400078e001a */
[----:B------:R-:W-:-:S02]  /*9de0*/  IMAD.MOV.U32 R7, RZ, RZ, 0x0 ;  /* 0x00000000ff077424 */ /* 0x000fc400078e00ff */
[----:B------:R-:W-:Y:S02]  /*9df0*/  IMAD.MOV.U32 R8, RZ, RZ, R14 ;  /* 0x000000ffff087224 */ /* 0x000fe400078e000e */
[----:B------:R-:W-:Y:S01]  /*9e00*/  IMAD.MOV.U32 R9, RZ, RZ, R15 ;  /* 0x000000ffff097224 */ /* 0x000fe200078e000f */
[----:B------:R-:W-:Y:S06]  /*9e10*/  RET.REL.NODEC R6 `(_ZN2at6native27unrolled_elementwise_kernelIZZZNS0_17logit_kernel_cudaERNS_18TensorIteratorBaseERKN3c106ScalarEENKUlvE_clEvENKUlvE_clEvEUldE_St5arrayIPcLm2EELi4E23TrivialOffsetCalculatorILi1EjESF_NS0_6memory12LoadWithCastILi1EEENSG_13StoreWithCastILi1EEEEEviT_T0_T2_T3_T4_T5_) ;  /* 0xffff61e006007950 */ /* 0x000fec0003c3ffff */
.L_x_7623:
        /* <DEDUP_REMOVED lines=14> */
.L_x_10269:


//--------------------- .text._ZN2at6native18elementwise_kernelILi128ELi2EZNS0_22gpu_kernel_impl_nocastIZZZNS0_17logit_kernel_cudaERNS_18TensorIteratorBaseERKN3c106ScalarEENKUlvE_clEvENKUlvE_clEvEUldE_EEvS4_RKT_EUliE_EEviT1_ --------------------------
	.section	.text._ZN2at6native18elementwise_kernelILi128ELi2EZNS0_22gpu_kernel_impl_nocastIZZZNS0_17logit_kernel_cudaERNS_18TensorIteratorBaseERKN3c106ScalarEENKUlvE_clEvENKUlvE_clEvEUldE_EEvS4_RKT_EUliE_EEviT1_,"ax",@progbits
	.sectioninfo	@"SHI_REGISTERS=27"
	.align	128
        .global         _ZN2at6native18elementwise_kernelILi128ELi2EZNS0_22gpu_kernel_impl_nocastIZZZNS0_17logit_kernel_cudaERNS_18TensorIteratorBaseERKN3c106ScalarEENKUlvE_clEvENKUlvE_clEvEUldE_EEvS4_RKT_EUliE_EEviT1_
        .type           _ZN2at6native18elementwise_kernelILi128ELi2EZNS0_22gpu_kernel_impl_nocastIZZZNS0_17logit_kernel_cudaERNS_18TensorIteratorBaseERKN3c106ScalarEENKUlvE_clEvENKUlvE_clEvEUldE_EEvS4_RKT_EUliE_EEviT1_,@function
        .size           _ZN2at6native18elementwise_kernelILi128ELi2EZNS0_22gpu_kernel_impl_nocastIZZZNS0_17logit_kernel_cudaERNS_18TensorIteratorBaseERKN3c106ScalarEENKUlvE_clEvENKUlvE_clEvEUldE_EEvS4_RKT_EUliE_EEviT1_,(.L_x_10270 - _ZN2at6native18elementwise_kernelILi128ELi2EZNS0_22gpu_kernel_impl_nocastIZZZNS0_17logit_kernel_cudaERNS_18TensorIteratorBaseERKN3c106ScalarEENKUlvE_clEvENKUlvE_clEvEUldE_EEvS4_RKT_EUliE_EEviT1_)
        .other          _ZN2at6native18elementwise_kernelILi128ELi2EZNS0_22gpu_kernel_impl_nocastIZZZNS0_17logit_kernel_cudaERNS_18TensorIteratorBaseERKN3c106ScalarEENKUlvE_clEvENKUlvE_clEvEUldE_EEvS4_RKT_EUliE_EEviT1_,@"STO_CUDA_ENTRY STV_DEFAULT"
_ZN2at6native18elementwise_kernelILi128ELi2EZNS0_22gpu_kernel_impl_nocastIZZZNS0_17logit_kernel_cudaERNS_18TensorIteratorBaseERKN3c106ScalarEENKUlvE_clEvENKUlvE_clEvEUldE_EEvS4_RKT_EUliE_EEviT1_:
.text._ZN2at6native18elementwise_kernelILi128ELi2EZNS0_22gpu_kernel_impl_nocastIZZZNS0_17logit_kernel_cudaERNS_18TensorIteratorBaseERKN3c106ScalarEENKUlvE_clEvENKUlvE_clEvEUldE_EEvS4_RKT_EUliE_EEviT1_:
[----:B------:R-:W-:Y:S02]  /*0000*/  MOV R1, c[0x0][0x28] ;  /* 0x00000a0000017a02 */ /* 0x000fe40000000f00 */
        /* <DEDUP_REMOVED lines=237> */
.L_x_7626:
[----:B------:R-:W-:-:S04]  /*0ee0*/  IADD3 R4, P0, R0, c[0x0][0x368], RZ ;  /* 0x0000da0000047a10 */ /* 0x000fc80007f1e0ff */
[----:B------:R-:W-:-:S06]  /*0ef0*/  IADD3.X R5, RZ, c[0x0][0x36c], RZ, P0, !PT ;  /* 0x0000db00ff057a10 */ /* 0x000fcc00007fe4ff */
[----:B------:R-:W2:Y:S01]  /*0f00*/  LDG.E.64 R4, [R4.64] ;  /* 0x0000000404047981 */ /* 0x000ea2000c1e1b00 */
[----:B------:R-:W-:Y:S01]  /*0f10*/  IMAD.MOV.U32 R6, RZ, RZ, 0x1 ;  /* 0x00000001ff067424 */ /* 0x000fe200078e00ff */
[----:B------:R-:W-:Y:S01]  /*0f20*/  IADD3 R12, P1, R12, c[0x0][0x360], RZ ;  /* 0x0000d8000c0c7a10 */ /* 0x000fe20007f3e0ff */
[----:B------:R-:W-:Y:S03]  /*0f30*/  BSSY B1, `(.L_x_7627) ;  /* 0x0000016000017945 */ /* 0x000fe60003800000 */
[----:B------:R-:W-:Y:S01]  /*0f40*/  IADD3.X R13, RZ, c[0x0][0x364], RZ, P1, !PT ;  /* 0x0000d900ff0d7a10 */ /* 0x000fe20000ffe4ff */
[----:B--2---:R-:W0:Y:S01]  /*0f50*/  DADD R2, -R4, 1 ;  /* 0x3ff0000004027429 */ /* 0x004e220000000100 */
[----:B------:R-:W-:-:S05]  /*0f60*/  FSETP.GEU.AND P2, PT, |R5|, 6.5827683646048100446e-37, PT ;  /* 0x036000000500780b */ /* 0x000fca0003f4e200 */
        /* <DEDUP_REMOVED lines=17> */
[----:B------:R-:W-:Y:S05]  /*1080*/  CALL.REL.NOINC `($__internal_8_$__cuda_sm20_div_rn_f64_full) ;  /* 0x0000183000007944 */ /* 0x000fea0003c00000 */
.L_x_7628:
[----:B------:R-:W-:Y:S05]  /*1090*/  BSYNC B1 ;  /* 0x0000000000017941 */ /* 0x000fea0003800000 */
.L_x_7627:
[----:B------:R-:W-:Y:S01]  /*10a0*/  ISETP.GT.AND P0, PT, R7, 0xfffff, PT ;  /* 0x000fffff0700780c */ /* 0x000fe20003f04270 */
[----:B------:R-:W-:Y:S01]  /*10b0*/  IMAD.MOV.U32 R4, RZ, RZ, R6 ;  /* 0x000000ffff047224 */ /* 0x000fe200078e0006 */
[----:B------:R-:W-:Y:S01]  /*10c0*/  MOV R5, R7 ;  /* 0x0000000700057202 */ /* 0x000fe20000000f00 */
[----:B------:R-:W-:Y:S01]  /*10d0*/  IMAD.MOV.U32 R3, RZ, RZ, R7 ;  /* 0x000000ffff037224 */ /* 0x000fe200078e0007 */
[----:B------:R-:W-:Y:S09]  /*10e0*/  BSSY B1, `(.L_x_7629) ;  /* 0x0000039000017945 */ /* 0x000ff20003800000 */
[----:B------:R-:W0:-:S10]  /*10f0*/  @!P0 DMUL R4, R4, 1.80143985094819840000e+16 ;  /* 0x4350000004048828 */ /* 0x000e140000000000 */
[----:B0-----:R-:W-:Y:S02]  /*1100*/  @!P0 MOV R3, R5 ;  /* 0x0000000500038202 */ /* 0x001fe40000000f00 */
[----:B------:R-:W-:Y:S02]  /*1110*/  @!P0 MOV R6, R4 ;  /* 0x0000000400068202 */ /* 0x000fe40000000f00 */
[----:B------:R-:W-:-:S04]  /*1120*/  IADD3 R0, R3, -0x1, RZ ;  /* 0xffffffff03007810 */ /* 0x000fc80007ffe0ff */
[----:B------:R-:W-:Y:S01]  /*1130*/  ISETP.GE.U32.AND P1, PT, R0, 0x7fefffff, PT ;  /* 0x7fefffff0000780c */ /* 0x000fe20003f26070 */
[----:B------:R-:W-:Y:S02]  /*1140*/  IMAD.MOV.U32 R0, RZ, RZ, -0x3ff ;  /* 0xfffffc01ff007424 */ /* 0x000fe400078e00ff */
[----:B------:R-:W-:-:S10]  /*1150*/  @!P0 IMAD.MOV.U32 R0, RZ, RZ, -0x435 ;  /* 0xfffffbcbff008424 */ /* 0x000fd400078e00ff */
[----:B------:R-:W-:Y:S01]  /*1160*/  @P1 IMAD.MOV.U32 R8, RZ, RZ, 0x0 ;  /* 0x00000000ff081424 */ /* 0x000fe200078e00ff */
[----:B------:R-:W-:Y:S02]  /*1170*/  @P1 MOV R9, 0x7ff00000 ;  /* 0x7ff0000000091802 */ /* 0x000fe40000000f00 */
[----:B------:R-:W-:-:S04]  /*1180*/  @P1 FSETP.NEU.FTZ.AND P2, PT, R5, RZ, PT ;  /* 0x000000ff0500120b */ /* 0x000fc80003f5d000 */
[----:B------:R-:W0:-:S10]  /*1190*/  @P1 DFMA R8, R4, R8, +INF ;  /* 0x7ff000000408142b */ /* 0x000e140000000008 */
[----:B01----:R-:W-:Y:S02]  /*11a0*/  @P1 FSEL R14, R8, RZ, P2 ;  /* 0x000000ff080e1208 */ /* 0x003fe40001000000 */
[----:B------:R-:W-:Y:S01]  /*11b0*/  @P1 FSEL R15, R9, -QNAN , P2 ;  /* 0xfff00000090f1808 */ /* 0x000fe20001000000 */
[----:B------:R-:W-:Y:S05]  /*11c0*/  @P1 BRA `(.L_x_7630) ;  /* 0x000002a000001947 */ /* 0x000fea0003800000 */
[----:B------:R-:W-:Y:S01]  /*11d0*/  LOP3.LUT R2, R3, 0x800fffff, RZ, 0xc0, !PT ;  /* 0x800fffff03027812 */ /* 0x000fe200078ec0ff */
[----:B------:R-:W-:Y:S01]  /*11e0*/  IMAD.MOV.U32 R16, RZ, RZ, 0x3ae80f1e ;  /* 0x3ae80f1eff107424 */ /* 0x000fe200078e00ff */
[----:B------:R-:W-:Y:S02]  /*11f0*/  MOV R4, R6 ;  /* 0x0000000600047202 */ /* 0x000fe40000000f00 */
[----:B------:R-:W-:Y:S02]  /*1200*/  LOP3.LUT R5, R2, 0x3ff00000, RZ, 0xfc, !PT ;  /* 0x3ff0000002057812 */ /* 0x000fe400078efcff */
[----:B------:R-:W-:Y:S02]  /*1210*/  MOV R6, RZ ;  /* 0x000000ff00067202 */ /* 0x000fe40000000f00 */
[----:B------:R-:W-:-:S02]  /*1220*/  ISETP.GE.AND P0, PT, R5, 0x3ff6a09f, PT ;  /* 0x3ff6a09f0500780c */ /* 0x000fc40003f06270 */
[----:B------:R-:W-:Y:S02]  /*1230*/  MOV R17, 0x3eb1380b ;  /* 0x3eb1380b00117802 */ /* 0x000fe40000000f00 */
[----:B------:R-:W-:-:S09]  /*1240*/  LEA.HI R3, R3, R0, RZ, 0xc ;  /* 0x0000000003037211 */ /* 0x000fd200078f60ff */
        /* <DEDUP_REMOVED lines=34> */
.L_x_7630:
[----:B------:R-:W-:Y:S05]  /*1470*/  BSYNC B1 ;  /* 0x0000000000017941 */ /* 0x000fea0003800000 */
.L_x_7629:
[----:B-1----:R1:W-:Y:S01]  /*1480*/  STG.E.64 [R12.64], R14 ;  /* 0x0000000e0c007986 */ /* 0x0023e2000c101b04 */
[----:B------:R-:W-:-:S04]  /*1490*/  LEA R7, R20, R23, 0x8 ;  /* 0x0000001714077211 */ /* 0x000fc800078e40ff */
[----:B------:R-:W-:Y:S02]  /*14a0*/  IADD3 R7, R7, 0x80, RZ ;  /* 0x0000008007077810 */ /* 0x000fe40007ffe0ff */
.L_x_7625:
[----:B------:R-:W-:Y:S05]  /*14b0*/  BSYNC B0 ;  /* 0x0000000000007941 */ /* 0x000fea0003800000 */
.L_x_7624:
[----:B------:R-:W-:-:S13]  /*14c0*/  ISETP.GE.AND P0, PT, R7, c[0x0][0x160], PT ;  /* 0x0000580007007a0c */ /* 0x000fda0003f06270 */
[----:B------:R-:W-:Y:S05]  /*14d0*/  @P0 EXIT ;  /* 0x000000000000094d */ /* 0x000fea0003800000 */
[----:B------:R-:W-:Y:S01]  /*14e0*/  ISETP.NE.AND P0, PT, RZ, c[0x0][0x168], PT ;  /* 0x00005a00ff007a0c */ /* 0x000fe20003f05270 */
[----:B------:R-:W-:Y:S01]  /*14f0*/  IMAD.MOV.U32 R0, RZ, RZ, RZ ;  /* 0x000000ffff007224 */ /* 0x000fe200078e00ff */
[----:B-1----:R-:W-:-:S11]  /*1500*/  MOV R12, RZ ;  /* 0x000000ff000c7202 */ /* 0x002fd60000000f00 */
[----:B------:R-:W-:Y:S05]  /*1510*/  @!P0 BRA `(.L_x_7631) ;  /* 0x00000e0000008947 */ /* 0x000fea0003800000 */
[----:B------:R-:W-:Y:S01]  /*1520*/  MOV R3, R7 ;  /* 0x0000000700037202 */ /* 0x000fe20000000f00 */
[----:B------:R-:W-:Y:S02]  /*1530*/  IMAD.MOV.U32 R2, RZ, RZ, RZ ;  /* 0x000000ffff027224 */ /* 0x000fe400078e00ff */
[----:B------:R-:W-:Y:S02]  /*1540*/  IMAD.MOV.U32 R6, RZ, RZ, c[0x0][0x168] ;  /* 0x00005a00ff067624 */ /* 0x000fe400078e00ff */
[----:B------:R-:W-:-:S03]  /*1550*/  IMAD.HI.U32 R2, R7, c[0x0][0x170], R2 ;  /* 0x00005c0007027a27 */ /* 0x000fc600078e0002 */
        /* <DEDUP_REMOVED lines=9> */
[----:B0-----:R-:W-:-:S05]  /*15f0*/  IMAD.HI.U32 R4, R3, c[0x0][0x17c], R2 ;  /* 0x00005f0003047a27 */ /* 0x001fca00078e0002 */
        /* <DEDUP_REMOVED lines=210> */
.L_x_7631:
[----:B------:R-:W-:-:S04]  /*2320*/  IADD3 R2, P0, R0, c[0x0][0x368], RZ ;  /* 0x0000da0000027a10 */ /* 0x000fc80007f1e0ff */
[----:B------:R-:W-:-:S06]  /*2330*/  IADD3.X R3, RZ, c[0x0][0x36c], RZ, P0, !PT ;  /* 0x0000db00ff037a10 */ /* 0x000fcc00007fe4ff */
[----:B------:R-:W2:Y:S01]  /*2340*/  LDG.E.64 R2, [R2.64] ;  /* 0x0000000402027981 */ /* 0x000ea2000c1e1b00 */
[----:B------:R-:W-:Y:S01]  /*2350*/  IMAD.MOV.U32 R6, RZ, RZ, 0x1 ;  /* 0x00000001ff067424 */ /* 0x000fe200078e00ff */
[----:B------:R-:W-:Y:S01]  /*2360*/  IADD3 R12, P1, R12, c[0x0][0x360], RZ ;  /* 0x0000d8000c0c7a10 */ /* 0x000fe20007f3e0ff */
[----:B------:R-:W-:Y:S03]  /*2370*/  BSSY B0, `(.L_x_7632) ;  /* 0x0000014000007945 */ /* 0x000fe60003800000 */
[----:B------:R-:W-:Y:S01]  /*2380*/  IADD3.X R13, RZ, c[0x0][0x364], RZ, P1, !PT ;  /* 0x0000d900ff0d7a10 */ /* 0x000fe20000ffe4ff */
[----:B0-2---:R-:W0:Y:S01]  /*2390*/  DADD R4, -R2, 1 ;  /* 0x3ff0000002047429 */ /* 0x005e220000000100 */
        /* <DEDUP_REMOVED lines=13> */
[----:B------:R-:W-:Y:S01]  /*2470*/  MOV R6, R2 ;  /* 0x0000000200067202 */ /* 0x000fe20000000f00 */
[----:B------:R-:W-:Y:S01]  /*2480*/  IMAD.MOV.U32 R7, RZ, RZ, R3 ;  /* 0x000000ffff077224 */ /* 0x000fe200078e0003 */
[----:B------:R-:W-:Y:S02]  /*2490*/  MOV R0, 0x24b0 ;  /* 0x000024b000007802 */ /* 0x000fe40000000f00 */
[----:B------:R-:W-:Y:S05]  /*24a0*/  CALL.REL.NOINC `($__internal_8_$__cuda_sm20_div_rn_f64_full) ;  /* 0x0000041000007944 */ /* 0x000fea0003c00000 */
.L_x_7633:
[----:B------:R-:W-:Y:S05]  /*24b0*/  BSYNC B0 ;  /* 0x0000000000007941 */ /* 0x000fea0003800000 */
.L_x_7632:
[----:B------:R-:W-:Y:S01]  /*24c0*/  ISETP.GT.AND P0, PT, R7, 0xfffff, PT ;  /* 0x000fffff0700780c */ /* 0x000fe20003f04270 */
[----:B------:R-:W-:Y:S01]  /*24d0*/  IMAD.MOV.U32 R3, RZ, RZ, R7 ;  /* 0x000000ffff037224 */ /* 0x000fe200078e0007 */
[----:B------:R-:W-:Y:S01]  /*24e0*/  MOV R4, R6 ;  /* 0x0000000600047202 */ /* 0x000fe20000000f00 */
[----:B------:R-:W-:Y:S01]  /*24f0*/  BSSY B0, `(.L_x_7634) ;  /* 0x000003a000007945 */ /* 0x000fe20003800000 */
[----:B------:R-:W-:-:S09]  /*2500*/  MOV R5, R7 ;  /* 0x0000000700057202 */ /* 0x000fd20000000f00 */
[----:B------:R-:W0:-:S10]  /*2510*/  @!P0 DMUL R4, R4, 1.80143985094819840000e+16 ;  /* 0x4350000004048828 */ /* 0x000e140000000000 */
[----:B0-----:R-:W-:Y:S02]  /*2520*/  @!P0 MOV R3, R5 ;  /* 0x0000000500038202 */ /* 0x001fe40000000f00 */
[----:B------:R-:W-:Y:S02]  /*2530*/  @!P0 MOV R6, R4 ;  /* 0x0000000400068202 */ /* 0x000fe40000000f00 */
[----:B------:R-:W-:-:S04]  /*2540*/  IADD3 R0, R3, -0x1, RZ ;  /* 0xffffffff03007810 */ /* 0x000fc80007ffe0ff */
[----:B------:R-:W-:Y:S02]  /*2550*/  ISETP.GE.U32.AND P1, PT, R0, 0x7fefffff, PT ;  /* 0x7fefffff0000780c */ /* 0x000fe40003f26070 */
[----:B------:R-:W-:Y:S01]  /*2560*/  MOV R0, 0xfffffc01 ;  /* 0xfffffc0100007802 */ /* 0x000fe20000000f00 */
[----:B------:R-:W-:-:S10]  /*2570*/  @!P0 IMAD.MOV.U32 R0, RZ, RZ, -0x435 ;  /* 0xfffffbcbff008424 */ /* 0x000fd400078e00ff */
[----:B------:R-:W-:Y:S01]  /*2580*/  @P1 MOV R8, 0x0 ;  /* 0x0000000000081802 */ /* 0x000fe20000000f00 */
[----:B------:R-:W-:Y:S01]  /*2590*/  @P1 IMAD.MOV.U32 R9, RZ, RZ, 0x7ff00000 ;  /* 0x7ff00000ff091424 */ /* 0x000fe200078e00ff */
[----:B------:R-:W-:-:S05]  /*25a0*/  @P1 FSETP.NEU.FTZ.AND P2, PT, R5, RZ, PT ;  /* 0x000000ff0500120b */ /* 0x000fca0003f5d000 */
[----:B------:R-:W0:-:S10]  /*25b0*/  @P1 DFMA R8, R4, R8, +INF ;  /* 0x7ff000000408142b */ /* 0x000e140000000008 */
[----:B01----:R-:W-:Y:S02]  /*25c0*/  @P1 FSEL R14, R8, RZ, P2 ;  /* 0x000000ff080e1208 */ /* 0x003fe40001000000 */
[----:B------:R-:W-:Y:S01]  /*25d0*/  @P1 FSEL R15, R9, -QNAN , P2 ;  /* 0xfff00000090f1808 */ /* 0x000fe20001000000 */
[----:B------:R-:W-:Y:S05]  /*25e0*/  @P1 BRA `(.L_x_7635) ;  /* 0x000002a000001947 */ /* 0x000fea0003800000 */
[----:B------:R-:W-:Y:S02]  /*25f0*/  LOP3.LUT R2, R3, 0x800fffff, RZ, 0xc0, !PT ;  /* 0x800fffff03027812 */ /* 0x000fe400078ec0ff */
[----:B------:R-:W-:Y:S01]  /*2600*/  MOV R4, R6 ;  /* 0x0000000600047202 */ /* 0x000fe20000000f00 */
[----:B------:R-:W-:Y:S01]  /*2610*/  IMAD.MOV.U32 R6, RZ, RZ, RZ ;  /* 0x000000ffff067224 */ /* 0x000fe200078e00ff */
[----:B------:R-:W-:Y:S02]  /*2620*/  LOP3.LUT R5, R2, 0x3ff00000, RZ, 0xfc, !PT ;  /* 0x3ff0000002057812 */ /* 0x000fe400078efcff */
[----:B------:R-:W-:Y:S02]  /*2630*/  MOV R16, 0x3ae80f1e ;  /* 0x3ae80f1e00107802 */ /* 0x000fe40000000f00 */
[----:B------:R-:W-:-:S02]  /*2640*/  ISETP.GE.AND P0, PT, R5, 0x3ff6a09f, PT ;  /* 0x3ff6a09f0500780c */ /* 0x000fc40003f06270 */
[----:B------:R-:W-:Y:S02]  /*2650*/  MOV R17, 0x3eb1380b ;  /* 0x3eb1380b00117802 */ /* 0x000fe40000000f00 */
[----:B------:R-:W-:-:S09]  /*2660*/  LEA.HI R3, R3, R0, RZ, 0xc ;  /* 0x0000000003037211 */ /* 0x000fd200078f60ff */
        /* <DEDUP_REMOVED lines=34> */
.L_x_7635:
[----:B------:R-:W-:Y:S05]  /*2890*/  BSYNC B0 ;  /* 0x0000000000007941 */ /* 0x000fea0003800000 */
.L_x_7634:
[----:B-1----:R-:W-:Y:S01]  /*28a0*/  STG.E.64 [R12.64], R14 ;  /* 0x0000000e0c007986 */ /* 0x002fe2000c101b04 */
[----:B------:R-:W-:Y:S05]  /*28b0*/  EXIT ;  /* 0x000000000000794d */ /* 0x000fea0003800000 */
        .weak           $__internal_8_$__cuda_sm20_div_rn_f64_full
        .type           $__internal_8_$__cuda_sm20_div_rn_f64_full,@function
        .size           $__internal_8_$__cuda_sm20_div_rn_f64_full,(.L_x_10270 - $__internal_8_$__cuda_sm20_div_rn_f64_full)
$__internal_8_$__cuda_sm20_div_rn_f64_full:
[C---:B------:R-:W-:Y:S01]  /*28c0*/  FSETP.GEU.AND P0, PT, |R5|.reuse, 1.469367938527859385e-39, PT ;  /* 0x001000000500780b */ /* 0x040fe20003f0e200 */
[----:B------:R-:W-:Y:S01]  /*28d0*/  IMAD.MOV.U32 R14, RZ, RZ, 0x1 ;  /* 0x00000001ff0e7424 */ /* 0x000fe200078e00ff */
[----:B------:R-:W-:Y:S01]  /*28e0*/  LOP3.LUT R2, R5, 0x800fffff, RZ, 0xc0, !PT ;  /* 0x800fffff05027812 */ /* 0x000fe200078ec0ff */
[----:B------:R-:W-:Y:S01]  /*28f0*/  BSSY B2, `(.L_x_7636) ;  /* 0x0000055000027945 */ /* 0x000fe20003800000 */
[C---:B------:R-:W-:Y:S02]  /*2900*/  FSETP.GEU.AND P2, PT, |R7|.reuse, 1.469367938527859385e-39, PT ;  /* 0x001000000700780b */ /* 0x040fe40003f4e200 */
[----:B------:R-:W-:Y:S02]  /*2910*/  LOP3.LUT R3, R2, 0x3ff00000, RZ, 0xfc, !PT ;  /* 0x3ff0000002037812 */ /* 0x000fe400078efcff */
[----:B------:R-:W-:Y:S02]  /*2920*/  MOV R2, R4 ;  /* 0x0000000400027202 */ /* 0x000fe40000000f00 */
[----:B------:R-:W-:-:S02]  /*2930*/  LOP3.LUT R18, R7, 0x7ff00000, RZ, 0xc0, !PT ;  /* 0x7ff0000007127812 */ /* 0x000fc400078ec0ff */
[C---:B------:R-:W-:Y:S01]  /*2940*/  LOP3.LUT R21, R5.reuse, 0x7ff00000, RZ, 0xc0, !PT ;  /* 0x7ff0000005157812 */ /* 0x040fe200078ec0ff */
[----:B------:R-:W0:Y:S01]  /*2950*/  @!P0 DMUL R2, R4, 8.98846567431157953865e+307 ;  /* 0x7fe0000004028828 */ /* 0x000e220000000000 */
[----:B------:R-:W-:Y:S01]  /*2960*/  MOV R19, 0x1ca00000 ;  /* 0x1ca0000000137802 */ /* 0x000fe20000000f00 */
[----:B------:R-:W-:Y:S01]  /*2970*/  IMAD.MOV.U32 R22, RZ, RZ, R18 ;  /* 0x000000ffff167224 */ /* 0x000fe200078e0012 */
[C---:B------:R-:W-:Y:S02]  /*2980*/  ISETP.GE.U32.AND P1, PT, R18.reuse, R21, PT ;  /* 0x000000151200720c */ /* 0x040fe40003f26070 */
[----:B------:R-:W-:Y:S01]  /*2990*/  @!P2 LOP3.LUT R9, R5, 0x7ff00000, RZ, 0xc0, !PT ;  /* 0x7ff000000509a812 */ /* 0x000fe200078ec0ff */
[----:B0-----:R-:W0:Y:S01]  /*29a0*/  MUFU.RCP64H R15, R3 ;  /* 0x00000003000f7308 */ /* 0x001e220000001800 */
[----:B------:R-:W-:Y:S02]  /*29b0*/  MOV R8, R6 ;  /* 0x0000000600087202 */ /* 0x000fe40000000f00 */
[----:B------:R-:W-:-:S02]  /*29c0*/  @!P2 ISETP.GE.U32.AND P3, PT, R18, R9, PT ;  /* 0x000000091200a20c */ /* 0x000fc40003f66070 */
[C---:B------:R-:W-:Y:S02]  /*29d0*/  SEL R9, R19.reuse, 0x63400000, !P1 ;  /* 0x6340000013097807 */ /* 0x040fe40004800000 */
[----:B------:R-:W-:Y:S02]  /*29e0*/  @!P2 SEL R11, R19, 0x63400000, !P3 ;  /* 0x63400000130ba807 */ /* 0x000fe40005800000 */
[--C-:B------:R-:W-:Y:S02]  /*29f0*/  LOP3.LUT R9, R9, 0x800fffff, R7.reuse, 0xf8, !PT ;  /* 0x800fffff09097812 */ /* 0x100fe400078ef807 */
[----:B------:R-:W-:Y:S02]  /*2a00*/  @!P2 LOP3.LUT R11, R11, 0x80000000, R7, 0xf8, !PT ;  /* 0x800000000b0ba812 */ /* 0x000fe400078ef807 */
[----:B------:R-:W-:Y:S02]  /*2a10*/  @!P2 MOV R10, RZ ;  /* 0x000000ff000aa202 */ /* 0x000fe40000000f00 */
[----:B------:R-:W-:Y:S01]  /*2a20*/  @!P2 LOP3.LUT R11, R11, 0x100000, RZ, 0xfc, !PT ;  /* 0x001000000b0ba812 */ /* 0x000fe200078efcff */
[----:B0-----:R-:W0:Y:S01]  /*2a30*/  DFMA R16, R14, -R2, 1 ;  /* 0x3ff000000e10742b */ /* 0x001e220000000802 */
[----:B------:R-:W-:-:S04]  /*2a40*/  @!P0 LOP3.LUT R21, R3, 0x7ff00000, RZ, 0xc0, !PT ;  /* 0x7ff0000003158812 */ /* 0x000fc800078ec0ff */
[----:B------:R-:W-:Y:S01]  /*2a50*/  @!P2 DFMA R8, R8, 2, -R10 ;  /* 0x400000000808a82b */ /* 0x000fe2000000080a */
[----:B------:R-:W-:-:S03]  /*2a60*/  IADD3 R24, R21, -0x1, RZ ;  /* 0xffffffff15187810 */ /* 0x000fc60007ffe0ff */
[----:B0-----:R-:W0:-:S06]  /*2a70*/  DFMA R16, R16, R16, R16 ;  /* 0x000000101010722b */ /* 0x001e0c0000000010 */
[----:B0-----:R0:W1:Y:S01]  /*2a80*/  DFMA R16, R14, R16, R14 ;  /* 0x000000100e10722b */ /* 0x001062000000000e */
[----:B------:R-:W-:-:S04]  /*2a90*/  @!P2 LOP3.LUT R22, R9, 0x7ff00000, RZ, 0xc0, !PT ;  /* 0x7ff000000916a812 */ /* 0x000fc800078ec0ff */
[----:B0-----:R-:W-:Y:S01]  /*2aa0*/  IADD3 R14, R22, -0x1, RZ ;  /* 0xffffffff160e7810 */ /* 0x001fe20007ffe0ff */
        /* <DEDUP_REMOVED lines=9> */
[----:B0-----:R-:W-:-:S03]  /*2b40*/  IMAD.MOV.U32 R16, RZ, RZ, RZ ;  /* 0x000000ffff107224 */ /* 0x001fc600078e00ff */
[CC--:B------:R-:W-:Y:S02]  /*2b50*/  IADD3 R6, R18.reuse, -R7.reuse, RZ ;  /* 0x8000000712067210 */ /* 0x0c0fe40007ffe0ff */
[----:B------:R-:W-:Y:S02]  /*2b60*/  ISETP.GE.U32.AND P0, PT, R18, R7, PT ;  /* 0x000000071200720c */ /* 0x000fe40003f06070 */
[----:B------:R-:W-:Y:S02]  /*2b70*/  IMNMX R6, R6, -0x46a00000, !PT ;  /* 0xb960000006067817 */ /* 0x000fe40007800200 */
[----:B------:R-:W-:Y:S02]  /*2b80*/  SEL R19, R19, 0x63400000, !P0 ;  /* 0x6340000013137807 */ /* 0x000fe40004000000 */
[----:B------:R-:W-:-:S04]  /*2b90*/  IMNMX R6, R6, 0x46a00000, PT ;  /* 0x46a0000006067817 */ /* 0x000fc80003800200 */
[----:B------:R-:W-:-:S04]  /*2ba0*/  IADD3 R6, -R19, R6, RZ ;  /* 0x0000000613067210 */ /* 0x000fc80007ffe1ff */
[----:B------:R-:W-:-:S06]  /*2bb0*/  IADD3 R17, R6, 0x7fe00000, RZ ;  /* 0x7fe0000006117810 */ /* 0x000fcc0007ffe0ff */
[----:B-1----:R-:W0:-:S10]  /*2bc0*/  DMUL R10, R14, R16 ;  /* 0x000000100e0a7228 */ /* 0x002e140000000000 */
[----:B0-----:R-:W-:-:S13]  /*2bd0*/  FSETP.GTU.AND P0, PT, |R11|, 1.469367938527859385e-39, PT ;  /* 0x001000000b00780b */ /* 0x001fda0003f0c200 */
[----:B------:R-:W-:Y:S05]  /*2be0*/  @P0 BRA `(.L_x_7638) ;  /* 0x0000025000000947 */ /* 0x000fea0003800000 */
[----:B------:R-:W0:Y:S01]  /*2bf0*/  DFMA R2, R14, -R2, R8 ;  /* 0x800000020e02722b */ /* 0x000e220000000008 */
[----:B------:R-:W-:-:S09]  /*2c00*/  MOV R16, RZ ;  /* 0x000000ff00107202 */ /* 0x000fd20000000f00 */
[C---:B0-----:R-:W-:Y:S02]  /*2c10*/  FSETP.NEU.AND P0, PT, R3.reuse, RZ, PT ;  /* 0x000000ff0300720b */ /* 0x041fe40003f0d000 */
[----:B------:R-:W-:-:S04]  /*2c20*/  LOP3.LUT R5, R3, 0x80000000, R5, 0x48, !PT ;  /* 0x8000000003057812 */ /* 0x000fc800078e4805 */
[----:B------:R-:W-:-:S07]  /*2c30*/  LOP3.LUT R17, R5, R17, RZ, 0xfc, !PT ;  /* 0x0000001105117212 */ /* 0x000fce00078efcff */
[----:B------:R-:W-:Y:S05]  /*2c40*/  @!P0 BRA `(.L_x_7638) ;  /* 0x000001f000008947 */ /* 0x000fea0003800000 */
[----:B------:R-:W-:Y:S01]  /*2c50*/  IADD3 R3, -R6, RZ, RZ ;  /* 0x000000ff06037210 */ /* 0x000fe20007ffe1ff */
[----:B------:R-:W-:-:S06]  /*2c60*/  IMAD.MOV.U32 R2, RZ, RZ, RZ ;  /* 0x000000ffff027224 */ /* 0x000fcc00078e00ff */
[----:B------:R-:W0:-:S04]  /*2c70*/  DFMA R2, R10, -R2, R14 ;  /* 0x800000020a02722b */ /* 0x000e08000000000e */
[----:B------:R-:W1:Y:S02]  /*2c80*/  DMUL.RP R14, R14, R16 ;  /* 0x000000100e0e7228 */ /* 0x000e640000008000 */
[----:B0-----:R-:W-:-:S04]  /*2c90*/  IADD3 R2, -R6, -0x43300000, RZ ;  /* 0xbcd0000006027810 */ /* 0x001fc80007ffe1ff */
[----:B------:R-:W-:-:S04]  /*2ca0*/  FSETP.NEU.AND P0, PT, |R3|, R2, PT ;  /* 0x000000020300720b */ /* 0x000fc80003f0d200 */
[----:B-1----:R-:W-:Y:S02]  /*2cb0*/  LOP3.LUT R5, R15, R5, RZ, 0x3c, !PT ;  /* 0x000000050f057212 */ /* 0x002fe400078e3cff */
[----:B------:R-:W-:Y:S02]  /*2cc0*/  FSEL R10, R14, R10, !P0 ;  /* 0x0000000a0e0a7208 */ /* 0x000fe40004000000 */
[----:B------:R-:W-:Y:S01]  /*2cd0*/  FSEL R11, R5, R11, !P0 ;  /* 0x0000000b050b7208 */ /* 0x000fe20004000000 */
[----:B------:R-:W-:Y:S05]  /*2ce0*/  BRA `(.L_x_7638) ;  /* 0x0000015000007947 */ /* 0x000fea0003800000 */
.L_x_7637:
[----:B------:R-:W2:-:S14]  /*2cf0*/  DSETP.NAN.AND P0, PT, R6, R6, PT ;  /* 0x000000060600722a */ /* 0x000e9c0003f08000 */
[----:B--2---:R-:W-:Y:S05]  /*2d00*/  @P0 BRA `(.L_x_7639) ;  /* 0x0000011000000947 */ /* 0x004fea0003800000 */
[----:B------:R-:W2:-:S14]  /*2d10*/  DSETP.NAN.AND P0, PT, R4, R4, PT ;  /* 0x000000040400722a */ /* 0x000e9c0003f08000 */
[----:B--2---:R-:W-:Y:S05]  /*2d20*/  @P0 BRA `(.L_x_7640) ;  /* 0x000000c000000947 */ /* 0x004fea0003800000 */
[----:B------:R-:W-:Y:S02]  /*2d30*/  ISETP.NE.AND P0, PT, R22, R21, PT ;  /* 0x000000151600720c */ /* 0x000fe40003f05270 */
[----:B0-----:R-:W-:Y:S02]  /*2d40*/  MOV R10, 0x0 ;  /* 0x00000000000a7802 */ /* 0x001fe40000000f00 */
        /* <DEDUP_REMOVED lines=10> */
.L_x_7640:
[----:B0-----:R-:W-:Y:S01]  /*2df0*/  LOP3.LUT R11, R5, 0x80000, RZ, 0xfc, !PT ;  /* 0x00080000050b7812 */ /* 0x001fe200078efcff */
[----:B------:R-:W-:Y:S01]  /*2e00*/  IMAD.MOV.U32 R10, RZ, RZ, R4 ;  /* 0x000000ffff0a7224 */ /* 0x000fe200078e0004 */
[----:B------:R-:W-:Y:S05]  /*2e10*/  BRA `(.L_x_7638) ;  /* 0x0000002000007947 */ /* 0x000fea0003800000 */
.L_x_7639:
[----:B0-----:R-:W-:Y:S02]  /*2e20*/  LOP3.LUT R11, R7, 0x80000, RZ, 0xfc, !PT ;  /* 0x00080000070b7812 */ /* 0x001fe400078efcff */
[----:B------:R-:W-:Y:S02]  /*2e30*/  MOV R10, R6 ;  /* 0x00000006000a7202 */ /* 0x000fe40000000f00 */
.L_x_7638:
[----:B------:R-:W-:Y:S05]  /*2e40*/  BSYNC B2 ;  /* 0x0000000000027941 */ /* 0x000fea0003800000 */
.L_x_7636:
[----:B------:R-:W-:Y:S01]  /*2e50*/  HFMA2.MMA R3, -RZ, RZ, 0, 0 ;  /* 0x00000000ff037435 */ /* 0x000fe200000001ff */
[----:B------:R-:W-:Y:S01]  /*2e60*/  MOV R2, R0 ;  /* 0x0000000000027202 */ /* 0x000fe20000000f00 */
[----:B------:R-:W-:Y:S01]  /*2e70*/  IMAD.MOV.U32 R7, RZ, RZ, R11 ;  /* 0x000000ffff077224 */ /* 0x000fe200078e000b */
[----:B------:R-:W-:-:S03]  /*2e80*/  MOV R6, R10 ;  /* 0x0000000a00067202 */ /* 0x000fc60000000f00 */
[----:B------:R-:W-:Y:S05]  /*2e90*/  RET.REL.NODEC R2 `(_ZN2at6native18elementwise_kernelILi128ELi2EZNS0_22gpu_kernel_impl_nocastIZZZNS0_17logit_kernel_cudaERNS_18TensorIteratorBaseERKN3c106ScalarEENKUlvE_clEvENKUlvE_clEvEUldE_EEvS4_RKT_EUliE_EEviT1_) ;  /* 0xffffd16002007950 */ /* 0x000fea0003c3ffff */
.L_x_7641:
        /* <DEDUP_REMOVED lines=14> */
.L_x_10270:


//--------------------- .text._ZN2at6native27unrolled_elementwise_kernelIZZZNS0_17logit_kernel_cudaERNS_18TensorIteratorBaseERKN3c106ScalarEENKUlvE_clEvENKUlvE_clEvEUldE_St5arrayIPcLm2EELi4E23TrivialOffsetCalculatorILi1EjESF_NS0_6memory15LoadWithoutCastENSG_16StoreWithoutCastEEEviT_T0_T2_T3_T4_T5_ --------------------------
	.section	.text._ZN2at6native27unrolled_elementwise_kernelIZZZNS0_17logit_kernel_cudaERNS_18TensorIteratorBaseERKN3c106ScalarEENKUlvE_clEvENKUlvE_clEvEUldE_St5arrayIPcLm2EELi4E23TrivialOffsetCalculatorILi1EjESF_NS0_6memory15LoadWithoutCastENSG_16StoreWithoutCastEEEviT_T0_T2_T3_T4_T5_,"ax",@progbits
	.sectioninfo	@"SHI_REGISTERS=34"
	.align	128
        .global         _ZN2at6native27unrolled_elementwise_kernelIZZZNS0_17logit_kernel_cudaERNS_18TensorIteratorBaseERKN3c106ScalarEENKUlvE_clEvENKUlvE_clEvEUldE_St5arrayIPcLm2EELi4E23TrivialOffsetCalculatorILi1EjESF_NS0_6memory15LoadWithoutCastENSG_16StoreWithoutCastEEEviT_T0_T2_T3_T4_T5_
        .type           _ZN2at6native27unrolled_elementwise_kernelIZZZNS0_17logit_kernel_cudaERNS_18TensorIteratorBaseERKN3c106ScalarEENKUlvE_clEvENKUlvE_clEvEUldE_St5arrayIPcLm2EELi4E23TrivialOffsetCalculatorILi1EjESF_NS0_6memory15LoadWithoutCastENSG_16StoreWithoutCastEEEviT_T0_T2_T3_T4_T5_,@function
        .size           _ZN2at6native27unrolled_elementwise_kernelIZZZNS0_17logit_kernel_cudaERNS_18TensorIteratorBaseERKN3c106ScalarEENKUlvE_clEvENKUlvE_clEvEUldE_St5arrayIPcLm2EELi4E23TrivialOffsetCalculatorILi1EjESF_NS0_6memory15LoadWithoutCastENSG_16StoreWithoutCastEEEviT_T0_T2_T3_T4_T5_,(.L_x_10271 - _ZN2at6native27unrolled_elementwise_kernelIZZZNS0_17logit_kernel_cudaERNS_18TensorIteratorBaseERKN3c106ScalarEENKUlvE_clEvENKUlvE_clEvEUldE_St5arrayIPcLm2EELi4E23TrivialOffsetCalculatorILi1EjESF_NS0_6memory15LoadWithoutCastENSG_16StoreWithoutCastEEEviT_T0_T2_T3_T4_T5_)
        .other          _ZN2at6native27unrolled_elementwise_kernelIZZZNS0_17logit_kernel_cudaERNS_18TensorIteratorBaseERKN3c106ScalarEENKUlvE_clEvENKUlvE_clEvEUldE_St5arrayIPcLm2EELi4E23TrivialOffsetCalculatorILi1EjESF_NS0_6memory15LoadWithoutCastENSG_16StoreWithoutCastEEEviT_T0_T2_T3_T4_T5_,@"STO_CUDA_ENTRY STV_DEFAULT"
_ZN2at6native27unrolled_elementwise_kernelIZZZNS0_17logit_kernel_cudaERNS_18TensorIteratorBaseERKN3c106ScalarEENKUlvE_clEvENKUlvE_clEvEUldE_St5arrayIPcLm2EELi4E23TrivialOffsetCalculatorILi1EjESF_NS0_6memory15LoadWithoutCastENSG_16StoreWithoutCastEEEviT_T0_T2_T3_T4_T5_:
.text._ZN2at6native27unrolled_elementwise_kernelIZZZNS0_17logit_kernel_cudaERNS_18TensorIteratorBaseERKN3c106ScalarEENKUlvE_clEvENKUlvE_clEvEUldE_St5arrayIPcLm2EELi4E23TrivialOffsetCalculatorILi1EjESF_NS0_6memory15LoadWithoutCastENSG_16StoreWithoutCastEEEviT_T0_T2_T3_T4_T5_:
        /* <DEDUP_REMOVED lines=30> */
[----:B------:R-:W-:Y:S02]  /*01e0*/  @!P2 IMAD R12, R2, 0x200, R5 ;  /* 0x00000200020ca824 */ /* 0x000fe400078e0205 */
[----:B------:R-:W-:-:S04]  /*01f0*/  @!P2 IMAD.MOV.U32 R13, RZ, RZ, 0x8 ;  /* 0x00000008ff0da424 */ /* 0x000fc800078e00ff */
[----:B------:R-:W-:-:S05]  /*0200*/  @!P2 IMAD.WIDE.U32 R12, R12, R13, c[0x0][0x170] ;  /* 0x00005c000c0ca625 */ /* 0x000fca00078e000d */
[----:B------:R0:W5:Y:S01]  /*0210*/  @!P2 LDG.E.64 R10, [R12.64] ;  /* 0x000000040c0aa981 */ /* 0x000162000c1e1b00 */
[----:B------:R-:W-:Y:S01]  /*0220*/  BSSY B0, `(.L_x_7642) ;  /* 0x0000055000007945 */ /* 0x000fe20003800000 */
        /* <DEDUP_REMOVED lines=22> */
[----:B------:R-:W-:Y:S05]  /*0390*/  CALL.REL.NOINC `($__internal_9_$__cuda_sm20_div_rn_f64_full) ;  /* 0x000015b000007944 */ /* 0x000fea0003c00000 */
.L_x_7645:
[----:B------:R-:W-:Y:S05]  /*03a0*/  BSYNC B1 ;  /* 0x0000000000017941 */ /* 0x000fea0003800000 */
.L_x_7644:
        /* <DEDUP_REMOVED lines=24> */
[----:B------:R-:W-:Y:S02]  /*0530*/  LEA.HI R0, R5, R0, RZ, 0xc ;  /* 0x0000000005007211 */ /* 0x000fe400078f60ff */
        /* <DEDUP_REMOVED lines=35> */
.L_x_7643:
[----:B------:R-:W-:Y:S05]  /*0770*/  BSYNC B0 ;  /* 0x0000000000007941 */ /* 0x000fea0003800000 */
.L_x_7642:
[----:B------:R-:W-:Y:S01]  /*0780*/  IADD3 R5, R3, 0x80, RZ ;  /* 0x0000008003057810 */ /* 0x000fe20007ffe0ff */
[----:B------:R-:W-:Y:S03]  /*0790*/  BSSY B0, `(.L_x_7646) ;  /* 0x0000054000007945 */ /* 0x000fe60003800000 */
[----:B------:R-:W-:-:S13]  /*07a0*/  ISETP.GE.AND P0, PT, R5, R4, PT ;  /* 0x000000040500720c */ /* 0x000fda0003f06270 */
        /* <DEDUP_REMOVED lines=20> */
[----:B-12---:R-:W-:Y:S05]  /*08f0*/  CALL.REL.NOINC `($__internal_9_$__cuda_sm20_div_rn_f64_full) ;  /* 0x0000105000007944 */ /* 0x006fea0003c00000 */
.L_x_7649:
[----:B------:R-:W-:Y:S05]  /*0900*/  BSYNC B1 ;  /* 0x0000000000017941 */ /* 0x000fea0003800000 */
.L_x_7648:
        /* <DEDUP_REMOVED lines=60> */
.L_x_7647:
[----:B------:R-:W-:Y:S05]  /*0cd0*/  BSYNC B0 ;  /* 0x0000000000007941 */ /* 0x000fea0003800000 */
.L_x_7646:
        /* <DEDUP_REMOVED lines=23> */
[----:B-123--:R-:W-:Y:S05]  /*0e50*/  CALL.REL.NOINC `($__internal_9_$__cuda_sm20_div_rn_f64_full) ;  /* 0x00000af000007944 */ /* 0x00efea0003c00000 */
.L_x_7653:
[----:B------:R-:W-:Y:S05]  /*0e60*/  BSYNC B1 ;  /* 0x0000000000017941 */ /* 0x000fea0003800000 */
.L_x_7652:
[----:B------:R-:W-:Y:S01]  /*0e70*/  ISETP.GT.AND P0, PT, R13, 0xfffff, PT ;  /* 0x000fffff0d00780c */ /* 0x000fe20003f04270 */
[--C-:B------:R-:W-:Y:S01]  /*0e80*/  IMAD.MOV.U32 R7, RZ, RZ, R13.reuse ;  /* 0x000000ffff077224 */ /* 0x100fe200078e000d */
[----:B------:R-:W-:Y:S01]  /*0e90*/  MOV R6, R12 ;  /* 0x0000000c00067202 */ /* 0x000fe20000000f00 */
[----:B------:R-:W-:-:S10]  /*0ea0*/  IMAD.MOV.U32 R5, RZ, RZ, R13 ;  /* 0x000000ffff057224 */ /* 0x000fd400078e000d */
        /* <DEDUP_REMOVED lines=56> */
.L_x_7651:
[----:B------:R-:W-:Y:S05]  /*1230*/  BSYNC B0 ;  /* 0x0000000000007941 */ /* 0x000fea0003800000 */
.L_x_7650:
        /* <DEDUP_REMOVED lines=23> */
[----:B-1234-:R-:W-:Y:S05]  /*13b0*/  CALL.REL.NOINC `($__internal_9_$__cuda_sm20_div_rn_f64_full) ;  /* 0x0000059000007944 */ /* 0x01efea0003c00000 */
.L_x_7657:
[----:B------:R-:W-:Y:S05]  /*13c0*/  BSYNC B1 ;  /* 0x0000000000017941 */ /* 0x000fea0003800000 */
.L_x_7656:
        /* <DEDUP_REMOVED lines=23> */
[----:B------:R-:W-:Y:S02]  /*1540*/  IMAD.MOV.U32 R6, RZ, RZ, R12 ;  /* 0x000000ffff067224 */ /* 0x000fe400078e000c */
[----:B------:R-:W-:Y:S01]  /*1550*/  IMAD.MOV.U32 R19, RZ, RZ, 0x3eb1380b ;  /* 0x3eb1380bff137424 */ /* 0x000fe200078e00ff */
        /* <DEDUP_REMOVED lines=18> */
[----:B-----5:R-:W5:-:S04]  /*1680*/  DADD R22, R20, R20 ;  /* 0x0000000014167229 */ /* 0x020f480000000014 */
[----:B0-----:R-:W0:-:S04]  /*1690*/  DFMA R18, R14, R18, c[0x2][0x8] ;  /* 0x008002000e12762b */ /* 0x001e080000000012 */
[----:B-----5:R-:W5:-:S04]  /*16a0*/  DFMA R22, R6, -R12, R22 ;  /* 0x8000000c0616722b */ /* 0x020f480000000016 */
[----:B0-----:R-:W0:-:S04]  /*16b0*/  DFMA R18, R14, R18, c[0x2][0x10] ;  /* 0x008004000e12762b */ /* 0x001e080000000012 */
[----:B-----5:R-:W-:-:S04]  /*16c0*/  DMUL R22, R10, R22 ;  /* 0x000000160a167228 */ /* 0x020fc80000000000 */
[----:B0-----:R-:W0:-:S06]  /*16d0*/  DFMA R18, R14, R18, c[0x2][0x18] ;  /* 0x008006000e12762b */ /* 0x001e0c0000000012 */
[----:B0-----:R-:W0:-:S06]  /*16e0*/  DFMA R18, R14, R18, c[0x2][0x20] ;  /* 0x008008000e12762b */ /* 0x001e0c0000000012 */
[----:B0-----:R-:W0:-:S04]  /*16f0*/  DFMA R20, R14, R18, c[0x2][0x28] ;  /* 0x00800a000e14762b */ /* 0x001e080000000012 */
[----:B------:R-:W5:-:S04]  /*1700*/  DFMA R18, R16, c[0x2][0x40], R12 ;  /* 0x0080100010127a2b */ /* 0x000f48000000000c */
[----:B0-----:R-:W0:-:S04]  /*1710*/  DFMA R20, R14, R20, c[0x2][0x30] ;  /* 0x00800c000e14762b */ /* 0x001e080000000014 */
[----:B-----5:R-:W5:-:S04]  /*1720*/  DFMA R6, -R16, c[0x2][0x40], R18 ;  /* 0x0080100010067a2b */ /* 0x020f480000000112 */
[----:B0-----:R-:W0:-:S04]  /*1730*/  DMUL R20, R14, R20 ;  /* 0x000000140e147228 */ /* 0x001e080000000000 */
[----:B-----5:R-:W-:-:S04]  /*1740*/  DADD R6, -R12, R6 ;  /* 0x000000000c067229 */ /* 0x020fc80000000106 */
[----:B0-----:R-:W0:-:S06]  /*1750*/  DFMA R20, R12, R20, R22 ;  /* 0x000000140c14722b */ /* 0x001e0c0000000016 */
[----:B0-----:R-:W0:-:S06]  /*1760*/  DADD R6, R20, -R6 ;  /* 0x0000000014067229 */ /* 0x001e0c0000000806 */
[----:B0-----:R-:W0:-:S06]  /*1770*/  DFMA R6, R16, c[0x2][0x48], R6 ;  /* 0x0080120010067a2b */ /* 0x001e0c0000000006 */
[----:B0-----:R0:W4:-:S06]  /*1780*/  DADD R18, R18, R6 ;  /* 0x0000000012127229 */ /* 0x00110c0000000006 */
.L_x_7655:
[----:B------:R-:W-:Y:S05]  /*1790*/  BSYNC B0 ;  /* 0x0000000000007941 */ /* 0x000fea0003800000 */
.L_x_7654:
[----:B------:R-:W0:Y:S02]  /*17a0*/  @!P1 S2R R5, SR_TID.X ;  /* 0x0000000000059919 */ /* 0x000e240000002100 */
[----:B0----5:R-:W-:Y:S01]  /*17b0*/  @!P1 IMAD.MOV.U32 R7, RZ, RZ, 0x8 ;  /* 0x00000008ff079424 */ /* 0x021fe200078e00ff */
[----:B------:R-:W-:Y:S01]  /*17c0*/  BSSY B0, `(.L_x_7658) ;  /* 0x0000011000007945 */ /* 0x000fe20003800000 */
[----:B------:R-:W-:Y:S01]  /*17d0*/  @!P1 IMAD R6, R2, 0x200, R5 ;  /* 0x0000020002069824 */ /* 0x000fe200078e0205 */
[----:B------:R-:W-:-:S03]  /*17e0*/  @!P1 IADD3 R3, R5, 0x80, RZ ;  /* 0x0000008005039810 */ /* 0x000fc60007ffe0ff */
[----:B------:R-:W-:Y:S01]  /*17f0*/  @!P1 IMAD.WIDE.U32 R6, R6, R7, c[0x0][0x168] ;  /* 0x00005a0006069625 */ /* 0x000fe200078e0007 */
[----:B------:R-:W-:-:S04]  /*1800*/  ISETP.GE.AND P0, PT, R3, R4, PT ;  /* 0x000000040300720c */ /* 0x000fc80003f06270 */
[----:B--2---:R0:W-:Y:S09]  /*1810*/  @!P1 STG.E.64 [R6.64], R8 ;  /* 0x0000000806009986 */ /* 0x0041f2000c101b04 */
[----:B------:R-:W-:Y:S05]  /*1820*/  @P0 BRA `(.L_x_7659) ;  /* 0x000000a000000947 */ /* 0x000fea0003800000 */
[----:B0-----:R-:W-:Y:S01]  /*1830*/  IMAD R6, R2, 0x200, R3 ;  /* 0x0000020002067824 */ /* 0x001fe200078e0203 */
[----:B------:R-:W-:Y:S01]  /*1840*/  IADD3 R3, R3, 0x80, RZ ;  /* 0x0000008003037810 */ /* 0x000fe20007ffe0ff */
[----:B------:R-:W-:-:S03]  /*1850*/  IMAD.MOV.U32 R9, RZ, RZ, 0x8 ;  /* 0x00000008ff097424 */ /* 0x000fc600078e00ff */
[----:B------:R-:W-:Y:S01]  /*1860*/  ISETP.GE.AND P0, PT, R3, R4, PT ;  /* 0x000000040300720c */ /* 0x000fe20003f06270 */
[----:B------:R-:W-:-:S05]  /*1870*/  IMAD.WIDE.U32 R6, R6, R9, c[0x0][0x168] ;  /* 0x00005a0006067625 */ /* 0x000fca00078e0009 */
[----:B---3--:R0:W-:Y:S07]  /*1880*/  STG.E.64 [R6.64], R28 ;  /* 0x0000001c06007986 */ /* 0x0081ee000c101b04 */
[----:B------:R-:W-:Y:S01]  /*1890*/  @!P0 IMAD R8, R2, 0x200, R3 ;  /* 0x0000020002088824 */ /* 0x000fe200078e0203 */
[----:B------:R-:W-:-:S03]  /*18a0*/  @!P0 IADD3 R3, R3, 0x80, RZ ;  /* 0x0000008003038810 */ /* 0x000fc60007ffe0ff */
[----:B------:R-:W-:-:S05]  /*18b0*/  @!P0 IMAD.WIDE.U32 R8, R8, R9, c[0x0][0x168] ;  /* 0x00005a0008088625 */ /* 0x000fca00078e0009 */
[----:B----4-:R0:W-:Y:S02]  /*18c0*/  @!P0 STG.E.64 [R8.64], R26 ;  /* 0x0000001a08008986 */ /* 0x0101e4000c101b04 */
.L_x_7659:
[----:B------:R-:W-:Y:S05]  /*18d0*/  BSYNC B0 ;  /* 0x0000000000007941 */ /* 0x000fea0003800000 */
.L_x_7658:
[----:B------:R-:W-:-:S13]  /*18e0*/  ISETP.GE.AND P0, PT, R3, R4, PT ;  /* 0x000000040300720c */ /* 0x000fda0003f06270 */
[----:B------:R-:W-:Y:S05]  /*18f0*/  @P0 EXIT ;  /* 0x000000000000094d */ /* 0x000fea0003800000 */
[----:B------:R-:W-:Y:S02]  /*1900*/  IMAD R2, R2, 0x200, R3 ;  /* 0x0000020002027824 */ /* 0x000fe400078e0203 */
[----:B------:R-:W-:-:S04]  /*1910*/  IMAD.MOV.U32 R3, RZ, RZ, 0x8 ;  /* 0x00000008ff037424 */ /* 0x000fc800078e00ff */
[----:B------:R-:W-:-:S05]  /*1920*/  IMAD.WIDE.U32 R2, R2, R3, c[0x0][0x168] ;  /* 0x00005a0002027625 */ /* 0x000fca00078e0003 */
[----:B----4-:R-:W-:Y:S01]  /*1930*/  STG.E.64 [R2.64], R18 ;  /* 0x0000001202007986 */ /* 0x010fe2000c101b04 */
[----:B------:R-:W-:Y:S05]  /*1940*/  EXIT ;  /* 0x000000000000794d */ /* 0x000fea0003800000 */
        .weak           $__internal_9_$__cuda_sm20_div_rn_f64_full
        .type           $__internal_9_$__cuda_sm20_div_rn_f64_full,@function
        .size           $__internal_9_$__cuda_sm20_div_rn_f64_full,(.L_x_10271 - $__internal_9_$__cuda_sm20_div_rn_f64_full)
$__internal_9_$__cuda_sm20_div_rn_f64_full:
[----:B------:R-:W-:Y:S01]  /*1950*/  FSETP.GEU.AND P0, PT, |R7|, 1.469367938527859385e-39, PT ;  /* 0x001000000700780b */ /* 0x000fe20003f0e200 */
[--C-:B------:R-:W-:Y:S01]  /*1960*/  IMAD.MOV.U32 R14, RZ, RZ, R6.reuse ;  /* 0x000000ffff0e7224 */ /* 0x100fe200078e0006 */
[----:B------:R-:W-:Y:S01]  /*1970*/  FSETP.GEU.AND P3, PT, |R17|, 1.469367938527859385e-39, PT ;  /* 0x001000001100780b */ /* 0x000fe20003f6e200 */
[----:B------:R-:W-:Y:S01]  /*1980*/  IMAD.MOV.U32 R15, RZ, RZ, R7 ;  /* 0x000000ffff0f7224 */ /* 0x000fe200078e0007 */
[----:B------:R-:W-:Y:S01]  /*1990*/  LOP3.LUT R12, R7, 0x800fffff, RZ, 0xc0, !PT ;  /* 0x800fffff070c7812 */ /* 0x000fe200078ec0ff */
[----:B------:R-:W-:Y:S01]  /*19a0*/  IMAD.MOV.U32 R30, RZ, RZ, 0x1 ;  /* 0x00000001ff1e7424 */ /* 0x000fe200078e00ff */
[----:B------:R-:W-:Y:S01]  /*19b0*/  LOP3.LUT R5, R17, 0x7ff00000, RZ, 0xc0, !PT ;  /* 0x7ff0000011057812 */ /* 0x000fe200078ec0ff */
[----:B------:R-:W-:Y:S01]  /*19c0*/  BSSY B2, `(.L_x_7660) ;  /* 0x0000054000027945 */ /* 0x000fe20003800000 */
[----:B------:R-:W-:Y:S01]  /*19d0*/  LOP3.LUT R13, R12, 0x3ff00000, RZ, 0xfc, !PT ;  /* 0x3ff000000c0d7812 */ /* 0x000fe200078efcff */
[----:B------:R-:W-:Y:S01]  /*19e0*/  IMAD.MOV.U32 R12, RZ, RZ, R6 ;  /* 0x000000ffff0c7224 */ /* 0x000fe200078e0006 */
[----:B------:R-:W-:-:S02]  /*19f0*/  LOP3.LUT R24, R7, 0x7ff00000, RZ, 0xc0, !PT ;  /* 0x7ff0000007187812 */ /* 0x000fc400078ec0ff */
[----:B------:R-:W-:Y:S01]  /*1a00*/  MOV R18, R16 ;  /* 0x0000001000127202 */ /* 0x000fe20000000f00 */
[----:B------:R-:W0:Y:S01]  /*1a10*/  @!P0 DMUL R12, R14, 8.98846567431157953865e+307 ;  /* 0x7fe000000e0c8828 */ /* 0x000e220000000000 */
[----:B------:R-:W-:Y:S01]  /*1a20*/  ISETP.GE.U32.AND P2, PT, R5, R24, PT ;  /* 0x000000180500720c */ /* 0x000fe20003f46070 */
[----:B------:R-:W-:Y:S01]  /*1a30*/  @!P3 IMAD.MOV.U32 R22, RZ, RZ, RZ ;  /* 0x000000ffff16b224 */ /* 0x000fe200078e00ff */
[----:B------:R-:W-:-:S03]  /*1a40*/  @!P3 LOP3.LUT R6, R15, 0x7ff00000, RZ, 0xc0, !PT ;  /* 0x7ff000000f06b812 */ /* 0x000fc600078ec0ff */
        /* <DEDUP_REMOVED lines=8> */
[----:B0-----:R-:W0:Y:S01]  /*1ad0*/  DFMA R20, R30, -R12, 1 ;  /* 0x3ff000001e14742b */ /* 0x001e22000000080c */
[----:B------:R-:W-:-:S04]  /*1ae0*/  IMAD.MOV.U32 R7, RZ, RZ, R5 ;  /* 0x000000ffff077224 */ /* 0x000fc800078e0005 */
        /* <DEDUP_REMOVED lines=44> */
.L_x_7661:
        /* <DEDUP_REMOVED lines=16> */
.L_x_7664:
[----:B0-----:R-:W-:Y:S01]  /*1eb0*/  LOP3.LUT R21, R15, 0x80000, RZ, 0xfc, !PT ;  /* 0x000800000f157812 */ /* 0x001fe200078efcff */
[----:B------:R-:W-:Y:S01]  /*1ec0*/  IMAD.MOV.U32 R20, RZ, RZ, R14 ;  /* 0x000000ffff147224 */ /* 0x000fe200078e000e */
[----:B------:R-:W-:Y:S05]  /*1ed0*/  BRA `(.L_x_7662) ;  /* 0x0000002000007947 */ /* 0x000fea0003800000 */
.L_x_7663:
[----:B0-----:R-:W-:Y:S01]  /*1ee0*/  LOP3.LUT R21, R17, 0x80000, RZ, 0xfc, !PT ;  /* 0x0008000011157812 */ /* 0x001fe200078efcff */
[----:B------:R-:W-:Y:S02]  /*1ef0*/  IMAD.MOV.U32 R20, RZ, RZ, R16 ;  /* 0x000000ffff147224 */ /* 0x000fe400078e0010 */
.L_x_7662:
[----:B------:R-:W-:Y:S05]  /*1f00*/  BSYNC B2 ;  /* 0x0000000000027941 */ /* 0x000fea0003800000 */
.L_x_7660:
[----:B------:R-:W-:Y:S02]  /*1f10*/  IMAD.MOV.U32 R6, RZ, RZ, R0 ;  /* 0x000000ffff067224 */ /* 0x000fe400078e0000 */
[----:B------:R-:W-:-:S02]  /*1f20*/  IMAD.MOV.U32 R7, RZ, RZ, 0x0 ;  /* 0x00000000ff077424 */ /* 0x000fc400078e00ff */
[----:B------:R-:W-:Y:S02]  /*1f30*/  IMAD.MOV.U32 R12, RZ, RZ, R20 ;  /* 0x000000ffff0c7224 */ /* 0x000fe400078e0014 */
[----:B------:R-:W-:Y:S01]  /*1f40*/  IMAD.MOV.U32 R13, RZ, RZ, R21 ;  /* 0x000000ffff0d7224 */ /* 0x000fe200078e0015 */
[----:B------:R-:W-:Y:S06]  /*1f50*/  RET.REL.NODEC R6 `(_ZN2at6native27unrolled_elementwise_kernelIZZZNS0_17logit_kernel_cudaERNS_18TensorIteratorBaseERKN3c106ScalarEENKUlvE_clEvENKUlvE_clEvEUldE_St5arrayIPcLm2EELi4E23TrivialOffsetCalculatorILi1EjESF_NS0_6memory15LoadWithoutCastENSG_16StoreWithoutCastEEEviT_T0_T2_T3_T4_T5_) ;  /* 0xffffe0a006007950 */ /* 0x000fec0003c3ffff */
.L_x_7665:
        /* <DEDUP_REMOVED lines=10> */
.L_x_10271:


//--------------------- .text._ZN2at6native29vectorized_elementwise_kernelILi2EZZZNS0_17logit_kernel_cudaERNS_18TensorIteratorBaseERKN3c106ScalarEENKUlvE_clEvENKUlvE_clEvEUldE_St5arrayIPcLm2EEEEviT0_T1_ --------------------------
	.section	.text._ZN2at6native29vectorized_elementwise_kernelILi2EZZZNS0_17logit_kernel_cudaERNS_18TensorIteratorBaseERKN3c106ScalarEENKUlvE_clEvENKUlvE_clEvEUldE_St5arrayIPcLm2EEEEviT0_T1_,"ax",@progbits
	.sectioninfo	@"SHI_REGISTERS=42"
	.align	128
        .global         _ZN2at6native29vectorized_elementwise_kernelILi2EZZZNS0_17logit_kernel_cudaERNS_18TensorIteratorBaseERKN3c106ScalarEENKUlvE_clEvENKUlvE_clEvEUldE_St5arrayIPcLm2EEEEviT0_T1_
        .type           _ZN2at6native29vectorized_elementwise_kernelILi2EZZZNS0_17logit_kernel_cudaERNS_18TensorIteratorBaseERKN3c106ScalarEENKUlvE_clEvENKUlvE_clEvEUldE_St5arrayIPcLm2EEEEviT0_T1_,@function
        .size           _ZN2at6native29vectorized_elementwise_kernelILi2EZZZNS0_17logit_kernel_cudaERNS_18TensorIteratorBaseERKN3c106ScalarEENKUlvE_clEvENKUlvE_clEvEUldE_St5arrayIPcLm2EEEEviT0_T1_,(.L_x_10272 - _ZN2at6native29vectorized_elementwise_kernelILi2EZZZNS0_17logit_kernel_cudaERNS_18TensorIteratorBaseERKN3c106ScalarEENKUlvE_clEvENKUlvE_clEvEUldE_St5arrayIPcLm2EEEEviT0_T1_)
        .other          _ZN2at6native29vectorized_elementwise_kernelILi2EZZZNS0_17logit_kernel_cudaERNS_18TensorIteratorBaseERKN3c106ScalarEENKUlvE_clEvENKUlvE_clEvEUldE_St5arrayIPcLm2EEEEviT0_T1_,@"STO_CUDA_ENTRY STV_DEFAULT"
_ZN2at6native29vectorized_elementwise_kernelILi2EZZZNS0_17logit_kernel_cudaERNS_18TensorIteratorBaseERKN3c106ScalarEENKUlvE_clEvENKUlvE_clEvEUldE_St5arrayIPcLm2EEEEviT0_T1_:
.text._ZN2at6native29vectorized_elementwise_kernelILi2EZZZNS0_17logit_kernel_cudaERNS_18TensorIteratorBaseERKN3c106ScalarEENKUlvE_clEvENKUlvE_clEvEUldE_St5arrayIPcLm2EEEEviT0_T1_:
        /* <DEDUP_REMOVED lines=11> */
[----:B------:R-:W2:Y:S01]  /*00b0*/  LDG.E.128 R12, [R2.64] ;  /* 0x00000004020c7981 */ /* 0x000ea2000c1e1d00 */
[----:B------:R-:W-:-:S03]  /*00c0*/  IMAD.MOV.U32 R4, RZ, RZ, 0x1 ;  /* 0x00000001ff047424 */ /* 0x000fc600078e00ff */
[----:B------:R0:W5:Y:S04]  /*00d0*/  LDG.E.128 R8, [R2.64+0x800] ;  /* 0x0008000402087981 */ /* 0x000168000c1e1d00 */
[----:B------:R0:W5:Y:S04]  /*00e0*/  LDG.E.128 R20, [R2.64+0x1000] ;  /* 0x0010000402147981 */ /* 0x000168000c1e1d00 */
[----:B------:R0:W5:Y:S01]  /*00f0*/  LDG.E.128 R16, [R2.64+0x1800] ;  /* 0x0018000402107981 */ /* 0x000162000c1e1d00 */
[----:B------:R-:W-:Y:S01]  /*0100*/  BSSY B1, `(.L_x_7667) ;  /* 0x0000014000017945 */ /* 0x000fe20003800000 */
[----:B--2---:R-:W1:Y:S01]  /*0110*/  DADD R26, -R12, 1 ;  /* 0x3ff000000c1a7429 */ /* 0x004e620000000100 */
[----:B------:R-:W-:-:S05]  /*0120*/  FSETP.GEU.AND P1, PT, |R13|, 6.5827683646048100446e-37, PT ;  /* 0x036000000d00780b */ /* 0x000fca0003f2e200 */
[----:B-1----:R-:W1:Y:S02]  /*0130*/  MUFU.RCP64H R5, R27 ;  /* 0x0000001b00057308 */ /* 0x002e640000001800 */
[----:B-1----:R-:W1:-:S06]  /*0140*/  DFMA R6, -R26, R4, 1 ;  /* 0x3ff000001a06742b */ /* 0x002e4c0000000104 */
[----:B-1----:R-:W1:-:S06]  /*0150*/  DFMA R6, R6, R6, R6 ;  /* 0x000000060606722b */ /* 0x002e4c0000000006 */
[----:B-1----:R-:W1:-:S06]  /*0160*/  DFMA R6, R4, R6, R4 ;  /* 0x000000060406722b */ /* 0x002e4c0000000004 */
[----:B-1----:R-:W1:-:S06]  /*0170*/  DFMA R4, -R26, R6, 1 ;  /* 0x3ff000001a04742b */ /* 0x002e4c0000000106 */
[----:B-1----:R-:W1:-:S06]  /*0180*/  DFMA R4, R6, R4, R6 ;  /* 0x000000040604722b */ /* 0x002e4c0000000006 */
[----:B-1----:R-:W1:-:S06]  /*0190*/  DMUL R6, R12, R4 ;  /* 0x000000040c067228 */ /* 0x002e4c0000000000 */
[----:B-1----:R-:W0:-:S06]  /*01a0*/  DFMA R24, -R26, R6, R12 ;  /* 0x000000061a18722b */ /* 0x002e0c000000010c */
[----:B0-----:R-:W0:-:S10]  /*01b0*/  DFMA R2, R4, R24, R6 ;  /* 0x000000180402722b */ /* 0x001e140000000006 */
[----:B0-----:R-:W-:-:S05]  /*01c0*/  FFMA R4, RZ, R27, R3 ;  /* 0x0000001bff047223 */ /* 0x001fca0000000003 */
[----:B------:R-:W-:-:S13]  /*01d0*/  FSETP.GT.AND P0, PT, |R4|, 1.469367938527859385e-39, PT ;  /* 0x001000000400780b */ /* 0x000fda0003f04200 */
[----:B------:R-:W-:Y:S05]  /*01e0*/  @P0 BRA P1, `(.L_x_7668) ;  /* 0x0000005000000947 */ /* 0x000fea0000800000 */
[----:B------:R-:W-:Y:S01]  /*01f0*/  IMAD.MOV.U32 R4, RZ, RZ, R12 ;  /* 0x000000ffff047224 */ /* 0x000fe200078e000c */
[----:B------:R-:W-:Y:S01]  /*0200*/  MOV R2, 0x230 ;  /* 0x0000023000027802 */ /* 0x000fe20000000f00 */
[----:B------:R-:W-:Y:S02]  /*0210*/  IMAD.MOV.U32 R5, RZ, RZ, R13 ;  /* 0x000000ffff057224 */ /* 0x000fe400078e000d */
[----:B-----5:R-:W-:Y:S05]  /*0220*/  CALL.REL.NOINC `($__internal_10_$__cuda_sm20_div_rn_f64_full) ;  /* 0x00005c2000007944 */ /* 0x020fea0003c00000 */
[----:B------:R-:W-:Y:S02]  /*0230*/  IMAD.MOV.U32 R2, RZ, RZ, R4 ;  /* 0x000000ffff027224 */ /* 0x000fe400078e0004 */
.L_x_7668:
[----:B------:R-:W-:Y:S05]  /*0240*/  BSYNC B1 ;  /* 0x0000000000017941 */ /* 0x000fea0003800000 */
.L_x_7667:
[----:B------:R-:W0:Y:S01]  /*0250*/  DADD R26, -R14, 1 ;  /* 0x3ff000000e1a7429 */ /* 0x000e220000000100 */
[----:B------:R-:W-:Y:S01]  /*0260*/  IMAD.MOV.U32 R4, RZ, RZ, 0x1 ;  /* 0x00000001ff047424 */ /* 0x000fe200078e00ff */
[----:B------:R-:W-:Y:S01]  /*0270*/  ISETP.GT.AND P0, PT, R3, 0xfffff, PT ;  /* 0x000fffff0300780c */ /* 0x000fe20003f04270 */
[----:B------:R-:W-:Y:S01]  /*0280*/  IMAD.MOV.U32 R6, RZ, RZ, R2 ;  /* 0x000000ffff067224 */ /* 0x000fe200078e0002 */
[----:B------:R-:W-:Y:S01]  /*0290*/  BSSY B0, `(.L_x_7669) ;  /* 0x0000047000007945 */ /* 0x000fe20003800000 */
[----:B------:R-:W-:Y:S01]  /*02a0*/  IMAD.MOV.U32 R7, RZ, RZ, R3 ;  /* 0x000000ffff077224 */ /* 0x000fe200078e0003 */
[----:B0-----:R-:W0:Y:S01]  /*02b0*/  MUFU.RCP64H R5, R27 ;  /* 0x0000001b00057308 */ /* 0x001e220000001800 */
[----:B------:R-:W-:-:S08]  /*02c0*/  FSETP.GEU.AND P4, PT, |R15|, 6.5827683646048100446e-37, PT ;  /* 0x036000000f00780b */ /* 0x000fd00003f8e200 */
[----:B------:R-:W2:-:S04]  /*02d0*/  @!P0 DMUL R6, R6, 1.80143985094819840000e+16 ;  /* 0x4350000006068828 */ /* 0x000e880000000000 */
[----:B0-----:R-:W0:-:S06]  /*02e0*/  DFMA R12, -R26, R4, 1 ;  /* 0x3ff000001a0c742b */ /* 0x001e0c0000000104 */
[----:B--2---:R-:W-:Y:S01]  /*02f0*/  @!P0 IMAD.MOV.U32 R3, RZ, RZ, R7 ;  /* 0x000000ffff038224 */ /* 0x004fe200078e0007 */
[----:B0-----:R-:W0:-:S06]  /*0300*/  DFMA R12, R12, R12, R12 ;  /* 0x0000000c0c0c722b */ /* 0x001e0c000000000c */
[----:B0-----:R-:W0:-:S06]  /*0310*/  DFMA R12, R4, R12, R4 ;  /* 0x0000000c040c722b */ /* 0x001e0c0000000004 */
[----:B0-----:R-:W0:-:S06]  /*0320*/  DFMA R4, -R26, R12, 1 ;  /* 0x3ff000001a04742b */ /* 0x001e0c000000010c */
[----:B0-----:R0:W2:Y:S02]  /*0330*/  DFMA R4, R12, R4, R12 ;  /* 0x000000040c04722b */ /* 0x0010a4000000000c */
[----:B0-----:R-:W-:-:S04]  /*0340*/  IADD3 R12, R3, -0x1, RZ ;  /* 0xffffffff030c7810 */ /* 0x001fc80007ffe0ff */
[----:B------:R-:W-:Y:S01]  /*0350*/  ISETP.GE.U32.AND P1, PT, R12, 0x7fefffff, PT ;  /* 0x7fefffff0c00780c */ /* 0x000fe20003f26070 */
[----:B--2---:R-:W0:-:S06]  /*0360*/  DMUL R12, R14, R4 ;  /* 0x000000040e0c7228 */ /* 0x004e0c0000000000 */
[----:B0-----:R-:W0:-:S06]  /*0370*/  DFMA R24, -R26, R12, R14 ;  /* 0x0000000c1a18722b */ /* 0x001e0c000000010e */
[----:B0-----:R0:W2:Y:S01]  /*0380*/  DFMA R4, R4, R24, R12 ;  /* 0x000000180404722b */ /* 0x0010a2000000000c */
[----:B------:R-:W-:Y:S01]  /*0390*/  @P1 FSETP.NEU.FTZ.AND P2, PT, R7, RZ, PT ;  /* 0x000000ff0700120b */ /* 0x000fe20003f5d000 */
[----:B0-----:R-:W-:Y:S01]  /*03a0*/  @P1 IMAD.MOV.U32 R12, RZ, RZ, 0x0 ;  /* 0x00000000ff0c1424 */ /* 0x001fe200078e00ff */
[----:B------:R-:W-:Y:S01]  /*03b0*/  @P1 MOV R13, 0x7ff00000 ;  /* 0x7ff00000000d1802 */ /* 0x000fe20000000f00 */
[----:B------:R-:W-:Y:S02]  /*03c0*/  IMAD.MOV.U32 R24, RZ, RZ, R2 ;  /* 0x000000ffff187224 */ /* 0x000fe400078e0002 */
[----:B------:R-:W-:Y:S02]  /*03d0*/  IMAD.MOV.U32 R2, RZ, RZ, -0x3ff ;  /* 0xfffffc01ff027424 */ /* 0x000fe400078e00ff */
[----:B------:R-:W-:Y:S01]  /*03e0*/  @!P0 IMAD.MOV.U32 R24, RZ, RZ, R6 ;  /* 0x000000ffff188224 */ /* 0x000fe200078e0006 */
[----:B------:R-:W0:Y:S01]  /*03f0*/  @P1 DFMA R12, R6, R12, +INF ;  /* 0x7ff00000060c142b */ /* 0x000e22000000000c */
[----:B--2---:R-:W-:-:S02]  /*0400*/  FFMA R25, RZ, R27, R5 ;  /* 0x0000001bff197223 */ /* 0x004fc40000000005 */
[----:B------:R-:W-:-:S03]  /*0410*/  @!P0 IMAD.MOV.U32 R2, RZ, RZ, -0x435 ;  /* 0xfffffbcbff028424 */ /* 0x000fc600078e00ff */
[----:B------:R-:W-:-:S04]  /*0420*/  FSETP.GT.AND P3, PT, |R25|, 1.469367938527859385e-39, PT ;  /* 0x001000001900780b */ /* 0x000fc80003f64200 */
        /* <DEDUP_REMOVED lines=10> */
[----:B------:R-:W-:Y:S01]  /*04d0*/  ISETP.GE.AND P0, PT, R7, 0x3ff6a09f, PT ;  /* 0x3ff6a09f0700780c */ /* 0x000fe20003f06270 */
[----:B------:R-:W-:-:S12]  /*04e0*/  IMAD.MOV.U32 R3, RZ, RZ, 0x43300000 ;  /* 0x43300000ff037424 */ /* 0x000fd800078e00ff */
[----:B------:R-:W-:Y:S02]  /*04f0*/  @P0 IADD3 R13, R7, -0x100000, RZ ;  /* 0xfff00000070d0810 */ /* 0x000fe40007ffe0ff */
[----:B------:R-:W-:-:S03]  /*0500*/  @P0 IADD3 R2, R2, 0x1, RZ ;  /* 0x0000000102020810 */ /* 0x000fc60007ffe0ff */
[----:B------:R-:W-:Y:S01]  /*0510*/  @P0 IMAD.MOV.U32 R7, RZ, RZ, R13 ;  /* 0x000000ffff070224 */ /* 0x000fe200078e000d */
[----:B------:R-:W-:-:S05]  /*0520*/  LOP3.LUT R2, R2, 0x80000000, RZ, 0x3c, !PT ;  /* 0x8000000002027812 */ /* 0x000fca00078e3cff */
[----:B-1----:R-:W0:-:S04]  /*0530*/  DADD R32, R6, 1 ;  /* 0x3ff0000006207429 */ /* 0x002e080000000000 */
        /* <DEDUP_REMOVED lines=28> */
.L_x_7670:
[----:B------:R-:W-:Y:S05]  /*0700*/  BSYNC B0 ;  /* 0x0000000000007941 */ /* 0x000fea0003800000 */
.L_x_7669:
[----:B------:R-:W-:Y:S01]  /*0710*/  BSSY B1, `(.L_x_7671) ;  /* 0x0000007000017945 */ /* 0x000fe20003800000 */
[----:B------:R-:W-:Y:S05]  /*0720*/  @P3 BRA P4, `(.L_x_7672) ;  /* 0x0000005000003947 */ /* 0x000fea0002000000 */
[----:B------:R-:W-:Y:S01]  /*0730*/  IMAD.MOV.U32 R4, RZ, RZ, R14 ;  /* 0x000000ffff047224 */ /* 0x000fe200078e000e */
[----:B------:R-:W-:Y:S02]  /*0740*/  MOV R5, R15 ;  /* 0x0000000f00057202 */ /* 0x000fe40000000f00 */
[----:B------:R-:W-:Y:S02]  /*0750*/  MOV R2, 0x770 ;  /* 0x0000077000027802 */ /* 0x000fe40000000f00 */
[----:B01---5:R-:W-:Y:S05]  /*0760*/  CALL.REL.NOINC `($__internal_10_$__cuda_sm20_div_rn_f64_full) ;  /* 0x000056e000007944 */ /* 0x023fea0003c00000 */
[----:B------:R-:W-:Y:S02]  /*0770*/  IMAD.MOV.U32 R5, RZ, RZ, R3 ;  /* 0x000000ffff057224 */ /* 0x000fe400078e0003 */
.L_x_7672:
[----:B------:R-:W-:Y:S05]  /*0780*/  BSYNC B1 ;  /* 0x0000000000017941 */ /* 0x000fea0003800000 */
.L_x_7671:
[----:B-----5:R-:W2:Y:S01]  /*0790*/  DADD R26, -R8, 1 ;  /* 0x3ff00000081a7429 */ /* 0x020ea20000000100 */
[----:B------:R-:W-:Y:S01]  /*07a0*/  IMAD.MOV.U32 R2, RZ, RZ, 0x1 ;  /* 0x00000001ff027424 */ /* 0x000fe200078e00ff */
[----:B------:R-:W-:Y:S01]  /*07b0*/  ISETP.GT.AND P0, PT, R5, 0xfffff, PT ;  /* 0x000fffff0500780c */ /* 0x000fe20003f04270 */
[----:B0-----:R-:W-:Y:S01]  /*07c0*/  IMAD.MOV.U32 R6, RZ, RZ, R4 ;  /* 0x000000ffff067224 */ /* 0x001fe200078e0004 */
[----:B------:R-:W-:Y:S01]  /*07d0*/  BSSY B0, `(.L_x_7673) ;  /* 0x0000047000007945 */ /* 0x000fe20003800000 */
[----:B------:R-:W-:Y:S01]  /*07e0*/  IMAD.MOV.U32 R7, RZ, RZ, R5 ;  /* 0x000000ffff077224 */ /* 0x000fe200078e0005 */
[----:B--2---:R-:W0:Y:S01]  /*07f0*/  MUFU.RCP64H R3, R27 ;  /* 0x0000001b00037308 */ /* 0x004e220000001800 */
        /* <DEDUP_REMOVED lines=14> */
[----:B0-----:R-:W-:Y:S02]  /*08e0*/  @P1 IMAD.MOV.U32 R14, RZ, RZ, 0x0 ;  /* 0x00000000ff0e1424 */ /* 0x001fe400078e00ff */
[----:B------:R-:W-:Y:S02]  /*08f0*/  @P1 IMAD.MOV.U32 R15, RZ, RZ, 0x7ff00000 ;  /* 0x7ff00000ff0f1424 */ /* 0x000fe400078e00ff */
[----:B------:R-:W-:Y:S02]  /*0900*/  IMAD.MOV.U32 R24, RZ, RZ, R4 ;  /* 0x000000ffff187224 */ /* 0x000fe400078e0004 */
[----:B------:R-:W-:Y:S02]  /*0910*/  IMAD.MOV.U32 R4, RZ, RZ, -0x3ff ;  /* 0xfffffc01ff047424 */ /* 0x000fe400078e00ff */
[----:B------:R-:W0:Y:S01]  /*0920*/  @P1 DFMA R14, R6, R14, +INF ;  /* 0x7ff00000060e142b */ /* 0x000e22000000000e */
[----:B--2---:R-:W-:-:S02]  /*0930*/  FFMA R25, RZ, R27, R3 ;  /* 0x0000001bff197223 */ /* 0x004fc40000000003 */
[----:B------:R-:W-:Y:S02]  /*0940*/  @!P0 IMAD.MOV.U32 R24, RZ, RZ, R6 ;  /* 0x000000ffff188224 */ /* 0x000fe400078e0006 */
[----:B------:R-:W-:Y:S01]  /*0950*/  @!P0 IMAD.MOV.U32 R4, RZ, RZ, -0x435 ;  /* 0xfffffbcbff048424 */ /* 0x000fe200078e00ff */
        /* <DEDUP_REMOVED lines=10> */
[----:B------:R-:W-:Y:S01]  /*0a00*/  MOV R6, R24 ;  /* 0x0000001800067202 */ /* 0x000fe20000000f00 */
[----:B------:R-:W-:Y:S01]  /*0a10*/  IMAD.MOV.U32 R5, RZ, RZ, 0x43300000 ;  /* 0x43300000ff057424 */ /* 0x000fe200078e00ff */
[----:B------:R-:W-:-:S13]  /*0a20*/  ISETP.GE.AND P0, PT, R7, 0x3ff6a09f, PT ;  /* 0x3ff6a09f0700780c */ /* 0x000fda0003f06270 */
        /* <DEDUP_REMOVED lines=33> */
.L_x_7674:
[----:B------:R-:W-:Y:S05]  /*0c40*/  BSYNC B0 ;  /* 0x0000000000007941 */ /* 0x000fea0003800000 */
.L_x_7673:
[----:B------:R-:W-:Y:S01]  /*0c50*/  BSSY B1, `(.L_x_7675) ;  /* 0x0000007000017945 */ /* 0x000fe20003800000 */
[----:B------:R-:W-:Y:S05]  /*0c60*/  @P3 BRA P4, `(.L_x_7676) ;  /* 0x0000005000003947 */ /* 0x000fea0002000000 */
[----:B------:R-:W-:Y:S01]  /*0c70*/  IMAD.MOV.U32 R4, RZ, RZ, R8 ;  /* 0x000000ffff047224 */ /* 0x000fe200078e0008 */
[----:B------:R-:W-:Y:S01]  /*0c80*/  MOV R2, 0xcb0 ;  /* 0x00000cb000027802 */ /* 0x000fe20000000f00 */
[----:B------:R-:W-:Y:S02]  /*0c90*/  IMAD.MOV.U32 R5, RZ, RZ, R9 ;  /* 0x000000ffff057224 */ /* 0x000fe400078e0009 */
[----:B01----:R-:W-:Y:S05]  /*0ca0*/  CALL.REL.NOINC `($__internal_10_$__cuda_sm20_div_rn_f64_full) ;  /* 0x000051a000007944 */ /* 0x003fea0003c00000 */
[----:B------:R-:W-:Y:S02]  /*0cb0*/  IMAD.MOV.U32 R2, RZ, RZ, R4 ;  /* 0x000000ffff027224 */ /* 0x000fe400078e0004 */
.L_x_7676:
[----:B------:R-:W-:Y:S05]  /*0cc0*/  BSYNC B1 ;  /* 0x0000000000017941 */ /* 0x000fea0003800000 */
.L_x_7675:
[----:B------:R-:W2:Y:S01]  /*0cd0*/  DADD R26, -R10, 1 ;  /* 0x3ff000000a1a7429 */ /* 0x000ea20000000100 */
        /* <DEDUP_REMOVED lines=9> */
[----:B--2---:R-:W-:Y:S01]  /*0d70*/  @!P0 MOV R3, R7 ;  /* 0x0000000700038202 */ /* 0x004fe20000000f00 */
        /* <DEDUP_REMOVED lines=27> */
[----:B------:R-:W-:Y:S01]  /*0f30*/  IMAD.MOV.U32 R6, RZ, RZ, R24 ;  /* 0x000000ffff067224 */ /* 0x000fe200078e0018 */
[----:B------:R-:W-:Y:S01]  /*0f40*/  MOV R3, 0x43300000 ;  /* 0x4330000000037802 */ /* 0x000fe20000000f00 */
        /* <DEDUP_REMOVED lines=35> */
.L_x_7678:
[----:B------:R-:W-:Y:S05]  /*1180*/  BSYNC B0 ;  /* 0x0000000000007941 */ /* 0x000fea0003800000 */
.L_x_7677:
[----:B------:R-:W-:Y:S01]  /*1190*/  BSSY B1, `(.L_x_7679) ;  /* 0x0000007000017945 */ /* 0x000fe20003800000 */
[----:B------:R-:W-:Y:S05]  /*11a0*/  @P3 BRA P4, `(.L_x_7680) ;  /* 0x0000005000003947 */ /* 0x000fea0002000000 */
[----:B------:R-:W-:Y:S01]  /*11b0*/  IMAD.MOV.U32 R4, RZ, RZ, R10 ;  /* 0x000000ffff047224 */ /* 0x000fe200078e000a */
[----:B------:R-:W-:Y:S01]  /*11c0*/  MOV R2, 0x11f0 ;  /* 0x000011f000027802 */ /* 0x000fe20000000f00 */
[----:B------:R-:W-:Y:S02]  /*11d0*/  IMAD.MOV.U32 R5, RZ, RZ, R11 ;  /* 0x000000ffff057224 */ /* 0x000fe400078e000b */
[----:B01----:R-:W-:Y:S05]  /*11e0*/  CALL.REL.NOINC `($__internal_10_$__cuda_sm20_div_rn_f64_full) ;  /* 0x00004c6000007944 */ /* 0x003fea0003c00000 */
[----:B------:R-:W-:Y:S02]  /*11f0*/  IMAD.MOV.U32 R5, RZ, RZ, R3 ;  /* 0x000000ffff057224 */ /* 0x000fe400078e0003 */
.L_x_7680:
[----:B------:R-:W-:Y:S05]  /*1200*/  BSYNC B1 ;  /* 0x0000000000017941 */ /* 0x000fea0003800000 */
.L_x_7679:
        /* <DEDUP_REMOVED lines=23> */
[----:B------:R-:W-:Y:S01]  /*1380*/  IMAD.MOV.U32 R24, RZ, RZ, R4 ;  /* 0x000000ffff187224 */ /* 0x000fe200078e0004 */
[----:B------:R-:W-:Y:S01]  /*1390*/  @!P0 MOV R24, R6 ;  /* 0x0000000600188202 */ /* 0x000fe20000000f00 */
[----:B------:R-:W-:Y:S02]  /*13a0*/  IMAD.MOV.U32 R4, RZ, RZ, -0x3ff ;  /* 0xfffffc01ff047424 */ /* 0x000fe400078e00ff */
        /* <DEDUP_REMOVED lines=49> */
.L_x_7682:
[----:B------:R-:W-:Y:S05]  /*16c0*/  BSYNC B0 ;  /* 0x0000000000007941 */ /* 0x000fea0003800000 */
.L_x_7681:
[----:B------:R-:W-:Y:S01]  /*16d0*/  BSSY B1, `(.L_x_7683) ;  /* 0x0000007000017945 */ /* 0x000fe20003800000 */
[----:B------:R-:W-:Y:S05]  /*16e0*/  @P3 BRA P4, `(.L_x_7684) ;  /* 0x0000005000003947 */ /* 0x000fea0002000000 */
[----:B------:R-:W-:Y:S01]  /*16f0*/  IMAD.MOV.U32 R4, RZ, RZ, R20 ;  /* 0x000000ffff047224 */ /* 0x000fe200078e0014 */
[----:B------:R-:W-:Y:S01]  /*1700*/  MOV R2, 0x1730 ;  /* 0x0000173000027802 */ /* 0x000fe20000000f00 */
[----:B------:R-:W-:Y:S02]  /*1710*/  IMAD.MOV.U32 R5, RZ, RZ, R21 ;  /* 0x000000ffff057224 */ /* 0x000fe400078e0015 */
[----:B01----:R-:W-:Y:S05]  /*1720*/  CALL.REL.NOINC `($__internal_10_$__cuda_sm20_div_rn_f64_full) ;  /* 0x0000472000007944 */ /* 0x003fea0003c00000 */
[----:B------:R-:W-:Y:S02]  /*1730*/  IMAD.MOV.U32 R2, RZ, RZ, R4 ;  /* 0x000000ffff027224 */ /* 0x000fe400078e0004 */
.L_x_7684:
[----:B------:R-:W-:Y:S05]  /*1740*/  BSYNC B1 ;  /* 0x0000000000017941 */ /* 0x000fea0003800000 */
.L_x_7683:
[----:B------:R-:W2:Y:S01]  /*1750*/  DADD R26, -R22, 1 ;  /* 0x3ff00000161a7429 */ /* 0x000ea20000000100 */
[----:B------:R-:W-:Y:S01]  /*1760*/  IMAD.MOV.U32 R4, RZ, RZ, 0x1 ;  /* 0x00000001ff047424 */ /* 0x000fe200078e00ff */
[----:B------:R-:W-:Y:S01]  /*1770*/  ISETP.GT.AND P0, PT, R3, 0xfffff, PT ;  /* 0x000fffff0300780c */ /* 0x000fe20003f04270 */
[----:B0-----:R-:W-:Y:S01]  /*1780*/  IMAD.MOV.U32 R7, RZ, RZ, R3 ;  /* 0x000000ffff077224 */ /* 0x001fe200078e0003 */
[----:B------:R-:W-:Y:S01]  /*1790*/  MOV R6, R2 ;  /* 0x0000000200067202 */ /* 0x000fe20000000f00 */
[----:B------:R-:W-:Y:S01]  /*17a0*/  BSSY B0, `(.L_x_7685) ;  /* 0x0000046000007945 */ /* 0x000fe20003800000 */
        /* <DEDUP_REMOVED lines=69> */
.L_x_7686:
[----:B------:R-:W-:Y:S05]  /*1c00*/  BSYNC B0 ;  /* 0x0000000000007941 */ /* 0x000fea0003800000 */
.L_x_7685:
[----:B------:R-:W-:Y:S01]  /*1c10*/  BSSY B1, `(.L_x_7687) ;  /* 0x0000007000017945 */ /* 0x000fe20003800000 */
[----:B------:R-:W-:Y:S05]  /*1c20*/  @P3 BRA P4, `(.L_x_7688) ;  /* 0x0000005000003947 */ /* 0x000fea0002000000 */
[----:B------:R-:W-:Y:S01]  /*1c30*/  IMAD.MOV.U32 R4, RZ, RZ, R22 ;  /* 0x000000ffff047224 */ /* 0x000fe200078e0016 */
[----:B------:R-:W-:Y:S01]  /*1c40*/  MOV R2, 0x1c70 ;  /* 0x00001c7000027802 */ /* 0x000fe20000000f00 */
[----:B------:R-:W-:Y:S02]  /*1c50*/  IMAD.MOV.U32 R5, RZ, RZ, R23 ;  /* 0x000000ffff057224 */ /* 0x000fe400078e0017 */
[----:B01----:R-:W-:Y:S05]  /*1c60*/  CALL.REL.NOINC `($__internal_10_$__cuda_sm20_div_rn_f64_full) ;  /* 0x000041e000007944 */ /* 0x003fea0003c00000 */
[----:B------:R-:W-:Y:S02]  /*1c70*/  IMAD.MOV.U32 R5, RZ, RZ, R3 ;  /* 0x000000ffff057224 */ /* 0x000fe400078e0003 */
.L_x_7688:
[----:B------:R-:W-:Y:S05]  /*1c80*/  BSYNC B1 ;  /* 0x0000000000017941 */ /* 0x000fea0003800000 */
.L_x_7687:
        /* <DEDUP_REMOVED lines=22> */
[----:B------:R-:W-:Y:S01]  /*1df0*/  MOV R24, R4 ;  /* 0x0000000400187202 */ /* 0x000fe20000000f00 */
[----:B------:R-:W-:Y:S02]  /*1e00*/  @P1 IMAD.MOV.U32 R23, RZ, RZ, 0x7ff00000 ;  /* 0x7ff00000ff171424 */ /* 0x000fe400078e00ff */
[----:B------:R-:W-:Y:S02]  /*1e10*/  IMAD.MOV.U32 R4, RZ, RZ, -0x3ff ;  /* 0xfffffc01ff047424 */ /* 0x000fe400078e00ff */
[----:B------:R-:W-:Y:S02]  /*1e20*/  @!P0 IMAD.MOV.U32 R24, RZ, RZ, R6 ;  /* 0x000000ffff188224 */ /* 0x000fe400078e0006 */
        /* <DEDUP_REMOVED lines=49> */
.L_x_7690:
[----:B------:R-:W-:Y:S05]  /*2140*/  BSYNC B0 ;  /* 0x0000000000007941 */ /* 0x000fea0003800000 */
.L_x_7689:
[----:B------:R-:W-:Y:S01]  /*2150*/  BSSY B1, `(.L_x_7691) ;  /* 0x0000007000017945 */ /* 0x000fe20003800000 */
[----:B------:R-:W-:Y:S05]  /*2160*/  @P3 BRA P4, `(.L_x_7692) ;  /* 0x0000005000003947 */ /* 0x000fea0002000000 */
[----:B------:R-:W-:Y:S01]  /*2170*/  IMAD.MOV.U32 R4, RZ, RZ, R16 ;  /* 0x000000ffff047224 */ /* 0x000fe200078e0010 */
[----:B------:R-:W-:Y:S01]  /*2180*/  MOV R2, 0x21b0 ;  /* 0x000021b000027802 */ /* 0x000fe20000000f00 */
[----:B------:R-:W-:Y:S02]  /*2190*/  IMAD.MOV.U32 R5, RZ, RZ, R17 ;  /* 0x000000ffff057224 */ /* 0x000fe400078e0011 */
[----:B01----:R-:W-:Y:S05]  /*21a0*/  CALL.REL.NOINC `($__internal_10_$__cuda_sm20_div_rn_f64_full) ;  /* 0x00003ca000007944 */ /* 0x003fea0003c00000 */
[----:B------:R-:W-:Y:S02]  /*21b0*/  MOV R2, R4 ;  /* 0x0000000400027202 */ /* 0x000fe40000000f00 */
.L_x_7692:
[----:B------:R-:W-:Y:S05]  /*21c0*/  BSYNC B1 ;  /* 0x0000000000017941 */ /* 0x000fea0003800000 */
.L_x_7691:
        /* <DEDUP_REMOVED lines=43> */
[----:B------:R-:W-:Y:S02]  /*2480*/  @P0 IADD3 R2, R2, 0x1, RZ ;  /* 0x0000000102020810 */ /* 0x000fe40007ffe0ff */
[----:B------:R-:W-:Y:S02]  /*2490*/  @P0 MOV R7, R17 ;  /* 0x0000001100070202 */ /* 0x000fe40000000f00 */
[----:B------:R-:W-:-:S04]  /*24a0*/  LOP3.LUT R2, R2, 0x80000000, RZ, 0x3c, !PT ;  /* 0x8000000002027812 */ /* 0x000fc800078e3cff */
        /* <DEDUP_REMOVED lines=29> */
.L_x_7694:
[----:B------:R-:W-:Y:S05]  /*2680*/  BSYNC B0 ;  /* 0x0000000000007941 */ /* 0x000fea0003800000 */
.L_x_7693:
[----:B------:R-:W-:Y:S01]  /*2690*/  BSSY B1, `(.L_x_7695) ;  /* 0x0000007000017945 */ /* 0x000fe20003800000 */
[----:B------:R-:W-:Y:S05]  /*26a0*/  @P3 BRA P4, `(.L_x_7696) ;  /* 0x0000005000003947 */ /* 0x000fea0002000000 */
[----:B------:R-:W-:Y:S01]  /*26b0*/  IMAD.MOV.U32 R4, RZ, RZ, R18 ;  /* 0x000000ffff047224 */ /* 0x000fe200078e0012 */
[----:B------:R-:W-:Y:S01]  /*26c0*/  MOV R2, 0x26f0 ;  /* 0x000026f000027802 */ /* 0x000fe20000000f00 */
[----:B------:R-:W-:Y:S02]  /*26d0*/  IMAD.MOV.U32 R5, RZ, RZ, R19 ;  /* 0x000000ffff057224 */ /* 0x000fe400078e0013 */
[----:B01----:R-:W-:Y:S05]  /*26e0*/  CALL.REL.NOINC `($__internal_10_$__cuda_sm20_div_rn_f64_full) ;  /* 0x0000376000007944 */ /* 0x003fea0003c00000 */
[----:B------:R-:W-:Y:S02]  /*26f0*/  IMAD.MOV.U32 R5, RZ, RZ, R3 ;  /* 0x000000ffff057224 */ /* 0x000fe400078e0003 */
.L_x_7696:
[----:B------:R-:W-:Y:S05]  /*2700*/  BSYNC B1 ;  /* 0x0000000000017941 */ /* 0x000fea0003800000 */
.L_x_7695:
[----:B------:R-:W-:Y:S01]  /*2710*/  ISETP.GT.AND P0, PT, R5, 0xfffff, PT ;  /* 0x000fffff0500780c */ /* 0x000fe20003f04270 */
[----:B------:R-:W-:Y:S01]  /*2720*/  IMAD.MOV.U32 R2, RZ, RZ, R4 ;  /* 0x000000ffff027224 */ /* 0x000fe200078e0004 */
[----:B------:R-:W-:Y:S01]  /*2730*/  BSSY B0, `(.L_x_7697) ;  /* 0x0000040000007945 */ /* 0x000fe20003800000 */
[----:B------:R-:W-:Y:S02]  /*2740*/  IMAD.MOV.U32 R3, RZ, RZ, R5 ;  /* 0x000000ffff037224 */ /* 0x000fe400078e0005 */
[----:B0-----:R-:W-:-:S08]  /*2750*/  IMAD.MOV.U32 R7, RZ, RZ, 0x8 ;  /* 0x00000008ff077424 */ /* 0x001fd000078e00ff */
[----:B------:R-:W0:-:S10]  /*2760*/  @!P0 DMUL R2, R2, 1.80143985094819840000e+16 ;  /* 0x4350000002028828 */ /* 0x000e140000000000 */
[----:B0-----:R-:W-:Y:S02]  /*2770*/  @!P0 IMAD.MOV.U32 R5, RZ, RZ, R3 ;  /* 0x000000ffff058224 */ /* 0x001fe400078e0003 */
[----:B------:R-:W-:-:S03]  /*2780*/  @!P0 IMAD.MOV.U32 R4, RZ, RZ, R2 ;  /* 0x000000ffff048224 */ /* 0x000fc600078e0002 */
[----:B------:R-:W-:-:S04]  /*2790*/  IADD3 R6, R5, -0x1, RZ ;  /* 0xffffffff05067810 */ /* 0x000fc80007ffe0ff */
[----:B------:R-:W-:Y:S01]  /*27a0*/  ISETP.GE.U32.AND P1, PT, R6, 0x7fefffff, PT ;  /* 0x7fefffff0600780c */ /* 0x000fe20003f26070 */
[----:B------:R-:W-:-:S04]  /*27b0*/  IMAD.WIDE.U32 R6, R0, R7, c[0x0][0x168] ;  /* 0x00005a0000067625 */ /* 0x000fc800078e0007 */
[----:B------:R-:W-:Y:S02]  /*27c0*/  IMAD.MOV.U32 R0, RZ, RZ, -0x3ff ;  /* 0xfffffc01ff007424 */ /* 0x000fe400078e00ff */
[----:B------:R-:W-:-:S04]  /*27d0*/  IMAD.WIDE R28, R28, 0x10, R6 ;  /* 0x000000101c1c7825 */ /* 0x000fc800078e0206 */
[----:B------:R-:W-:Y:S01]  /*27e0*/  @!P0 IMAD.MOV.U32 R0, RZ, RZ, -0x435 ;  /* 0xfffffbcbff008424 */ /* 0x000fe200078e00ff */
[----:B-1----:R0:W-:Y:S01]  /*27f0*/  STG.E.128 [R28.64], R12 ;  /* 0x0000000c1c007986 */ /* 0x0021e2000c101d04 */
[----:B------:R-:W-:Y:S01]  /*2800*/  @P1 MOV R6, 0x0 ;  /* 0x0000000000061802 */ /* 0x000fe20000000f00 */
[----:B------:R-:W-:Y:S01]  /*2810*/  @P1 IMAD.MOV.U32 R7, RZ, RZ, 0x7ff00000 ;  /* 0x7ff00000ff071424 */ /* 0x000fe200078e00ff */
[----:B------:R-:W-:Y:S01]  /*2820*/  @P1 FSETP.NEU.FTZ.AND P2, PT, R3, RZ, PT ;  /* 0x000000ff0300120b */ /* 0x000fe20003f5d000 */
[----:B------:R0:W-:Y:S04]  /*2830*/  STG.E.128 [R28.64+0x800], R8 ;  /* 0x000800081c007986 */ /* 0x0001e8000c101d04 */
[----:B------:R0:W-:Y:S01]  /*2840*/  STG.E.128 [R28.64+0x1000], R20 ;  /* 0x001000141c007986 */ /* 0x0001e2000c101d04 */
[----:B------:R-:W1:-:S10]  /*2850*/  @P1 DFMA R6, R2, R6, +INF ;  /* 0x7ff000000206142b */ /* 0x000e540000000006 */
[----:B-1----:R-:W-:Y:S02]  /*2860*/  @P1 FSEL R18, R6, RZ, P2 ;  /* 0x000000ff06121208 */ /* 0x002fe40001000000 */
[----:B------:R-:W-:Y:S01]  /*2870*/  @P1 FSEL R19, R7, -QNAN , P2 ;  /* 0xfff0000007131808 */ /* 0x000fe20001000000 */
[----:B------:R-:W-:Y:S05]  /*2880*/  @P1 BRA `(.L_x_7698) ;  /* 0x000002a000001947 */ /* 0x000fea0003800000 */
[C---:B------:R-:W-:Y:S01]  /*2890*/  LOP3.LUT R2, R5.reuse, 0x800fffff, RZ, 0xc0, !PT ;  /* 0x800fffff05027812 */ /* 0x040fe200078ec0ff */
[----:B0-----:R-:W-:Y:S01]  /*28a0*/  IMAD.MOV.U32 R8, RZ, RZ, RZ ;  /* 0x000000ffff087224 */ /* 0x001fe200078e00ff */
        /* <DEDUP_REMOVED lines=40> */
.L_x_7698:
[----:B------:R-:W-:Y:S05]  /*2b30*/  BSYNC B0 ;  /* 0x0000000000007941 */ /* 0x000fea0003800000 */
.L_x_7697:
[----:B-1----:R-:W-:Y:S01]  /*2b40*/  STG.E.128 [R28.64+0x1800], R16 ;  /* 0x001800101c007986 */ /* 0x002fe2000c101d04 */
[----:B------:R-:W-:Y:S05]  /*2b50*/  EXIT ;  /* 0x000000000000794d */ /* 0x000fea0003800000 */
.L_x_7666:
        /* <DEDUP_REMOVED lines=12> */
[----:B------:R-:W-:Y:S01]  /*2c20*/  @!P6 IADD3 R6, R0, R25, RZ ;  /* 0x000000190006e210 */ /* 0x000fe20007ffe0ff */
[----:B------:R-:W-:Y:S01]  /*2c30*/  @!P6 IMAD.MOV.U32 R7, RZ, RZ, 0x8 ;  /* 0x00000008ff07e424 */ /* 0x000fe200078e00ff */
[----:B------:R-:W-:-:S03]  /*2c40*/  @!P6 IADD3 R25, R25, 0x80, RZ ;  /* 0x000000801919e810 */ /* 0x000fc60007ffe0ff */
[----:B------:R-:W-:Y:S01]  /*2c50*/  @!P6 IMAD.WIDE.U32 R6, R6, R7, c[0x0][0x170] ;  /* 0x00005c000606e625 */ /* 0x000fe200078e0007 */
[----:B------:R-:W-:-:S04]  /*2c60*/  ISETP.GE.AND P5, PT, R25, R28, PT ;  /* 0x0000001c1900720c */ /* 0x000fc80003fa6270 */
[----:B------:R1:W5:Y:S09]  /*2c70*/  @!P6 LDG.E.64 R10, [R6.64] ;  /* 0x00000004060ae981 */ /* 0x000372000c1e1b00 */
        /* <DEDUP_REMOVED lines=57> */
[----:B------:R-:W-:Y:S05]  /*3010*/  CALL.REL.NOINC `($__internal_10_$__cuda_sm20_div_rn_f64_full) ;  /* 0x00002e3000007944 */ /* 0x000fea0003c00000 */
[----:B------:R-:W-:Y:S02]  /*3020*/  IMAD.MOV.U32 R2, RZ, RZ, R4 ;  /* 0x000000ffff027224 */ /* 0x000fe400078e0004 */
.L_x_7702:
[----:B------:R-:W-:Y:S05]  /*3030*/  BSYNC B2 ;  /* 0x0000000000027941 */ /* 0x000fea0003800000 */
.L_x_7701:
[----:B------:R-:W-:Y:S01]  /*3040*/  ISETP.GT.AND P0, PT, R3, 0xfffff, PT ;  /* 0x000fffff0300780c */ /* 0x000fe20003f04270 */
[----:B------:R-:W-:Y:S02]  /*3050*/  IMAD.MOV.U32 R4, RZ, RZ, R2 ;  /* 0x000000ffff047224 */ /* 0x000fe400078e0002 */
[--C-:B------:R-:W-:Y:S02]  /*3060*/  IMAD.MOV.U32 R5, RZ, RZ, R3.reuse ;  /* 0x000000ffff057224 */ /* 0x100fe400078e0003 */
[----:B------:R-:W-:Y:S02]  /*3070*/  IMAD.MOV.U32 R25, RZ, RZ, R3 ;  /* 0x000000ffff197224 */ /* 0x000fe400078e0003 */
[----:B------:R-:W-:-:S06]  /*3080*/  IMAD.MOV.U32 R24, RZ, RZ, -0x3ff ;  /* 0xfffffc01ff187424 */ /* 0x000fcc00078e00ff */
        /* <DEDUP_REMOVED lines=39> */
[----:B-1----:R-:W-:-:S04]  /*3300*/  DFMA R32, R24, c[0x2][0x40], R6 ;  /* 0x0080100018207a2b */ /* 0x002fc80000000006 */
        /* <DEDUP_REMOVED lines=14> */
.L_x_7700:
[----:B------:R-:W-:Y:S05]  /*33f0*/  BSYNC B1 ;  /* 0x0000000000017941 */ /* 0x000fea0003800000 */
.L_x_7699:
[----:B0-----:R-:W0:Y:S01]  /*3400*/  S2R R3, SR_TID.X ;  /* 0x0000000000037919 */ /* 0x001e220000002100 */
[----:B------:R-:W-:Y:S01]  /*3410*/  BSSY B1, `(.L_x_7703) ;  /* 0x0000056000017945 */ /* 0x000fe20003800000 */
[----:B0-----:R-:W-:-:S04]  /*3420*/  IADD3 R3, R3, 0x80, RZ ;  /* 0x0000008003037810 */ /* 0x001fc80007ffe0ff */
[----:B------:R-:W-:-:S13]  /*3430*/  ISETP.GE.AND P0, PT, R3, R28, PT ;  /* 0x0000001c0300720c */ /* 0x000fda0003f06270 */
[----:B------:R-:W-:Y:S05]  /*3440*/  @P0 BRA `(.L_x_7704) ;  /* 0x0000052000000947 */ /* 0x000fea0003800000 */
[----:B-----5:R-:W0:Y:S01]  /*3450*/  DADD R26, -R10, 1 ;  /* 0x3ff000000a1a7429 */ /* 0x020e220000000100 */
        /* <DEDUP_REMOVED lines=18> */
[----:B-1----:R-:W-:Y:S05]  /*3580*/  CALL.REL.NOINC `($__internal_10_$__cuda_sm20_div_rn_f64_full) ;  /* 0x000028c000007944 */ /* 0x002fea0003c00000 */
[----:B------:R-:W-:Y:S02]  /*3590*/  IMAD.MOV.U32 R5, RZ, RZ, R3 ;  /* 0x000000ffff057224 */ /* 0x000fe400078e0003 */
.L_x_7706:
[----:B------:R-:W-:Y:S05]  /*35a0*/  BSYNC B2 ;  /* 0x0000000000027941 */ /* 0x000fea0003800000 */
.L_x_7705:
[----:B------:R-:W-:Y:S01]  /*35b0*/  ISETP.GT.AND P0, PT, R5, 0xfffff, PT ;  /* 0x000fffff0500780c */ /* 0x000fe20003f04270 */
[----:B------:R-:W-:Y:S01]  /*35c0*/  IMAD.MOV.U32 R2, RZ, RZ, R4 ;  /* 0x000000ffff027224 */ /* 0x000fe200078e0004 */
[----:B------:R-:W-:Y:S01]  /*35d0*/  MOV R3, R5 ;  /* 0x0000000500037202 */ /* 0x000fe20000000f00 */
[----:B------:R-:W-:Y:S02]  /*35e0*/  IMAD.MOV.U32 R25, RZ, RZ, R5 ;  /* 0x000000ffff197224 */ /* 0x000fe400078e0005 */
[----:B------:R-:W-:-:S08]  /*35f0*/  IMAD.MOV.U32 R24, RZ, RZ, -0x3ff ;  /* 0xfffffc01ff187424 */ /* 0x000fd000078e00ff */
        /* <DEDUP_REMOVED lines=15> */
[----:B------:R-:W-:Y:S02]  /*36f0*/  MOV R31, 0x3eb1380b ;  /* 0x3eb1380b001f7802 */ /* 0x000fe40000000f00 */
[----:B------:R-:W-:Y:S01]  /*3700*/  LOP3.LUT R3, R2, 0x3ff00000, RZ, 0xfc, !PT ;  /* 0x3ff0000002037812 */ /* 0x000fe200078efcff */
[----:B------:R-:W-:Y:S01]  /*3710*/  IMAD.MOV.U32 R2, RZ, RZ, R4 ;  /* 0x000000ffff027224 */ /* 0x000fe200078e0004 */
[----:B------:R-:W-:Y:S01]  /*3720*/  LEA.HI R24, R25, R24, RZ, 0xc ;  /* 0x0000001819187211 */ /* 0x000fe200078f60ff */
        /* <DEDUP_REMOVED lines=36> */
.L_x_7704:
[----:B------:R-:W-:Y:S05]  /*3970*/  BSYNC B1 ;  /* 0x0000000000017941 */ /* 0x000fea0003800000 */
.L_x_7703:
        /* <DEDUP_REMOVED lines=26> */
.L_x_7710:
[----:B------:R-:W-:Y:S05]  /*3b20*/  BSYNC B2 ;  /* 0x0000000000027941 */ /* 0x000fea0003800000 */
.L_x_7709:
[----:B------:R-:W-:Y:S01]  /*3b30*/  ISETP.GT.AND P0, PT, R5, 0xfffff, PT ;  /* 0x000fffff0500780c */ /* 0x000fe20003f04270 */
[----:B------:R-:W-:Y:S01]  /*3b40*/  IMAD.MOV.U32 R2, RZ, RZ, R4 ;  /* 0x000000ffff027224 */ /* 0x000fe200078e0004 */
[----:B------:R-:W-:Y:S01]  /*3b50*/  MOV R24, 0xfffffc01 ;  /* 0xfffffc0100187802 */ /* 0x000fe20000000f00 */
[--C-:B------:R-:W-:Y:S02]  /*3b60*/  IMAD.MOV.U32 R3, RZ, RZ, R5.reuse ;  /* 0x000000ffff037224 */ /* 0x100fe400078e0005 */
[----:B------:R-:W-:-:S08]  /*3b70*/  IMAD.MOV.U32 R25, RZ, RZ, R5 ;  /* 0x000000ffff197224 */ /* 0x000fd000078e0005 */
        /* <DEDUP_REMOVED lines=55> */
.L_x_7708:
[----:B------:R-:W-:Y:S05]  /*3ef0*/  BSYNC B1 ;  /* 0x0000000000017941 */ /* 0x000fea0003800000 */
.L_x_7707:
        /* <DEDUP_REMOVED lines=25> */
[----:B------:R-:W-:Y:S02]  /*4090*/  MOV R5, R3 ;  /* 0x0000000300057202 */ /* 0x000fe40000000f00 */
.L_x_7714:
[----:B------:R-:W-:Y:S05]  /*40a0*/  BSYNC B2 ;  /* 0x0000000000027941 */ /* 0x000fea0003800000 */
.L_x_7713:
        /* <DEDUP_REMOVED lines=23> */
[----:B------:R-:W-:Y:S01]  /*4220*/  IMAD.MOV.U32 R2, RZ, RZ, R4 ;  /* 0x000000ffff027224 */ /* 0x000fe200078e0004 */
[----:B------:R-:W-:Y:S01]  /*4230*/  MOV R4, RZ ;  /* 0x000000ff00047202 */ /* 0x000fe20000000f00 */
        /* <DEDUP_REMOVED lines=35> */
.L_x_7712:
[----:B------:R-:W-:Y:S05]  /*4470*/  BSYNC B1 ;  /* 0x0000000000017941 */ /* 0x000fea0003800000 */
.L_x_7711:
        /* <DEDUP_REMOVED lines=26> */
.L_x_7718:
[----:B------:R-:W-:Y:S05]  /*4620*/  BSYNC B2 ;  /* 0x0000000000027941 */ /* 0x000fea0003800000 */
.L_x_7717:
        /* <DEDUP_REMOVED lines=60> */
.L_x_7716:
[----:B------:R-:W-:Y:S05]  /*49f0*/  BSYNC B1 ;  /* 0x0000000000017941 */ /* 0x000fea0003800000 */
.L_x_7715:
        /* <DEDUP_REMOVED lines=24> */
[----:B-1----:R-:W-:Y:S05]  /*4b80*/  CALL.REL.NOINC `($__internal_10_$__cuda_sm20_div_rn_f64_full) ;  /* 0x000012c000007944 */ /* 0x002fea0003c00000 */
[----:B------:R-:W-:Y:S02]  /*4b90*/  IMAD.MOV.U32 R5, RZ, RZ, R3 ;  /* 0x000000ffff057224 */ /* 0x000fe400078e0003 */
.L_x_7722:
[----:B------:R-:W-:Y:S05]  /*4ba0*/  BSYNC B2 ;  /* 0x0000000000027941 */ /* 0x000fea0003800000 */
.L_x_7721:
        /* <DEDUP_REMOVED lines=23> */
[----:B------:R-:W-:Y:S01]  /*4d20*/  IMAD.MOV.U32 R25, RZ, RZ, 0x43300000 ;  /* 0x43300000ff197424 */ /* 0x000fe200078e00ff */
[----:B------:R-:W-:Y:S01]  /*4d30*/  MOV R2, R4 ;  /* 0x0000000400027202 */ /* 0x000fe20000000f00 */
[----:B------:R-:W-:Y:S01]  /*4d40*/  IMAD.MOV.U32 R4, RZ, RZ, RZ ;  /* 0x000000ffff047224 */ /* 0x000fe200078e00ff */
        /* <DEDUP_REMOVED lines=34> */
.L_x_7720:
[----:B------:R-:W-:Y:S05]  /*4f70*/  BSYNC B1 ;  /* 0x0000000000017941 */ /* 0x000fea0003800000 */
.L_x_7719:
        /* <DEDUP_REMOVED lines=26> */
.L_x_7726:
[----:B------:R-:W-:Y:S05]  /*5120*/  BSYNC B2 ;  /* 0x0000000000027941 */ /* 0x000fea0003800000 */
.L_x_7725:
        /* <DEDUP_REMOVED lines=24> */
[----:B------:R-:W-:Y:S01]  /*52b0*/  MOV R25, 0x43300000 ;  /* 0x4330000000197802 */ /* 0x000fe20000000f00 */
        /* <DEDUP_REMOVED lines=35> */
.L_x_7724:
[----:B------:R-:W-:Y:S05]  /*54f0*/  BSYNC B1 ;  /* 0x0000000000017941 */ /* 0x000fea0003800000 */
.L_x_7723:
        /* <DEDUP_REMOVED lines=26> */
.L_x_7730:
[----:B------:R-:W-:Y:S05]  /*56a0*/  BSYNC B2 ;  /* 0x0000000000027941 */ /* 0x000fea0003800000 */
.L_x_7729:
        /* <DEDUP_REMOVED lines=60> */
.L_x_7728:
[----:B------:R-:W-:Y:S05]  /*5a70*/  BSYNC B1 ;  /* 0x0000000000017941 */ /* 0x000fea0003800000 */
.L_x_7727:
[----:B------:R-:W2:Y:S01]  /*5a80*/  S2R R7, SR_TID.X ;  /* 0x0000000000077919 */ /* 0x000ea20000002100 */
[----:B------:R-:W-:Y:S01]  /*5a90*/  BSSY B0, `(.L_x_7731) ;  /* 0x0000033000007945 */ /* 0x000fe20003800000 */
[----:B------:R-:W-:Y:S01]  /*5aa0*/  BSSY B1, `(.L_x_7732) ;  /* 0x000002b000017945 */ /* 0x000fe20003800000 */
[----:B--2---:R-:W-:-:S13]  /*5ab0*/  ISETP.GE.AND P0, PT, R7, R28, PT ;  /* 0x0000001c0700720c */ /* 0x004fda0003f06270 */
[----:B-----5:R-:W-:Y:S01]  /*5ac0*/  @!P0 IMAD.IADD R4, R0, 0x1, R7 ;  /* 0x0000000100048824 */ /* 0x020fe200078e0207 */
[----:B------:R-:W-:Y:S01]  /*5ad0*/  @!P0 IADD3 R7, R7, 0x80, RZ ;  /* 0x0000008007078810 */ /* 0x000fe20007ffe0ff */
[----:B------:R-:W-:-:S04]  /*5ae0*/  @!P0 IMAD.MOV.U32 R5, RZ, RZ, 0x8 ;  /* 0x00000008ff058424 */ /* 0x000fc800078e00ff */
[----:B------:R-:W-:-:S05]  /*5af0*/  @!P0 IMAD.WIDE.U32 R4, R4, R5, c[0x0][0x168] ;  /* 0x00005a0004048625 */ /* 0x000fca00078e0005 */
[----:B-1----:R1:W-:Y:S01]  /*5b00*/  @!P0 STG.E.64 [R4.64], R8 ;  /* 0x0000000804008986 */ /* 0x0023e2000c101b04 */
[----:B------:R-:W-:-:S13]  /*5b10*/  ISETP.GE.AND P0, PT, R7, R28, PT ;  /* 0x0000001c0700720c */ /* 0x000fda0003f06270 */
[----:B------:R-:W-:Y:S05]  /*5b20*/  @P0 BRA `(.L_x_7733) ;  /* 0x000000c000000947 */ /* 0x000fea0003800000 */
[----:B-1----:R-:W-:Y:S01]  /*5b30*/  MOV R5, 0x8 ;  /* 0x0000000800057802 */ /* 0x002fe20000000f00 */
[----:B------:R-:W-:Y:S01]  /*5b40*/  IMAD.IADD R4, R0, 0x1, R7 ;  /* 0x0000000100047824 */ /* 0x000fe200078e0207 */
[----:B------:R-:W-:-:S03]  /*5b50*/  IADD3 R7, R7, 0x80, RZ ;  /* 0x0000008007077810 */ /* 0x000fc60007ffe0ff */
[----:B------:R-:W-:Y:S01]  /*5b60*/  IMAD.WIDE.U32 R4, R4, R5, c[0x0][0x168] ;  /* 0x00005a0004047625 */ /* 0x000fe200078e0005 */
[----:B------:R-:W-:-:S04]  /*5b70*/  ISETP.GE.AND P0, PT, R7, R28, PT ;  /* 0x0000001c0700720c */ /* 0x000fc80003f06270 */
[----:B------:R1:W-:Y:S09]  /*5b80*/  STG.E.64 [R4.64], R10 ;  /* 0x0000000a04007986 */ /* 0x0003f2000c101b04 */
[----:B------:R-:W-:Y:S05]  /*5b90*/  @P0 BRA `(.L_x_7734) ;  /* 0x000000c000000947 */ /* 0x000fea0003800000 */
[----:B-1----:R-:W-:Y:S01]  /*5ba0*/  IMAD.IADD R4, R0, 0x1, R7 ;  /* 0x0000000100047824 */ /* 0x002fe200078e0207 */
[----:B------:R-:W-:Y:S01]  /*5bb0*/  IADD3 R7, R7, 0x80, RZ ;  /* 0x0000008007077810 */ /* 0x000fe20007ffe0ff */
[----:B------:R-:W-:-:S04]  /*5bc0*/  IMAD.MOV.U32 R5, RZ, RZ, 0x8 ;  /* 0x00000008ff057424 */ /* 0x000fc800078e00ff */
[----:B------:R-:W-:-:S05]  /*5bd0*/  IMAD.WIDE.U32 R4, R4, R5, c[0x0][0x168] ;  /* 0x00005a0004047625 */ /* 0x000fca00078e0005 */
[----:B------:R1:W-:Y:S02]  /*5be0*/  STG.E.64 [R4.64], R12 ;  /* 0x0000000c04007986 */ /* 0x0003e4000c101b04 */
.L_x_7733:
[----:B-1----:R-:W-:-:S13]  /*5bf0*/  ISETP.GE.AND P0, PT, R7, R28, PT ;  /* 0x0000001c0700720c */ /* 0x002fda0003f06270 */
[----:B------:R-:W-:Y:S05]  /*5c00*/  @P0 BRA `(.L_x_7735) ;  /* 0x000000c000000947 */ /* 0x000fea0003800000 */
[----:B------:R-:W-:Y:S01]  /*5c10*/  IMAD.IADD R4, R0, 0x1, R7 ;  /* 0x0000000100047824 */ /* 0x000fe200078e0207 */
[----:B------:R-:W-:Y:S01]  /*5c20*/  IADD3 R7, R7, 0x80, RZ ;  /* 0x0000008007077810 */ /* 0x000fe20007ffe0ff */
[----:B------:R-:W-:-:S04]  /*5c30*/  IMAD.MOV.U32 R5, RZ, RZ, 0x8 ;  /* 0x00000008ff057424 */ /* 0x000fc800078e00ff */
[----:B------:R-:W-:-:S05]  /*5c40*/  IMAD.WIDE.U32 R4, R4, R5, c[0x0][0x168] ;  /* 0x00005a0004047625 */ /* 0x000fca00078e0005 */
[----:B------:R1:W-:Y:S02]  /*5c50*/  STG.E.64 [R4.64], R14 ;  /* 0x0000000e04007986 */ /* 0x0003e4000c101b04 */
.L_x_7734:
[----:B------:R-:W-:-:S13]  /*5c60*/  ISETP.GE.AND P0, PT, R7, R28, PT ;  /* 0x0000001c0700720c */ /* 0x000fda0003f06270 */
[----:B------:R-:W-:Y:S05]  /*5c70*/  @P0 BRA `(.L_x_7736) ;  /* 0x000000d000000947 */ /* 0x000fea0003800000 */
[----:B-1----:R-:W-:Y:S01]  /*5c80*/  IMAD.IADD R4, R0, 0x1, R7 ;  /* 0x0000000100047824 */ /* 0x002fe200078e0207 */
[----:B------:R-:W-:Y:S01]  /*5c90*/  IADD3 R7, R7, 0x80, RZ ;  /* 0x0000008007077810 */ /* 0x000fe20007ffe0ff */
[----:B------:R-:W-:-:S04]  /*5ca0*/  IMAD.MOV.U32 R5, RZ, RZ, 0x8 ;  /* 0x00000008ff057424 */ /* 0x000fc800078e00ff */
[----:B------:R-:W-:-:S05]  /*5cb0*/  IMAD.WIDE.U32 R4, R4, R5, c[0x0][0x168] ;  /* 0x00005a0004047625 */ /* 0x000fca00078e0005 */
[----:B------:R1:W-:Y:S02]  /*5cc0*/  STG.E.64 [R4.64], R16 ;  /* 0x0000001004007986 */ /* 0x0003e4000c101b04 */
.L_x_7735:
[----:B------:R-:W-:-:S13]  /*5cd0*/  ISETP.GE.AND P0, PT, R7, R28, PT ;  /* 0x0000001c0700720c */ /* 0x000fda0003f06270 */
[----:B------:R-:W-:Y:S01]  /*5ce0*/  @P0 BREAK B1 ;  /* 0x0000000000010942 */ /* 0x000fe20003800000 */
[----:B------:R-:W-:Y:S05]  /*5cf0*/  @P0 BRA `(.L_x_7737) ;  /* 0x000000c000000947 */ /* 0x000fea0003800000 */
[----:B-1----:R-:W-:Y:S01]  /*5d00*/  IMAD.IADD R4, R0, 0x1, R7 ;  /* 0x0000000100047824 */ /* 0x002fe200078e0207 */
[----:B------:R-:W-:Y:S01]  /*5d10*/  IADD3 R7, R7, 0x80, RZ ;  /* 0x0000008007077810 */ /* 0x000fe20007ffe0ff */
[----:B------:R-:W-:-:S04]  /*5d20*/  IMAD.MOV.U32 R5, RZ, RZ, 0x8 ;  /* 0x00000008ff057424 */ /* 0x000fc800078e00ff */
[----:B------:R-:W-:-:S05]  /*5d30*/  IMAD.WIDE.U32 R4, R4, R5, c[0x0][0x168] ;  /* 0x00005a0004047625 */ /* 0x000fca00078e0005 */
[----:B------:R1:W-:Y:S02]  /*5d40*/  STG.E.64 [R4.64], R18 ;  /* 0x0000001204007986 */ /* 0x0003e4000c101b04 */
.L_x_7736:
[----:B------:R-:W-:Y:S05]  /*5d50*/  BSYNC B1 ;  /* 0x0000000000017941 */ /* 0x000fea0003800000 */
.L_x_7732:
[----:B------:R-:W-:-:S13]  /*5d60*/  ISETP.GE.AND P0, PT, R7, R28, PT ;  /* 0x0000001c0700720c */ /* 0x000fda0003f06270 */
[----:B-1----:R-:W-:Y:S01]  /*5d70*/  @!P0 IMAD.IADD R4, R0, 0x1, R7 ;  /* 0x0000000100048824 */ /* 0x002fe200078e0207 */
[----:B------:R-:W-:Y:S01]  /*5d80*/  @!P0 IADD3 R7, R7, 0x80, RZ ;  /* 0x0000008007078810 */ /* 0x000fe20007ffe0ff */
[----:B------:R-:W-:-:S04]  /*5d90*/  @!P0 IMAD.MOV.U32 R5, RZ, RZ, 0x8 ;  /* 0x00000008ff058424 */ /* 0x000fc800078e00ff */
[----:B------:R-:W-:-:S05]  /*5da0*/  @!P0 IMAD.WIDE.U32 R4, R4, R5, c[0x0][0x168] ;  /* 0x00005a0004048625 */ /* 0x000fca00078e0005 */
[----:B------:R1:W-:Y:S02]  /*5db0*/  @!P0 STG.E.64 [R4.64], R20 ;  /* 0x0000001404008986 */ /* 0x0003e4000c101b04 */
.L_x_7737:
[----:B------:R-:W-:Y:S05]  /*5dc0*/  BSYNC B0 ;  /* 0x0000000000007941 */ /* 0x000fea0003800000 */
.L_x_7731:
[----:B------:R-:W-:Y:S01]  /*5dd0*/  WARPSYNC 0xffffffff ;  /* 0xffffffff00007948 */ /* 0x000fe20003800000 */
[----:B------:R-:W-:-:S13]  /*5de0*/  ISETP.GE.AND P0, PT, R7, R28, PT ;  /* 0x0000001c0700720c */ /* 0x000fda0003f06270 */
[----:B------:R-:W-:Y:S05]  /*5df0*/  @P0 EXIT ;  /* 0x000000000000094d */ /* 0x000fea0003800000 */
[----:B-1----:R-:W-:Y:S01]  /*5e00*/  IADD3 R4, R0, R7, RZ ;  /* 0x0000000700047210 */ /* 0x002fe20007ffe0ff */
[----:B------:R-:W-:-:S04]  /*5e10*/  IMAD.MOV.U32 R5, RZ, RZ, 0x8 ;  /* 0x00000008ff057424 */ /* 0x000fc800078e00ff */
[----:B------:R-:W-:-:S05]  /*5e20*/  IMAD.WIDE.U32 R4, R4, R5, c[0x0][0x168] ;  /* 0x00005a0004047625 */ /* 0x000fca00078e0005 */
[----:B------:R-:W-:Y:S01]  /*5e30*/  STG.E.64 [R4.64], R2 ;  /* 0x0000000204007986 */ /* 0x000fe2000c101b04 */
[----:B------:R-:W-:Y:S05]  /*5e40*/  EXIT ;  /* 0x000000000000794d */ /* 0x000fea0003800000 */
        .weak           $__internal_10_$__cuda_sm20_div_rn_f64_full
        .type           $__internal_10_$__cuda_sm20_div_rn_f64_full,@function
        .size           $__internal_10_$__cuda_sm20_div_rn_f64_full,(.L_x_10272 - $__internal_10_$__cuda_sm20_div_rn_f64_full)
$__internal_10_$__cuda_sm20_div_rn_f64_full:
[----:B------:R-:W-:Y:S01]  /*5e50*/  IMAD.MOV.U32 R31, RZ, RZ, R5 ;  /* 0x000000ffff1f7224 */ /* 0x000fe200078e0005 */
[C---:B------:R-:W-:Y:S01]  /*5e60*/  FSETP.GEU.AND P0, PT, |R27|.reuse, 1.469367938527859385e-39, PT ;  /* 0x001000001b00780b */ /* 0x040fe20003f0e200 */
[----:B------:R-:W-:Y:S01]  /*5e70*/  IMAD.MOV.U32 R30, RZ, RZ, R4 ;  /* 0x000000ffff1e7224 */ /* 0x000fe200078e0004 */
[----:B------:R-:W-:Y:S01]  /*5e80*/  LOP3.LUT R24, R27, 0x800fffff, RZ, 0xc0, !PT ;  /* 0x800fffff1b187812 */ /* 0x000fe200078ec0ff */
[----:B------:R-:W-:Y:S01]  /*5e90*/  IMAD.MOV.U32 R32, RZ, RZ, 0x1 ;  /* 0x00000001ff207424 */ /* 0x000fe200078e00ff */
[C---:B------:R-:W-:Y:S01]  /*5ea0*/  FSETP.GEU.AND P2, PT, |R31|.reuse, 1.469367938527859385e-39, PT ;  /* 0x001000001f00780b */ /* 0x040fe20003f4e200 */
[----:B------:R-:W-:Y:S01]  /*5eb0*/  IMAD.MOV.U32 R34, RZ, RZ, R30 ;  /* 0x000000ffff227224 */ /* 0x000fe200078e001e */
[----:B------:R-:W-:Y:S01]  /*5ec0*/  LOP3.LUT R3, R31, 0x7ff00000, RZ, 0xc0, !PT ;  /* 0x7ff000001f037812 */ /* 0x000fe200078ec0ff */
[----:B------:R-:W-:Y:S01]  /*5ed0*/  BSSY B0, `(.L_x_7738) ;  /* 0x0000057000007945 */ /* 0x000fe20003800000 */
[----:B------:R-:W-:Y:S01]  /*5ee0*/  LOP3.LUT R25, R24, 0x3ff00000, RZ, 0xfc, !PT ;  /* 0x3ff0000018197812 */ /* 0x000fe200078efcff */
[----:B------:R-:W-:Y:S01]  /*5ef0*/  IMAD.MOV.U32 R24, RZ, RZ, R26 ;  /* 0x000000ffff187224 */ /* 0x000fe200078e001a */
[----:B------:R-:W-:-:S03]  /*5f00*/  LOP3.LUT R6, R27, 0x7ff00000, RZ, 0xc0, !PT ;  /* 0x7ff000001b067812 */ /* 0x000fc600078ec0ff */
[----:B------:R-:W0:Y:S01]  /*5f10*/  @!P0 DMUL R24, R26, 8.98846567431157953865e+307 ;  /* 0x7fe000001a188828 */ /* 0x000e220000000000 */
[----:B------:R-:W-:-:S03]  /*5f20*/  ISETP.GE.U32.AND P1, PT, R3, R6, PT ;  /* 0x000000060300720c */ /* 0x000fc60003f26070 */
[----:B------:R-:W-:Y:S01]  /*5f30*/  @!P2 LOP3.LUT R4, R27, 0x7ff00000, RZ, 0xc0, !PT ;  /* 0x7ff000001b04a812 */ /* 0x000fe200078ec0ff */
[----:B------:R-:W-:Y:S01]  /*5f40*/  @!P2 IMAD.MOV.U32 R36, RZ, RZ, RZ ;  /* 0x000000ffff24a224 */ /* 0x000fe200078e00ff */
[----:B0-----:R-:W0:Y:S02]  /*5f50*/  MUFU.RCP64H R33, R25 ;  /* 0x0000001900217308 */ /* 0x001e240000001800 */
[----:B------:R-:W-:Y:S01]  /*5f60*/  @!P2 ISETP.GE.U32.AND P3, PT, R3, R4, PT ;  /* 0x000000040300a20c */ /* 0x000fe20003f66070 */
[----:B------:R-:W-:Y:S01]  /*5f70*/  IMAD.MOV.U32 R4, RZ, RZ, 0x1ca00000 ;  /* 0x1ca00000ff047424 */ /* 0x000fe200078e00ff */
[----:B------:R-:W-:-:S04]  /*5f80*/  @!P0 LOP3.LUT R6, R25, 0x7ff00000, RZ, 0xc0, !PT ;  /* 0x7ff0000019068812 */ /* 0x000fc800078ec0ff */
[C---:B------:R-:W-:Y:S02]  /*5f90*/  @!P2 SEL R7, R4.reuse, 0x63400000, !P3 ;  /* 0x634000000407a807 */ /* 0x040fe40005800000 */
[----:B------:R-:W-:Y:S02]  /*5fa0*/  SEL R5, R4, 0x63400000, !P1 ;  /* 0x6340000004057807 */ /* 0x000fe40004800000 */
[--C-:B------:R-:W-:Y:S02]  /*5fb0*/  @!P2 LOP3.LUT R7, R7, 0x80000000, R31.reuse, 0xf8, !PT ;  /* 0x800000000707a812 */ /* 0x100fe400078ef81f */
[----:B------:R-:W-:Y:S01]  /*5fc0*/  LOP3.LUT R35, R5, 0x800fffff, R31, 0xf8, !PT ;  /* 0x800fffff05237812 */ /* 0x000fe200078ef81f */
[----:B------:R-:W-:Y:S01]  /*5fd0*/  IMAD.MOV.U32 R5, RZ, RZ, R3 ;  /* 0x000000ffff057224 */ /* 0x000fe200078e0003 */
[----:B------:R-:W-:-:S06]  /*5fe0*/  @!P2 LOP3.LUT R37, R7, 0x100000, RZ, 0xfc, !PT ;  /* 0x001000000725a812 */ /* 0x000fcc00078efcff */
[----:B------:R-:W-:-:S04]  /*5ff0*/  @!P2 DFMA R34, R34, 2, -R36 ;  /* 0x400000002222a82b */ /* 0x000fc80000000824 */
[----:B0-----:R-:W0:-:S06]  /*6000*/  DFMA R36, R32, -R24, 1 ;  /* 0x3ff000002024742b */ /* 0x001e0c0000000818 */
[----:B0-----:R-:W0:Y:S01]  /*6010*/  DFMA R36, R36, R36, R36 ;  /* 0x000000242424722b */ /* 0x001e220000000024 */
[----:B------:R-:W-:-:S04]  /*6020*/  @!P2 LOP3.LUT R5, R35, 0x7ff00000, RZ, 0xc0, !PT ;  /* 0x7ff000002305a812 */ /* 0x000fc800078ec0ff */
[----:B------:R-:W-:Y:S01]  /*6030*/  IADD3 R7, R5, -0x1, RZ ;  /* 0xffffffff05077810 */ /* 0x000fe20007ffe0ff */
[----:B0-----:R-:W0:-:S03]  /*6040*/  DFMA R32, R32, R36, R32 ;  /* 0x000000242020722b */ /* 0x001e060000000020 */
[----:B------:R-:W-:Y:S02]  /*6050*/  ISETP.GT.U32.AND P0, PT, R7, 0x7feffffe, PT ;  /* 0x7feffffe0700780c */ /* 0x000fe40003f04070 */
[----:B------:R-:W-:Y:S01]  /*6060*/  IADD3 R7, R6, -0x1, RZ ;  /* 0xffffffff06077810 */ /* 0x000fe20007ffe0ff */
[----:B0-----:R-:W0:-:S03]  /*6070*/  DFMA R38, R32, -R24, 1 ;  /* 0x3ff000002026742b */ /* 0x001e060000000818 */
[----:B------:R-:W-:-:S03]  /*6080*/  ISETP.GT.U32.OR P0, PT, R7, 0x7feffffe, P0 ;  /* 0x7feffffe0700780c */ /* 0x000fc60000704470 */
[----:B0-----:R-:W0:-:S06]  /*6090*/  DFMA R38, R32, R38, R32 ;  /* 0x000000262026722b */ /* 0x001e0c0000000020 */
        /* <DEDUP_REMOVED lines=10> */
[----:B------:R-:W-:-:S04]  /*6140*/  IMNMX R5, R5, 0x46a00000, PT ;  /* 0x46a0000005057817 */ /* 0x000fc80003800200 */
[----:B------:R-:W-:-:S04]  /*6150*/  IADD3 R4, -R4, R5, RZ ;  /* 0x0000000504047210 */ /* 0x000fc80007ffe1ff */
[----:B------:R-:W-:-:S06]  /*6160*/  IADD3 R7, R4, 0x7fe00000, RZ ;  /* 0x7fe0000004077810 */ /* 0x000fcc0007ffe0ff */
[----:B01----:R-:W0:-:S10]  /*6170*/  DMUL R36, R32, R6 ;  /* 0x0000000620247228 */ /* 0x003e140000000000 */
        /* <DEDUP_REMOVED lines=9> */
[----:B------:R-:W-:Y:S01]  /*6210*/  IADD3 R4, -R4, -0x43300000, RZ ;  /* 0xbcd0000004047810 */ /* 0x000fe20007ffe1ff */
[----:B------:R-:W-:-:S06]  /*6220*/  IMAD.MOV.U32 R6, RZ, RZ, RZ ;  /* 0x000000ffff067224 */ /* 0x000fcc00078e00ff */
[----:B------:R-:W0:-:S04]  /*6230*/  DFMA R6, R36, -R6, R32 ;  /* 0x800000062406722b */ /* 0x000e080000000020 */
[----:B------:R-:W1:-:S06]  /*6240*/  DMUL.RP R32, R32, R24 ;  /* 0x0000001820207228 */ /* 0x000e4c0000008000 */
[----:B0-----:R-:W-:-:S04]  /*6250*/  FSETP.NEU.AND P0, PT, |R7|, R4, PT ;  /* 0x000000040700720b */ /* 0x001fc80003f0d200 */
[----:B-1----:R-:W-:Y:S02]  /*6260*/  LOP3.LUT R26, R33, R26, RZ, 0x3c, !PT ;  /* 0x0000001a211a7212 */ /* 0x002fe400078e3cff */
[----:B------:R-:W-:Y:S02]  /*6270*/  FSEL R4, R32, R36, !P0 ;  /* 0x0000002420047208 */ /* 0x000fe40004000000 */
[----:B------:R-:W-:-:S03]  /*6280*/  FSEL R5, R26, R37, !P0 ;  /* 0x000000251a057208 */ /* 0x000fc60004000000 */
[----:B------:R-:W-:Y:S02]  /*6290*/  IMAD.MOV.U32 R36, RZ, RZ, R4 ;  /* 0x000000ffff247224 */ /* 0x000fe400078e0004 */
[----:B------:R-:W-:Y:S01]  /*62a0*/  IMAD.MOV.U32 R37, RZ, RZ, R5 ;  /* 0x000000ffff257224 */ /* 0x000fe200078e0005 */
[----:B------:R-:W-:Y:S05]  /*62b0*/  BRA `(.L_x_7740) ;  /* 0x0000018000007947 */ /* 0x000fea0003800000 */
.L_x_7739:
        /* <DEDUP_REMOVED lines=12> */
[----:B------:R-:W-:Y:S01]  /*6380*/  @!P0 IMAD.MOV.U32 R36, RZ, RZ, RZ ;  /* 0x000000ffff248224 */ /* 0x000fe200078e00ff */
[----:B------:R-:W-:Y:S01]  /*6390*/  @P0 MOV R36, RZ ;  /* 0x000000ff00240202 */ /* 0x000fe20000000f00 */
[----:B------:R-:W-:Y:S02]  /*63a0*/  @!P0 IMAD.MOV.U32 R37, RZ, RZ, R27 ;  /* 0x000000ffff258224 */ /* 0x000fe400078e001b */
[----:B------:R-:W-:Y:S01]  /*63b0*/  @P0 IMAD.MOV.U32 R37, RZ, RZ, R3 ;  /* 0x000000ffff250224 */ /* 0x000fe200078e0003 */
[----:B------:R-:W-:Y:S05]  /*63c0*/  BRA `(.L_x_7740) ;  /* 0x0000007000007947 */ /* 0x000fea0003800000 */
.L_x_7742:
[----:B------:R-:W-:Y:S01]  /*63d0*/  LOP3.LUT R3, R27, 0x80000, RZ, 0xfc, !PT ;  /* 0x000800001b037812 */ /* 0x000fe200078efcff */
[----:B0-----:R-:W-:-:S04]  /*63e0*/  IMAD.MOV.U32 R36, RZ, RZ, R26 ;  /* 0x000000ffff247224 */ /* 0x001fc800078e001a */
[----:B------:R-:W-:Y:S01]  /*63f0*/  IMAD.MOV.U32 R37, RZ, RZ, R3 ;  /* 0x000000ffff257224 */ /* 0x000fe200078e0003 */
[----:B------:R-:W-:Y:S05]  /*6400*/  BRA `(.L_x_7740) ;  /* 0x0000003000007947 */ /* 0x000fea0003800000 */
.L_x_7741:
[----:B------:R-:W-:Y:S01]  /*6410*/  LOP3.LUT R3, R31, 0x80000, RZ, 0xfc, !PT ;  /* 0x000800001f037812 */ /* 0x000fe200078efcff */
[----:B0-----:R-:W-:-:S04]  /*6420*/  IMAD.MOV.U32 R36, RZ, RZ, R30 ;  /* 0x000000ffff247224 */ /* 0x001fc800078e001e */
[----:B------:R-:W-:Y:S02]  /*6430*/  IMAD.MOV.U32 R37, RZ, RZ, R3 ;  /* 0x000000ffff257224 */ /* 0x000fe400078e0003 */
.L_x_7740:
[----:B------:R-:W-:Y:S05]  /*6440*/  BSYNC B0 ;  /* 0x0000000000007941 */ /* 0x000fea0003800000 */
.L_x_7738:
[----:B------:R-:W-:Y:S02]  /*6450*/  IMAD.MOV.U32 R6, RZ, RZ, R2 ;  /* 0x000000ffff067224 */ /* 0x000fe400078e0002 */
[----:B------:R-:W-:Y:S02]  /*6460*/  IMAD.MOV.U32 R7, RZ, RZ, 0x0 ;  /* 0x00000000ff077424 */ /* 0x000fe400078e00ff */
[----:B------:R-:W-:Y:S02]  /*6470*/  IMAD.MOV.U32 R4, RZ, RZ, R36 ;  /* 0x000000ffff047224 */ /* 0x000fe400078e0024 */
[----:B------:R-:W-:Y:S01]  /*6480*/  IMAD.MOV.U32 R3, RZ, RZ, R37 ;  /* 0x000000ffff037224 */ /* 0x000fe200078e0025 */
[----:B------:R-:W-:Y:S06]  /*6490*/  RET.REL.NODEC R6 `(_ZN2at6native29vectorized_elementwise_kernelILi2EZZZNS0_17logit_kernel_cudaERNS_18TensorIteratorBaseERKN3c106ScalarEENKUlvE_clEvENKUlvE_clEvEUldE_St5arrayIPcLm2EEEEviT0_T1_) ;  /* 0xffff9b6006007950 */ /* 0x000fec0003c3ffff */
.L_x_7743:
        /* <DEDUP_REMOVED lines=14> */
.L_x_10272:


//--------------------- .text._ZN2at6native29vectorized_elementwise_kernelILi4EZZZNS0_17logit_kernel_cudaERNS_18TensorIteratorBaseERKN3c106ScalarEENKUlvE_clEvENKUlvE_clEvEUldE_St5arrayIPcLm2EEEEviT0_T1_ --------------------------
	.section	.text._ZN2at6native29vectorized_elementwise_kernelILi4EZZZNS0_17logit_kernel_cudaERNS_18TensorIteratorBaseERKN3c106ScalarEENKUlvE_clEvENKUlvE_clEvEUldE_St5arrayIPcLm2EEEEviT0_T1_,"ax",@progbits
	.sectioninfo	@"SHI_REGISTERS=42"
	.align	128
        .global         _ZN2at6native29vectorized_elementwise_kernelILi4EZZZNS0_17logit_kernel_cudaERNS_18TensorIteratorBaseERKN3c106ScalarEENKUlvE_clEvENKUlvE_clEvEUldE_St5arrayIPcLm2EEEEviT0_T1_
        .type           _ZN2at6native29vectorized_elementwise_kernelILi4EZZZNS0_17logit_kernel_cudaERNS_18TensorIteratorBaseERKN3c106ScalarEENKUlvE_clEvENKUlvE_clEvEUldE_St5arrayIPcLm2EEEEviT0_T1_,@function
        .size           _ZN2at6native29vectorized_elementwise_kernelILi4EZZZNS0_17logit_kernel_cudaERNS_18TensorIteratorBaseERKN3c106ScalarEENKUlvE_clEvENKUlvE_clEvEUldE_St5arrayIPcLm2EEEEviT0_T1_,(.L_x_10273 - _ZN2at6native29vectorized_elementwise_kernelILi4EZZZNS0_17logit_kernel_cudaERNS_18TensorIteratorBaseERKN3c106ScalarEENKUlvE_clEvENKUlvE_clEvEUldE_St5arrayIPcLm2EEEEviT0_T1_)
        .other          _ZN2at6native29vectorized_elementwise_kernelILi4EZZZNS0_17logit_kernel_cudaERNS_18TensorIteratorBaseERKN3c106ScalarEENKUlvE_clEvENKUlvE_clEvEUldE_St5arrayIPcLm2EEEEviT0_T1_,@"STO_CUDA_ENTRY STV_DEFAULT"
_ZN2at6native29vectorized_elementwise_kernelILi4EZZZNS0_17logit_kernel_cudaERNS_18TensorIteratorBaseERKN3c106ScalarEENKUlvE_clEvENKUlvE_clEvEUldE_St5arrayIPcLm2EEEEviT0_T1_:
.text._ZN2at6native29vectorized_elementwise_kernelILi4EZZZNS0_17logit_kernel_cudaERNS_18TensorIteratorBaseERKN3c106ScalarEENKUlvE_clEvENKUlvE_clEvEUldE_St5arrayIPcLm2EEEEviT0_T1_:
        /* <DEDUP_REMOVED lines=34> */
[----:B-----5:R-:W-:Y:S05]  /*0220*/  CALL.REL.NOINC `($__internal_11_$__cuda_sm20_div_rn_f64_full) ;  /* 0x00005c2000007944 */ /* 0x020fea0003c00000 */
[----:B------:R-:W-:Y:S02]  /*0230*/  IMAD.MOV.U32 R2, RZ, RZ, R4 ;  /* 0x000000ffff027224 */ /* 0x000fe400078e0004 */
.L_x_7746:
[----:B------:R-:W-:Y:S05]  /*0240*/  BSYNC B1 ;  /* 0x0000000000017941 */ /* 0x000fea0003800000 */
.L_x_7745:
        /* <DEDUP_REMOVED lines=75> */
.L_x_7748:
[----:B------:R-:W-:Y:S05]  /*0700*/  BSYNC B0 ;  /* 0x0000000000007941 */ /* 0x000fea0003800000 */
.L_x_7747:
[----:B------:R-:W-:Y:S01]  /*0710*/  BSSY B1, `(.L_x_7749) ;  /* 0x0000007000017945 */ /* 0x000fe20003800000 */
[----:B------:R-:W-:Y:S05]  /*0720*/  @P3 BRA P4, `(.L_x_7750) ;  /* 0x0000005000003947 */ /* 0x000fea0002000000 */
[----:B------:R-:W-:Y:S01]  /*0730*/  IMAD.MOV.U32 R4, RZ, RZ, R14 ;  /* 0x000000ffff047224 */ /* 0x000fe200078e000e */
[----:B------:R-:W-:Y:S02]  /*0740*/  MOV R5, R15 ;  /* 0x0000000f00057202 */ /* 0x000fe40000000f00 */
[----:B------:R-:W-:Y:S02]  /*0750*/  MOV R2, 0x770 ;  /* 0x0000077000027802 */ /* 0x000fe40000000f00 */
[----:B01---5:R-:W-:Y:S05]  /*0760*/  CALL.REL.NOINC `($__internal_11_$__cuda_sm20_div_rn_f64_full) ;  /* 0x000056e000007944 */ /* 0x023fea0003c00000 */
[----:B------:R-:W-:Y:S02]  /*0770*/  IMAD.MOV.U32 R5, RZ, RZ, R3 ;  /* 0x000000ffff057224 */ /* 0x000fe400078e0003 */
.L_x_7750:
[----:B------:R-:W-:Y:S05]  /*0780*/  BSYNC B1 ;  /* 0x0000000000017941 */ /* 0x000fea0003800000 */
.L_x_7749:
        /* <DEDUP_REMOVED lines=75> */
.L_x_7752:
[----:B------:R-:W-:Y:S05]  /*0c40*/  BSYNC B0 ;  /* 0x0000000000007941 */ /* 0x000fea0003800000 */
.L_x_7751:
[----:B------:R-:W-:Y:S01]  /*0c50*/  BSSY B1, `(.L_x_7753) ;  /* 0x0000007000017945 */ /* 0x000fe20003800000 */
[----:B------:R-:W-:Y:S05]  /*0c60*/  @P3 BRA P4, `(.L_x_7754) ;  /* 0x0000005000003947 */ /* 0x000fea0002000000 */
[----:B------:R-:W-:Y:S01]  /*0c70*/  IMAD.MOV.U32 R4, RZ, RZ, R8 ;  /* 0x000000ffff047224 */ /* 0x000fe200078e0008 */
[----:B------:R-:W-:Y:S01]  /*0c80*/  MOV R2, 0xcb0 ;  /* 0x00000cb000027802 */ /* 0x000fe20000000f00 */
[----:B------:R-:W-:Y:S02]  /*0c90*/  IMAD.MOV.U32 R5, RZ, RZ, R9 ;  /* 0x000000ffff057224 */ /* 0x000fe400078e0009 */
[----:B01----:R-:W-:Y:S05]  /*0ca0*/  CALL.REL.NOINC `($__internal_11_$__cuda_sm20_div_rn_f64_full) ;  /* 0x000051a000007944 */ /* 0x003fea0003c00000 */
[----:B------:R-:W-:Y:S02]  /*0cb0*/  IMAD.MOV.U32 R2, RZ, RZ, R4 ;  /* 0x000000ffff027224 */ /* 0x000fe400078e0004 */
.L_x_7754:
[----:B------:R-:W-:Y:S05]  /*0cc0*/  BSYNC B1 ;  /* 0x0000000000017941 */ /* 0x000fea0003800000 */
.L_x_7753:
        /* <DEDUP_REMOVED lines=75> */
.L_x_7756:
[----:B------:R-:W-:Y:S05]  /*1180*/  BSYNC B0 ;  /* 0x0000000000007941 */ /* 0x000fea0003800000 */
.L_x_7755:
[----:B------:R-:W-:Y:S01]  /*1190*/  BSSY B1, `(.L_x_7757) ;  /* 0x0000007000017945 */ /* 0x000fe20003800000 */
[----:B------:R-:W-:Y:S05]  /*11a0*/  @P3 BRA P4, `(.L_x_7758) ;  /* 0x0000005000003947 */ /* 0x000fea0002000000 */
[----:B------:R-:W-:Y:S01]  /*11b0*/  IMAD.MOV.U32 R4, RZ, RZ, R10 ;  /* 0x000000ffff047224 */ /* 0x000fe200078e000a */
[----:B------:R-:W-:Y:S01]  /*11c0*/  MOV R2, 0x11f0 ;  /* 0x000011f000027802 */ /* 0x000fe20000000f00 */
[----:B------:R-:W-:Y:S02]  /*11d0*/  IMAD.MOV.U32 R5, RZ, RZ, R11 ;  /* 0x000000ffff057224 */ /* 0x000fe400078e000b */
[----:B01----:R-:W-:Y:S05]  /*11e0*/  CALL.REL.NOINC `($__internal_11_$__cuda_sm20_div_rn_f64_full) ;  /* 0x00004c6000007944 */ /* 0x003fea0003c00000 */
[----:B------:R-:W-:Y:S02]  /*11f0*/  IMAD.MOV.U32 R5, RZ, RZ, R3 ;  /* 0x000000ffff057224 */ /* 0x000fe400078e0003 */
.L_x_7758:
[----:B------:R-:W-:Y:S05]  /*1200*/  BSYNC B1 ;  /* 0x0000000000017941 */ /* 0x000fea0003800000 */
.L_x_7757:
        /* <DEDUP_REMOVED lines=75> */
.L_x_7760:
[----:B------:R-:W-:Y:S05]  /*16c0*/  BSYNC B0 ;  /* 0x0000000000007941 */ /* 0x000fea0003800000 */
.L_x_7759:
[----:B------:R-:W-:Y:S01]  /*16d0*/  BSSY B1, `(.L_x_7761) ;  /* 0x0000007000017945 */ /* 0x000fe20003800000 */
[----:B------:R-:W-:Y:S05]  /*16e0*/  @P3 BRA P4, `(.L_x_7762) ;  /* 0x0000005000003947 */ /* 0x000fea0002000000 */
[----:B------:R-:W-:Y:S01]  /*16f0*/  IMAD.MOV.U32 R4, RZ, RZ, R20 ;  /* 0x000000ffff047224 */ /* 0x000fe200078e0014 */
[----:B------:R-:W-:Y:S01]  /*1700*/  MOV R2, 0x1730 ;  /* 0x0000173000027802 */ /* 0x000fe20000000f00 */
[----:B------:R-:W-:Y:S02]  /*1710*/  IMAD.MOV.U32 R5, RZ, RZ, R21 ;  /* 0x000000ffff057224 */ /* 0x000fe400078e0015 */
[----:B01----:R-:W-:Y:S05]  /*1720*/  CALL.REL.NOINC `($__internal_11_$__cuda_sm20_div_rn_f64_full) ;  /* 0x0000472000007944 */ /* 0x003fea0003c00000 */
[----:B------:R-:W-:Y:S02]  /*1730*/  IMAD.MOV.U32 R2, RZ, RZ, R4 ;  /* 0x000000ffff027224 */ /* 0x000fe400078e0004 */
.L_x_7762:
[----:B------:R-:W-:Y:S05]  /*1740*/  BSYNC B1 ;  /* 0x0000000000017941 */ /* 0x000fea0003800000 */
.L_x_7761:
        /* <DEDUP_REMOVED lines=75> */
.L_x_7764:
[----:B------:R-:W-:Y:S05]  /*1c00*/  BSYNC B0 ;  /* 0x0000000000007941 */ /* 0x000fea0003800000 */
.L_x_7763:
[----:B------:R-:W-:Y:S01]  /*1c10*/  BSSY B1, `(.L_x_7765) ;  /* 0x0000007000017945 */ /* 0x000fe20003800000 */
[----:B------:R-:W-:Y:S05]  /*1c20*/  @P3 BRA P4, `(.L_x_7766) ;  /* 0x0000005000003947 */ /* 0x000fea0002000000 */
[----:B------:R-:W-:Y:S01]  /*1c30*/  IMAD.MOV.U32 R4, RZ, RZ, R22 ;  /* 0x000000ffff047224 */ /* 0x000fe200078e0016 */
[----:B------:R-:W-:Y:S01]  /*1c40*/  MOV R2, 0x1c70 ;  /* 0x00001c7000027802 */ /* 0x000fe20000000f00 */
[----:B------:R-:W-:Y:S02]  /*1c50*/  IMAD.MOV.U32 R5, RZ, RZ, R23 ;  /* 0x000000ffff057224 */ /* 0x000fe400078e0017 */
[----:B01----:R-:W-:Y:S05]  /*1c60*/  CALL.REL.NOINC `($__internal_11_$__cuda_sm20_div_rn_f64_full) ;  /* 0x000041e000007944 */ /* 0x003fea0003c00000 */
[----:B------:R-:W-:Y:S02]  /*1c70*/  IMAD.MOV.U32 R5, RZ, RZ, R3 ;  /* 0x000000ffff057224 */ /* 0x000fe400078e0003 */
.L_x_7766:
[----:B------:R-:W-:Y:S05]  /*1c80*/  BSYNC B1 ;  /* 0x0000000000017941 */ /* 0x000fea0003800000 */
.L_x_7765:
        /* <DEDUP_REMOVED lines=75> */
.L_x_7768:
[----:B------:R-:W-:Y:S05]  /*2140*/  BSYNC B0 ;  /* 0x0000000000007941 */ /* 0x000fea0003800000 */
.L_x_7767:
[----:B------:R-:W-:Y:S01]  /*2150*/  BSSY B1, `(.L_x_7769) ;  /* 0x0000007000017945 */ /* 0x000fe20003800000 */
[----:B------:R-:W-:Y:S05]  /*2160*/  @P3 BRA P4, `(.L_x_7770) ;  /* 0x0000005000003947 */ /* 0x000fea0002000000 */
[----:B------:R-:W-:Y:S01]  /*2170*/  IMAD.MOV.U32 R4, RZ, RZ, R16 ;  /* 0x000000ffff047224 */ /* 0x000fe200078e0010 */
[----:B------:R-:W-:Y:S01]  /*2180*/  MOV R2, 0x21b0 ;  /* 0x000021b000027802 */ /* 0x000fe20000000f00 */
[----:B------:R-:W-:Y:S02]  /*2190*/  IMAD.MOV.U32 R5, RZ, RZ, R17 ;  /* 0x000000ffff057224 */ /* 0x000fe400078e0011 */
[----:B01----:R-:W-:Y:S05]  /*21a0*/  CALL.REL.NOINC `($__internal_11_$__cuda_sm20_div_rn_f64_full) ;  /* 0x00003ca000007944 */ /* 0x003fea0003c00000 */
[----:B------:R-:W-:Y:S02]  /*21b0*/  MOV R2, R4 ;  /* 0x0000000400027202 */ /* 0x000fe40000000f00 */
.L_x_7770:
[----:B------:R-:W-:Y:S05]  /*21c0*/  BSYNC B1 ;  /* 0x0000000000017941 */ /* 0x000fea0003800000 */
.L_x_7769:
        /* <DEDUP_REMOVED lines=75> */
.L_x_7772:
[----:B------:R-:W-:Y:S05]  /*2680*/  BSYNC B0 ;  /* 0x0000000000007941 */ /* 0x000fea0003800000 */
.L_x_7771:
[----:B------:R-:W-:Y:S01]  /*2690*/  BSSY B1, `(.L_x_7773) ;  /* 0x0000007000017945 */ /* 0x000fe20003800000 */
[----:B------:R-:W-:Y:S05]  /*26a0*/  @P3 BRA P4, `(.L_x_7774) ;  /* 0x0000005000003947 */ /* 0x000fea0002000000 */
[----:B------:R-:W-:Y:S01]  /*26b0*/  IMAD.MOV.U32 R4, RZ, RZ, R18 ;  /* 0x000000ffff047224 */ /* 0x000fe200078e0012 */
[----:B------:R-:W-:Y:S01]  /*26c0*/  MOV R2, 0x26f0 ;  /* 0x000026f000027802 */ /* 0x000fe20000000f00 */
[----:B------:R-:W-:Y:S02]  /*26d0*/  IMAD.MOV.U32 R5, RZ, RZ, R19 ;  /* 0x000000ffff057224 */ /* 0x000fe400078e0013 */
[----:B01----:R-:W-:Y:S05]  /*26e0*/  CALL.REL.NOINC `($__internal_11_$__cuda_sm20_div_rn_f64_full) ;  /* 0x0000376000007944 */ /* 0x003fea0003c00000 */
[----:B------:R-:W-:Y:S02]  /*26f0*/  IMAD.MOV.U32 R5, RZ, RZ, R3 ;  /* 0x000000ffff057224 */ /* 0x000fe400078e0003 */
.L_x_7774:
[----:B------:R-:W-:Y:S05]  /*2700*/  BSYNC B1 ;  /* 0x0000000000017941 */ /* 0x000fea0003800000 */
.L_x_7773:
        /* <DEDUP_REMOVED lines=66> */
.L_x_7776:
[----:B------:R-:W-:Y:S05]  /*2b30*/  BSYNC B0 ;  /* 0x0000000000007941 */ /* 0x000fea0003800000 */
.L_x_7775:
[----:B-1----:R-:W-:Y:S01]  /*2b40*/  STG.E.128 [R28.64+0x1010], R16 ;  /* 0x001010101c007986 */ /* 0x002fe2000c101d04 */
[----:B------:R-:W-:Y:S05]  /*2b50*/  EXIT ;  /* 0x000000000000794d */ /* 0x000fea0003800000 */
.L_x_7744:
        /* <DEDUP_REMOVED lines=75> */
[----:B------:R-:W-:Y:S05]  /*3010*/  CALL.REL.NOINC `($__internal_11_$__cuda_sm20_div_rn_f64_full) ;  /* 0x00002e3000007944 */ /* 0x000fea0003c00000 */
[----:B------:R-:W-:Y:S02]  /*3020*/  IMAD.MOV.U32 R2, RZ, RZ, R4 ;  /* 0x000000ffff027224 */ /* 0x000fe400078e0004 */
.L_x_7780:
[----:B------:R-:W-:Y:S05]  /*3030*/  BSYNC B2 ;  /* 0x0000000000027941 */ /* 0x000fea0003800000 */
.L_x_7779:
        /* <DEDUP_REMOVED lines=59> */
.L_x_7778:
[----:B------:R-:W-:Y:S05]  /*33f0*/  BSYNC B1 ;  /* 0x0000000000017941 */ /* 0x000fea0003800000 */
.L_x_7777:
        /* <DEDUP_REMOVED lines=24> */
[----:B-1----:R-:W-:Y:S05]  /*3580*/  CALL.REL.NOINC `($__internal_11_$__cuda_sm20_div_rn_f64_full) ;  /* 0x000028c000007944 */ /* 0x002fea0003c00000 */
[----:B------:R-:W-:Y:S02]  /*3590*/  IMAD.MOV.U32 R5, RZ, RZ, R3 ;  /* 0x000000ffff057224 */ /* 0x000fe400078e0003 */
.L_x_7784:
[----:B------:R-:W-:Y:S05]  /*35a0*/  BSYNC B2 ;  /* 0x0000000000027941 */ /* 0x000fea0003800000 */
.L_x_7783:
        /* <DEDUP_REMOVED lines=60> */
.L_x_7782:
[----:B------:R-:W-:Y:S05]  /*3970*/  BSYNC B1 ;  /* 0x0000000000017941 */ /* 0x000fea0003800000 */
.L_x_7781:
        /* <DEDUP_REMOVED lines=26> */
.L_x_7788:
[----:B------:R-:W-:Y:S05]  /*3b20*/  BSYNC B2 ;  /* 0x0000000000027941 */ /* 0x000fea0003800000 */
.L_x_7787:
        /* <DEDUP_REMOVED lines=60> */
.L_x_7786:
[----:B------:R-:W-:Y:S05]  /*3ef0*/  BSYNC B1 ;  /* 0x0000000000017941 */ /* 0x000fea0003800000 */
.L_x_7785:
        /* <DEDUP_REMOVED lines=25> */
[----:B------:R-:W-:Y:S02]  /*4090*/  MOV R5, R3 ;  /* 0x0000000300057202 */ /* 0x000fe40000000f00 */
.L_x_7792:
[----:B------:R-:W-:Y:S05]  /*40a0*/  BSYNC B2 ;  /* 0x0000000000027941 */ /* 0x000fea0003800000 */
.L_x_7791:
        /* <DEDUP_REMOVED lines=60> */
.L_x_7790:
[----:B------:R-:W-:Y:S05]  /*4470*/  BSYNC B1 ;  /* 0x0000000000017941 */ /* 0x000fea0003800000 */
.L_x_7789:
        /* <DEDUP_REMOVED lines=26> */
.L_x_7796:
[----:B------:R-:W-:Y:S05]  /*4620*/  BSYNC B2 ;  /* 0x0000000000027941 */ /* 0x000fea0003800000 */
.L_x_7795:
        /* <DEDUP_REMOVED lines=60> */
.L_x_7794:
[----:B------:R-:W-:Y:S05]  /*49f0*/  BSYNC B1 ;  /* 0x0000000000017941 */ /* 0x000fea0003800000 */
.L_x_7793:
        /* <DEDUP_REMOVED lines=24> */
[----:B-1----:R-:W-:Y:S05]  /*4b80*/  CALL.REL.NOINC `($__internal_11_$__cuda_sm20_div_rn_f64_full) ;  /* 0x000012c000007944 */ /* 0x002fea0003c00000 */
[----:B------:R-:W-:Y:S02]  /*4b90*/  IMAD.MOV.U32 R5, RZ, RZ, R3 ;  /* 0x000000ffff057224 */ /* 0x000fe400078e0003 */
.L_x_7800:
[----:B------:R-:W-:Y:S05]  /*4ba0*/  BSYNC B2 ;  /* 0x0000000000027941 */ /* 0x000fea0003800000 */
.L_x_7799:
        /* <DEDUP_REMOVED lines=60> */
.L_x_7798:
[----:B------:R-:W-:Y:S05]  /*4f70*/  BSYNC B1 ;  /* 0x0000000000017941 */ /* 0x000fea0003800000 */
.L_x_7797:
        /* <DEDUP_REMOVED lines=26> */
.L_x_7804:
[----:B------:R-:W-:Y:S05]  /*5120*/  BSYNC B2 ;  /* 0x0000000000027941 */ /* 0x000fea0003800000 */
.L_x_7803:
        /* <DEDUP_REMOVED lines=60> */
.L_x_7802:
[----:B------:R-:W-:Y:S05]  /*54f0*/  BSYNC B1 ;  /* 0x0000000000017941 */ /* 0x000fea0003800000 */
.L_x_7801:
        /* <DEDUP_REMOVED lines=26> */
.L_x_7808:
[----:B------:R-:W-:Y:S05]  /*56a0*/  BSYNC B2 ;  /* 0x0000000000027941 */ /* 0x000fea0003800000 */
.L_x_7807:
        /* <DEDUP_REMOVED lines=60> */
.L_x_7806:
[----:B------:R-:W-:Y:S05]  /*5a70*/  BSYNC B1 ;  /* 0x0000000000017941 */ /* 0x000fea0003800000 */
.L_x_7805:
        /* <DEDUP_REMOVED lines=23> */
.L_x_7811:
[----:B-1----:R-:W-:-:S13]  /*5bf0*/  ISETP.GE.AND P0, PT, R7, R28, PT ;  /* 0x0000001c0700720c */ /* 0x002fda0003f06270 */
[----:B------:R-:W-:Y:S05]  /*5c00*/  @P0 BRA `(.L_x_7813) ;  /* 0x000000c000000947 */ /* 0x000fea0003800000 */
[----:B------:R-:W-:Y:S01]  /*5c10*/  IMAD.IADD R4, R0, 0x1, R7 ;  /* 0x0000000100047824 */ /* 0x000fe200078e0207 */
[----:B------:R-:W-:Y:S01]  /*5c20*/  IADD3 R7, R7, 0x80, RZ ;  /* 0x0000008007077810 */ /* 0x000fe20007ffe0ff */
[----:B------:R-:W-:-:S04]  /*5c30*/  IMAD.MOV.U32 R5, RZ, RZ, 0x8 ;  /* 0x00000008ff057424 */ /* 0x000fc800078e00ff */
[----:B------:R-:W-:-:S05]  /*5c40*/  IMAD.WIDE.U32 R4, R4, R5, c[0x0][0x168] ;  /* 0x00005a0004047625 */ /* 0x000fca00078e0005 */
[----:B------:R1:W-:Y:S02]  /*5c50*/  STG.E.64 [R4.64], R14 ;  /* 0x0000000e04007986 */ /* 0x0003e4000c101b04 */
.L_x_7812:
[----:B------:R-:W-:-:S13]  /*5c60*/  ISETP.GE.AND P0, PT, R7, R28, PT ;  /* 0x0000001c0700720c */ /* 0x000fda0003f06270 */
[----:B------:R-:W-:Y:S05]  /*5c70*/  @P0 BRA `(.L_x_7814) ;  /* 0x000000d000000947 */ /* 0x000fea0003800000 */
[----:B-1----:R-:W-:Y:S01]  /*5c80*/  IMAD.IADD R4, R0, 0x1, R7 ;  /* 0x0000000100047824 */ /* 0x002fe200078e0207 */
[----:B------:R-:W-:Y:S01]  /*5c90*/  IADD3 R7, R7, 0x80, RZ ;  /* 0x0000008007077810 */ /* 0x000fe20007ffe0ff */
[----:B------:R-:W-:-:S04]  /*5ca0*/  IMAD.MOV.U32 R5, RZ, RZ, 0x8 ;  /* 0x00000008ff057424 */ /* 0x000fc800078e00ff */
[----:B------:R-:W-:-:S05]  /*5cb0*/  IMAD.WIDE.U32 R4, R4, R5, c[0x0][0x168] ;  /* 0x00005a0004047625 */ /* 0x000fca00078e0005 */
[----:B------:R1:W-:Y:S02]  /*5cc0*/  STG.E.64 [R4.64], R16 ;  /* 0x0000001004007986 */ /* 0x0003e4000c101b04 */
.L_x_7813:
        /* <DEDUP_REMOVED lines=8> */
.L_x_7814:
[----:B------:R-:W-:Y:S05]  /*5d50*/  BSYNC B1 ;  /* 0x0000000000017941 */ /* 0x000fea0003800000 */
.L_x_7810:
[----:B------:R-:W-:-:S13]  /*5d60*/  ISETP.GE.AND P0, PT, R7, R28, PT ;  /* 0x0000001c0700720c */ /* 0x000fda0003f06270 */
[----:B-1----:R-:W-:Y:S01]  /*5d70*/  @!P0 IMAD.IADD R4, R0, 0x1, R7 ;  /* 0x0000000100048824 */ /* 0x002fe200078e0207 */
[----:B------:R-:W-:Y:S01]  /*5d80*/  @!P0 IADD3 R7, R7, 0x80, RZ ;  /* 0x0000008007078810 */ /* 0x000fe20007ffe0ff */
[----:B------:R-:W-:-:S04]  /*5d90*/  @!P0 IMAD.MOV.U32 R5, RZ, RZ, 0x8 ;  /* 0x00000008ff058424 */ /* 0x000fc800078e00ff */
[----:B------:R-:W-:-:S05]  /*5da0*/  @!P0 IMAD.WIDE.U32 R4, R4, R5, c[0x0][0x168] ;  /* 0x00005a0004048625 */ /* 0x000fca00078e0005 */
[----:B------:R1:W-:Y:S02]  /*5db0*/  @!P0 STG.E.64 [R4.64], R20 ;  /* 0x0000001404008986 */ /* 0x0003e4000c101b04 */
.L_x_7815:
[----:B------:R-:W-:Y:S05]  /*5dc0*/  BSYNC B0 ;  /* 0x0000000000007941 */ /* 0x000fea0003800000 */
.L_x_7809:
        /* <DEDUP_REMOVED lines=8> */
        .weak           $__internal_11_$__cuda_sm20_div_rn_f64_full
        .type           $__internal_11_$__cuda_sm20_div_rn_f64_full,@function
        .size           $__internal_11_$__cuda_sm20_div_rn_f64_full,(.L_x_10273 - $__internal_11_$__cuda_sm20_div_rn_f64_full)
$__internal_11_$__cuda_sm20_div_rn_f64_full:
        /* <DEDUP_REMOVED lines=71> */
.L_x_7817:
        /* <DEDUP_REMOVED lines=17> */
.L_x_7820:
[----:B------:R-:W-:Y:S01]  /*63d0*/  LOP3.LUT R3, R27, 0x80000, RZ, 0xfc, !PT ;  /* 0x000800001b037812 */ /* 0x000fe200078efcff */
[----:B0-----:R-:W-:-:S04]  /*63e0*/  IMAD.MOV.U32 R36, RZ, RZ, R26 ;  /* 0x000000ffff247224 */ /* 0x001fc800078e001a */
[----:B------:R-:W-:Y:S01]  /*63f0*/  IMAD.MOV.U32 R37, RZ, RZ, R3 ;  /* 0x000000ffff257224 */ /* 0x000fe200078e0003 */
[----:B------:R-:W-:Y:S05]  /*6400*/  BRA `(.L_x_7818) ;  /* 0x0000003000007947 */ /* 0x000fea0003800000 */
.L_x_7819:
[----:B------:R-:W-:Y:S01]  /*6410*/  LOP3.LUT R3, R31, 0x80000, RZ, 0xfc, !PT ;  /* 0x000800001f037812 */ /* 0x000fe200078efcff */
[----:B0-----:R-:W-:-:S04]  /*6420*/  IMAD.MOV.U32 R36, RZ, RZ, R30 ;  /* 0x000000ffff247224 */ /* 0x001fc800078e001e */
[----:B------:R-:W-:Y:S02]  /*6430*/  IMAD.MOV.U32 R37, RZ, RZ, R3 ;  /* 0x000000ffff257224 */ /* 0x000fe400078e0003 */
.L_x_7818:
[----:B------:R-:W-:Y:S05]  /*6440*/  BSYNC B0 ;  /* 0x0000000000007941 */ /* 0x000fea0003800000 */
.L_x_7816:
[----:B------:R-:W-:Y:S02]  /*6450*/  IMAD.MOV.U32 R6, RZ, RZ, R2 ;  /* 0x000000ffff067224 */ /* 0x000fe400078e0002 */
[----:B------:R-:W-:Y:S02]  /*6460*/  IMAD.MOV.U32 R7, RZ, RZ, 0x0 ;  /* 0x00000000ff077424 */ /* 0x000fe400078e00ff */
[----:B------:R-:W-:Y:S02]  /*6470*/  IMAD.MOV.U32 R4, RZ, RZ, R36 ;  /* 0x000000ffff047224 */ /* 0x000fe400078e0024 */
[----:B------:R-:W-:Y:S01]  /*6480*/  IMAD.MOV.U32 R3, RZ, RZ, R37 ;  /* 0x000000ffff037224 */ /* 0x000fe200078e0025 */
[----:B------:R-:W-:Y:S06]  /*6490*/  RET.REL.NODEC R6 `(_ZN2at6native29vectorized_elementwise_kernelILi4EZZZNS0_17logit_kernel_cudaERNS_18TensorIteratorBaseERKN3c106ScalarEENKUlvE_clEvENKUlvE_clEvEUldE_St5arrayIPcLm2EEEEviT0_T1_) ;  /* 0xffff9b6006007950 */ /* 0x000fec0003c3ffff */
.L_x_7821:
        /* <DEDUP_REMOVED lines=14> */
.L_x_10273:


//--------------------- .text._ZN2at6native29vectorized_elementwise_kernelILi8EZZZNS0_17logit_kernel_cudaERNS_18TensorIteratorBaseERKN3c106ScalarEENKUlvE_clEvENKUlvE_clEvEUldE_St5arrayIPcLm2EEEEviT0_T1_ --------------------------
	.section	.text._ZN2at6native29vectorized_elementwise_kernelILi8EZZZNS0_17logit_kernel_cudaERNS_18TensorIteratorBaseERKN3c106ScalarEENKUlvE_clEvENKUlvE_clEvEUldE_St5arrayIPcLm2EEEEviT0_T1_,"ax",@progbits
	.sectioninfo	@"SHI_REGISTERS=4"
	.align	128
        .global         _ZN2at6native29vectorized_elementwise_kernelILi8EZZZNS0_17logit_kernel_cudaERNS_18TensorIteratorBaseERKN3c106ScalarEENKUlvE_clEvENKUlvE_clEvEUldE_St5arrayIPcLm2EEEEviT0_T1_
        .type           _ZN2at6native29vectorized_elementwise_kernelILi8EZZZNS0_17logit_kernel_cudaERNS_18TensorIteratorBaseERKN3c106ScalarEENKUlvE_clEvENKUlvE_clEvEUldE_St5arrayIPcLm2EEEEviT0_T1_,@function
        .size           _ZN2at6native29vectorized_elementwise_kernelILi8EZZZNS0_17logit_kernel_cudaERNS_18TensorIteratorBaseERKN3c106ScalarEENKUlvE_clEvENKUlvE_clEvEUldE_St5arrayIPcLm2EEEEviT0_T1_,(.L_x_10363 - _ZN2at6native29vectorized_elementwise_kernelILi8EZZZNS0_17logit_kernel_cudaERNS_18TensorIteratorBaseERKN3c106ScalarEENKUlvE_clEvENKUlvE_clEvEUldE_St5arrayIPcLm2EEEEviT0_T1_)
        .other          _ZN2at6native29vectorized_elementwise_kernelILi8EZZZNS0_17logit_kernel_cudaERNS_18TensorIteratorBaseERKN3c106ScalarEENKUlvE_clEvENKUlvE_clEvEUldE_St5arrayIPcLm2EEEEviT0_T1_,@"STO_CUDA_ENTRY STV_DEFAULT"
_ZN2at6native29vectorized_elementwise_kernelILi8EZZZNS0_17logit_kernel_cudaERNS_18TensorIteratorBaseERKN3c106ScalarEENKUlvE_clEvENKUlvE_clEvEUldE_St5arrayIPcLm2EEEEviT0_T1_:
.text._ZN2at6native29vectorized_elementwise_kernelILi8EZZZNS0_17logit_kernel_cudaERNS_18TensorIteratorBaseERKN3c106ScalarEENKUlvE_clEvENKUlvE_clEvEUldE_St5arrayIPcLm2EEEEviT0_T1_:
[----:B------:R-:W-:Y:S02]  /*0000*/  MOV R1, c[0x0][0x28] ;  /* 0x00000a0000017a02 */ /* 0x000fe40000000f00 */
[----:B------:R-:W-:Y:S05]  /*0010*/  EXIT ;  /* 0x000000000000794d */ /* 0x000fea0003800000 */
.L_x_7822:
        /* <DEDUP_REMOVED lines=14> */
.L_x_10363:


//--------------------- .text._ZN2at6native18elementwise_kernelILi128ELi4EZNS0_15gpu_kernel_implIZZZNS0_19sigmoid_kernel_cudaERNS_18TensorIteratorBaseEENKUlvE0_clEvENKUlvE2_clEvEUlN3c108BFloat16EE_EEvS4_RKT_EUliE_EEviT1_ --------------------------
	.section	.text._ZN2at6native18elementwise_kernelILi128ELi4EZNS0_15gpu_kernel_implIZZZNS0_19sigmoid_kernel_cudaERNS_18TensorIteratorBaseEENKUlvE0_clEvENKUlvE2_clEvEUlN3c108BFloat16EE_EEvS4_RKT_EUliE_EEviT1_,"ax",@progbits
	.sectioninfo	@"SHI_REGISTERS=26"
	.align	128
        .global         _ZN2at6native18elementwise_kernelILi128ELi4EZNS0_15gpu_kernel_implIZZZNS0_19sigmoid_kernel_cudaERNS_18TensorIteratorBaseEENKUlvE0_clEvENKUlvE2_clEvEUlN3c108BFloat16EE_EEvS4_RKT_EUliE_EEviT1_
        .type           _ZN2at6native18elementwise_kernelILi128ELi4EZNS0_15gpu_kernel_implIZZZNS0_19sigmoid_kernel_cudaERNS_18TensorIteratorBaseEENKUlvE0_clEvENKUlvE2_clEvEUlN3c108BFloat16EE_EEvS4_RKT_EUliE_EEviT1_,@function
        .size           _ZN2at6native18elementwise_kernelILi128ELi4EZNS0_15gpu_kernel_implIZZZNS0_19sigmoid_kernel_cudaERNS_18TensorIteratorBaseEENKUlvE0_clEvENKUlvE2_clEvEUlN3c108BFloat16EE_EEvS4_RKT_EUliE_EEviT1_,(.L_x_10364 - _ZN2at6native18elementwise_kernelILi128ELi4EZNS0_15gpu_kernel_implIZZZNS0_19sigmoid_kernel_cudaERNS_18TensorIteratorBaseEENKUlvE0_clEvENKUlvE2_clEvEUlN3c108BFloat16EE_EEvS4_RKT_EUliE_EEviT1_)
        .other          _ZN2at6native18elementwise_kernelILi128ELi4EZNS0_15gpu_kernel_implIZZZNS0_19sigmoid_kernel_cudaERNS_18TensorIteratorBaseEENKUlvE0_clEvENKUlvE2_clEvEUlN3c108BFloat16EE_EEvS4_RKT_EUliE_EEviT1_,@"STO_CUDA_ENTRY STV_DEFAULT"
_ZN2at6native18elementwise_kernelILi128ELi4EZNS0_15gpu_kernel_implIZZZNS0_19sigmoid_kernel_cudaERNS_18TensorIteratorBaseEENKUlvE0_clEvENKUlvE2_clEvEUlN3c108BFloat16EE_EEvS4_RKT_EUliE_EEviT1_:
.text._ZN2at6native18elementwise_kernelILi128ELi4EZNS0_15gpu_kernel_implIZZZNS0_19sigmoid_kernel_cudaERNS_18TensorIteratorBaseEENKUlvE0_clEvENKUlvE2_clEvEUlN3c108BFloat16EE_EEvS4_RKT_EUliE_EEviT1_:
        /* <DEDUP_REMOVED lines=236> */
.L_x_7825:
        /* <DEDUP_REMOVED lines=20> */
.L_x_7829:
[----:B------:R-:W2:Y:S02]  /*1000*/  LDG.E.U8 R2, [R2.64] ;  /* 0x0000002402027981 */ /* 0x000ea4000c1e1100 */
[----:B--2---:R-:W0:Y:S02]  /*1010*/  I2F.U16 R0, R2 ;  /* 0x0000000200007306 */ /* 0x004e240000101000 */
[----:B0-----:R-:W-:Y:S01]  /*1020*/  F2FP.BF16.PACK_AB R0, RZ, R0 ;  /* 0x00000000ff00723e */ /* 0x001fe200000010ff */
[----:B------:R-:W-:Y:S05]  /*1030*/  BRA `(.L_x_7831) ;  /* 0x00000e3000007947 */ /* 0x000fea0003800000 */
.L_x_7828:
        /* <DEDUP_REMOVED lines=10> */
.L_x_7833:
[----:B------:R-:W2:Y:S02]  /*10e0*/  LDG.E R2, [R2.64] ;  /* 0x0000002402027981 */ /* 0x000ea4000c1e1900 */
[----:B--2---:R-:W0:Y:S02]  /*10f0*/  I2F R0, R2 ;  /* 0x0000000200007306 */ /* 0x004e240000201400 */
[----:B0-----:R-:W-:Y:S01]  /*1100*/  F2FP.BF16.PACK_AB R0, RZ, R0 ;  /* 0x00000000ff00723e */ /* 0x001fe200000010ff */
[----:B------:R-:W-:Y:S05]  /*1110*/  BRA `(.L_x_7831) ;  /* 0x00000d5000007947 */ /* 0x000fea0003800000 */
.L_x_7832:
[----:B------:R-:W2:Y:S02]  /*1120*/  LDG.E.U16 R2, [R2.64] ;  /* 0x0000002402027981 */ /* 0x000ea4000c1e1500 */
[----:B--2---:R-:W0:Y:S02]  /*1130*/  I2F.S16 R0, R2 ;  /* 0x0000000200007306 */ /* 0x004e240000101400 */
[----:B0-----:R-:W-:Y:S01]  /*1140*/  F2FP.BF16.PACK_AB R0, RZ, R0 ;  /* 0x00000000ff00723e */ /* 0x001fe200000010ff */
[----:B------:R-:W-:Y:S05]  /*1150*/  BRA `(.L_x_7831) ;  /* 0x00000d1000007947 */ /* 0x000fea0003800000 */
.L_x_7827:
        /* <DEDUP_REMOVED lines=9> */
.L_x_7835:
[----:B------:R-:W2:Y:S02]  /*11f0*/  LDG.E.U16 R0, [R2.64] ;  /* 0x0000002402007981 */ /* 0x000ea4000c1e1500 */
[----:B--2---:R-:W-:-:S05]  /*1200*/  HADD2.F32 R0, -RZ, R0.H0_H0 ;  /* 0x20000000ff007230 */ /* 0x004fca0000004100 */
[----:B------:R-:W-:Y:S01]  /*1210*/  F2FP.BF16.PACK_AB R0, RZ, R0 ;  /* 0x00000000ff00723e */ /* 0x000fe200000010ff */
[----:B------:R-:W-:Y:S05]  /*1220*/  BRA `(.L_x_7831) ;  /* 0x00000c4000007947 */ /* 0x000fea0003800000 */
.L_x_7834:
        /* <DEDUP_REMOVED lines=9> */
.L_x_7837:
[----:B------:R-:W2:Y:S02]  /*12c0*/  LDG.E.U16 R2, [R2.64] ;  /* 0x0000002402027981 */ /* 0x000ea4000c1e1500 */
[----:B--2---:R-:W-:-:S05]  /*12d0*/  HADD2.F32 R0, -RZ, R2.H0_H0 ;  /* 0x20000002ff007230 */ /* 0x004fca0000004100 */
[----:B------:R-:W-:Y:S01]  /*12e0*/  F2FP.BF16.PACK_AB R0, RZ, R0 ;  /* 0x00000000ff00723e */ /* 0x000fe200000010ff */
[----:B------:R-:W-:Y:S05]  /*12f0*/  BRA `(.L_x_7831) ;  /* 0x00000b7000007947 */ /* 0x000fea0003800000 */
.L_x_7836:
[----:B------:R-:W2:Y:S02]  /*1300*/  LDG.E.64 R2, [R2.64] ;  /* 0x0000002402027981 */ /* 0x000ea4000c1e1b00 */
[----:B--2---:R-:W0:Y:S01]  /*1310*/  F2F.F32.F64 R0, R2 ;  /* 0x0000000200007310 */ /* 0x004e220000301000 */
[----:B------:R-:W0:-:S14]  /*1320*/  DSETP.GEU.AND P0, PT, |R2|, c[0x2][0x0], PT ;  /* 0x008000000200762a */ /* 0x000e1c0003f0e200 */
[----:B0-----:R-:W-:-:S05]  /*1330*/  @!P0 FMUL R0, R0, 1.175494350822287508e-38 ;  /* 0x0080000000008820 */ /* 0x001fca0000400000 */
[----:B------:R-:W-:Y:S01]  /*1340*/  F2FP.BF16.PACK_AB R0, RZ, R0 ;  /* 0x00000000ff00723e */ /* 0x000fe200000010ff */
[----:B------:R-:W-:Y:S05]  /*1350*/  BRA `(.L_x_7831) ;  /* 0x00000b1000007947 */ /* 0x000fea0003800000 */
.L_x_7826:
        /* <DEDUP_REMOVED lines=13> */
.L_x_7840:
[----:B------:R-:W2:Y:S02]  /*1430*/  LDG.E.64 R2, [R2.64] ;  /* 0x0000002402027981 */ /* 0x000ea4000c1e1b00 */
[----:B--2---:R-:W0:Y:S01]  /*1440*/  F2F.F32.F64 R0, R2 ;  /* 0x0000000200007310 */ /* 0x004e220000301000 */
[----:B------:R-:W0:-:S14]  /*1450*/  DSETP.GEU.AND P0, PT, |R2|, c[0x2][0x0], PT ;  /* 0x008000000200762a */ /* 0x000e1c0003f0e200 */
[----:B0-----:R-:W-:-:S05]  /*1460*/  @!P0 FMUL R0, R0, 1.175494350822287508e-38 ;  /* 0x0080000000008820 */ /* 0x001fca0000400000 */
[----:B------:R-:W-:Y:S01]  /*1470*/  F2FP.BF16.PACK_AB R0, RZ, R0 ;  /* 0x00000000ff00723e */ /* 0x000fe200000010ff */
[----:B------:R-:W-:Y:S05]  /*1480*/  BRA `(.L_x_7831) ;  /* 0x000009e000007947 */ /* 0x000fea0003800000 */
.L_x_7839:
        /* <DEDUP_REMOVED lines=28> */
.L_x_7842:
        /* <DEDUP_REMOVED lines=15> */
.L_x_7841:
[----:B------:R0:W5:Y:S01]  /*1740*/  LDG.E.U16 R0, [R2.64] ;  /* 0x0000002402007981 */ /* 0x000162000c1e1500 */
[----:B------:R-:W-:Y:S05]  /*1750*/  BRA `(.L_x_7831) ;  /* 0x0000071000007947 */ /* 0x000fea0003800000 */
.L_x_7838:
        /* <DEDUP_REMOVED lines=12> */
.L_x_7845:
        /* <DEDUP_REMOVED lines=21> */
.L_x_7849:
[----:B------:R-:W-:Y:S05]  /*1970*/  BSYNC B1 ;  /* 0x0000000000017941 */ /* 0x000fea0003800000 */
.L_x_7848:
[----:B------:R-:W-:Y:S01]  /*1980*/  LEA R3, R0, 0x3b800000, 0x17 ;  /* 0x3b80000000037811 */ /* 0x000fe200078eb8ff */
[----:B------:R-:W-:-:S05]  /*1990*/  IMAD.SHL.U32 R0, R2, 0x100000, RZ ;  /* 0x0010000002007824 */ /* 0x000fca00078e00ff */
[----:B------:R-:W-:Y:S02]  /*19a0*/  LOP3.LUT R0, R3, R0, R4, 0xfe, !PT ;  /* 0x0000000003007212 */ /* 0x000fe400078efe04 */
.L_x_7847:
[----:B------:R-:W-:Y:S05]  /*19b0*/  BSYNC B0 ;  /* 0x0000000000007941 */ /* 0x000fea0003800000 */
.L_x_7846:
[----:B------:R-:W-:Y:S01]  /*19c0*/  F2FP.BF16.PACK_AB R0, RZ, R0 ;  /* 0x00000000ff00723e */ /* 0x000fe200000010ff */
[----:B------:R-:W-:Y:S05]  /*19d0*/  BRA `(.L_x_7831) ;  /* 0x0000049000007947 */ /* 0x000fea0003800000 */
.L_x_7844:
        /* <DEDUP_REMOVED lines=21> */
.L_x_7853:
[----:B------:R-:W-:Y:S05]  /*1b30*/  BSYNC B1 ;  /* 0x0000000000017941 */ /* 0x000fea0003800000 */
.L_x_7852:
[----:B------:R-:W-:Y:S01]  /*1b40*/  LEA R3, R0, 0x37800000, 0x17 ;  /* 0x3780000000037811 */ /* 0x000fe200078eb8ff */
[----:B------:R-:W-:-:S05]  /*1b50*/  IMAD.SHL.U32 R0, R2, 0x200000, RZ ;  /* 0x0020000002007824 */ /* 0x000fca00078e00ff */
[----:B------:R-:W-:Y:S02]  /*1b60*/  LOP3.LUT R0, R3, R0, R4, 0xfe, !PT ;  /* 0x0000000003007212 */ /* 0x000fe400078efe04 */
.L_x_7851:
[----:B------:R-:W-:Y:S05]  /*1b70*/  BSYNC B0 ;  /* 0x0000000000007941 */ /* 0x000fea0003800000 */
.L_x_7850:
[----:B------:R-:W-:Y:S01]  /*1b80*/  F2FP.BF16.PACK_AB R0, RZ, R0 ;  /* 0x00000000ff00723e */ /* 0x000fe200000010ff */
[----:B------:R-:W-:Y:S05]  /*1b90*/  BRA `(.L_x_7831) ;  /* 0x000002d000007947 */ /* 0x000fea0003800000 */
.L_x_7843:
        /* <DEDUP_REMOVED lines=14> */
.L_x_7857:
[----:B------:R-:W-:Y:S05]  /*1c80*/  BSYNC B0 ;  /* 0x0000000000007941 */ /* 0x000fea0003800000 */
.L_x_7856:
[----:B------:R-:W-:Y:S01]  /*1c90*/  F2FP.BF16.PACK_AB R0, RZ, R0 ;  /* 0x00000000ff00723e */ /* 0x000fe200000010ff */
[----:B------:R-:W-:Y:S05]  /*1ca0*/  BRA `(.L_x_7831) ;  /* 0x000001c000007947 */ /* 0x000fea0003800000 */
.L_x_7830:
        /* <DEDUP_REMOVED lines=21> */
.L_x_7855:
[----:B------:R-:W2:Y:S02]  /*1e00*/  LDG.E.64 R2, [R2.64] ;  /* 0x0000002402027981 */ /* 0x000ea4000c1e1b00 */
[----:B--2---:R-:W0:Y:S02]  /*1e10*/  I2F.U64 R0, R2 ;  /* 0x0000000200007312 */ /* 0x004e240000301000 */
[----:B0-----:R-:W-:Y:S01]  /*1e20*/  F2FP.BF16.PACK_AB R0, RZ, R0 ;  /* 0x00000000ff00723e */ /* 0x001fe200000010ff */
[----:B------:R-:W-:Y:S05]  /*1e30*/  BRA `(.L_x_7831) ;  /* 0x0000003000007947 */ /* 0x000fea0003800000 */
.L_x_7854:
[----:B------:R-:W2:Y:S02]  /*1e40*/  LDG.E R2, [R2.64] ;  /* 0x0000002402027981 */ /* 0x000ea4000c1e1900 */
[----:B--2---:R-:W0:Y:S02]  /*1e50*/  I2F.U32 R0, R2 ;  /* 0x0000000200007306 */ /* 0x004e240000201000 */
[----:B0-----:R-:W-:-:S06]  /*1e60*/  F2FP.BF16.PACK_AB R0, RZ, R0 ;  /* 0x00000000ff00723e */ /* 0x001fcc00000010ff */
.L_x_7831:
[----:B-----5:R-:W-:Y:S01]  /*1e70*/  PRMT R0, RZ, 0x5410, R0 ;  /* 0x00005410ff007816 */ /* 0x020fe20000000000 */
[----:B------:R-:W1:Y:S04]  /*1e80*/  LDC.U8 R5, c[0x0][0x371] ;  /* 0x0000dc40ff057b82 */ /* 0x000e680000000000 */
[----:B------:R-:W-:-:S06]  /*1e90*/  FMUL.FTZ R0, R0, -1.4426950216293334961 ;  /* 0xbfb8aa3b00007820 */ /* 0x000fcc0000410000 */
[----:B------:R-:W2:Y:S01]  /*1ea0*/  MUFU.EX2 R0, R0 ;  /* 0x0000000000007308 */ /* 0x000ea20000000800 */
[----:B01----:R-:W-:Y:S01]  /*1eb0*/  PRMT R3, R5, 0x9910, RZ ;  /* 0x0000991005037816 */ /* 0x003fe200000000ff */
[----:B--2---:R-:W-:-:S03]  /*1ec0*/  FADD.FTZ R2, R0, 1 ;  /* 0x3f80000000027421 */ /* 0x004fc60000010000 */
[----:B------:R-:W-:-:S03]  /*1ed0*/  ISETP.GT.AND P0, PT, R3, 0x9, PT ;  /* 0x000000090300780c */ /* 0x000fc60003f04270 */
[----:B------:R-:W0:Y:S02]  /*1ee0*/  MUFU.RCP R2, R2 ;  /* 0x0000000200027308 */ /* 0x000e240000001000 */
[----:B0-----:R-:W-:-:S08]  /*1ef0*/  F2FP.BF16.PACK_AB R4, RZ, R2 ;  /* 0x00000002ff04723e */ /* 0x001fd000000010ff */
        /* <DEDUP_REMOVED lines=13> */
.L_x_7861:
[----:B------:R-:W-:-:S06]  /*1fd0*/  PRMT R3, RZ, 0x5410, R4 ;  /* 0x00005410ff037816 */ /* 0x000fcc0000000004 */
[----:B------:R-:W0:Y:S02]  /*1fe0*/  F2I.S64.TRUNC R2, R3 ;  /* 0x0000000300027311 */ /* 0x000e24000020d900 */
[----:B0-----:R0:W-:Y:S01]  /*1ff0*/  STG.E.U8 [R16.64], R2 ;  /* 0x0000000210007986 */ /* 0x0011e2000c101124 */
[----:B------:R-:W-:Y:S05]  /*2000*/  BRA `(.L_x_7863) ;  /* 0x00000e4000007947 */ /* 0x000fea0003800000 */
.L_x_7860:
        /* <DEDUP_REMOVED lines=10> */
.L_x_7865:
[----:B------:R-:W-:-:S04]  /*20b0*/  PRMT R4, RZ, 0x5410, R4 ;  /* 0x00005410ff047816 */ /* 0x000fc80000000004 */
[----:B------:R-:W0:Y:S02]  /*20c0*/  F2I.FTZ.TRUNC.NTZ R3, R4 ;  /* 0x0000000400037305 */ /* 0x000e24000021f100 */
[----:B0-----:R0:W-:Y:S01]  /*20d0*/  STG.E [R16.64], R3 ;  /* 0x0000000310007986 */ /* 0x0011e2000c101924 */
[----:B------:R-:W-:Y:S05]  /*20e0*/  BRA `(.L_x_7863) ;  /* 0x00000d6000007947 */ /* 0x000fea0003800000 */
.L_x_7864:
[----:B------:R-:W-:-:S04]  /*20f0*/  PRMT R4, RZ, 0x5410, R4 ;  /* 0x00005410ff047816 */ /* 0x000fc80000000004 */
[----:B------:R-:W0:Y:S02]  /*2100*/  F2I.FTZ.TRUNC.NTZ R3, R4 ;  /* 0x0000000400037305 */ /* 0x000e24000021f100 */
[----:B0-----:R0:W-:Y:S01]  /*2110*/  STG.E.U16 [R16.64], R3 ;  /* 0x0000000310007986 */ /* 0x0011e2000c101524 */
[----:B------:R-:W-:Y:S05]  /*2120*/  BRA `(.L_x_7863) ;  /* 0x00000d2000007947 */ /* 0x000fea0003800000 */
.L_x_7859:
        /* <DEDUP_REMOVED lines=9> */
.L_x_7867:
[----:B------:R-:W-:-:S04]  /*21c0*/  PRMT R0, RZ, 0x5410, R4 ;  /* 0x00005410ff007816 */ /* 0x000fc80000000004 */
[----:B------:R-:W-:-:S05]  /*21d0*/  F2FP.PACK_AB R0, RZ, R0 ;  /* 0x00000000ff00723e */ /* 0x000fca00000000ff */
[----:B------:R0:W-:Y:S01]  /*21e0*/  STG.E.U16 [R16.64], R0 ;  /* 0x0000000010007986 */ /* 0x0001e2000c101524 */
[----:B------:R-:W-:Y:S05]  /*21f0*/  BRA `(.L_x_7863) ;  /* 0x00000c5000007947 */ /* 0x000fea0003800000 */
.L_x_7866:
        /* <DEDUP_REMOVED lines=10> */
.L_x_7869:
[----:B------:R-:W-:-:S04]  /*22a0*/  PRMT R4, RZ, 0x5410, R4 ;  /* 0x00005410ff047816 */ /* 0x000fc80000000004 */
[----:B------:R-:W-:-:S04]  /*22b0*/  F2FP.PACK_AB R3, RZ, R4 ;  /* 0x00000004ff03723e */ /* 0x000fc800000000ff */
[----:B------:R-:W-:-:S05]  /*22c0*/  PRMT R3, R3, 0x5410, RZ ;  /* 0x0000541003037816 */ /* 0x000fca00000000ff */
[----:B------:R0:W-:Y:S01]  /*22d0*/  STG.E [R16.64], R3 ;  /* 0x0000000310007986 */ /* 0x0001e2000c101924 */
[----:B------:R-:W-:Y:S05]  /*22e0*/  BRA `(.L_x_7863) ;  /* 0x00000b6000007947 */ /* 0x000fea0003800000 */
.L_x_7868:
[----:B------:R-:W-:-:S05]  /*22f0*/  PRMT R2, RZ, 0x5410, R4 ;  /* 0x00005410ff027816 */ /* 0x000fca0000000004 */
[----:B------:R-:W-:-:S06]  /*2300*/  FMUL.FTZ R2, R2, 1 ;  /* 0x3f80000002027820 */ /* 0x000fcc0000410000 */
[----:B------:R-:W0:Y:S02]  /*2310*/  F2F.F64.F32 R2, R2 ;  /* 0x0000000200027310 */ /* 0x000e240000201800 */
[----:B0-----:R0:W-:Y:S01]  /*2320*/  STG.E.64 [R16.64], R2 ;  /* 0x0000000210007986 */ /* 0x0011e2000c101b24 */
[----:B------:R-:W-:Y:S05]  /*2330*/  BRA `(.L_x_7863) ;  /* 0x00000b1000007947 */ /* 0x000fea0003800000 */
.L_x_7858:
        /* <DEDUP_REMOVED lines=13> */
.L_x_7872:
[----:B------:R-:W-:Y:S01]  /*2410*/  PRMT R4, RZ, 0x5410, R4 ;  /* 0x00005410ff047816 */ /* 0x000fe20000000004 */
[----:B------:R-:W-:-:S04]  /*2420*/  CS2R R6, SRZ ;  /* 0x0000000000067805 */ /* 0x000fc8000001ff00 */
[----:B------:R-:W-:-:S06]  /*2430*/  FMUL.FTZ R4, R4, 1 ;  /* 0x3f80000004047820 */ /* 0x000fcc0000410000 */
[----:B------:R-:W0:Y:S02]  /*2440*/  F2F.F64.F32 R4, R4 ;  /* 0x0000000400047310 */ /* 0x000e240000201800 */
[----:B0-----:R0:W-:Y:S01]  /*2450*/  STG.E.128 [R16.64], R4 ;  /* 0x0000000410007986 */ /* 0x0011e2000c101d24 */
[----:B------:R-:W-:Y:S05]  /*2460*/  BRA `(.L_x_7863) ;  /* 0x000009e000007947 */ /* 0x000fea0003800000 */
.L_x_7871:
        /* <DEDUP_REMOVED lines=21> */
.L_x_7876:
[----:B------:R-:W-:Y:S05]  /*25c0*/  BSYNC B0 ;  /* 0x0000000000007941 */ /* 0x000fea0003800000 */
.L_x_7875:
[----:B------:R-:W-:-:S05]  /*25d0*/  LOP3.LUT R3, R0, R3, RZ, 0xfc, !PT ;  /* 0x0000000300037212 */ /* 0x000fca00078efcff */
[----:B------:R0:W-:Y:S01]  /*25e0*/  STG.E.U8 [R16.64], R3 ;  /* 0x0000000310007986 */ /* 0x0001e2000c101124 */
[----:B------:R-:W-:Y:S05]  /*25f0*/  BRA `(.L_x_7863) ;  /* 0x0000085000007947 */ /* 0x000fea0003800000 */
.L_x_7874:
        /* <DEDUP_REMOVED lines=13> */
.L_x_7878:
[----:B------:R-:W-:Y:S01]  /*26d0*/  IMAD.MOV.U32 R0, RZ, RZ, 0x7f ;  /* 0x0000007fff007424 */ /* 0x000fe200078e00ff */
[----:B------:R-:W-:-:S04]  /*26e0*/  ISETP.GT.U32.AND P0, PT, R2, 0x7f800000, PT ;  /* 0x7f8000000200780c */ /* 0x000fc80003f04070 */
[----:B------:R-:W-:-:S04]  /*26f0*/  SEL R0, R0, 0x7c, P0 ;  /* 0x0000007c00007807 */ /* 0x000fc80000000000 */
.L_x_7879:
[----:B------:R-:W-:Y:S05]  /*2700*/  BSYNC B0 ;  /* 0x0000000000007941 */ /* 0x000fea0003800000 */
.L_x_7877:
[----:B------:R-:W-:-:S04]  /*2710*/  LOP3.LUT R2, R3, 0x80000000, RZ, 0xc0, !PT ;  /* 0x8000000003027812 */ /* 0x000fc800078ec0ff */
[----:B------:R-:W-:-:S04]  /*2720*/  SHF.R.U32.HI R3, RZ, 0x18, R2 ;  /* 0x00000018ff037819 */ /* 0x000fc80000011602 */
[----:B------:R-:W-:-:S05]  /*2730*/  LOP3.LUT R3, R0, R3, RZ, 0xfc, !PT ;  /* 0x0000000300037212 */ /* 0x000fca00078efcff */
[----:B------:R0:W-:Y:S01]  /*2740*/  STG.E.U8 [R16.64], R3 ;  /* 0x0000000310007986 */ /* 0x0001e2000c101124 */
[----:B------:R-:W-:Y:S05]  /*2750*/  BRA `(.L_x_7863) ;  /* 0x000006f000007947 */ /* 0x000fea0003800000 */
.L_x_7873:
[----:B------:R0:W-:Y:S01]  /*2760*/  STG.E.U16 [R16.64], R4 ;  /* 0x0000000410007986 */ /* 0x0001e2000c101524 */
[----:B------:R-:W-:Y:S05]  /*2770*/  BRA `(.L_x_7863) ;  /* 0x000006d000007947 */ /* 0x000fea0003800000 */
.L_x_7870:
        /* <DEDUP_REMOVED lines=12> */
.L_x_7882:
        /* <DEDUP_REMOVED lines=17> */
.L_x_7885:
[----:B------:R-:W-:-:S04]  /*2950*/  LOP3.LUT R2, R3, 0x80000000, RZ, 0xc0, !PT ;  /* 0x8000000003027812 */ /* 0x000fc800078ec0ff */
[----:B------:R-:W-:-:S04]  /*2960*/  SHF.R.U32.HI R3, RZ, 0x18, R2 ;  /* 0x00000018ff037819 */ /* 0x000fc80000011602 */
[----:B------:R-:W-:-:S04]  /*2970*/  LOP3.LUT R0, R0, R3, RZ, 0xfc, !PT ;  /* 0x0000000300007212 */ /* 0x000fc800078efcff */
[----:B------:R-:W-:Y:S02]  /*2980*/  PRMT R8, R0, 0x7610, R8 ;  /* 0x0000761000087816 */ /* 0x000fe40000000008 */
.L_x_7884:
[----:B------:R-:W-:Y:S05]  /*2990*/  BSYNC B0 ;  /* 0x0000000000007941 */ /* 0x000fea0003800000 */
.L_x_7883:
[----:B------:R0:W-:Y:S01]  /*29a0*/  STG.E.U8 [R16.64], R8 ;  /* 0x0000000810007986 */ /* 0x0001e2000c101124 */
[----:B------:R-:W-:Y:S05]  /*29b0*/  BRA `(.L_x_7863) ;  /* 0x0000049000007947 */ /* 0x000fea0003800000 */
.L_x_7881:
        /* <DEDUP_REMOVED lines=17> */
.L_x_7888:
[----:B------:R-:W-:-:S04]  /*2ad0*/  LOP3.LUT R2, R3, 0x80000000, RZ, 0xc0, !PT ;  /* 0x8000000003027812 */ /* 0x000fc800078ec0ff */
[----:B------:R-:W-:-:S04]  /*2ae0*/  SHF.R.U32.HI R3, RZ, 0x18, R2 ;  /* 0x00000018ff037819 */ /* 0x000fc80000011602 */
[----:B------:R-:W-:-:S04]  /*2af0*/  LOP3.LUT R0, R0, R3, RZ, 0xfc, !PT ;  /* 0x0000000300007212 */ /* 0x000fc800078efcff */
[----:B------:R-:W-:Y:S02]  /*2b00*/  PRMT R8, R0, 0x7610, R8 ;  /* 0x0000761000087816 */ /* 0x000fe40000000008 */
.L_x_7887:
[----:B------:R-:W-:Y:S05]  /*2b10*/  BSYNC B0 ;  /* 0x0000000000007941 */ /* 0x000fea0003800000 */
.L_x_7886:
[----:B------:R0:W-:Y:S01]  /*2b20*/  STG.E.U8 [R16.64], R8 ;  /* 0x0000000810007986 */ /* 0x0001e2000c101124 */
[----:B------:R-:W-:Y:S05]  /*2b30*/  BRA `(.L_x_7863) ;  /* 0x0000031000007947 */ /* 0x000fea0003800000 */
.L_x_7880:
        /* <DEDUP_REMOVED lines=22> */
.L_x_7862:
        /* <DEDUP_REMOVED lines=20> */
.L_x_7890:
[----:B------:R-:W-:-:S06]  /*2de0*/  PRMT R2, RZ, 0x5410, R4 ;  /* 0x00005410ff027816 */ /* 0x000fcc0000000004 */
[----:B------:R-:W0:Y:S02]  /*2df0*/  F2I.U64.TRUNC R2, R2 ;  /* 0x0000000200027311 */ /* 0x000e24000020d800 */
[----:B0-----:R0:W-:Y:S01]  /*2e00*/  STG.E.64 [R16.64], R2 ;  /* 0x0000000210007986 */ /* 0x0011e2000c101b24 */
[----:B------:R-:W-:Y:S05]  /*2e10*/  BRA `(.L_x_7863) ;  /* 0x0000003000007947 */ /* 0x000fea0003800000 */
.L_x_7889:
[----:B------:R-:W-:-:S04]  /*2e20*/  PRMT R4, RZ, 0x5410, R4 ;  /* 0x00005410ff047816 */ /* 0x000fc80000000004 */
[----:B------:R-:W0:Y:S02]  /*2e30*/  F2I.FTZ.U32.TRUNC.NTZ R3, R4 ;  /* 0x0000000400037305 */ /* 0x000e24000021f000 */
[----:B0-----:R0:W-:Y:S02]  /*2e40*/  STG.E [R16.64], R3 ;  /* 0x0000000310007986 */ /* 0x0011e4000c101924 */
.L_x_7863:
[----:B------:R-:W-:-:S05]  /*2e50*/  IMAD R18, R18, 0x200, R23 ;  /* 0x0000020012127824 */ /* 0x000fca00078e0217 */
[----:B------:R-:W-:Y:S02]  /*2e60*/  IADD3 R19, R18, 0x80, RZ ;  /* 0x0000008012137810 */ /* 0x000fe40007ffe0ff */
.L_x_7824:
[----:B------:R-:W-:Y:S05]  /*2e70*/  BSYNC B6 ;  /* 0x0000000000067941 */ /* 0x000fea0003800000 */
.L_x_7823:
        /* <DEDUP_REMOVED lines=231> */
.L_x_7893:
        /* <DEDUP_REMOVED lines=20> */
.L_x_7897:
[----:B------:R-:W2:Y:S02]  /*3e30*/  LDG.E.U8 R2, [R2.64] ;  /* 0x0000002402027981 */ /* 0x000ea4000c1e1100 */
[----:B--2---:R-:W0:Y:S02]  /*3e40*/  I2F.U16 R0, R2 ;  /* 0x0000000200007306 */ /* 0x004e240000101000 */
[----:B0-----:R-:W-:Y:S01]  /*3e50*/  F2FP.BF16.PACK_AB R0, RZ, R0 ;  /* 0x00000000ff00723e */ /* 0x001fe200000010ff */
[----:B------:R-:W-:Y:S05]  /*3e60*/  BRA `(.L_x_7899) ;  /* 0x00000e3000007947 */ /* 0x000fea0003800000 */
.L_x_7896:
        /* <DEDUP_REMOVED lines=10> */
.L_x_7901:
[----:B------:R-:W2:Y:S02]  /*3f10*/  LDG.E R2, [R2.64] ;  /* 0x0000002402027981 */ /* 0x000ea4000c1e1900 */
[----:B--2---:R-:W0:Y:S02]  /*3f20*/  I2F R0, R2 ;  /* 0x0000000200007306 */ /* 0x004e240000201400 */
[----:B0-----:R-:W-:Y:S01]  /*3f30*/  F2FP.BF16.PACK_AB R0, RZ, R0 ;  /* 0x00000000ff00723e */ /* 0x001fe200000010ff */
[----:B------:R-:W-:Y:S05]  /*3f40*/  BRA `(.L_x_7899) ;  /* 0x00000d5000007947 */ /* 0x000fea0003800000 */
.L_x_7900:
[----:B------:R-:W2:Y:S02]  /*3f50*/  LDG.E.U16 R2, [R2.64] ;  /* 0x0000002402027981 */ /* 0x000ea4000c1e1500 */
[----:B--2---:R-:W0:Y:S02]  /*3f60*/  I2F.S16 R0, R2 ;  /* 0x0000000200007306 */ /* 0x004e240000101400 */
[----:B0-----:R-:W-:Y:S01]  /*3f70*/  F2FP.BF16.PACK_AB R0, RZ, R0 ;  /* 0x00000000ff00723e */ /* 0x001fe200000010ff */
[----:B------:R-:W-:Y:S05]  /*3f80*/  BRA `(.L_x_7899) ;  /* 0x00000d1000007947 */ /* 0x000fea0003800000 */
.L_x_7895:
        /* <DEDUP_REMOVED lines=9> */
.L_x_7903:
[----:B------:R-:W2:Y:S02]  /*4020*/  LDG.E.U16 R0, [R2.64] ;  /* 0x0000002402007981 */ /* 0x000ea4000c1e1500 */
[----:B--2---:R-:W-:-:S05]  /*4030*/  HADD2.F32 R0, -RZ, R0.H0_H0 ;  /* 0x20000000ff007230 */ /* 0x004fca0000004100 */
[----:B------:R-:W-:Y:S01]  /*4040*/  F2FP.BF16.PACK_AB R0, RZ, R0 ;  /* 0x00000000ff00723e */ /* 0x000fe200000010ff */
[----:B------:R-:W-:Y:S05]  /*4050*/  BRA `(.L_x_7899) ;  /* 0x00000c4000007947 */ /* 0x000fea0003800000 */
.L_x_7902:
        /* <DEDUP_REMOVED lines=9> */
.L_x_7905:
[----:B------:R-:W2:Y:S02]  /*40f0*/  LDG.E.U16 R2, [R2.64] ;  /* 0x0000002402027981 */ /* 0x000ea4000c1e1500 */
[----:B--2---:R-:W-:-:S05]  /*4100*/  HADD2.F32 R0, -RZ, R2.H0_H0 ;  /* 0x20000002ff007230 */ /* 0x004fca0000004100 */
[----:B------:R-:W-:Y:S01]  /*4110*/  F2FP.BF16.PACK_AB R0, RZ, R0 ;  /* 0x00000000ff00723e */ /* 0x000fe200000010ff */
[----:B------:R-:W-:Y:S05]  /*4120*/  BRA `(.L_x_7899) ;  /* 0x00000b7000007947 */ /* 0x000fea0003800000 */
.L_x_7904:
[----:B------:R-:W2:Y:S02]  /*4130*/  LDG.E.64 R2, [R2.64] ;  /* 0x0000002402027981 */ /* 0x000ea4000c1e1b00 */
[----:B--2---:R-:W0:Y:S01]  /*4140*/  F2F.F32.F64 R0, R2 ;  /* 0x0000000200007310 */ /* 0x004e220000301000 */
[----:B------:R-:W0:-:S14]  /*4150*/  DSETP.GEU.AND P0, PT, |R2|, c[0x2][0x0], PT ;  /* 0x008000000200762a */ /* 0x000e1c0003f0e200 */
[----:B0-----:R-:W-:-:S05]  /*4160*/  @!P0 FMUL R0, R0, 1.175494350822287508e-38 ;  /* 0x0080000000008820 */ /* 0x001fca0000400000 */
[----:B------:R-:W-:Y:S01]  /*4170*/  F2FP.BF16.PACK_AB R0, RZ, R0 ;  /* 0x00000000ff00723e */ /* 0x000fe200000010ff */
[----:B------:R-:W-:Y:S05]  /*4180*/  BRA `(.L_x_7899) ;  /* 0x00000b1000007947 */ /* 0x000fea0003800000 */
.L_x_7894:
        /* <DEDUP_REMOVED lines=13> */
.L_x_7908:
[----:B------:R-:W2:Y:S02]  /*4260*/  LDG.E.64 R2, [R2.64] ;  /* 0x0000002402027981 */ /* 0x000ea4000c1e1b00 */
[----:B--2---:R-:W0:Y:S01]  /*4270*/  F2F.F32.F64 R0, R2 ;  /* 0x0000000200007310 */ /* 0x004e220000301000 */
[----:B------:R-:W0:-:S14]  /*4280*/  DSETP.GEU.AND P0, PT, |R2|, c[0x2][0x0], PT ;  /* 0x008000000200762a */ /* 0x000e1c0003f0e200 */
[----:B0-----:R-:W-:-:S05]  /*4290*/  @!P0 FMUL R0, R0, 1.175494350822287508e-38 ;  /* 0x0080000000008820 */ /* 0x001fca0000400000 */
[----:B------:R-:W-:Y:S01]  /*42a0*/  F2FP.BF16.PACK_AB R0, RZ, R0 ;  /* 0x00000000ff00723e */ /* 0x000fe200000010ff */
[----:B------:R-:W-:Y:S05]  /*42b0*/  BRA `(.L_x_7899) ;  /* 0x000009e000007947 */ /* 0x000fea0003800000 */
.L_x_7907:
        /* <DEDUP_REMOVED lines=28> */
.L_x_7910:
        /* <DEDUP_REMOVED lines=15> */
.L_x_7909:
[----:B------:R0:W5:Y:S01]  /*4570*/  LDG.E.U16 R0, [R2.64] ;  /* 0x0000002402007981 */ /* 0x000162000c1e1500 */
[----:B------:R-:W-:Y:S05]  /*4580*/  BRA `(.L_x_7899) ;  /* 0x0000071000007947 */ /* 0x000fea0003800000 */
.L_x_7906:
        /* <DEDUP_REMOVED lines=12> */
.L_x_7913:
        /* <DEDUP_REMOVED lines=21> */
.L_x_7917:
[----:B------:R-:W-:Y:S05]  /*47a0*/  BSYNC B1 ;  /* 0x0000000000017941 */ /* 0x000fea0003800000 */
.L_x_7916:
[----:B------:R-:W-:Y:S01]  /*47b0*/  LEA R3, R0, 0x3b800000, 0x17 ;  /* 0x3b80000000037811 */ /* 0x000fe200078eb8ff */
[----:B------:R-:W-:-:S05]  /*47c0*/  IMAD.SHL.U32 R0, R2, 0x100000, RZ ;  /* 0x0010000002007824 */ /* 0x000fca00078e00ff */
[----:B------:R-:W-:Y:S02]  /*47d0*/  LOP3.LUT R0, R3, R0, R4, 0xfe, !PT ;  /* 0x0000000003007212 */ /* 0x000fe400078efe04 */
.L_x_7915:
[----:B------:R-:W-:Y:S05]  /*47e0*/  BSYNC B0 ;  /* 0x0000000000007941 */ /* 0x000fea0003800000 */
.L_x_7914:
[----:B------:R-:W-:Y:S01]  /*47f0*/  F2FP.BF16.PACK_AB R0, RZ, R0 ;  /* 0x00000000ff00723e */ /* 0x000fe200000010ff */
[----:B------:R-:W-:Y:S05]  /*4800*/  BRA `(.L_x_7899) ;  /* 0x0000049000007947 */ /* 0x000fea0003800000 */
.L_x_7912:
        /* <DEDUP_REMOVED lines=21> */
.L_x_7921:
[----:B------:R-:W-:Y:S05]  /*4960*/  BSYNC B1 ;  /* 0x0000000000017941 */ /* 0x000fea0003800000 */
.L_x_7920:
[----:B------:R-:W-:Y:S01]  /*4970*/  LEA R3, R0, 0x37800000, 0x17 ;  /* 0x3780000000037811 */ /* 0x000fe200078eb8ff */
[----:B------:R-:W-:-:S05]  /*4980*/  IMAD.SHL.U32 R0, R2, 0x200000, RZ ;  /* 0x0020000002007824 */ /* 0x000fca00078e00ff */
[----:B------:R-:W-:Y:S02]  /*4990*/  LOP3.LUT R0, R3, R0, R4, 0xfe, !PT ;  /* 0x0000000003007212 */ /* 0x000fe400078efe04 */
.L_x_7919:
[----:B------:R-:W-:Y:S05]  /*49a0*/  BSYNC B0 ;  /* 0x0000000000007941 */ /* 0x000fea0003800000 */
.L_x_7918:
[----:B------:R-:W-:Y:S01]  /*49b0*/  F2FP.BF16.PACK_AB R0, RZ, R0 ;  /* 0x00000000ff00723e */ /* 0x000fe200000010ff */
[----:B------:R-:W-:Y:S05]  /*49c0*/  BRA `(.L_x_7899) ;  /* 0x000002d000007947 */ /* 0x000fea0003800000 */
.L_x_7911:
        /* <DEDUP_REMOVED lines=14> */
.L_x_7925:
[----:B------:R-:W-:Y:S05]  /*4ab0*/  BSYNC B0 ;  /* 0x0000000000007941 */ /* 0x000fea0003800000 */
.L_x_7924:
[----:B------:R-:W-:Y:S01]  /*4ac0*/  F2FP.BF16.PACK_AB R0, RZ, R0 ;  /* 0x00000000ff00723e */ /* 0x000fe200000010ff */
[----:B------:R-:W-:Y:S05]  /*4ad0*/  BRA `(.L_x_7899) ;  /* 0x000001c000007947 */ /* 0x000fea0003800000 */
.L_x_7898:
        /* <DEDUP_REMOVED lines=21> */
.L_x_7923:
[----:B------:R-:W2:Y:S02]  /*4c30*/  LDG.E.64 R2, [R2.64] ;  /* 0x0000002402027981 */ /* 0x000ea4000c1e1b00 */
[----:B--2---:R-:W0:Y:S02]  /*4c40*/  I2F.U64 R0, R2 ;  /* 0x0000000200007312 */ /* 0x004e240000301000 */
[----:B0-----:R-:W-:Y:S01]  /*4c50*/  F2FP.BF16.PACK_AB R0, RZ, R0 ;  /* 0x00000000ff00723e */ /* 0x001fe200000010ff */
[----:B------:R-:W-:Y:S05]  /*4c60*/  BRA `(.L_x_7899) ;  /* 0x0000003000007947 */ /* 0x000fea0003800000 */
.L_x_7922:
[----:B------:R-:W2:Y:S02]  /*4c70*/  LDG.E R2, [R2.64] ;  /* 0x0000002402027981 */ /* 0x000ea4000c1e1900 */
[----:B--2---:R-:W0:Y:S02]  /*4c80*/  I2F.U32 R0, R2 ;  /* 0x0000000200007306 */ /* 0x004e240000201000 */
[----:B0-----:R-:W-:-:S06]  /*4c90*/  F2FP.BF16.PACK_AB R0, RZ, R0 ;  /* 0x00000000ff00723e */ /* 0x001fcc00000010ff */
.L_x_7899:
[----:B-----5:R-:W-:Y:S01]  /*4ca0*/  PRMT R0, RZ, 0x5410, R0 ;  /* 0x00005410ff007816 */ /* 0x020fe20000000000 */
[----:B------:R-:W1:Y:S04]  /*4cb0*/  LDC.U8 R5, c[0x0][0x371] ;  /* 0x0000dc40ff057b82 */ /* 0x000e680000000000 */
[----:B------:R-:W-:-:S06]  /*4cc0*/  FMUL.FTZ R0, R0, -1.4426950216293334961 ;  /* 0xbfb8aa3b00007820 */ /* 0x000fcc0000410000 */
[----:B------:R-:W2:Y:S01]  /*4cd0*/  MUFU.EX2 R0, R0 ;  /* 0x0000000000007308 */ /* 0x000ea20000000800 */
[----:B-1----:R-:W-:Y:S01]  /*4ce0*/  PRMT R4, R5, 0x9910, RZ ;  /* 0x0000991005047816 */ /* 0x002fe200000000ff */
[----:B0-2---:R-:W-:-:S03]  /*4cf0*/  FADD.FTZ R2, R0, 1 ;  /* 0x3f80000000027421 */ /* 0x005fc60000010000 */
        /* <DEDUP_REMOVED lines=16> */
.L_x_7929:
[----:B------:R-:W-:-:S06]  /*4e00*/  PRMT R3, RZ, 0x5410, R3 ;  /* 0x00005410ff037816 */ /* 0x000fcc0000000003 */
[----:B------:R-:W0:Y:S02]  /*4e10*/  F2I.S64.TRUNC R2, R3 ;  /* 0x0000000300027311 */ /* 0x000e24000020d900 */
[----:B0-----:R0:W-:Y:S01]  /*4e20*/  STG.E.U8 [R16.64], R2 ;  /* 0x0000000210007986 */ /* 0x0011e2000c101124 */
[----:B------:R-:W-:Y:S05]  /*4e30*/  BRA `(.L_x_7931) ;  /* 0x00000e4000007947 */ /* 0x000fea0003800000 */
.L_x_7928:
        /* <DEDUP_REMOVED lines=10> */
.L_x_7933:
[----:B------:R-:W-:-:S06]  /*4ee0*/  PRMT R3, RZ, 0x5410, R3 ;  /* 0x00005410ff037816 */ /* 0x000fcc0000000003 */
[----:B------:R-:W0:Y:S02]  /*4ef0*/  F2I.FTZ.TRUNC.NTZ R3, R3 ;  /* 0x0000000300037305 */ /* 0x000e24000021f100 */
[----:B0-----:R0:W-:Y:S01]  /*4f00*/  STG.E [R16.64], R3 ;  /* 0x0000000310007986 */ /* 0x0011e2000c101924 */
[----:B------:R-:W-:Y:S05]  /*4f10*/  BRA `(.L_x_7931) ;  /* 0x00000d6000007947 */ /* 0x000fea0003800000 */
.L_x_7932:
[----:B------:R-:W-:-:S06]  /*4f20*/  PRMT R3, RZ, 0x5410, R3 ;  /* 0x00005410ff037816 */ /* 0x000fcc0000000003 */
[----:B------:R-:W0:Y:S02]  /*4f30*/  F2I.FTZ.TRUNC.NTZ R3, R3 ;  /* 0x0000000300037305 */ /* 0x000e24000021f100 */
[----:B0-----:R0:W-:Y:S01]  /*4f40*/  STG.E.U16 [R16.64], R3 ;  /* 0x0000000310007986 */ /* 0x0011e2000c101524 */
[----:B------:R-:W-:Y:S05]  /*4f50*/  BRA `(.L_x_7931) ;  /* 0x00000d2000007947 */ /* 0x000fea0003800000 */
.L_x_7927:
        /* <DEDUP_REMOVED lines=9> */
.L_x_7935:
[----:B------:R-:W-:-:S04]  /*4ff0*/  PRMT R0, RZ, 0x5410, R3 ;  /* 0x00005410ff007816 */ /* 0x000fc80000000003 */
[----:B------:R-:W-:-:S05]  /*5000*/  F2FP.PACK_AB R0, RZ, R0 ;  /* 0x00000000ff00723e */ /* 0x000fca00000000ff */
[----:B------:R0:W-:Y:S01]  /*5010*/  STG.E.U16 [R16.64], R0 ;  /* 0x0000000010007986 */ /* 0x0001e2000c101524 */
[----:B------:R-:W-:Y:S05]  /*5020*/  BRA `(.L_x_7931) ;  /* 0x00000c5000007947 */ /* 0x000fea0003800000 */
.L_x_7934:
        /* <DEDUP_REMOVED lines=10> */
.L_x_7937:
[----:B------:R-:W-:-:S04]  /*50d0*/  PRMT R3, RZ, 0x5410, R3 ;  /* 0x00005410ff037816 */ /* 0x000fc80000000003 */
[----:B------:R-:W-:-:S04]  /*50e0*/  F2FP.PACK_AB R3, RZ, R3 ;  /* 0x00000003ff03723e */ /* 0x000fc800000000ff */
[----:B------:R-:W-:-:S05]  /*50f0*/  PRMT R3, R3, 0x5410, RZ ;  /* 0x0000541003037816 */ /* 0x000fca00000000ff */
[----:B------:R0:W-:Y:S01]  /*5100*/  STG.E [R16.64], R3 ;  /* 0x0000000310007986 */ /* 0x0001e2000c101924 */
[----:B------:R-:W-:Y:S05]  /*5110*/  BRA `(.L_x_7931) ;  /* 0x00000b6000007947 */ /* 0x000fea0003800000 */
.L_x_7936:
[----:B------:R-:W-:-:S05]  /*5120*/  PRMT R2, RZ, 0x5410, R3 ;  /* 0x00005410ff027816 */ /* 0x000fca0000000003 */
[----:B------:R-:W-:-:S06]  /*5130*/  FMUL.FTZ R2, R2, 1 ;  /* 0x3f80000002027820 */ /* 0x000fcc0000410000 */
[----:B------:R-:W0:Y:S02]  /*5140*/  F2F.F64.F32 R2, R2 ;  /* 0x0000000200027310 */ /* 0x000e240000201800 */
[----:B0-----:R0:W-:Y:S01]  /*5150*/  STG.E.64 [R16.64], R2 ;  /* 0x0000000210007986 */ /* 0x0011e2000c101b24 */
[----:B------:R-:W-:Y:S05]  /*5160*/  BRA `(.L_x_7931) ;  /* 0x00000b1000007947 */ /* 0x000fea0003800000 */
.L_x_7926:
        /* <DEDUP_REMOVED lines=13> */
.L_x_7940:
[----:B------:R-:W-:Y:S01]  /*5240*/  PRMT R3, RZ, 0x5410, R3 ;  /* 0x00005410ff037816 */ /* 0x000fe20000000003 */
[----:B------:R-:W-:-:S04]  /*5250*/  CS2R R6, SRZ ;  /* 0x0000000000067805 */ /* 0x000fc8000001ff00 */
[----:B------:R-:W-:-:S04]  /*5260*/  FMUL.FTZ R3, R3, 1 ;  /* 0x3f80000003037820 */ /* 0x000fc80000410000 */
[----:B------:R-:W0:Y:S02]  /*5270*/  F2F.F64.F32 R4, R3 ;  /* 0x0000000300047310 */ /* 0x000e240000201800 */
[----:B0-----:R0:W-:Y:S01]  /*5280*/  STG.E.128 [R16.64], R4 ;  /* 0x0000000410007986 */ /* 0x0011e2000c101d24 */
[----:B------:R-:W-:Y:S05]  /*5290*/  BRA `(.L_x_7931) ;  /* 0x000009e000007947 */ /* 0x000fea0003800000 */
.L_x_7939:
        /* <DEDUP_REMOVED lines=21> */
.L_x_7944:
[----:B------:R-:W-:Y:S05]  /*53f0*/  BSYNC B0 ;  /* 0x0000000000007941 */ /* 0x000fea0003800000 */
.L_x_7943:
[----:B------:R-:W-:-:S05]  /*5400*/  LOP3.LUT R3, R0, R3, RZ, 0xfc, !PT ;  /* 0x0000000300037212 */ /* 0x000fca00078efcff */
[----:B------:R0:W-:Y:S01]  /*5410*/  STG.E.U8 [R16.64], R3 ;  /* 0x0000000310007986 */ /* 0x0001e2000c101124 */
[----:B------:R-:W-:Y:S05]  /*5420*/  BRA `(.L_x_7931) ;  /* 0x0000085000007947 */ /* 0x000fea0003800000 */
.L_x_7942:
        /* <DEDUP_REMOVED lines=13> */
.L_x_7946:
[----:B------:R-:W-:Y:S01]  /*5500*/  IMAD.MOV.U32 R0, RZ, RZ, 0x7f ;  /* 0x0000007fff007424 */ /* 0x000fe200078e00ff */
[----:B------:R-:W-:-:S04]  /*5510*/  ISETP.GT.U32.AND P0, PT, R2, 0x7f800000, PT ;  /* 0x7f8000000200780c */ /* 0x000fc80003f04070 */
[----:B------:R-:W-:-:S04]  /*5520*/  SEL R0, R0, 0x7c, P0 ;  /* 0x0000007c00007807 */ /* 0x000fc80000000000 */
.L_x_7947:
[----:B------:R-:W-:Y:S05]  /*5530*/  BSYNC B0 ;  /* 0x0000000000007941 */ /* 0x000fea0003800000 */
.L_x_7945:
[----:B------:R-:W-:-:S04]  /*5540*/  LOP3.LUT R2, R3, 0x80000000, RZ, 0xc0, !PT ;  /* 0x8000000003027812 */ /* 0x000fc800078ec0ff */
[----:B------:R-:W-:-:S04]  /*5550*/  SHF.R.U32.HI R3, RZ, 0x18, R2 ;  /* 0x00000018ff037819 */ /* 0x000fc80000011602 */
[----:B------:R-:W-:-:S05]  /*5560*/  LOP3.LUT R3, R0, R3, RZ, 0xfc, !PT ;  /* 0x0000000300037212 */ /* 0x000fca00078efcff */
[----:B------:R0:W-:Y:S01]  /*5570*/  STG.E.U8 [R16.64], R3 ;  /* 0x0000000310007986 */ /* 0x0001e2000c101124 */
[----:B------:R-:W-:Y:S05]  /*5580*/  BRA `(.L_x_7931) ;  /* 0x000006f000007947 */ /* 0x000fea0003800000 */
.L_x_7941:
[----:B------:R0:W-:Y:S01]  /*5590*/  STG.E.U16 [R16.64], R3 ;  /* 0x0000000310007986 */ /* 0x0001e2000c101524 */
[----:B------:R-:W-:Y:S05]  /*55a0*/  BRA `(.L_x_7931) ;  /* 0x000006d000007947 */ /* 0x000fea0003800000 */
.L_x_7938:
        /* <DEDUP_REMOVED lines=12> */
.L_x_7950:
        /* <DEDUP_REMOVED lines=17> */
.L_x_7953:
[----:B------:R-:W-:-:S04]  /*5780*/  LOP3.LUT R2, R3, 0x80000000, RZ, 0xc0, !PT ;  /* 0x8000000003027812 */ /* 0x000fc800078ec0ff */
[----:B------:R-:W-:-:S04]  /*5790*/  SHF.R.U32.HI R3, RZ, 0x18, R2 ;  /* 0x00000018ff037819 */ /* 0x000fc80000011602 */
[----:B------:R-:W-:-:S04]  /*57a0*/  LOP3.LUT R0, R0, R3, RZ, 0xfc, !PT ;  /* 0x0000000300007212 */ /* 0x000fc800078efcff */
[----:B------:R-:W-:Y:S02]  /*57b0*/  PRMT R8, R0, 0x7610, R8 ;  /* 0x0000761000087816 */ /* 0x000fe40000000008 */
.L_x_7952:
[----:B------:R-:W-:Y:S05]  /*57c0*/  BSYNC B0 ;  /* 0x0000000000007941 */ /* 0x000fea0003800000 */
.L_x_7951:
[----:B------:R0:W-:Y:S01]  /*57d0*/  STG.E.U8 [R16.64], R8 ;  /* 0x0000000810007986 */ /* 0x0001e2000c101124 */
[----:B------:R-:W-:Y:S05]  /*57e0*/  BRA `(.L_x_7931) ;  /* 0x0000049000007947 */ /* 0x000fea0003800000 */
.L_x_7949:
        /* <DEDUP_REMOVED lines=17> */
.L_x_7956:
[----:B------:R-:W-:-:S04]  /*5900*/  LOP3.LUT R2, R3, 0x80000000, RZ, 0xc0, !PT ;  /* 0x8000000003027812 */ /* 0x000fc800078ec0ff */
[----:B------:R-:W-:-:S04]  /*5910*/  SHF.R.U32.HI R3, RZ, 0x18, R2 ;  /* 0x00000018ff037819 */ /* 0x000fc80000011602 */
[----:B------:R-:W-:-:S04]  /*5920*/  LOP3.LUT R0, R0, R3, RZ, 0xfc, !PT ;  /* 0x0000000300007212 */ /* 0x000fc800078efcff */
[----:B------:R-:W-:Y:S02]  /*5930*/  PRMT R8, R0, 0x7610, R8 ;  /* 0x0000761000087816 */ /* 0x000fe40000000008 */
.L_x_7955:
[----:B------:R-:W-:Y:S05]  /*5940*/  BSYNC B0 ;  /* 0x0000000000007941 */ /* 0x000fea0003800000 */
.L_x_7954:
[----:B------:R0:W-:Y:S01]  /*5950*/  STG.E.U8 [R16.64], R8 ;  /* 0x0000000810007986 */ /* 0x0001e2000c101124 */
[----:B------:R-:W-:Y:S05]  /*5960*/  BRA `(.L_x_7931) ;  /* 0x0000031000007947 */ /* 0x000fea0003800000 */
.L_x_7948:
        /* <DEDUP_REMOVED lines=22> */
.L_x_7930:
        /* <DEDUP_REMOVED lines=20> */
.L_x_7958:
[----:B------:R-:W-:-:S06]  /*5c10*/  PRMT R3, RZ, 0x5410, R3 ;  /* 0x00005410ff037816 */ /* 0x000fcc0000000003 */
[----:B------:R-:W0:Y:S02]  /*5c20*/  F2I.U64.TRUNC R2, R3 ;  /* 0x0000000300027311 */ /* 0x000e24000020d800 */
[----:B0-----:R0:W-:Y:S01]  /*5c30*/  STG.E.64 [R16.64], R2 ;  /* 0x0000000210007986 */ /* 0x0011e2000c101b24 */
[----:B------:R-:W-:Y:S05]  /*5c40*/  BRA `(.L_x_7931) ;  /* 0x0000003000007947 */ /* 0x000fea0003800000 */
.L_x_7957:
[----:B------:R-:W-:-:S06]  /*5c50*/  PRMT R3, RZ, 0x5410, R3 ;  /* 0x00005410ff037816 */ /* 0x000fcc0000000003 */
[----:B------:R-:W0:Y:S02]  /*5c60*/  F2I.FTZ.U32.TRUNC.NTZ R3, R3 ;  /* 0x0000000300037305 */ /* 0x000e24000021f000 */
[----:B0-----:R0:W-:Y:S02]  /*5c70*/  STG.E [R16.64], R3 ;  /* 0x0000000310007986 */ /* 0x0011e4000c101924 */
.L_x_7931:
        /* <DEDUP_REMOVED lines=231> */
.L_x_7959:
        /* <DEDUP_REMOVED lines=20> */
.L_x_7963:
[----:B------:R-:W2:Y:S02]  /*6c30*/  LDG.E.U8 R2, [R2.64] ;  /* 0x0000002402027981 */ /* 0x000ea4000c1e1100 */
[----:B--2---:R-:W0:Y:S02]  /*6c40*/  I2F.U16 R0, R2 ;  /* 0x0000000200007306 */ /* 0x004e240000101000 */
[----:B0-----:R-:W-:Y:S01]  /*6c50*/  F2FP.BF16.PACK_AB R0, RZ, R0 ;  /* 0x00000000ff00723e */ /* 0x001fe200000010ff */
[----:B------:R-:W-:Y:S05]  /*6c60*/  BRA `(.L_x_7965) ;  /* 0x00000e3000007947 */ /* 0x000fea0003800000 */
.L_x_7962:
        /* <DEDUP_REMOVED lines=10> */
.L_x_7967:
[----:B------:R-:W2:Y:S02]  /*6d10*/  LDG.E R2, [R2.64] ;  /* 0x0000002402027981 */ /* 0x000ea4000c1e1900 */
[----:B--2---:R-:W0:Y:S02]  /*6d20*/  I2F R0, R2 ;  /* 0x0000000200007306 */ /* 0x004e240000201400 */
[----:B0-----:R-:W-:Y:S01]  /*6d30*/  F2FP.BF16.PACK_AB R0, RZ, R0 ;  /* 0x00000000ff00723e */ /* 0x001fe200000010ff */
[----:B------:R-:W-:Y:S05]  /*6d40*/  BRA `(.L_x_7965) ;  /* 0x00000d5000007947 */ /* 0x000fea0003800000 */
.L_x_7966:
[----:B------:R-:W2:Y:S02]  /*6d50*/  LDG.E.U16 R2, [R2.64] ;  /* 0x0000002402027981 */ /* 0x000ea4000c1e1500 */
[----:B--2---:R-:W0:Y:S02]  /*6d60*/  I2F.S16 R0, R2 ;  /* 0x0000000200007306 */ /* 0x004e240000101400 */
[----:B0-----:R-:W-:Y:S01]  /*6d70*/  F2FP.BF16.PACK_AB R0, RZ, R0 ;  /* 0x00000000ff00723e */ /* 0x001fe200000010ff */
[----:B------:R-:W-:Y:S05]  /*6d80*/  BRA `(.L_x_7965) ;  /* 0x00000d1000007947 */ /* 0x000fea0003800000 */
.L_x_7961:
        /* <DEDUP_REMOVED lines=9> */
.L_x_7969:
[----:B------:R-:W2:Y:S02]  /*6e20*/  LDG.E.U16 R0, [R2.64] ;  /* 0x0000002402007981 */ /* 0x000ea4000c1e1500 */
[----:B--2---:R-:W-:-:S05]  /*6e30*/  HADD2.F32 R0, -RZ, R0.H0_H0 ;  /* 0x20000000ff007230 */ /* 0x004fca0000004100 */
[----:B------:R-:W-:Y:S01]  /*6e40*/  F2FP.BF16.PACK_AB R0, RZ, R0 ;  /* 0x00000000ff00723e */ /* 0x000fe200000010ff */
[----:B------:R-:W-:Y:S05]  /*6e50*/  BRA `(.L_x_7965) ;  /* 0x00000c4000007947 */ /* 0x000fea0003800000 */
.L_x_7968:
        /* <DEDUP_REMOVED lines=9> */
.L_x_7971:
[----:B------:R-:W2:Y:S02]  /*6ef0*/  LDG.E.U16 R2, [R2.64] ;  /* 0x0000002402027981 */ /* 0x000ea4000c1e1500 */
[----:B--2---:R-:W-:-:S05]  /*6f00*/  HADD2.F32 R0, -RZ, R2.H0_H0 ;  /* 0x20000002ff007230 */ /* 0x004fca0000004100 */
[----:B------:R-:W-:Y:S01]  /*6f10*/  F2FP.BF16.PACK_AB R0, RZ, R0 ;  /* 0x00000000ff00723e */ /* 0x000fe200000010ff */
[----:B------:R-:W-:Y:S05]  /*6f20*/  BRA `(.L_x_7965) ;  /* 0x00000b7000007947 */ /* 0x000fea0003800000 */
.L_x_7970:
[----:B------:R-:W2:Y:S02]  /*6f30*/  LDG.E.64 R2, [R2.64] ;  /* 0x0000002402027981 */ /* 0x000ea4000c1e1b00 */
[----:B--2---:R-:W0:Y:S01]  /*6f40*/  F2F.F32.F64 R0, R2 ;  /* 0x0000000200007310 */ /* 0x004e220000301000 */
[----:B------:R-:W0:-:S14]  /*6f50*/  DSETP.GEU.AND P0, PT, |R2|, c[0x2][0x0], PT ;  /* 0x008000000200762a */ /* 0x000e1c0003f0e200 */
[----:B0-----:R-:W-:-:S05]  /*6f60*/  @!P0 FMUL R0, R0, 1.175494350822287508e-38 ;  /* 0x0080000000008820 */ /* 0x001fca0000400000 */
[----:B------:R-:W-:Y:S01]  /*6f70*/  F2FP.BF16.PACK_AB R0, RZ, R0 ;  /* 0x00000000ff00723e */ /* 0x000fe200000010ff */
[----:B------:R-:W-:Y:S05]  /*6f80*/  BRA `(.L_x_7965) ;  /* 0x00000b1000007947 */ /* 0x000fea0003800000 */
.L_x_7960:
        /* <DEDUP_REMOVED lines=13> */
.L_x_7974:
[----:B------:R-:W2:Y:S02]  /*7060*/  LDG.E.64 R2, [R2.64] ;  /* 0x0000002402027981 */ /* 0x000ea4000c1e1b00 */
[----:B--2---:R-:W0:Y:S01]  /*7070*/  F2F.F32.F64 R0, R2 ;  /* 0x0000000200007310 */ /* 0x004e220000301000 */
[----:B------:R-:W0:-:S14]  /*7080*/  DSETP.GEU.AND P0, PT, |R2|, c[0x2][0x0], PT ;  /* 0x008000000200762a */ /* 0x000e1c0003f0e200 */
[----:B0-----:R-:W-:-:S05]  /*7090*/  @!P0 FMUL R0, R0, 1.175494350822287508e-38 ;  /* 0x0080000000008820 */ /* 0x001fca0000400000 */
[----:B------:R-:W-:Y:S01]  /*70a0*/  F2FP.BF16.PACK_AB R0, RZ, R0 ;  /* 0x00000000ff00723e */ /* 0x000fe200000010ff */
[----:B------:R-:W-:Y:S05]  /*70b0*/  BRA `(.L_x_7965) ;  /* 0x000009e000007947 */ /* 0x000fea0003800000 */
.L_x_7973:
        /* <DEDUP_REMOVED lines=28> */
.L_x_7976:
        /* <DEDUP_REMOVED lines=15> */
.L_x_7975:
[----:B------:R0:W5:Y:S01]  /*7370*/  LDG.E.U16 R0, [R2.64] ;  /* 0x0000002402007981 */ /* 0x000162000c1e1500 */
[----:B------:R-:W-:Y:S05]  /*7380*/  BRA `(.L_x_7965) ;  /* 0x0000071000007947 */ /* 0x000fea0003800000 */
.L_x_7972:
        /* <DEDUP_REMOVED lines=12> */
.L_x_7979:
        /* <DEDUP_REMOVED lines=21> */
.L_x_7983:
[----:B------:R-:W-:Y:S05]  /*75a0*/  BSYNC B1 ;  /* 0x0000000000017941 */ /* 0x000fea0003800000 */
.L_x_7982:
[----:B------:R-:W-:Y:S01]  /*75b0*/  LEA R3, R0, 0x3b800000, 0x17 ;  /* 0x3b80000000037811 */ /* 0x000fe200078eb8ff */
[----:B------:R-:W-:-:S05]  /*75c0*/  IMAD.SHL.U32 R0, R2, 0x100000, RZ ;  /* 0x0010000002007824 */ /* 0x000fca00078e00ff */
[----:B------:R-:W-:Y:S02]  /*75d0*/  LOP3.LUT R0, R3, R0, R4, 0xfe, !PT ;  /* 0x0000000003007212 */ /* 0x000fe400078efe04 */
.L_x_7981:
[----:B------:R-:W-:Y:S05]  /*75e0*/  BSYNC B0 ;  /* 0x0000000000007941 */ /* 0x000fea0003800000 */
.L_x_7980:
[----:B------:R-:W-:Y:S01]  /*75f0*/  F2FP.BF16.PACK_AB R0, RZ, R0 ;  /* 0x00000000ff00723e */ /* 0x000fe200000010ff */
[----:B------:R-:W-:Y:S05]  /*7600*/  BRA `(.L_x_7965) ;  /* 0x0000049000007947 */ /* 0x000fea0003800000 */
.L_x_7978:
        /* <DEDUP_REMOVED lines=21> */
.L_x_7987:
[----:B------:R-:W-:Y:S05]  /*7760*/  BSYNC B1 ;  /* 0x0000000000017941 */ /* 0x000fea0003800000 */
.L_x_7986:
[----:B------:R-:W-:Y:S01]  /*7770*/  LEA R3, R0, 0x37800000, 0x17 ;  /* 0x3780000000037811 */ /* 0x000fe200078eb8ff */
[----:B------:R-:W-:-:S05]  /*7780*/  IMAD.SHL.U32 R0, R2, 0x200000, RZ ;  /* 0x0020000002007824 */ /* 0x000fca00078e00ff */
[----:B------:R-:W-:Y:S02]  /*7790*/  LOP3.LUT R0, R3, R0, R4, 0xfe, !PT ;  /* 0x0000000003007212 */ /* 0x000fe400078efe04 */
.L_x_7985:
[----:B------:R-:W-:Y:S05]  /*77a0*/  BSYNC B0 ;  /* 0x0000000000007941 */ /* 0x000fea0003800000 */
.L_x_7984:
[----:B------:R-:W-:Y:S01]  /*77b0*/  F2FP.BF16.PACK_AB R0, RZ, R0 ;  /* 0x00000000ff00723e */ /* 0x000fe200000010ff */
[----:B------:R-:W-:Y:S05]  /*77c0*/  BRA `(.L_x_7965) ;  /* 0x000002d000007947 */ /* 0x000fea0003800000 */
.L_x_7977:
        /* <DEDUP_REMOVED lines=14> */
.L_x_7991:
[----:B------:R-:W-:Y:S05]  /*78b0*/  BSYNC B0 ;  /* 0x0000000000007941 */ /* 0x000fea0003800000 */
.L_x_7990:
[----:B------:R-:W-:Y:S01]  /*78c0*/  F2FP.BF16.PACK_AB R0, RZ, R0 ;  /* 0x00000000ff00723e */ /* 0x000fe200000010ff */
[----:B------:R-:W-:Y:S05]  /*78d0*/  BRA `(.L_x_7965) ;  /* 0x000001c000007947 */ /* 0x000fea0003800000 */
.L_x_7964:
        /* <DEDUP_REMOVED lines=21> */
.L_x_7989:
[----:B------:R-:W2:Y:S02]  /*7a30*/  LDG.E.64 R2, [R2.64] ;  /* 0x0000002402027981 */ /* 0x000ea4000c1e1b00 */
[----:B--2---:R-:W0:Y:S02]  /*7a40*/  I2F.U64 R0, R2 ;  /* 0x0000000200007312 */ /* 0x004e240000301000 */
[----:B0-----:R-:W-:Y:S01]  /*7a50*/  F2FP.BF16.PACK_AB R0, RZ, R0 ;  /* 0x00000000ff00723e */ /* 0x001fe200000010ff */
[----:B------:R-:W-:Y:S05]  /*7a60*/  BRA `(.L_x_7965) ;  /* 0x0000003000007947 */ /* 0x000fea0003800000 */
.L_x_7988:
[----:B------:R-:W2:Y:S02]  /*7a70*/  LDG.E R2, [R2.64] ;  /* 0x0000002402027981 */ /* 0x000ea4000c1e1900 */
[----:B--2---:R-:W0:Y:S02]  /*7a80*/  I2F.U32 R0, R2 ;  /* 0x0000000200007306 */ /* 0x004e240000201000 */
[----:B0-----:R-:W-:-:S06]  /*7a90*/  F2FP.BF16.PACK_AB R0, RZ, R0 ;  /* 0x00000000ff00723e */ /* 0x001fcc00000010ff */
.L_x_7965:
        /* <DEDUP_REMOVED lines=22> */
.L_x_7995:
[----:B------:R-:W-:-:S06]  /*7c00*/  PRMT R3, RZ, 0x5410, R3 ;  /* 0x00005410ff037816 */ /* 0x000fcc0000000003 */
[----:B------:R-:W0:Y:S02]  /*7c10*/  F2I.S64.TRUNC R2, R3 ;  /* 0x0000000300027311 */ /* 0x000e24000020d900 */
[----:B0-----:R0:W-:Y:S01]  /*7c20*/  STG.E.U8 [R16.64], R2 ;  /* 0x0000000210007986 */ /* 0x0011e2000c101124 */
[----:B------:R-:W-:Y:S05]  /*7c30*/  BRA `(.L_x_7997) ;  /* 0x00000e4000007947 */ /* 0x000fea0003800000 */
.L_x_7994:
        /* <DEDUP_REMOVED lines=10> */
.L_x_7999:
[----:B------:R-:W-:-:S06]  /*7ce0*/  PRMT R3, RZ, 0x5410, R3 ;  /* 0x00005410ff037816 */ /* 0x000fcc0000000003 */
[----:B------:R-:W0:Y:S02]  /*7cf0*/  F2I.FTZ.TRUNC.NTZ R3, R3 ;  /* 0x0000000300037305 */ /* 0x000e24000021f100 */
[----:B0-----:R0:W-:Y:S01]  /*7d00*/  STG.E [R16.64], R3 ;  /* 0x0000000310007986 */ /* 0x0011e2000c101924 */
[----:B------:R-:W-:Y:S05]  /*7d10*/  BRA `(.L_x_7997) ;  /* 0x00000d6000007947 */ /* 0x000fea0003800000 */
.L_x_7998:
[----:B------:R-:W-:-:S06]  /*7d20*/  PRMT R3, RZ, 0x5410, R3 ;  /* 0x00005410ff037816 */ /* 0x000fcc0000000003 */
[----:B------:R-:W0:Y:S02]  /*7d30*/  F2I.FTZ.TRUNC.NTZ R3, R3 ;  /* 0x0000000300037305 */ /* 0x000e24000021f100 */
[----:B0-----:R0:W-:Y:S01]  /*7d40*/  STG.E.U16 [R16.64], R3 ;  /* 0x0000000310007986 */ /* 0x0011e2000c101524 */
[----:B------:R-:W-:Y:S05]  /*7d50*/  BRA `(.L_x_7997) ;  /* 0x00000d2000007947 */ /* 0x000fea0003800000 */
.L_x_7993:
        /* <DEDUP_REMOVED lines=9> */
.L_x_8001:
[----:B------:R-:W-:-:S04]  /*7df0*/  PRMT R0, RZ, 0x5410, R3 ;  /* 0x00005410ff007816 */ /* 0x000fc80000000003 */
[----:B------:R-:W-:-:S05]  /*7e00*/  F2FP.PACK_AB R0, RZ, R0 ;  /* 0x00000000ff00723e */ /* 0x000fca00000000ff */
[----:B------:R0:W-:Y:S01]  /*7e10*/  STG.E.U16 [R16.64], R0 ;  /* 0x0000000010007986 */ /* 0x0001e2000c101524 */
[----:B------:R-:W-:Y:S05]  /*7e20*/  BRA `(.L_x_7997) ;  /* 0x00000c5000007947 */ /* 0x000fea0003800000 */
.L_x_8000:
        /* <DEDUP_REMOVED lines=10> */
.L_x_8003:
[----:B------:R-:W-:-:S04]  /*7ed0*/  PRMT R3, RZ, 0x5410, R3 ;  /* 0x00005410ff037816 */ /* 0x000fc80000000003 */
[----:B------:R-:W-:-:S04]  /*7ee0*/  F2FP.PACK_AB R3, RZ, R3 ;  /* 0x00000003ff03723e */ /* 0x000fc800000000ff */
[----:B------:R-:W-:-:S05]  /*7ef0*/  PRMT R3, R3, 0x5410, RZ ;  /* 0x0000541003037816 */ /* 0x000fca00000000ff */
[----:B------:R0:W-:Y:S01]  /*7f00*/  STG.E [R16.64], R3 ;  /* 0x0000000310007986 */ /* 0x0001e2000c101924 */
[----:B------:R-:W-:Y:S05]  /*7f10*/  BRA `(.L_x_7997) ;  /* 0x00000b6000007947 */ /* 0x000fea0003800000 */
.L_x_8002:
[----:B------:R-:W-:-:S05]  /*7f20*/  PRMT R2, RZ, 0x5410, R3 ;  /* 0x00005410ff027816 */ /* 0x000fca0000000003 */
[----:B------:R-:W-:-:S06]  /*7f30*/  FMUL.FTZ R2, R2, 1 ;  /* 0x3f80000002027820 */ /* 0x000fcc0000410000 */
[----:B------:R-:W0:Y:S02]  /*7f40*/  F2F.F64.F32 R2, R2 ;  /* 0x0000000200027310 */ /* 0x000e240000201800 */
[----:B0-----:R0:W-:Y:S01]  /*7f50*/  STG.E.64 [R16.64], R2 ;  /* 0x0000000210007986 */ /* 0x0011e2000c101b24 */
[----:B------:R-:W-:Y:S05]  /*7f60*/  BRA `(.L_x_7997) ;  /* 0x00000b1000007947 */ /* 0x000fea0003800000 */
.L_x_7992:
        /* <DEDUP_REMOVED lines=13> */
.L_x_8006:
[----:B------:R-:W-:Y:S01]  /*8040*/  PRMT R3, RZ, 0x5410, R3 ;  /* 0x00005410ff037816 */ /* 0x000fe20000000003 */
[----:B------:R-:W-:-:S04]  /*8050*/  CS2R R6, SRZ ;  /* 0x0000000000067805 */ /* 0x000fc8000001ff00 */
[----:B------:R-:W-:-:S04]  /*8060*/  FMUL.FTZ R3, R3, 1 ;  /* 0x3f80000003037820 */ /* 0x000fc80000410000 */
[----:B------:R-:W0:Y:S02]  /*8070*/  F2F.F64.F32 R4, R3 ;  /* 0x0000000300047310 */ /* 0x000e240000201800 */
[----:B0-----:R0:W-:Y:S01]  /*8080*/  STG.E.128 [R16.64], R4 ;  /* 0x0000000410007986 */ /* 0x0011e2000c101d24 */
[----:B------:R-:W-:Y:S05]  /*8090*/  BRA `(.L_x_7997) ;  /* 0x000009e000007947 */ /* 0x000fea0003800000 */
.L_x_8005:
        /* <DEDUP_REMOVED lines=21> */
.L_x_8010:
[----:B------:R-:W-:Y:S05]  /*81f0*/  BSYNC B0 ;  /* 0x0000000000007941 */ /* 0x000fea0003800000 */
.L_x_8009:
[----:B------:R-:W-:-:S05]  /*8200*/  LOP3.LUT R3, R0, R3, RZ, 0xfc, !PT ;  /* 0x0000000300037212 */ /* 0x000fca00078efcff */
[----:B------:R0:W-:Y:S01]  /*8210*/  STG.E.U8 [R16.64], R3 ;  /* 0x0000000310007986 */ /* 0x0001e2000c101124 */
[----:B------:R-:W-:Y:S05]  /*8220*/  BRA `(.L_x_7997) ;  /* 0x0000085000007947 */ /* 0x000fea0003800000 */
.L_x_8008:
        /* <DEDUP_REMOVED lines=13> */
.L_x_8012:
[----:B------:R-:W-:Y:S01]  /*8300*/  IMAD.MOV.U32 R0, RZ, RZ, 0x7f ;  /* 0x0000007fff007424 */ /* 0x000fe200078e00ff */
[----:B------:R-:W-:-:S04]  /*8310*/  ISETP.GT.U32.AND P0, PT, R2, 0x7f800000, PT ;  /* 0x7f8000000200780c */ /* 0x000fc80003f04070 */
[----:B------:R-:W-:-:S04]  /*8320*/  SEL R0, R0, 0x7c, P0 ;  /* 0x0000007c00007807 */ /* 0x000fc80000000000 */
.L_x_8013:
[----:B------:R-:W-:Y:S05]  /*8330*/  BSYNC B0 ;  /* 0x0000000000007941 */ /* 0x000fea0003800000 */
.L_x_8011:
[----:B------:R-:W-:-:S04]  /*8340*/  LOP3.LUT R2, R3, 0x80000000, RZ, 0xc0, !PT ;  /* 0x8000000003027812 */ /* 0x000fc800078ec0ff */
[----:B------:R-:W-:-:S04]  /*8350*/  SHF.R.U32.HI R3, RZ, 0x18, R2 ;  /* 0x00000018ff037819 */ /* 0x000fc80000011602 */
[----:B------:R-:W-:-:S05]  /*8360*/  LOP3.LUT R3, R0, R3, RZ, 0xfc, !PT ;  /* 0x0000000300037212 */ /* 0x000fca00078efcff */
[----:B------:R0:W-:Y:S01]  /*8370*/  STG.E.U8 [R16.64], R3 ;  /* 0x0000000310007986 */ /* 0x0001e2000c101124 */
[----:B------:R-:W-:Y:S05]  /*8380*/  BRA `(.L_x_7997) ;  /* 0x000006f000007947 */ /* 0x000fea0003800000 */
.L_x_8007:
[----:B------:R0:W-:Y:S01]  /*8390*/  STG.E.U16 [R16.64], R3 ;  /* 0x0000000310007986 */ /* 0x0001e2000c101524 */
[----:B------:R-:W-:Y:S05]  /*83a0*/  BRA `(.L_x_7997) ;  /* 0x000006d000007947 */ /* 0x000fea0003800000 */
.L_x_8004:
        /* <DEDUP_REMOVED lines=12> */
.L_x_8016:
        /* <DEDUP_REMOVED lines=17> */
.L_x_8019:
[----:B------:R-:W-:-:S04]  /*8580*/  LOP3.LUT R2, R3, 0x80000000, RZ, 0xc0, !PT ;  /* 0x8000000003027812 */ /* 0x000fc800078ec0ff */
[----:B------:R-:W-:-:S04]  /*8590*/  SHF.R.U32.HI R3, RZ, 0x18, R2 ;  /* 0x00000018ff037819 */ /* 0x000fc80000011602 */
[----:B------:R-:W-:-:S04]  /*85a0*/  LOP3.LUT R0, R0, R3, RZ, 0xfc, !PT ;  /* 0x0000000300007212 */ /* 0x000fc800078efcff */
[----:B------:R-:W-:Y:S02]  /*85b0*/  PRMT R8, R0, 0x7610, R8 ;  /* 0x0000761000087816 */ /* 0x000fe40000000008 */
.L_x_8018:
[----:B------:R-:W-:Y:S05]  /*85c0*/  BSYNC B0 ;  /* 0x0000000000007941 */ /* 0x000fea0003800000 */
.L_x_8017:
[----:B------:R0:W-:Y:S01]  /*85d0*/  STG.E.U8 [R16.64], R8 ;  /* 0x0000000810007986 */ /* 0x0001e2000c101124 */
[----:B------:R-:W-:Y:S05]  /*85e0*/  BRA `(.L_x_7997) ;  /* 0x0000049000007947 */ /* 0x000fea0003800000 */
.L_x_8015:
        /* <DEDUP_REMOVED lines=17> */
.L_x_8022:
[----:B------:R-:W-:-:S04]  /*8700*/  LOP3.LUT R2, R3, 0x80000000, RZ, 0xc0, !PT ;  /* 0x8000000003027812 */ /* 0x000fc800078ec0ff */
[----:B------:R-:W-:-:S04]  /*8710*/  SHF.R.U32.HI R3, RZ, 0x18, R2 ;  /* 0x00000018ff037819 */ /* 0x000fc80000011602 */
[----:B------:R-:W-:-:S04]  /*8720*/  LOP3.LUT R0, R0, R3, RZ, 0xfc, !PT ;  /* 0x0000000300007212 */ /* 0x000fc800078efcff */
[----:B------:R-:W-:Y:S02]  /*8730*/  PRMT R8, R0, 0x7610, R8 ;  /* 0x0000761000087816 */ /* 0x000fe40000000008 */
.L_x_8021:
[----:B------:R-:W-:Y:S05]  /*8740*/  BSYNC B0 ;  /* 0x0000000000007941 */ /* 0x000fea0003800000 */
.L_x_8020:
[----:B------:R0:W-:Y:S01]  /*8750*/  STG.E.U8 [R16.64], R8 ;  /* 0x0000000810007986 */ /* 0x0001e2000c101124 */
[----:B------:R-:W-:Y:S05]  /*8760*/  BRA `(.L_x_7997) ;  /* 0x0000031000007947 */ /* 0x000fea0003800000 */
.L_x_8014:
        /* <DEDUP_REMOVED lines=22> */
.L_x_7996:
        /* <DEDUP_REMOVED lines=20> */
.L_x_8024:
[----:B------:R-:W-:-:S06]  /*8a10*/  PRMT R3, RZ, 0x5410, R3 ;  /* 0x00005410ff037816 */ /* 0x000fcc0000000003 */
[----:B------:R-:W0:Y:S02]  /*8a20*/  F2I.U64.TRUNC R2, R3 ;  /* 0x0000000300027311 */ /* 0x000e24000020d800 */
[----:B0-----:R0:W-:Y:S01]  /*8a30*/  STG.E.64 [R16.64], R2 ;  /* 0x0000000210007986 */ /* 0x0011e2000c101b24 */
[----:B------:R-:W-:Y:S05]  /*8a40*/  BRA `(.L_x_7997) ;  /* 0x0000003000007947 */ /* 0x000fea0003800000 */
.L_x_8023:
[----:B------:R-:W-:-:S06]  /*8a50*/  PRMT R3, RZ, 0x5410, R3 ;  /* 0x00005410ff037816 */ /* 0x000fcc0000000003 */
[----:B------:R-:W0:Y:S02]  /*8a60*/  F2I.FTZ.U32.TRUNC.NTZ R3, R3 ;  /* 0x0000000300037305 */ /* 0x000e24000021f000 */
[----:B0-----:R0:W-:Y:S02]  /*8a70*/  STG.E [R16.64], R3 ;  /* 0x0000000310007986 */ /* 0x0011e4000c101924 */
.L_x_7997:
[----:B------:R-:W-:Y:S02]  /*8a80*/  IADD3 R19, R19, 0x80, RZ ;  /* 0x0000008013137810 */ /* 0x000fe40007ffe0ff */
.L_x_7892:
[----:B------:R-:W-:Y:S05]  /*8a90*/  BSYNC B6 ;  /* 0x0000000000067941 */ /* 0x000fea0003800000 */
.L_x_7891:
        /* <DEDUP_REMOVED lines=230> */
.L_x_8025:
        /* <DEDUP_REMOVED lines=20> */
.L_x_8029:
[----:B------:R-:W2:Y:S02]  /*9a40*/  LDG.E.U8 R2, [R2.64] ;  /* 0x0000002402027981 */ /* 0x000ea4000c1e1100 */
[----:B--2---:R-:W0:Y:S02]  /*9a50*/  I2F.U16 R0, R2 ;  /* 0x0000000200007306 */ /* 0x004e240000101000 */
[----:B0-----:R-:W-:Y:S01]  /*9a60*/  F2FP.BF16.PACK_AB R0, RZ, R0 ;  /* 0x00000000ff00723e */ /* 0x001fe200000010ff */
[----:B------:R-:W-:Y:S05]  /*9a70*/  BRA `(.L_x_8031) ;  /* 0x00000e3000007947 */ /* 0x000fea0003800000 */
.L_x_8028:
        /* <DEDUP_REMOVED lines=10> */
.L_x_8033:
[----:B------:R-:W2:Y:S02]  /*9b20*/  LDG.E R2, [R2.64] ;  /* 0x0000002402027981 */ /* 0x000ea4000c1e1900 */
[----:B--2---:R-:W0:Y:S02]  /*9b30*/  I2F R0, R2 ;  /* 0x0000000200007306 */ /* 0x004e240000201400 */
[----:B0-----:R-:W-:Y:S01]  /*9b40*/  F2FP.BF16.PACK_AB R0, RZ, R0 ;  /* 0x00000000ff00723e */ /* 0x001fe200000010ff */
[----:B------:R-:W-:Y:S05]  /*9b50*/  BRA `(.L_x_8031) ;  /* 0x00000d5000007947 */ /* 0x000fea0003800000 */
.L_x_8032:
[----:B------:R-:W2:Y:S02]  /*9b60*/  LDG.E.U16 R2, [R2.64] ;  /* 0x0000002402027981 */ /* 0x000ea4000c1e1500 */
[----:B--2---:R-:W0:Y:S02]  /*9b70*/  I2F.S16 R0, R2 ;  /* 0x0000000200007306 */ /* 0x004e240000101400 */
[----:B0-----:R-:W-:Y:S01]  /*9b80*/  F2FP.BF16.PACK_AB R0, RZ, R0 ;  /* 0x00000000ff00723e */ /* 0x001fe200000010ff */
[----:B------:R-:W-:Y:S05]  /*9b90*/  BRA `(.L_x_8031) ;  /* 0x00000d1000007947 */ /* 0x000fea0003800000 */
.L_x_8027:
        /* <DEDUP_REMOVED lines=9> */
.L_x_8035:
[----:B------:R-:W2:Y:S02]  /*9c30*/  LDG.E.U16 R0, [R2.64] ;  /* 0x0000002402007981 */ /* 0x000ea4000c1e1500 */
[----:B--2---:R-:W-:-:S05]  /*9c40*/  HADD2.F32 R0, -RZ, R0.H0_H0 ;  /* 0x20000000ff007230 */ /* 0x004fca0000004100 */
[----:B------:R-:W-:Y:S01]  /*9c50*/  F2FP.BF16.PACK_AB R0, RZ, R0 ;  /* 0x00000000ff00723e */ /* 0x000fe200000010ff */
[----:B------:R-:W-:Y:S05]  /*9c60*/  BRA `(.L_x_8031) ;  /* 0x00000c4000007947 */ /* 0x000fea0003800000 */
.L_x_8034:
        /* <DEDUP_REMOVED lines=9> */
.L_x_8037:
[----:B------:R-:W2:Y:S02]  /*9d00*/  LDG.E.U16 R2, [R2.64] ;  /* 0x0000002402027981 */ /* 0x000ea4000c1e1500 */
[----:B--2---:R-:W-:-:S05]  /*9d10*/  HADD2.F32 R0, -RZ, R2.H0_H0 ;  /* 0x20000002ff007230 */ /* 0x004fca0000004100 */
[----:B------:R-:W-:Y:S01]  /*9d20*/  F2FP.BF16.PACK_AB R0, RZ, R0 ;  /* 0x00000000ff00723e */ /* 0x000fe200000010ff */
[----:B------:R-:W-:Y:S05]  /*9d30*/  BRA `(.L_x_8031) ;  /* 0x00000b7000007947 */ /* 0x000fea0003800000 */
.L_x_8036:
[----:B------:R-:W2:Y:S02]  /*9d40*/  LDG.E.64 R2, [R2.64] ;  /* 0x0000002402027981 */ /* 0x000ea4000c1e1b00 */
[----:B--2---:R-:W0:Y:S01]  /*9d50*/  F2F.F32.F64 R0, R2 ;  /* 0x0000000200007310 */ /* 0x004e220000301000 */
[----:B------:R-:W0:-:S14]  /*9d60*/  DSETP.GEU.AND P0, PT, |R2|, c[0x2][0x0], PT ;  /* 0x008000000200762a */ /* 0x000e1c0003f0e200 */
[----:B0-----:R-:W-:-:S05]  /*9d70*/  @!P0 FMUL R0, R0, 1.175494350822287508e-38 ;  /* 0x0080000000008820 */ /* 0x001fca0000400000 */
[----:B------:R-:W-:Y:S01]  /*9d80*/  F2FP.BF16.PACK_AB R0, RZ, R0 ;  /* 0x00000000ff00723e */ /* 0x000fe200000010ff */
[----:B------:R-:W-:Y:S05]  /*9d90*/  BRA `(.L_x_8031) ;  /* 0x00000b1000007947 */ /* 0x000fea0003800000 */
.L_x_8026:
        /* <DEDUP_REMOVED lines=13> */
.L_x_8040:
[----:B------:R-:W2:Y:S02]  /*9e70*/  LDG.E.64 R2, [R2.64] ;  /* 0x0000002402027981 */ /* 0x000ea4000c1e1b00 */
[----:B--2---:R-:W0:Y:S01]  /*9e80*/  F2F.F32.F64 R0, R2 ;  /* 0x0000000200007310 */ /* 0x004e220000301000 */
[----:B------:R-:W0:-:S14]  /*9e90*/  DSETP.GEU.AND P0, PT, |R2|, c[0x2][0x0], PT ;  /* 0x008000000200762a */ /* 0x000e1c0003f0e200 */
[----:B0-----:R-:W-:-:S05]  /*9ea0*/  @!P0 FMUL R0, R0, 1.175494350822287508e-38 ;  /* 0x0080000000008820 */ /* 0x001fca0000400000 */
[----:B------:R-:W-:Y:S01]  /*9eb0*/  F2FP.BF16.PACK_AB R0, RZ, R0 ;  /* 0x00000000ff00723e */ /* 0x000fe200000010ff */
[----:B------:R-:W-:Y:S05]  /*9ec0*/  BRA `(.L_x_8031) ;  /* 0x000009e000007947 */ /* 0x000fea0003800000 */
.L_x_8039:
        /* <DEDUP_REMOVED lines=28> */
.L_x_8042:
        /* <DEDUP_REMOVED lines=15> */
.L_x_8041:
[----:B------:R0:W5:Y:S01]  /*a180*/  LDG.E.U16 R0, [R2.64] ;  /* 0x0000002402007981 */ /* 0x000162000c1e1500 */
[----:B------:R-:W-:Y:S05]  /*a190*/  BRA `(.L_x_8031) ;  /* 0x0000071000007947 */ /* 0x000fea0003800000 */
.L_x_8038:
        /* <DEDUP_REMOVED lines=12> */
.L_x_8045:
        /* <DEDUP_REMOVED lines=21> */
.L_x_8049:
[----:B------:R-:W-:Y:S05]  /*a3b0*/  BSYNC B1 ;  /* 0x0000000000017941 */ /* 0x000fea0003800000 */
.L_x_8048:
[----:B------:R-:W-:Y:S01]  /*a3c0*/  LEA R3, R0, 0x3b800000, 0x17 ;  /* 0x3b80000000037811 */ /* 0x000fe200078eb8ff */
[----:B------:R-:W-:-:S05]  /*a3d0*/  IMAD.SHL.U32 R0, R2, 0x100000, RZ ;  /* 0x0010000002007824 */ /* 0x000fca00078e00ff */
[----:B------:R-:W-:Y:S02]  /*a3e0*/  LOP3.LUT R0, R3, R0, R4, 0xfe, !PT ;  /* 0x0000000003007212 */ /* 0x000fe400078efe04 */
.L_x_8047:
[----:B------:R-:W-:Y:S05]  /*a3f0*/  BSYNC B0 ;  /* 0x0000000000007941 */ /* 0x000fea0003800000 */
.L_x_8046:
[----:B------:R-:W-:Y:S01]  /*a400*/  F2FP.BF16.PACK_AB R0, RZ, R0 ;  /* 0x00000000ff00723e */ /* 0x000fe200000010ff */
[----:B------:R-:W-:Y:S05]  /*a410*/  BRA `(.L_x_8031) ;  /* 0x0000049000007947 */ /* 0x000fea0003800000 */
.L_x_8044:
        /* <DEDUP_REMOVED lines=21> */
.L_x_8053:
[----:B------:R-:W-:Y:S05]  /*a570*/  BSYNC B1 ;  /* 0x0000000000017941 */ /* 0x000fea0003800000 */
.L_x_8052:
[----:B------:R-:W-:Y:S01]  /*a580*/  LEA R3, R0, 0x37800000, 0x17 ;  /* 0x3780000000037811 */ /* 0x000fe200078eb8ff */
[----:B------:R-:W-:-:S05]  /*a590*/  IMAD.SHL.U32 R0, R2, 0x200000, RZ ;  /* 0x0020000002007824 */ /* 0x000fca00078e00ff */
[----:B------:R-:W-:Y:S02]  /*a5a0*/  LOP3.LUT R0, R3, R0, R4, 0xfe, !PT ;  /* 0x0000000003007212 */ /* 0x000fe400078efe04 */
.L_x_8051:
[----:B------:R-:W-:Y:S05]  /*a5b0*/  BSYNC B0 ;  /* 0x0000000000007941 */ /* 0x000fea0003800000 */
.L_x_8050:
[----:B------:R-:W-:Y:S01]  /*a5c0*/  F2FP.BF16.PACK_AB R0, RZ, R0 ;  /* 0x00000000ff00723e */ /* 0x000fe200000010ff */
[----:B------:R-:W-:Y:S05]  /*a5d0*/  BRA `(.L_x_8031) ;  /* 0x000002d000007947 */ /* 0x000fea0003800000 */
.L_x_8043:
        /* <DEDUP_REMOVED lines=14> */
.L_x_8057:
[----:B------:R-:W-:Y:S05]  /*a6c0*/  BSYNC B0 ;  /* 0x0000000000007941 */ /* 0x000fea0003800000 */
.L_x_8056:
[----:B------:R-:W-:Y:S01]  /*a6d0*/  F2FP.BF16.PACK_AB R0, RZ, R0 ;  /* 0x00000000ff00723e */ /* 0x000fe200000010ff */
[----:B------:R-:W-:Y:S05]  /*a6e0*/  BRA `(.L_x_8031) ;  /* 0x000001c000007947 */ /* 0x000fea0003800000 */
.L_x_8030:
        /* <DEDUP_REMOVED lines=21> */
.L_x_8055:
[----:B------:R-:W2:Y:S02]  /*a840*/  LDG.E.64 R2, [R2.64] ;  /* 0x0000002402027981 */ /* 0x000ea4000c1e1b00 */
[----:B--2---:R-:W0:Y:S02]  /*a850*/  I2F.U64 R0, R2 ;  /* 0x0000000200007312 */ /* 0x004e240000301000 */
[----:B0-----:R-:W-:Y:S01]  /*a860*/  F2FP.BF16.PACK_AB R0, RZ, R0 ;  /* 0x00000000ff00723e */ /* 0x001fe200000010ff */
[----:B------:R-:W-:Y:S05]  /*a870*/  BRA `(.L_x_8031) ;  /* 0x0000003000007947 */ /* 0x000fea0003800000 */
.L_x_8054:
[----:B------:R-:W2:Y:S02]  /*a880*/  LDG.E R2, [R2.64] ;  /* 0x0000002402027981 */ /* 0x000ea4000c1e1900 */
[----:B--2---:R-:W0:Y:S02]  /*a890*/  I2F.U32 R0, R2 ;  /* 0x0000000200007306 */ /* 0x004e240000201000 */
[----:B0-----:R-:W-:-:S06]  /*a8a0*/  F2FP.BF16.PACK_AB R0, RZ, R0 ;  /* 0x00000000ff00723e */ /* 0x001fcc00000010ff */
.L_x_8031:
        /* <DEDUP_REMOVED lines=22> */
.L_x_8061:
[----:B------:R-:W-:-:S06]  /*aa10*/  PRMT R3, RZ, 0x5410, R3 ;  /* 0x00005410ff037816 */ /* 0x000fcc0000000003 */
[----:B------:R-:W0:Y:S02]  /*aa20*/  F2I.S64.TRUNC R2, R3 ;  /* 0x0000000300027311 */ /* 0x000e24000020d900 */
[----:B0-----:R-:W-:Y:S01]  /*aa30*/  STG.E.U8 [R16.64], R2 ;  /* 0x0000000210007986 */ /* 0x001fe2000c101124 */
[----:B------:R-:W-:Y:S05]  /*aa40*/  EXIT ;  /* 0x000000000000794d */ /* 0x000fea0003800000 */
.L_x_8060:
        /* <DEDUP_REMOVED lines=10> */
.L_x_8064:
[----:B------:R-:W-:-:S06]  /*aaf0*/  PRMT R3, RZ, 0x5410, R3 ;  /* 0x00005410ff037816 */ /* 0x000fcc0000000003 */
[----:B------:R-:W0:Y:S02]  /*ab00*/  F2I.FTZ.TRUNC.NTZ R3, R3 ;  /* 0x0000000300037305 */ /* 0x000e24000021f100 */
[----:B0-----:R-:W-:Y:S01]  /*ab10*/  STG.E [R16.64], R3 ;  /* 0x0000000310007986 */ /* 0x001fe2000c101924 */
[----:B------:R-:W-:Y:S05]  /*ab20*/  EXIT ;  /* 0x000000000000794d */ /* 0x000fea0003800000 */
.L_x_8063:
[----:B------:R-:W-:-:S06]  /*ab30*/  PRMT R3, RZ, 0x5410, R3 ;  /* 0x00005410ff037816 */ /* 0x000fcc0000000003 */
[----:B------:R-:W0:Y:S02]  /*ab40*/  F2I.FTZ.TRUNC.NTZ R3, R3 ;  /* 0x0000000300037305 */ /* 0x000e24000021f100 */
[----:B0-----:R-:W-:Y:S01]  /*ab50*/  STG.E.U16 [R16.64], R3 ;  /* 0x0000000310007986 */ /* 0x001fe2000c101524 */
[----:B------:R-:W-:Y:S05]  /*ab60*/  EXIT ;  /* 0x000000000000794d */ /* 0x000fea0003800000 */
.L_x_8059:
        /* <DEDUP_REMOVED lines=9> */
.L_x_8066:
[----:B------:R-:W-:-:S04]  /*ac00*/  PRMT R0, RZ, 0x5410, R3 ;  /* 0x00005410ff007816 */ /* 0x000fc80000000003 */
[----:B------:R-:W-:-:S05]  /*ac10*/  F2FP.PACK_AB R0, RZ, R0 ;  /* 0x00000000ff00723e */ /* 0x000fca00000000ff */
[----:B------:R-:W-:Y:S01]  /*ac20*/  STG.E.U16 [R16.64], R0 ;  /* 0x0000000010007986 */ /* 0x000fe2000c101524 */
[----:B------:R-:W-:Y:S05]  /*ac30*/  EXIT ;  /* 0x000000000000794d */ /* 0x000fea0003800000 */
.L_x_8065:
        /* <DEDUP_REMOVED lines=10> */
.L_x_8068:
[----:B------:R-:W-:-:S04]  /*ace0*/  PRMT R3, RZ, 0x5410, R3 ;  /* 0x00005410ff037816 */ /* 0x000fc80000000003 */
[----:B------:R-:W-:-:S04]  /*acf0*/  F2FP.PACK_AB R3, RZ, R3 ;  /* 0x00000003ff03723e */ /* 0x000fc800000000ff */
[----:B------:R-:W-:-:S05]  /*ad00*/  PRMT R3, R3, 0x5410, RZ ;  /* 0x0000541003037816 */ /* 0x000fca00000000ff */
[----:B------:R-:W-:Y:S01]  /*ad10*/  STG.E [R16.64], R3 ;  /* 0x0000000310007986 */ /* 0x000fe2000c101924 */
[----:B------:R-:W-:Y:S05]  /*ad20*/  EXIT ;  /* 0x000000000000794d */ /* 0x000fea0003800000 */
.L_x_8067:
[----:B------:R-:W-:-:S05]  /*ad30*/  PRMT R2, RZ, 0x5410, R3 ;  /* 0x00005410ff027816 */ /* 0x000fca0000000003 */
[----:B------:R-:W-:-:S06]  /*ad40*/  FMUL.FTZ R2, R2, 1 ;  /* 0x3f80000002027820 */ /* 0x000fcc0000410000 */
[----:B------:R-:W0:Y:S02]  /*ad50*/  F2F.F64.F32 R2, R2 ;  /* 0x0000000200027310 */ /* 0x000e240000201800 */
[----:B0-----:R-:W-:Y:S01]  /*ad60*/  STG.E.64 [R16.64], R2 ;  /* 0x0000000210007986 */ /* 0x001fe2000c101b24 */
[----:B------:R-:W-:Y:S05]  /*ad70*/  EXIT ;  /* 0x000000000000794d */ /* 0x000fea0003800000 */
.L_x_8058:
        /* <DEDUP_REMOVED lines=13> */
.L_x_8071:
[----:B------:R-:W-:Y:S01]  /*ae50*/  PRMT R3, RZ, 0x5410, R3 ;  /* 0x00005410ff037816 */ /* 0x000fe20000000003 */
[----:B------:R-:W-:-:S04]  /*ae60*/  CS2R R6, SRZ ;  /* 0x0000000000067805 */ /* 0x000fc8000001ff00 */
[----:B------:R-:W-:-:S04]  /*ae70*/  FMUL.FTZ R3, R3, 1 ;  /* 0x3f80000003037820 */ /* 0x000fc80000410000 */
[----:B------:R-:W0:Y:S02]  /*ae80*/  F2F.F64.F32 R4, R3 ;  /* 0x0000000300047310 */ /* 0x000e240000201800 */
[----:B0-----:R-:W-:Y:S01]  /*ae90*/  STG.E.128 [R16.64], R4 ;  /* 0x0000000410007986 */ /* 0x001fe2000c101d24 */
[----:B------:R-:W-:Y:S05]  /*aea0*/  EXIT ;  /* 0x000000000000794d */ /* 0x000fea0003800000 */
.L_x_8070:
        /* <DEDUP_REMOVED lines=21> */
.L_x_8075:
[----:B------:R-:W-:Y:S05]  /*b000*/  BSYNC B0 ;  /* 0x0000000000007941 */ /* 0x000fea0003800000 */
.L_x_8074:
[----:B------:R-:W-:-:S05]  /*b010*/  LOP3.LUT R3, R0, R3, RZ, 0xfc, !PT ;  /* 0x0000000300037212 */ /* 0x000fca00078efcff */
[----:B------:R-:W-:Y:S01]  /*b020*/  STG.E.U8 [R16.64], R3 ;  /* 0x0000000310007986 */ /* 0x000fe2000c101124 */
[----:B------:R-:W-:Y:S05]  /*b030*/  EXIT ;  /* 0x000000000000794d */ /* 0x000fea0003800000 */
.L_x_8073:
        /* <DEDUP_REMOVED lines=13> */
.L_x_8077:
[----:B------:R-:W-:Y:S01]  /*b110*/  IMAD.MOV.U32 R0, RZ, RZ, 0x7f ;  /* 0x0000007fff007424 */ /* 0x000fe200078e00ff */
[----:B------:R-:W-:-:S04]  /*b120*/  ISETP.GT.U32.AND P0, PT, R2, 0x7f800000, PT ;  /* 0x7f8000000200780c */ /* 0x000fc80003f04070 */
[----:B------:R-:W-:-:S04]  /*b130*/  SEL R0, R0, 0x7c, P0 ;  /* 0x0000007c00007807 */ /* 0x000fc80000000000 */
.L_x_8078:
[----:B------:R-:W-:Y:S05]  /*b140*/  BSYNC B0 ;  /* 0x0000000000007941 */ /* 0x000fea0003800000 */
.L_x_8076:
[----:B------:R-:W-:-:S04]  /*b150*/  LOP3.LUT R2, R3, 0x80000000, RZ, 0xc0, !PT ;  /* 0x8000000003027812 */ /* 0x000fc800078ec0ff */
[----:B------:R-:W-:-:S04]  /*b160*/  SHF.R.U32.HI R3, RZ, 0x18, R2 ;  /* 0x00000018ff037819 */ /* 0x000fc80000011602 */
[----:B------:R-:W-:-:S05]  /*b170*/  LOP3.LUT R3, R0, R3, RZ, 0xfc, !PT ;  /* 0x0000000300037212 */ /* 0x000fca00078efcff */
[----:B------:R-:W-:Y:S01]  /*b180*/  STG.E.U8 [R16.64], R3 ;  /* 0x0000000310007986 */ /* 0x000fe2000c101124 */
[----:B------:R-:W-:Y:S05]  /*b190*/  EXIT ;  /* 0x000000000000794d */ /* 0x000fea0003800000 */
.L_x_8072:
[----:B------:R-:W-:Y:S01]  /*b1a0*/  STG.E.U16 [R16.64], R3 ;  /* 0x0000000310007986 */ /* 0x000fe2000c101524 */
[----:B------:R-:W-:Y:S05]  /*b1b0*/  EXIT ;  /* 0x000000000000794d */ /* 0x000fea0003800000 */
.L_x_8069:
        /* <DEDUP_REMOVED lines=12> */
.L_x_8081:
        /* <DEDUP_REMOVED lines=17> */
.L_x_8084:
[----:B------:R-:W-:-:S04]  /*b390*/  LOP3.LUT R2, R3, 0x80000000, RZ, 0xc0, !PT ;  /* 0x8000000003027812 */ /* 0x000fc800078ec0ff */
[----:B------:R-:W-:-:S04]  /*b3a0*/  SHF.R.U32.HI R3, RZ, 0x18, R2 ;  /* 0x00000018ff037819 */ /* 0x000fc80000011602 */
[----:B------:R-:W-:-:S04]  /*b3b0*/  LOP3.LUT R0, R0, R3, RZ, 0xfc, !PT ;  /* 0x0000000300007212 */ /* 0x000fc800078efcff */
[----:B------:R-:W-:Y:S02]  /*b3c0*/  PRMT R8, R0, 0x7610, R8 ;  /* 0x0000761000087816 */ /* 0x000fe40000000008 */
.L_x_8083:
[----:B------:R-:W-:Y:S05]  /*b3d0*/  BSYNC B0 ;  /* 0x0000000000007941 */ /* 0x000fea0003800000 */
.L_x_8082:
[----:B------:R-:W-:Y:S01]  /*b3e0*/  STG.E.U8 [R16.64], R8 ;  /* 0x0000000810007986 */ /* 0x000fe2000c101124 */
[----:B------:R-:W-:Y:S05]  /*b3f0*/  EXIT ;  /* 0x000000000000794d */ /* 0x000fea0003800000 */
.L_x_8080:
        /* <DEDUP_REMOVED lines=17> */
.L_x_8087:
[----:B------:R-:W-:-:S04]  /*b510*/  LOP3.LUT R2, R3, 0x80000000, RZ, 0xc0, !PT ;  /* 0x8000000003027812 */ /* 0x000fc800078ec0ff */
[----:B------:R-:W-:-:S04]  /*b520*/  SHF.R.U32.HI R3, RZ, 0x18, R2 ;  /* 0x00000018ff037819 */ /* 0x000fc80000011602 */
[----:B------:R-:W-:-:S04]  /*b530*/  LOP3.LUT R0, R0, R3, RZ, 0xfc, !PT ;  /* 0x0000000300007212 */ /* 0x000fc800078efcff */
[----:B------:R-:W-:Y:S02]  /*b540*/  PRMT R8, R0, 0x7610, R8 ;  /* 0x0000761000087816 */ /* 0x000fe40000000008 */
.L_x_8086:
[----:B------:R-:W-:Y:S05]  /*b550*/  BSYNC B0 ;  /* 0x0000000000007941 */ /* 0x000fea0003800000 */
.L_x_8085:
[----:B------:R-:W-:Y:S01]  /*b560*/  STG.E.U8 [R16.64], R8 ;  /* 0x0000000810007986 */ /* 0x000fe2000c101124 */
[----:B------:R-:W-:Y:S05]  /*b570*/  EXIT ;  /* 0x000000000000794d */ /* 0x000fea0003800000 */
.L_x_8079:
        /* <DEDUP_REMOVED lines=22> */
.L_x_8062:
        /* <DEDUP_REMOVED lines=20> */
.L_x_8089:
[----:B------:R-:W-:-:S06]  /*b820*/  PRMT R3, RZ, 0x5410, R3 ;  /* 0x00005410ff037816 */ /* 0x000fcc0000000003 */
[----:B------:R-:W0:Y:S02]  /*b830*/  F2I.U64.TRUNC R2, R3 ;  /* 0x0000000300027311 */ /* 0x000e24000020d800 */
[----:B0-----:R-:W-:Y:S01]  /*b840*/  STG.E.64 [R16.64], R2 ;  /* 0x0000000210007986 */ /* 0x001fe2000c101b24 */
[----:B------:R-:W-:Y:S05]  /*b850*/  EXIT ;  /* 0x000000000000794d */ /* 0x000fea0003800000 */
.L_x_8088:
[----:B------:R-:W-:-:S06]  /*b860*/  PRMT R3, RZ, 0x5410, R3 ;  /* 0x00005410ff037816 */ /* 0x000fcc0000000003 */
[----:B------:R-:W0:Y:S02]  /*b870*/  F2I.FTZ.U32.TRUNC.NTZ R3, R3 ;  /* 0x0000000300037305 */ /* 0x000e24000021f000 */
[----:B0-----:R-:W-:Y:S01]  /*b880*/  STG.E [R16.64], R3 ;  /* 0x0000000310007986 */ /* 0x001fe2000c101924 */
[----:B------:R-:W-:Y:S05]  /*b890*/  EXIT ;  /* 0x000000000000794d */ /* 0x000fea0003800000 */
.L_x_8090:
        /* <DEDUP_REMOVED lines=14> */
.L_x_10364:


//--------------------- .text._ZN2at6native27unrolled_elementwise_kernelIZZZNS0_19sigmoid_kernel_cudaERNS_18TensorIteratorBaseEENKUlvE0_clEvENKUlvE2_clEvEUlN3c108BFloat16EE_St5arrayIPcLm2EELi4E23TrivialOffsetCalculatorILi1EjESD_NS0_6memory12LoadWithCastILi1EEENSE_13StoreWithCastILi1EEEEEviT_T0_T2_T3_T4_T5_ --------------------------
	.section	.text._ZN2at6native27unrolled_elementwise_kernelIZZZNS0_19sigmoid_kernel_cudaERNS_18TensorIteratorBaseEENKUlvE0_clEvENKUlvE2_clEvEUlN3c108BFloat16EE_St5arrayIPcLm2EELi4E23TrivialOffsetCalculatorILi1EjESD_NS0_6memory12LoadWithCastILi1EEENSE_13StoreWithCastILi1EEEEEviT_T0_T2_T3_T4_T5_,"ax",@progbits
	.sectioninfo	@"SHI_REGISTERS=28"
	.align	128
        .global         _ZN2at6native27unrolled_elementwise_kernelIZZZNS0_19sigmoid_kernel_cudaERNS_18TensorIteratorBaseEENKUlvE0_clEvENKUlvE2_clEvEUlN3c108BFloat16EE_St5arrayIPcLm2EELi4E23TrivialOffsetCalculatorILi1EjESD_NS0_6memory12LoadWithCastILi1EEENSE_13StoreWithCastILi1EEEEEviT_T0_T2_T3_T4_T5_
        .type           _ZN2at6native27unrolled_elementwise_kernelIZZZNS0_19sigmoid_kernel_cudaERNS_18TensorIteratorBaseEENKUlvE0_clEvENKUlvE2_clEvEUlN3c108BFloat16EE_St5arrayIPcLm2EELi4E23TrivialOffsetCalculatorILi1EjESD_NS0_6memory12LoadWithCastILi1EEENSE_13StoreWithCastILi1EEEEEviT_T0_T2_T3_T4_T5_,@function
        .size           _ZN2at6native27unrolled_elementwise_kernelIZZZNS0_19sigmoid_kernel_cudaERNS_18TensorIteratorBaseEENKUlvE0_clEvENKUlvE2_clEvEUlN3c108BFloat16EE_St5arrayIPcLm2EELi4E23TrivialOffsetCalculatorILi1EjESD_NS0_6memory12LoadWithCastILi1EEENSE_13StoreWithCastILi1EEEEEviT_T0_T2_T3_T4_T5_,(.L_x_10365 - _ZN2at6native27unrolled_elementwise_kernelIZZZNS0_19sigmoid_kernel_cudaERNS_18TensorIteratorBaseEENKUlvE0_clEvENKUlvE2_clEvEUlN3c108BFloat16EE_St5arrayIPcLm2EELi4E23TrivialOffsetCalculatorILi1EjESD_NS0_6memory12LoadWithCastILi1EEENSE_13StoreWithCastILi1EEEEEviT_T0_T2_T3_T4_T5_)
        .other          _ZN2at6native27unrolled_elementwise_kernelIZZZNS0_19sigmoid_kernel_cudaERNS_18TensorIteratorBaseEENKUlvE0_clEvENKUlvE2_clEvEUlN3c108BFloat16EE_St5arrayIPcLm2EELi4E23TrivialOffsetCalculatorILi1EjESD_NS0_6memory12LoadWithCastILi1EEENSE_13StoreWithCastILi1EEEEEviT_T0_T2_T3_T4_T5_,@"STO_CUDA_ENTRY STV_DEFAULT"
_ZN2at6native27unrolled_elementwise_kernelIZZZNS0_19sigmoid_kernel_cudaERNS_18TensorIteratorBaseEENKUlvE0_clEvENKUlvE2_clEvEUlN3c108BFloat16EE_St5arrayIPcLm2EELi4E23TrivialOffsetCalculatorILi1EjESD_NS0_6memory12LoadWithCastILi1EEENSE_13StoreWithCastILi1EEEEEviT_T0_T2_T3_T4_T5_:
.text._ZN2at6native27unrolled_elementwise_kernelIZZZNS0_19sigmoid_kernel_cudaERNS_18TensorIteratorBaseEENKUlvE0_clEvENKUlvE2_clEvEUlN3c108BFloat16EE_St5arrayIPcLm2EELi4E23TrivialOffsetCalculatorILi1EjESD_NS0_6memory12LoadWithCastILi1EEENSE_13StoreWithCastILi1EEEEEviT_T0_T2_T3_T4_T5_:
        /* <DEDUP_REMOVED lines=32> */
.L_x_8096:
[----:B------:R-:W2:Y:S02]  /*0200*/  LDG.E.U8 R2, [R2.64] ;  /* 0x0000002402027981 */ /* 0x000ea4000c1e1100 */
[----:B--2---:R-:W0:Y:S02]  /*0210*/  I2F.U16 R0, R2 ;  /* 0x0000000200007306 */ /* 0x004e240000101000 */
[----:B0-----:R-:W-:-:S04]  /*0220*/  F2FP.BF16.PACK_AB R0, RZ, R0 ;  /* 0x00000000ff00723e */ /* 0x001fc800000010ff */
[----:B------:R-:W-:Y:S01]  /*0230*/  PRMT R22, R0, 0x7610, R22 ;  /* 0x0000761000167816 */ /* 0x000fe20000000016 */
[----:B------:R-:W-:Y:S05]  /*0240*/  BRA `(.L_x_8098) ;  /* 0x00000f1000007947 */ /* 0x000fea0003800000 */
.L_x_8095:
        /* <DEDUP_REMOVED lines=11> */
.L_x_8100:
[----:B------:R-:W2:Y:S02]  /*0300*/  LDG.E R2, [R2.64] ;  /* 0x0000002402027981 */ /* 0x000ea4000c1e1900 */
[----:B--2---:R-:W0:Y:S02]  /*0310*/  I2F R0, R2 ;  /* 0x0000000200007306 */ /* 0x004e240000201400 */
[----:B0-----:R-:W-:-:S04]  /*0320*/  F2FP.BF16.PACK_AB R0, RZ, R0 ;  /* 0x00000000ff00723e */ /* 0x001fc800000010ff */
[----:B------:R-:W-:Y:S01]  /*0330*/  PRMT R22, R0, 0x7610, R22 ;  /* 0x0000761000167816 */ /* 0x000fe20000000016 */
[----:B------:R-:W-:Y:S05]  /*0340*/  BRA `(.L_x_8098) ;  /* 0x00000e1000007947 */ /* 0x000fea0003800000 */
.L_x_8099:
[----:B------:R-:W2:Y:S02]  /*0350*/  LDG.E.U16 R2, [R2.64] ;  /* 0x0000002402027981 */ /* 0x000ea4000c1e1500 */
[----:B--2---:R-:W0:Y:S02]  /*0360*/  I2F.S16 R0, R2 ;  /* 0x0000000200007306 */ /* 0x004e240000101400 */
[----:B0-----:R-:W-:-:S04]  /*0370*/  F2FP.BF16.PACK_AB R0, RZ, R0 ;  /* 0x00000000ff00723e */ /* 0x001fc800000010ff */
[----:B------:R-:W-:Y:S01]  /*0380*/  PRMT R22, R0, 0x7610, R22 ;  /* 0x0000761000167816 */ /* 0x000fe20000000016 */
[----:B------:R-:W-:Y:S05]  /*0390*/  BRA `(.L_x_8098) ;  /* 0x00000dc000007947 */ /* 0x000fea0003800000 */
.L_x_8094:
        /* <DEDUP_REMOVED lines=9> */
.L_x_8102:
[----:B------:R-:W2:Y:S02]  /*0430*/  LDG.E.U16 R0, [R2.64] ;  /* 0x0000002402007981 */ /* 0x000ea4000c1e1500 */
[----:B--2---:R-:W-:-:S05]  /*0440*/  HADD2.F32 R0, -RZ, R0.H0_H0 ;  /* 0x20000000ff007230 */ /* 0x004fca0000004100 */
[----:B------:R-:W-:-:S04]  /*0450*/  F2FP.BF16.PACK_AB R0, RZ, R0 ;  /* 0x00000000ff00723e */ /* 0x000fc800000010ff */
[----:B------:R-:W-:Y:S01]  /*0460*/  PRMT R22, R0, 0x7610, R22 ;  /* 0x0000761000167816 */ /* 0x000fe20000000016 */
[----:B------:R-:W-:Y:S05]  /*0470*/  BRA `(.L_x_8098) ;  /* 0x00000ce000007947 */ /* 0x000fea0003800000 */
.L_x_8101:
        /* <DEDUP_REMOVED lines=9> */
.L_x_8104:
[----:B------:R-:W2:Y:S02]  /*0510*/  LDG.E.U16 R2, [R2.64] ;  /* 0x0000002402027981 */ /* 0x000ea4000c1e1500 */
[----:B--2---:R-:W-:-:S05]  /*0520*/  HADD2.F32 R0, -RZ, R2.H0_H0 ;  /* 0x20000002ff007230 */ /* 0x004fca0000004100 */
[----:B------:R-:W-:-:S04]  /*0530*/  F2FP.BF16.PACK_AB R0, RZ, R0 ;  /* 0x00000000ff00723e */ /* 0x000fc800000010ff */
[----:B------:R-:W-:Y:S01]  /*0540*/  PRMT R22, R0, 0x7610, R22 ;  /* 0x0000761000167816 */ /* 0x000fe20000000016 */
[----:B------:R-:W-:Y:S05]  /*0550*/  BRA `(.L_x_8098) ;  /* 0x00000c0000007947 */ /* 0x000fea0003800000 */
.L_x_8103:
[----:B------:R-:W2:Y:S02]  /*0560*/  LDG.E.64 R2, [R2.64] ;  /* 0x0000002402027981 */ /* 0x000ea4000c1e1b00 */
[----:B--2---:R-:W0:Y:S01]  /*0570*/  F2F.F32.F64 R0, R2 ;  /* 0x0000000200007310 */ /* 0x004e220000301000 */
[----:B------:R-:W0:-:S14]  /*0580*/  DSETP.GEU.AND P0, PT, |R2|, c[0x2][0x0], PT ;  /* 0x008000000200762a */ /* 0x000e1c0003f0e200 */
[----:B0-----:R-:W-:-:S05]  /*0590*/  @!P0 FMUL R0, R0, 1.175494350822287508e-38 ;  /* 0x0080000000008820 */ /* 0x001fca0000400000 */
[----:B------:R-:W-:-:S04]  /*05a0*/  F2FP.BF16.PACK_AB R0, RZ, R0 ;  /* 0x00000000ff00723e */ /* 0x000fc800000010ff */
[----:B------:R-:W-:Y:S01]  /*05b0*/  PRMT R22, R0, 0x7610, R22 ;  /* 0x0000761000167816 */ /* 0x000fe20000000016 */
[----:B------:R-:W-:Y:S05]  /*05c0*/  BRA `(.L_x_8098) ;  /* 0x00000b9000007947 */ /* 0x000fea0003800000 */
.L_x_8093:
        /* <DEDUP_REMOVED lines=14> */
.L_x_8107:
[----:B------:R-:W2:Y:S02]  /*06b0*/  LDG.E.64 R2, [R2.64] ;  /* 0x0000002402027981 */ /* 0x000ea4000c1e1b00 */
[----:B--2---:R-:W0:Y:S01]  /*06c0*/  F2F.F32.F64 R0, R2 ;  /* 0x0000000200007310 */ /* 0x004e220000301000 */
[----:B------:R-:W0:-:S14]  /*06d0*/  DSETP.GEU.AND P0, PT, |R2|, c[0x2][0x0], PT ;  /* 0x008000000200762a */ /* 0x000e1c0003f0e200 */
[----:B0-----:R-:W-:-:S05]  /*06e0*/  @!P0 FMUL R0, R0, 1.175494350822287508e-38 ;  /* 0x0080000000008820 */ /* 0x001fca0000400000 */
[----:B------:R-:W-:-:S04]  /*06f0*/  F2FP.BF16.PACK_AB R0, RZ, R0 ;  /* 0x00000000ff00723e */ /* 0x000fc800000010ff */
[----:B------:R-:W-:Y:S01]  /*0700*/  PRMT R22, R0, 0x7610, R22 ;  /* 0x0000761000167816 */ /* 0x000fe20000000016 */
[----:B------:R-:W-:Y:S05]  /*0710*/  BRA `(.L_x_8098) ;  /* 0x00000a4000007947 */ /* 0x000fea0003800000 */
.L_x_8106:
        /* <DEDUP_REMOVED lines=28> */
.L_x_8109:
        /* <DEDUP_REMOVED lines=16> */
.L_x_8108:
[----:B------:R0:W5:Y:S01]  /*09e0*/  LDG.E.U16 R22, [R2.64] ;  /* 0x0000002402167981 */ /* 0x000162000c1e1500 */
[----:B------:R-:W-:Y:S05]  /*09f0*/  BRA `(.L_x_8098) ;  /* 0x0000076000007947 */ /* 0x000fea0003800000 */
.L_x_8105:
        /* <DEDUP_REMOVED lines=12> */
.L_x_8112:
        /* <DEDUP_REMOVED lines=21> */
.L_x_8116:
[----:B------:R-:W-:Y:S05]  /*0c10*/  BSYNC B1 ;  /* 0x0000000000017941 */ /* 0x000fea0003800000 */
.L_x_8115:
[----:B------:R-:W-:Y:S01]  /*0c20*/  LEA R3, R0, 0x3b800000, 0x17 ;  /* 0x3b80000000037811 */ /* 0x000fe200078eb8ff */
[----:B------:R-:W-:-:S05]  /*0c30*/  IMAD.SHL.U32 R0, R2, 0x100000, RZ ;  /* 0x0010000002007824 */ /* 0x000fca00078e00ff */
[----:B------:R-:W-:Y:S02]  /*0c40*/  LOP3.LUT R0, R3, R0, R4, 0xfe, !PT ;  /* 0x0000000003007212 */ /* 0x000fe400078efe04 */
.L_x_8114:
[----:B------:R-:W-:Y:S05]  /*0c50*/  BSYNC B0 ;  /* 0x0000000000007941 */ /* 0x000fea0003800000 */
.L_x_8113:
[----:B------:R-:W-:-:S04]  /*0c60*/  F2FP.BF16.PACK_AB R0, RZ, R0 ;  /* 0x00000000ff00723e */ /* 0x000fc800000010ff */
[----:B------:R-:W-:Y:S01]  /*0c70*/  PRMT R22, R0, 0x7610, R22 ;  /* 0x0000761000167816 */ /* 0x000fe20000000016 */
[----:B------:R-:W-:Y:S05]  /*0c80*/  BRA `(.L_x_8098) ;  /* 0x000004d000007947 */ /* 0x000fea0003800000 */
.L_x_8111:
        /* <DEDUP_REMOVED lines=21> */
.L_x_8120:
[----:B------:R-:W-:Y:S05]  /*0de0*/  BSYNC B1 ;  /* 0x0000000000017941 */ /* 0x000fea0003800000 */
.L_x_8119:
[----:B------:R-:W-:Y:S01]  /*0df0*/  LEA R3, R0, 0x37800000, 0x17 ;  /* 0x3780000000037811 */ /* 0x000fe200078eb8ff */
[----:B------:R-:W-:-:S05]  /*0e00*/  IMAD.SHL.U32 R0, R2, 0x200000, RZ ;  /* 0x0020000002007824 */ /* 0x000fca00078e00ff */
[----:B------:R-:W-:Y:S02]  /*0e10*/  LOP3.LUT R0, R3, R0, R4, 0xfe, !PT ;  /* 0x0000000003007212 */ /* 0x000fe400078efe04 */
.L_x_8118:
[----:B------:R-:W-:Y:S05]  /*0e20*/  BSYNC B0 ;  /* 0x0000000000007941 */ /* 0x000fea0003800000 */
.L_x_8117:
[----:B------:R-:W-:-:S04]  /*0e30*/  F2FP.BF16.PACK_AB R0, RZ, R0 ;  /* 0x00000000ff00723e */ /* 0x000fc800000010ff */
[----:B------:R-:W-:Y:S01]  /*0e40*/  PRMT R22, R0, 0x7610, R22 ;  /* 0x0000761000167816 */ /* 0x000fe20000000016 */
[----:B------:R-:W-:Y:S05]  /*0e50*/  BRA `(.L_x_8098) ;  /* 0x0000030000007947 */ /* 0x000fea0003800000 */
.L_x_8110:
        /* <DEDUP_REMOVED lines=14> */
.L_x_8124:
[----:B------:R-:W-:Y:S05]  /*0f40*/  BSYNC B0 ;  /* 0x0000000000007941 */ /* 0x000fea0003800000 */
.L_x_8123:
[----:B------:R-:W-:-:S04]  /*0f50*/  F2FP.BF16.PACK_AB R0, RZ, R0 ;  /* 0x00000000ff00723e */ /* 0x000fc800000010ff */
[----:B------:R-:W-:Y:S01]  /*0f60*/  PRMT R22, R0, 0x7610, R22 ;  /* 0x0000761000167816 */ /* 0x000fe20000000016 */
[----:B------:R-:W-:Y:S05]  /*0f70*/  BRA `(.L_x_8098) ;  /* 0x000001e000007947 */ /* 0x000fea0003800000 */
.L_x_8097:
        /* <DEDUP_REMOVED lines=21> */
.L_x_8122:
[----:B------:R-:W2:Y:S02]  /*10d0*/  LDG.E.64 R2, [R2.64] ;  /* 0x0000002402027981 */ /* 0x000ea4000c1e1b00 */
[----:B--2---:R-:W0:Y:S02]  /*10e0*/  I2F.U64 R0, R2 ;  /* 0x0000000200007312 */ /* 0x004e240000301000 */
[----:B0-----:R-:W-:-:S04]  /*10f0*/  F2FP.BF16.PACK_AB R0, RZ, R0 ;  /* 0x00000000ff00723e */ /* 0x001fc800000010ff */
[----:B------:R-:W-:Y:S01]  /*1100*/  PRMT R22, R0, 0x7610, R22 ;  /* 0x0000761000167816 */ /* 0x000fe20000000016 */
[----:B------:R-:W-:Y:S05]  /*1110*/  BRA `(.L_x_8098) ;  /* 0x0000004000007947 */ /* 0x000fea0003800000 */
.L_x_8121:
[----:B------:R-:W2:Y:S02]  /*1120*/  LDG.E R2, [R2.64] ;  /* 0x0000002402027981 */ /* 0x000ea4000c1e1900 */
[----:B--2---:R-:W0:Y:S02]  /*1130*/  I2F.U32 R0, R2 ;  /* 0x0000000200007306 */ /* 0x004e240000201000 */
[----:B0-----:R-:W-:-:S04]  /*1140*/  F2FP.BF16.PACK_AB R0, RZ, R0 ;  /* 0x00000000ff00723e */ /* 0x001fc800000010ff */
[----:B------:R-:W-:Y:S02]  /*1150*/  PRMT R22, R0, 0x7610, R22 ;  /* 0x0000761000167816 */ /* 0x000fe40000000016 */
.L_x_8098:
[----:B------:R-:W1:Y:S02]  /*1160*/  S2R R24, SR_TID.X ;  /* 0x0000000000187919 */ /* 0x000e640000002100 */
[----:B-1----:R-:W-:-:S03]  /*1170*/  IADD3 R24, R24, 0x80, RZ ;  /* 0x0000008018187810 */ /* 0x002fc60007ffe0ff */
.L_x_8092:
[----:B-1----:R-:W-:Y:S05]  /*1180*/  BSYNC B6 ;  /* 0x0000000000067941 */ /* 0x002fea0003800000 */
.L_x_8091:
        /* <DEDUP_REMOVED lines=24> */
.L_x_8130:
[----:B------:R-:W2:Y:S02]  /*1310*/  LDG.E.U8 R2, [R2.64] ;  /* 0x0000002402027981 */ /* 0x000ea4000c1e1100 */
[----:B--2---:R-:W0:Y:S02]  /*1320*/  I2F.U16 R0, R2 ;  /* 0x0000000200007306 */ /* 0x004e240000101000 */
[----:B0-----:R-:W-:-:S04]  /*1330*/  F2FP.BF16.PACK_AB R0, RZ, R0 ;  /* 0x00000000ff00723e */ /* 0x001fc800000010ff */
[----:B------:R-:W-:Y:S01]  /*1340*/  PRMT R18, R0, 0x7610, R18 ;  /* 0x0000761000127816 */ /* 0x000fe20000000012 */
[----:B------:R-:W-:Y:S05]  /*1350*/  BRA `(.L_x_8132) ;  /* 0x00000f0000007947 */ /* 0x000fea0003800000 */
.L_x_8129:
        /* <DEDUP_REMOVED lines=11> */
.L_x_8134:
[----:B------:R-:W2:Y:S02]  /*1410*/  LDG.E R2, [R2.64] ;  /* 0x0000002402027981 */ /* 0x000ea4000c1e1900 */
[----:B--2---:R-:W0:Y:S02]  /*1420*/  I2F R0, R2 ;  /* 0x0000000200007306 */ /* 0x004e240000201400 */
[----:B0-----:R-:W-:-:S04]  /*1430*/  F2FP.BF16.PACK_AB R0, RZ, R0 ;  /* 0x00000000ff00723e */ /* 0x001fc800000010ff */
[----:B------:R-:W-:Y:S01]  /*1440*/  PRMT R18, R0, 0x7610, R18 ;  /* 0x0000761000127816 */ /* 0x000fe20000000012 */
[----:B------:R-:W-:Y:S05]  /*1450*/  BRA `(.L_x_8132) ;  /* 0x00000e0000007947 */ /* 0x000fea0003800000 */
.L_x_8133:
[----:B------:R-:W2:Y:S02]  /*1460*/  LDG.E.U16 R2, [R2.64] ;  /* 0x0000002402027981 */ /* 0x000ea4000c1e1500 */
[----:B--2---:R-:W0:Y:S02]  /*1470*/  I2F.S16 R0, R2 ;  /* 0x0000000200007306 */ /* 0x004e240000101400 */
[----:B0-----:R-:W-:-:S04]  /*1480*/  F2FP.BF16.PACK_AB R0, RZ, R0 ;  /* 0x00000000ff00723e */ /* 0x001fc800000010ff */
[----:B------:R-:W-:Y:S01]  /*1490*/  PRMT R18, R0, 0x7610, R18 ;  /* 0x0000761000127816 */ /* 0x000fe20000000012 */
[----:B------:R-:W-:Y:S05]  /*14a0*/  BRA `(.L_x_8132) ;  /* 0x00000db000007947 */ /* 0x000fea0003800000 */
.L_x_8128:
        /* <DEDUP_REMOVED lines=9> */
.L_x_8136:
[----:B------:R-:W2:Y:S02]  /*1540*/  LDG.E.U16 R0, [R2.64] ;  /* 0x0000002402007981 */ /* 0x000ea4000c1e1500 */
[----:B--2---:R-:W-:-:S05]  /*1550*/  HADD2.F32 R0, -RZ, R0.H0_H0 ;  /* 0x20000000ff007230 */ /* 0x004fca0000004100 */
[----:B------:R-:W-:-:S04]  /*1560*/  F2FP.BF16.PACK_AB R0, RZ, R0 ;  /* 0x00000000ff00723e */ /* 0x000fc800000010ff */
[----:B------:R-:W-:Y:S01]  /*1570*/  PRMT R18, R0, 0x7610, R18 ;  /* 0x0000761000127816 */ /* 0x000fe20000000012 */
[----:B------:R-:W-:Y:S05]  /*1580*/  BRA `(.L_x_8132) ;  /* 0x00000cd000007947 */ /* 0x000fea0003800000 */
.L_x_8135:
        /* <DEDUP_REMOVED lines=9> */
.L_x_8138:
[----:B------:R-:W2:Y:S02]  /*1620*/  LDG.E.U16 R2, [R2.64] ;  /* 0x0000002402027981 */ /* 0x000ea4000c1e1500 */
[----:B--2---:R-:W-:-:S05]  /*1630*/  HADD2.F32 R0, -RZ, R2.H0_H0 ;  /* 0x20000002ff007230 */ /* 0x004fca0000004100 */
[----:B------:R-:W-:-:S04]  /*1640*/  F2FP.BF16.PACK_AB R0, RZ, R0 ;  /* 0x00000000ff00723e */ /* 0x000fc800000010ff */
[----:B------:R-:W-:Y:S01]  /*1650*/  PRMT R18, R0, 0x7610, R18 ;  /* 0x0000761000127816 */ /* 0x000fe20000000012 */
[----:B------:R-:W-:Y:S05]  /*1660*/  BRA `(.L_x_8132) ;  /* 0x00000bf000007947 */ /* 0x000fea0003800000 */
.L_x_8137:
[----:B------:R-:W2:Y:S02]  /*1670*/  LDG.E.64 R2, [R2.64] ;  /* 0x0000002402027981 */ /* 0x000ea4000c1e1b00 */
[----:B--2---:R-:W0:Y:S01]  /*1680*/  F2F.F32.F64 R0, R2 ;  /* 0x0000000200007310 */ /* 0x004e220000301000 */
[----:B------:R-:W0:-:S14]  /*1690*/  DSETP.GEU.AND P0, PT, |R2|, c[0x2][0x0], PT ;  /* 0x008000000200762a */ /* 0x000e1c0003f0e200 */
[----:B0-----:R-:W-:-:S05]  /*16a0*/  @!P0 FMUL R0, R0, 1.175494350822287508e-38 ;  /* 0x0080000000008820 */ /* 0x001fca0000400000 */
[----:B------:R-:W-:-:S04]  /*16b0*/  F2FP.BF16.PACK_AB R0, RZ, R0 ;  /* 0x00000000ff00723e */ /* 0x000fc800000010ff */
[----:B------:R-:W-:Y:S01]  /*16c0*/  PRMT R18, R0, 0x7610, R18 ;  /* 0x0000761000127816 */ /* 0x000fe20000000012 */
[----:B------:R-:W-:Y:S05]  /*16d0*/  BRA `(.L_x_8132) ;  /* 0x00000b8000007947 */ /* 0x000fea0003800000 */
.L_x_8127:
        /* <DEDUP_REMOVED lines=14> */
.L_x_8141:
[----:B------:R-:W2:Y:S02]  /*17c0*/  LDG.E.64 R2, [R2.64] ;  /* 0x0000002402027981 */ /* 0x000ea4000c1e1b00 */
[----:B--2---:R-:W0:Y:S01]  /*17d0*/  F2F.F32.F64 R0, R2 ;  /* 0x0000000200007310 */ /* 0x004e220000301000 */
[----:B------:R-:W0:-:S14]  /*17e0*/  DSETP.GEU.AND P0, PT, |R2|, c[0x2][0x0], PT ;  /* 0x008000000200762a */ /* 0x000e1c0003f0e200 */
[----:B0-----:R-:W-:-:S05]  /*17f0*/  @!P0 FMUL R0, R0, 1.175494350822287508e-38 ;  /* 0x0080000000008820 */ /* 0x001fca0000400000 */
[----:B------:R-:W-:-:S04]  /*1800*/  F2FP.BF16.PACK_AB R0, RZ, R0 ;  /* 0x00000000ff00723e */ /* 0x000fc800000010ff */
[----:B------:R-:W-:Y:S01]  /*1810*/  PRMT R18, R0, 0x7610, R18 ;  /* 0x0000761000127816 */ /* 0x000fe20000000012 */
[----:B------:R-:W-:Y:S05]  /*1820*/  BRA `(.L_x_8132) ;  /* 0x00000a3000007947 */ /* 0x000fea0003800000 */
.L_x_8140:
        /* <DEDUP_REMOVED lines=28> */
.L_x_8143:
        /* <DEDUP_REMOVED lines=15> */
.L_x_8142:
[----:B------:R0:W5:Y:S01]  /*1ae0*/  LDG.E.U16 R18, [R2.64] ;  /* 0x0000002402127981 */ /* 0x000162000c1e1500 */
[----:B------:R-:W-:Y:S05]  /*1af0*/  BRA `(.L_x_8132) ;  /* 0x0000076000007947 */ /* 0x000fea0003800000 */
.L_x_8139:
        /* <DEDUP_REMOVED lines=12> */
.L_x_8146:
        /* <DEDUP_REMOVED lines=21> */
.L_x_8150:
[----:B------:R-:W-:Y:S05]  /*1d10*/  BSYNC B1 ;  /* 0x0000000000017941 */ /* 0x000fea0003800000 */
.L_x_8149:
[----:B------:R-:W-:Y:S01]  /*1d20*/  LEA R3, R0, 0x3b800000, 0x17 ;  /* 0x3b80000000037811 */ /* 0x000fe200078eb8ff */
[----:B------:R-:W-:-:S05]  /*1d30*/  IMAD.SHL.U32 R0, R2, 0x100000, RZ ;  /* 0x0010000002007824 */ /* 0x000fca00078e00ff */
[----:B------:R-:W-:Y:S02]  /*1d40*/  LOP3.LUT R0, R3, R0, R4, 0xfe, !PT ;  /* 0x0000000003007212 */ /* 0x000fe400078efe04 */
.L_x_8148:
[----:B------:R-:W-:Y:S05]  /*1d50*/  BSYNC B0 ;  /* 0x0000000000007941 */ /* 0x000fea0003800000 */
.L_x_8147:
[----:B------:R-:W-:-:S04]  /*1d60*/  F2FP.BF16.PACK_AB R0, RZ, R0 ;  /* 0x00000000ff00723e */ /* 0x000fc800000010ff */
[----:B------:R-:W-:Y:S01]  /*1d70*/  PRMT R18, R0, 0x7610, R18 ;  /* 0x0000761000127816 */ /* 0x000fe20000000012 */
[----:B------:R-:W-:Y:S05]  /*1d80*/  BRA `(.L_x_8132) ;  /* 0x000004d000007947 */ /* 0x000fea0003800000 */
.L_x_8145:
        /* <DEDUP_REMOVED lines=21> */
.L_x_8154:
[----:B------:R-:W-:Y:S05]  /*1ee0*/  BSYNC B1 ;  /* 0x0000000000017941 */ /* 0x000fea0003800000 */
.L_x_8153:
[----:B------:R-:W-:Y:S01]  /*1ef0*/  LEA R3, R0, 0x37800000, 0x17 ;  /* 0x3780000000037811 */ /* 0x000fe200078eb8ff */
[----:B------:R-:W-:-:S05]  /*1f00*/  IMAD.SHL.U32 R0, R2, 0x200000, RZ ;  /* 0x0020000002007824 */ /* 0x000fca00078e00ff */
[----:B------:R-:W-:Y:S02]  /*1f10*/  LOP3.LUT R0, R3, R0, R4, 0xfe, !PT ;  /* 0x0000000003007212 */ /* 0x000fe400078efe04 */
.L_x_8152:
[----:B------:R-:W-:Y:S05]  /*1f20*/  BSYNC B0 ;  /* 0x0000000000007941 */ /* 0x000fea0003800000 */
.L_x_8151:
[----:B------:R-:W-:-:S04]  /*1f30*/  F2FP.BF16.PACK_AB R0, RZ, R0 ;  /* 0x00000000ff00723e */ /* 0x000fc800000010ff */
[----:B------:R-:W-:Y:S01]  /*1f40*/  PRMT R18, R0, 0x7610, R18 ;  /* 0x0000761000127816 */ /* 0x000fe20000000012 */
[----:B------:R-:W-:Y:S05]  /*1f50*/  BRA `(.L_x_8132) ;  /* 0x0000030000007947 */ /* 0x000fea0003800000 */
.L_x_8144:
        /* <DEDUP_REMOVED lines=14> */
.L_x_8158:
[----:B------:R-:W-:Y:S05]  /*2040*/  BSYNC B0 ;  /* 0x0000000000007941 */ /* 0x000fea0003800000 */
.L_x_8157:
[----:B------:R-:W-:-:S04]  /*2050*/  F2FP.BF16.PACK_AB R0, RZ, R0 ;  /* 0x00000000ff00723e */ /* 0x000fc800000010ff */
[----:B------:R-:W-:Y:S01]  /*2060*/  PRMT R18, R0, 0x7610, R18 ;  /* 0x0000761000127816 */ /* 0x000fe20000000012 */
[----:B------:R-:W-:Y:S05]  /*2070*/  BRA `(.L_x_8132) ;  /* 0x000001e000007947 */ /* 0x000fea0003800000 */
.L_x_8131:
        /* <DEDUP_REMOVED lines=21> */
.L_x_8156:
[----:B------:R-:W2:Y:S02]  /*21d0*/  LDG.E.64 R2, [R2.64] ;  /* 0x0000002402027981 */ /* 0x000ea4000c1e1b00 */
[----:B--2---:R-:W0:Y:S02]  /*21e0*/  I2F.U64 R0, R2 ;  /* 0x0000000200007312 */ /* 0x004e240000301000 */
[----:B0-----:R-:W-:-:S04]  /*21f0*/  F2FP.BF16.PACK_AB R0, RZ, R0 ;  /* 0x00000000ff00723e */ /* 0x001fc800000010ff */
[----:B------:R-:W-:Y:S01]  /*2200*/  PRMT R18, R0, 0x7610, R18 ;  /* 0x0000761000127816 */ /* 0x000fe20000000012 */
[----:B------:R-:W-:Y:S05]  /*2210*/  BRA `(.L_x_8132) ;  /* 0x0000004000007947 */ /* 0x000fea0003800000 */
.L_x_8155:
[----:B------:R-:W2:Y:S02]  /*2220*/  LDG.E R2, [R2.64] ;  /* 0x0000002402027981 */ /* 0x000ea4000c1e1900 */
[----:B--2---:R-:W0:Y:S02]  /*2230*/  I2F.U32 R0, R2 ;  /* 0x0000000200007306 */ /* 0x004e240000201000 */
[----:B0-----:R-:W-:-:S04]  /*2240*/  F2FP.BF16.PACK_AB R0, RZ, R0 ;  /* 0x00000000ff00723e */ /* 0x001fc800000010ff */
[----:B------:R-:W-:Y:S02]  /*2250*/  PRMT R18, R0, 0x7610, R18 ;  /* 0x0000761000127816 */ /* 0x000fe40000000012 */
.L_x_8132:
[----:B------:R-:W-:-:S05]  /*2260*/  IADD3 R24, R24, 0x80, RZ ;  /* 0x0000008018187810 */ /* 0x000fca0007ffe0ff */
.L_x_8126:
[----:B------:R-:W-:Y:S05]  /*2270*/  BSYNC B6 ;  /* 0x0000000000067941 */ /* 0x000fea0003800000 */
.L_x_8125:
        /* <DEDUP_REMOVED lines=26> */
.L_x_8164:
[----:B------:R-:W2:Y:S02]  /*2420*/  LDG.E.U8 R2, [R2.64] ;  /* 0x0000002402027981 */ /* 0x000ea4000c1e1100 */
[----:B--2---:R-:W0:Y:S02]  /*2430*/  I2F.U16 R0, R2 ;  /* 0x0000000200007306 */ /* 0x004e240000101000 */
[----:B0-----:R-:W-:-:S04]  /*2440*/  F2FP.BF16.PACK_AB R0, RZ, R0 ;  /* 0x00000000ff00723e */ /* 0x001fc800000010ff */
[----:B------:R-:W-:Y:S01]  /*2450*/  PRMT R25, R0, 0x7610, R25 ;  /* 0x0000761000197816 */ /* 0x000fe20000000019 */
[----:B------:R-:W-:Y:S05]  /*2460*/  BRA `(.L_x_8166) ;  /* 0x00000f0000007947 */ /* 0x000fea0003800000 */
.L_x_8163:
        /* <DEDUP_REMOVED lines=11> */
.L_x_8168:
[----:B------:R-:W2:Y:S02]  /*2520*/  LDG.E R2, [R2.64] ;  /* 0x0000002402027981 */ /* 0x000ea4000c1e1900 */
[----:B--2---:R-:W0:Y:S02]  /*2530*/  I2F R0, R2 ;  /* 0x0000000200007306 */ /* 0x004e240000201400 */
[----:B0-----:R-:W-:-:S04]  /*2540*/  F2FP.BF16.PACK_AB R0, RZ, R0 ;  /* 0x00000000ff00723e */ /* 0x001fc800000010ff */
[----:B------:R-:W-:Y:S01]  /*2550*/  PRMT R25, R0, 0x7610, R25 ;  /* 0x0000761000197816 */ /* 0x000fe20000000019 */
[----:B------:R-:W-:Y:S05]  /*2560*/  BRA `(.L_x_8166) ;  /* 0x00000e0000007947 */ /* 0x000fea0003800000 */
.L_x_8167:
[----:B------:R-:W2:Y:S02]  /*2570*/  LDG.E.U16 R2, [R2.64] ;  /* 0x0000002402027981 */ /* 0x000ea4000c1e1500 */
[----:B--2---:R-:W0:Y:S02]  /*2580*/  I2F.S16 R0, R2 ;  /* 0x0000000200007306 */ /* 0x004e240000101400 */
[----:B0-----:R-:W-:-:S04]  /*2590*/  F2FP.BF16.PACK_AB R0, RZ, R0 ;  /* 0x00000000ff00723e */ /* 0x001fc800000010ff */
[----:B------:R-:W-:Y:S01]  /*25a0*/  PRMT R25, R0, 0x7610, R25 ;  /* 0x0000761000197816 */ /* 0x000fe20000000019 */
[----:B------:R-:W-:Y:S05]  /*25b0*/  BRA `(.L_x_8166) ;  /* 0x00000db000007947 */ /* 0x000fea0003800000 */
.L_x_8162:
        /* <DEDUP_REMOVED lines=9> */
.L_x_8170:
[----:B------:R-:W2:Y:S02]  /*2650*/  LDG.E.U16 R0, [R2.64] ;  /* 0x0000002402007981 */ /* 0x000ea4000c1e1500 */
[----:B--2---:R-:W-:-:S05]  /*2660*/  HADD2.F32 R0, -RZ, R0.H0_H0 ;  /* 0x20000000ff007230 */ /* 0x004fca0000004100 */
[----:B------:R-:W-:-:S04]  /*2670*/  F2FP.BF16.PACK_AB R0, RZ, R0 ;  /* 0x00000000ff00723e */ /* 0x000fc800000010ff */
[----:B------:R-:W-:Y:S01]  /*2680*/  PRMT R25, R0, 0x7610, R25 ;  /* 0x0000761000197816 */ /* 0x000fe20000000019 */
[----:B------:R-:W-:Y:S05]  /*2690*/  BRA `(.L_x_8166) ;  /* 0x00000cd000007947 */ /* 0x000fea0003800000 */
.L_x_8169:
        /* <DEDUP_REMOVED lines=9> */
.L_x_8172:
[----:B------:R-:W2:Y:S02]  /*2730*/  LDG.E.U16 R2, [R2.64] ;  /* 0x0000002402027981 */ /* 0x000ea4000c1e1500 */
[----:B--2---:R-:W-:-:S05]  /*2740*/  HADD2.F32 R0, -RZ, R2.H0_H0 ;  /* 0x20000002ff007230 */ /* 0x004fca0000004100 */
[----:B------:R-:W-:-:S04]  /*2750*/  F2FP.BF16.PACK_AB R0, RZ, R0 ;  /* 0x00000000ff00723e */ /* 0x000fc800000010ff */
[----:B------:R-:W-:Y:S01]  /*2760*/  PRMT R25, R0, 0x7610, R25 ;  /* 0x0000761000197816 */ /* 0x000fe20000000019 */
[----:B------:R-:W-:Y:S05]  /*2770*/  BRA `(.L_x_8166) ;  /* 0x00000bf000007947 */ /* 0x000fea0003800000 */
.L_x_8171:
[----:B------:R-:W2:Y:S02]  /*2780*/  LDG.E.64 R2, [R2.64] ;  /* 0x0000002402027981 */ /* 0x000ea4000c1e1b00 */
[----:B--2---:R-:W0:Y:S01]  /*2790*/  F2F.F32.F64 R0, R2 ;  /* 0x0000000200007310 */ /* 0x004e220000301000 */
[----:B------:R-:W0:-:S14]  /*27a0*/  DSETP.GEU.AND P0, PT, |R2|, c[0x2][0x0], PT ;  /* 0x008000000200762a */ /* 0x000e1c0003f0e200 */
[----:B0-----:R-:W-:-:S05]  /*27b0*/  @!P0 FMUL R0, R0, 1.175494350822287508e-38 ;  /* 0x0080000000008820 */ /* 0x001fca0000400000 */
[----:B------:R-:W-:-:S04]  /*27c0*/  F2FP.BF16.PACK_AB R0, RZ, R0 ;  /* 0x00000000ff00723e */ /* 0x000fc800000010ff */
[----:B------:R-:W-:Y:S01]  /*27d0*/  PRMT R25, R0, 0x7610, R25 ;  /* 0x0000761000197816 */ /* 0x000fe20000000019 */
[----:B------:R-:W-:Y:S05]  /*27e0*/  BRA `(.L_x_8166) ;  /* 0x00000b8000007947 */ /* 0x000fea0003800000 */
.L_x_8161:
        /* <DEDUP_REMOVED lines=14> */
.L_x_8175:
[----:B------:R-:W2:Y:S02]  /*28d0*/  LDG.E.64 R2, [R2.64] ;  /* 0x0000002402027981 */ /* 0x000ea4000c1e1b00 */
[----:B--2---:R-:W0:Y:S01]  /*28e0*/  F2F.F32.F64 R0, R2 ;  /* 0x0000000200007310 */ /* 0x004e220000301000 */
[----:B------:R-:W0:-:S14]  /*28f0*/  DSETP.GEU.AND P0, PT, |R2|, c[0x2][0x0], PT ;  /* 0x008000000200762a */ /* 0x000e1c0003f0e200 */
[----:B0-----:R-:W-:-:S05]  /*2900*/  @!P0 FMUL R0, R0, 1.175494350822287508e-38 ;  /* 0x0080000000008820 */ /* 0x001fca0000400000 */
[----:B------:R-:W-:-:S04]  /*2910*/  F2FP.BF16.PACK_AB R0, RZ, R0 ;  /* 0x00000000ff00723e */ /* 0x000fc800000010ff */
[----:B------:R-:W-:Y:S01]  /*2920*/  PRMT R25, R0, 0x7610, R25 ;  /* 0x0000761000197816 */ /* 0x000fe20000000019 */
[----:B------:R-:W-:Y:S05]  /*2930*/  BRA `(.L_x_8166) ;  /* 0x00000a3000007947 */ /* 0x000fea0003800000 */
.L_x_8174:
        /* <DEDUP_REMOVED lines=28> */
.L_x_8177:
        /* <DEDUP_REMOVED lines=15> */
.L_x_8176:
[----:B------:R0:W5:Y:S01]  /*2bf0*/  LDG.E.U16 R25, [R2.64] ;  /* 0x0000002402197981 */ /* 0x000162000c1e1500 */
[----:B------:R-:W-:Y:S05]  /*2c00*/  BRA `(.L_x_8166) ;  /* 0x0000076000007947 */ /* 0x000fea0003800000 */
.L_x_8173:
        /* <DEDUP_REMOVED lines=12> */
.L_x_8180:
        /* <DEDUP_REMOVED lines=21> */
.L_x_8184:
[----:B------:R-:W-:Y:S05]  /*2e20*/  BSYNC B1 ;  /* 0x0000000000017941 */ /* 0x000fea0003800000 */
.L_x_8183:
[----:B------:R-:W-:Y:S01]  /*2e30*/  LEA R3, R0, 0x3b800000, 0x17 ;  /* 0x3b80000000037811 */ /* 0x000fe200078eb8ff */
[----:B------:R-:W-:-:S05]  /*2e40*/  IMAD.SHL.U32 R0, R2, 0x100000, RZ ;  /* 0x0010000002007824 */ /* 0x000fca00078e00ff */
[----:B------:R-:W-:Y:S02]  /*2e50*/  LOP3.LUT R0, R3, R0, R4, 0xfe, !PT ;  /* 0x0000000003007212 */ /* 0x000fe400078efe04 */
.L_x_8182:
[----:B------:R-:W-:Y:S05]  /*2e60*/  BSYNC B0 ;  /* 0x0000000000007941 */ /* 0x000fea0003800000 */
.L_x_8181:
[----:B------:R-:W-:-:S04]  /*2e70*/  F2FP.BF16.PACK_AB R0, RZ, R0 ;  /* 0x00000000ff00723e */ /* 0x000fc800000010ff */
[----:B------:R-:W-:Y:S01]  /*2e80*/  PRMT R25, R0, 0x7610, R25 ;  /* 0x0000761000197816 */ /* 0x000fe20000000019 */
[----:B------:R-:W-:Y:S05]  /*2e90*/  BRA `(.L_x_8166) ;  /* 0x000004d000007947 */ /* 0x000fea0003800000 */
.L_x_8179:
        /* <DEDUP_REMOVED lines=21> */
.L_x_8188:
[----:B------:R-:W-:Y:S05]  /*2ff0*/  BSYNC B1 ;  /* 0x0000000000017941 */ /* 0x000fea0003800000 */
.L_x_8187:
[----:B------:R-:W-:Y:S01]  /*3000*/  LEA R3, R0, 0x37800000, 0x17 ;  /* 0x3780000000037811 */ /* 0x000fe200078eb8ff */
[----:B------:R-:W-:-:S05]  /*3010*/  IMAD.SHL.U32 R0, R2, 0x200000, RZ ;  /* 0x0020000002007824 */ /* 0x000fca00078e00ff */
[----:B------:R-:W-:Y:S02]  /*3020*/  LOP3.LUT R0, R3, R0, R4, 0xfe, !PT ;  /* 0x0000000003007212 */ /* 0x000fe400078efe04 */
.L_x_8186:
[----:B------:R-:W-:Y:S05]  /*3030*/  BSYNC B0 ;  /* 0x0000000000007941 */ /* 0x000fea0003800000 */
.L_x_8185:
[----:B------:R-:W-:-:S04]  /*3040*/  F2FP.BF16.PACK_AB R0, RZ, R0 ;  /* 0x00000000ff00723e */ /* 0x000fc800000010ff */
[----:B------:R-:W-:Y:S01]  /*3050*/  PRMT R25, R0, 0x7610, R25 ;  /* 0x0000761000197816 */ /* 0x000fe20000000019 */
[----:B------:R-:W-:Y:S05]  /*3060*/  BRA `(.L_x_8166) ;  /* 0x0000030000007947 */ /* 0x000fea0003800000 */
.L_x_8178:
        /* <DEDUP_REMOVED lines=14> */
.L_x_8192:
[----:B------:R-:W-:Y:S05]  /*3150*/  BSYNC B0 ;  /* 0x0000000000007941 */ /* 0x000fea0003800000 */
.L_x_8191:
[----:B------:R-:W-:-:S04]  /*3160*/  F2FP.BF16.PACK_AB R0, RZ, R0 ;  /* 0x00000000ff00723e */ /* 0x000fc800000010ff */
[----:B------:R-:W-:Y:S01]  /*3170*/  PRMT R25, R0, 0x7610, R25 ;  /* 0x0000761000197816 */ /* 0x000fe20000000019 */
[----:B------:R-:W-:Y:S05]  /*3180*/  BRA `(.L_x_8166) ;  /* 0x000001e000007947 */ /* 0x000fea0003800000 */
.L_x_8165:
        /* <DEDUP_REMOVED lines=21> */
.L_x_8190:
[----:B------:R-:W2:Y:S02]  /*32e0*/  LDG.E.64 R2, [R2.64] ;  /* 0x0000002402027981 */ /* 0x000ea4000c1e1b00 */
[----:B--2---:R-:W0:Y:S02]  /*32f0*/  I2F.U64 R0, R2 ;  /* 0x0000000200007312 */ /* 0x004e240000301000 */
[----:B0-----:R-:W-:-:S04]  /*3300*/  F2FP.BF16.PACK_AB R0, RZ, R0 ;  /* 0x00000000ff00723e */ /* 0x001fc800000010ff */
[----:B------:R-:W-:Y:S01]  /*3310*/  PRMT R25, R0, 0x7610, R25 ;  /* 0x0000761000197816 */ /* 0x000fe20000000019 */
[----:B------:R-:W-:Y:S05]  /*3320*/  BRA `(.L_x_8166) ;  /* 0x0000004000007947 */ /* 0x000fea0003800000 */
.L_x_8189:
[----:B------:R-:W2:Y:S02]  /*3330*/  LDG.E R2, [R2.64] ;  /* 0x0000002402027981 */ /* 0x000ea4000c1e1900 */
[----:B--2---:R-:W0:Y:S02]  /*3340*/  I2F.U32 R0, R2 ;  /* 0x0000000200007306 */ /* 0x004e240000201000 */
[----:B0-----:R-:W-:-:S04]  /*3350*/  F2FP.BF16.PACK_AB R0, RZ, R0 ;  /* 0x00000000ff00723e */ /* 0x001fc800000010ff */
[----:B------:R-:W-:Y:S02]  /*3360*/  PRMT R25, R0, 0x7610, R25 ;  /* 0x0000761000197816 */ /* 0x000fe40000000019 */
.L_x_8166:
[----:B------:R-:W-:-:S05]  /*3370*/  IADD3 R24, R24, 0x80, RZ ;  /* 0x0000008018187810 */ /* 0x000fca0007ffe0ff */
.L_x_8160:
[----:B------:R-:W-:Y:S05]  /*3380*/  BSYNC B6 ;  /* 0x0000000000067941 */ /* 0x000fea0003800000 */
.L_x_8159:
        /* <DEDUP_REMOVED lines=23> */
.L_x_8198:
[----:B------:R-:W2:Y:S02]  /*3500*/  LDG.E.U8 R2, [R2.64] ;  /* 0x0000002402027981 */ /* 0x000ea4000c1e1100 */
[----:B--2---:R-:W0:Y:S02]  /*3510*/  I2F.U16 R0, R2 ;  /* 0x0000000200007306 */ /* 0x004e240000101000 */
[----:B0-----:R-:W-:-:S04]  /*3520*/  F2FP.BF16.PACK_AB R0, RZ, R0 ;  /* 0x00000000ff00723e */ /* 0x001fc800000010ff */
[----:B------:R-:W-:Y:S01]  /*3530*/  PRMT R23, R0, 0x7610, R23 ;  /* 0x0000761000177816 */ /* 0x000fe20000000017 */
[----:B------:R-:W-:Y:S05]  /*3540*/  BRA `(.L_x_8194) ;  /* 0x00000f0000007947 */ /* 0x000fea0003800000 */
.L_x_8197:
        /* <DEDUP_REMOVED lines=11> */
.L_x_8201:
[----:B------:R-:W2:Y:S02]  /*3600*/  LDG.E R2, [R2.64] ;  /* 0x0000002402027981 */ /* 0x000ea4000c1e1900 */
[----:B--2---:R-:W0:Y:S02]  /*3610*/  I2F R0, R2 ;  /* 0x0000000200007306 */ /* 0x004e240000201400 */
[----:B0-----:R-:W-:-:S04]  /*3620*/  F2FP.BF16.PACK_AB R0, RZ, R0 ;  /* 0x00000000ff00723e */ /* 0x001fc800000010ff */
[----:B------:R-:W-:Y:S01]  /*3630*/  PRMT R23, R0, 0x7610, R23 ;  /* 0x0000761000177816 */ /* 0x000fe20000000017 */
[----:B------:R-:W-:Y:S05]  /*3640*/  BRA `(.L_x_8194) ;  /* 0x00000e0000007947 */ /* 0x000fea0003800000 */
.L_x_8200:
[----:B------:R-:W2:Y:S02]  /*3650*/  LDG.E.U16 R2, [R2.64] ;  /* 0x0000002402027981 */ /* 0x000ea4000c1e1500 */
[----:B--2---:R-:W0:Y:S02]  /*3660*/  I2F.S16 R0, R2 ;  /* 0x0000000200007306 */ /* 0x004e240000101400 */
[----:B0-----:R-:W-:-:S04]  /*3670*/  F2FP.BF16.PACK_AB R0, RZ, R0 ;  /* 0x00000000ff00723e */ /* 0x001fc800000010ff */
[----:B------:R-:W-:Y:S01]  /*3680*/  PRMT R23, R0, 0x7610, R23 ;  /* 0x0000761000177816 */ /* 0x000fe20000000017 */
[----:B------:R-:W-:Y:S05]  /*3690*/  BRA `(.L_x_8194) ;  /* 0x00000db000007947 */ /* 0x000fea0003800000 */
.L_x_8196:
        /* <DEDUP_REMOVED lines=9> */
.L_x_8203:
[----:B------:R-:W2:Y:S02]  /*3730*/  LDG.E.U16 R0, [R2.64] ;  /* 0x0000002402007981 */ /* 0x000ea4000c1e1500 */
[----:B--2---:R-:W-:-:S05]  /*3740*/  HADD2.F32 R0, -RZ, R0.H0_H0 ;  /* 0x20000000ff007230 */ /* 0x004fca0000004100 */
[----:B------:R-:W-:-:S04]  /*3750*/  F2FP.BF16.PACK_AB R0, RZ, R0 ;  /* 0x00000000ff00723e */ /* 0x000fc800000010ff */
[----:B------:R-:W-:Y:S01]  /*3760*/  PRMT R23, R0, 0x7610, R23 ;  /* 0x0000761000177816 */ /* 0x000fe20000000017 */
[----:B------:R-:W-:Y:S05]  /*3770*/  BRA `(.L_x_8194) ;  /* 0x00000cd000007947 */ /* 0x000fea0003800000 */
.L_x_8202:
        /* <DEDUP_REMOVED lines=9> */
.L_x_8205:
[----:B------:R-:W2:Y:S02]  /*3810*/  LDG.E.U16 R2, [R2.64] ;  /* 0x0000002402027981 */ /* 0x000ea4000c1e1500 */
[----:B--2---:R-:W-:-:S05]  /*3820*/  HADD2.F32 R0, -RZ, R2.H0_H0 ;  /* 0x20000002ff007230 */ /* 0x004fca0000004100 */
[----:B------:R-:W-:-:S04]  /*3830*/  F2FP.BF16.PACK_AB R0, RZ, R0 ;  /* 0x00000000ff00723e */ /* 0x000fc800000010ff */
[----:B------:R-:W-:Y:S01]  /*3840*/  PRMT R23, R0, 0x7610, R23 ;  /* 0x0000761000177816 */ /* 0x000fe20000000017 */
[----:B------:R-:W-:Y:S05]  /*3850*/  BRA `(.L_x_8194) ;  /* 0x00000bf000007947 */ /* 0x000fea0003800000 */
.L_x_8204:
[----:B------:R-:W2:Y:S02]  /*3860*/  LDG.E.64 R2, [R2.64] ;  /* 0x0000002402027981 */ /* 0x000ea4000c1e1b00 */
[----:B--2---:R-:W0:Y:S01]  /*3870*/  F2F.F32.F64 R0, R2 ;  /* 0x0000000200007310 */ /* 0x004e220000301000 */
[----:B------:R-:W0:-:S14]  /*3880*/  DSETP.GEU.AND P0, PT, |R2|, c[0x2][0x0], PT ;  /* 0x008000000200762a */ /* 0x000e1c0003f0e200 */
[----:B0-----:R-:W-:-:S05]  /*3890*/  @!P0 FMUL R0, R0, 1.175494350822287508e-38 ;  /* 0x0080000000008820 */ /* 0x001fca0000400000 */
[----:B------:R-:W-:-:S04]  /*38a0*/  F2FP.BF16.PACK_AB R0, RZ, R0 ;  /* 0x00000000ff00723e */ /* 0x000fc800000010ff */
[----:B------:R-:W-:Y:S01]  /*38b0*/  PRMT R23, R0, 0x7610, R23 ;  /* 0x0000761000177816 */ /* 0x000fe20000000017 */
[----:B------:R-:W-:Y:S05]  /*38c0*/  BRA `(.L_x_8194) ;  /* 0x00000b8000007947 */ /* 0x000fea0003800000 */
.L_x_8195:
        /* <DEDUP_REMOVED lines=14> */
.L_x_8208:
[----:B------:R-:W2:Y:S02]  /*39b0*/  LDG.E.64 R2, [R2.64] ;  /* 0x0000002402027981 */ /* 0x000ea4000c1e1b00 */
[----:B--2---:R-:W0:Y:S01]  /*39c0*/  F2F.F32.F64 R0, R2 ;  /* 0x0000000200007310 */ /* 0x004e220000301000 */
[----:B------:R-:W0:-:S14]  /*39d0*/  DSETP.GEU.AND P0, PT, |R2|, c[0x2][0x0], PT ;  /* 0x008000000200762a */ /* 0x000e1c0003f0e200 */
[----:B0-----:R-:W-:-:S05]  /*39e0*/  @!P0 FMUL R0, R0, 1.175494350822287508e-38 ;  /* 0x0080000000008820 */ /* 0x001fca0000400000 */
[----:B------:R-:W-:-:S04]  /*39f0*/  F2FP.BF16.PACK_AB R0, RZ, R0 ;  /* 0x00000000ff00723e */ /* 0x000fc800000010ff */
[----:B------:R-:W-:Y:S01]  /*3a00*/  PRMT R23, R0, 0x7610, R23 ;  /* 0x0000761000177816 */ /* 0x000fe20000000017 */
[----:B------:R-:W-:Y:S05]  /*3a10*/  BRA `(.L_x_8194) ;  /* 0x00000a3000007947 */ /* 0x000fea0003800000 */
.L_x_8207:
        /* <DEDUP_REMOVED lines=28> */
.L_x_8210:
        /* <DEDUP_REMOVED lines=15> */
.L_x_8209:
[----:B------:R0:W5:Y:S01]  /*3cd0*/  LDG.E.U16 R23, [R2.64] ;  /* 0x0000002402177981 */ /* 0x000162000c1e1500 */
[----:B------:R-:W-:Y:S05]  /*3ce0*/  BRA `(.L_x_8194) ;  /* 0x0000076000007947 */ /* 0x000fea0003800000 */
.L_x_8206:
        /* <DEDUP_REMOVED lines=12> */
.L_x_8213:
        /* <DEDUP_REMOVED lines=21> */
.L_x_8217:
[----:B------:R-:W-:Y:S05]  /*3f00*/  BSYNC B1 ;  /* 0x0000000000017941 */ /* 0x000fea0003800000 */
.L_x_8216:
[----:B------:R-:W-:Y:S01]  /*3f10*/  LEA R3, R0, 0x3b800000, 0x17 ;  /* 0x3b80000000037811 */ /* 0x000fe200078eb8ff */
[----:B------:R-:W-:-:S05]  /*3f20*/  IMAD.SHL.U32 R0, R2, 0x100000, RZ ;  /* 0x0010000002007824 */ /* 0x000fca00078e00ff */
[----:B------:R-:W-:Y:S02]  /*3f30*/  LOP3.LUT R0, R3, R0, R4, 0xfe, !PT ;  /* 0x0000000003007212 */ /* 0x000fe400078efe04 */
.L_x_8215:
[----:B------:R-:W-:Y:S05]  /*3f40*/  BSYNC B0 ;  /* 0x0000000000007941 */ /* 0x000fea0003800000 */
.L_x_8214:
[----:B------:R-:W-:-:S04]  /*3f50*/  F2FP.BF16.PACK_AB R0, RZ, R0 ;  /* 0x00000000ff00723e */ /* 0x000fc800000010ff */
[----:B------:R-:W-:Y:S01]  /*3f60*/  PRMT R23, R0, 0x7610, R23 ;  /* 0x0000761000177816 */ /* 0x000fe20000000017 */
[----:B------:R-:W-:Y:S05]  /*3f70*/  BRA `(.L_x_8194) ;  /* 0x000004d000007947 */ /* 0x000fea0003800000 */
.L_x_8212:
        /* <DEDUP_REMOVED lines=21> */
.L_x_8221:
[----:B------:R-:W-:Y:S05]  /*40d0*/  BSYNC B1 ;  /* 0x0000000000017941 */ /* 0x000fea0003800000 */
.L_x_8220:
[----:B------:R-:W-:Y:S01]  /*40e0*/  LEA R3, R0, 0x37800000, 0x17 ;  /* 0x3780000000037811 */ /* 0x000fe200078eb8ff */
[----:B------:R-:W-:-:S05]  /*40f0*/  IMAD.SHL.U32 R0, R2, 0x200000, RZ ;  /* 0x0020000002007824 */ /* 0x000fca00078e00ff */
[----:B------:R-:W-:Y:S02]  /*4100*/  LOP3.LUT R0, R3, R0, R4, 0xfe, !PT ;  /* 0x0000000003007212 */ /* 0x000fe400078efe04 */
.L_x_8219:
[----:B------:R-:W-:Y:S05]  /*4110*/  BSYNC B0 ;  /* 0x0000000000007941 */ /* 0x000fea0003800000 */
.L_x_8218:
[----:B------:R-:W-:-:S04]  /*4120*/  F2FP.BF16.PACK_AB R0, RZ, R0 ;  /* 0x00000000ff00723e */ /* 0x000fc800000010ff */
[----:B------:R-:W-:Y:S01]  /*4130*/  PRMT R23, R0, 0x7610, R23 ;  /* 0x0000761000177816 */ /* 0x000fe20000000017 */
[----:B------:R-:W-:Y:S05]  /*4140*/  BRA `(.L_x_8194) ;  /* 0x0000030000007947 */ /* 0x000fea0003800000 */
.L_x_8211:
        /* <DEDUP_REMOVED lines=14> */
.L_x_8225:
[----:B------:R-:W-:Y:S05]  /*4230*/  BSYNC B0 ;  /* 0x0000000000007941 */ /* 0x000fea0003800000 */
.L_x_8224:
[----:B------:R-:W-:-:S04]  /*4240*/  F2FP.BF16.PACK_AB R0, RZ, R0 ;  /* 0x00000000ff00723e */ /* 0x000fc800000010ff */
[----:B------:R-:W-:Y:S01]  /*4250*/  PRMT R23, R0, 0x7610, R23 ;  /* 0x0000761000177816 */ /* 0x000fe20000000017 */
[----:B------:R-:W-:Y:S05]  /*4260*/  BRA `(.L_x_8194) ;  /* 0x000001e000007947 */ /* 0x000fea0003800000 */
.L_x_8199:
        /* <DEDUP_REMOVED lines=21> */
.L_x_8223:
[----:B------:R-:W2:Y:S02]  /*43c0*/  LDG.E.64 R2, [R2.64] ;  /* 0x0000002402027981 */ /* 0x000ea4000c1e1b00 */
[----:B--2---:R-:W0:Y:S02]  /*43d0*/  I2F.U64 R0, R2 ;  /* 0x0000000200007312 */ /* 0x004e240000301000 */
[----:B0-----:R-:W-:-:S04]  /*43e0*/  F2FP.BF16.PACK_AB R0, RZ, R0 ;  /* 0x00000000ff00723e */ /* 0x001fc800000010ff */
[----:B------:R-:W-:Y:S01]  /*43f0*/  PRMT R23, R0, 0x7610, R23 ;  /* 0x0000761000177816 */ /* 0x000fe20000000017 */
[----:B------:R-:W-:Y:S05]  /*4400*/  BRA `(.L_x_8194) ;  /* 0x0000004000007947 */ /* 0x000fea0003800000 */
.L_x_8222:
[----:B------:R-:W2:Y:S02]  /*4410*/  LDG.E R2, [R2.64] ;  /* 0x0000002402027981 */ /* 0x000ea4000c1e1900 */
[----:B--2---:R-:W0:Y:S02]  /*4420*/  I2F.U32 R0, R2 ;  /* 0x0000000200007306 */ /* 0x004e240000201000 */
[----:B0-----:R-:W-:-:S04]  /*4430*/  F2FP.BF16.PACK_AB R0, RZ, R0 ;  /* 0x00000000ff00723e */ /* 0x001fc800000010ff */
[----:B------:R-:W-:Y:S02]  /*4440*/  PRMT R23, R0, 0x7610, R23 ;  /* 0x0000761000177816 */ /* 0x000fe40000000017 */
.L_x_8194:
[----:B------:R-:W-:Y:S05]  /*4450*/  BSYNC B6 ;  /* 0x0000000000067941 */ /* 0x000fea0003800000 */
.L_x_8193:
        /* <DEDUP_REMOVED lines=9> */
[----:B-----5:R-:W-:-:S04]  /*44f0*/  @!P1 PRMT R25, RZ, 0x5410, R25 ;  /* 0x00005410ff199816 */ /* 0x020fc80000000019 */
[----:B------:R-:W-:Y:S01]  /*4500*/  @!P3 PRMT R22, RZ, 0x5410, R22 ;  /* 0x00005410ff16b816 */ /* 0x000fe20000000016 */
[----:B------:R-:W-:Y:S01]  /*4510*/  @!P1 FMUL.FTZ R25, R25, -1.4426950216293334961 ;  /* 0xbfb8aa3b19199820 */ /* 0x000fe20000410000 */
[----:B------:R-:W-:Y:S02]  /*4520*/  @!P2 PRMT R23, RZ, 0x5410, R23 ;  /* 0x00005410ff17a816 */ /* 0x000fe40000000017 */
[----:B------:R-:W-:Y:S01]  /*4530*/  @!P0 PRMT R18, RZ, 0x5410, R18 ;  /* 0x00005410ff128816 */ /* 0x000fe20000000012 */
[----:B------:R-:W-:Y:S02]  /*4540*/  @!P3 FMUL.FTZ R22, R22, -1.4426950216293334961 ;  /* 0xbfb8aa3b1616b820 */ /* 0x000fe40000410000 */
[----:B------:R-:W-:Y:S01]  /*4550*/  @!P2 FMUL.FTZ R23, R23, -1.4426950216293334961 ;  /* 0xbfb8aa3b1717a820 */ /* 0x000fe20000410000 */
[----:B------:R-:W1:Y:S01]  /*4560*/  @!P1 MUFU.EX2 R25, R25 ;  /* 0x0000001900199308 */ /* 0x000e620000000800 */
[----:B0-----:R-:W-:Y:S02]  /*4570*/  @!P0 FMUL.FTZ R2, R18, -1.4426950216293334961 ;  /* 0xbfb8aa3b12028820 */ /* 0x001fe40000410000 */
[----:B------:R-:W0:Y:S05]  /*4580*/  LDC.U8 R18, c[0x0][0x184] ;  /* 0x00006100ff127b82 */ /* 0x000e2a0000000000 */
[----:B------:R-:W2:Y:S08]  /*4590*/  @!P3 MUFU.EX2 R22, R22 ;  /* 0x000000160016b308 */ /* 0x000eb00000000800 */
[----:B------:R-:W3:Y:S01]  /*45a0*/  @!P2 MUFU.EX2 R23, R23 ;  /* 0x000000170017a308 */ /* 0x000ee20000000800 */
[----:B-1----:R-:W-:-:S07]  /*45b0*/  @!P1 FADD.FTZ R4, R25, 1 ;  /* 0x3f80000019049421 */ /* 0x002fce0000010000 */
[----:B------:R-:W1:Y:S01]  /*45c0*/  @!P0 MUFU.EX2 R2, R2 ;  /* 0x0000000200028308 */ /* 0x000e620000000800 */
[----:B--2---:R-:W-:Y:S02]  /*45d0*/  @!P3 FADD.FTZ R0, R22, 1 ;  /* 0x3f8000001600b421 */ /* 0x004fe40000010000 */
[----:B---3--:R-:W-:-:S05]  /*45e0*/  @!P2 FADD.FTZ R5, R23, 1 ;  /* 0x3f8000001705a421 */ /* 0x008fca0000010000 */
[----:B------:R-:W2:Y:S01]  /*45f0*/  @!P3 MUFU.RCP R0, R0 ;  /* 0x000000000000b308 */ /* 0x000ea20000001000 */
[----:B-1----:R-:W-:-:S07]  /*4600*/  @!P0 FADD.FTZ R3, R2, 1 ;  /* 0x3f80000002038421 */ /* 0x002fce0000010000 */
[----:B------:R-:W1:Y:S08]  /*4610*/  @!P1 MUFU.RCP R22, R4 ;  /* 0x0000000400169308 */ /* 0x000e700000001000 */
[----:B------:R-:W3:Y:S01]  /*4620*/  @!P2 MUFU.RCP R5, R5 ;  /* 0x000000050005a308 */ /* 0x000ee20000001000 */
[----:B--2---:R-:W-:-:S07]  /*4630*/  @!P3 F2FP.BF16.PACK_AB R6, RZ, R0 ;  /* 0x00000000ff06b23e */ /* 0x004fce00000010ff */
[----:B------:R-:W2:Y:S01]  /*4640*/  @!P0 MUFU.RCP R25, R3 ;  /* 0x0000000300198308 */ /* 0x000ea20000001000 */
[----:B-1----:R-:W-:Y:S02]  /*4650*/  @!P1 F2FP.BF16.PACK_AB R22, RZ, R22 ;  /* 0x00000016ff16923e */ /* 0x002fe400000010ff */
[----:B---3--:R-:W-:Y:S02]  /*4660*/  @!P2 F2FP.BF16.PACK_AB R23, RZ, R5 ;  /* 0x00000005ff17a23e */ /* 0x008fe400000010ff */
[----:B--2---:R-:W-:Y:S01]  /*4670*/  @!P0 F2FP.BF16.PACK_AB R25, RZ, R25 ;  /* 0x00000019ff19823e */ /* 0x004fe200000010ff */
        /* <DEDUP_REMOVED lines=21> */
.L_x_8231:
[----:B------:R-:W-:Y:S01]  /*47d0*/  PRMT R5, RZ, 0x5410, R6 ;  /* 0x00005410ff057816 */ /* 0x000fe20000000006 */
[----:B------:R-:W-:-:S05]  /*47e0*/  IMAD.MOV.U32 R19, RZ, RZ, R24 ;  /* 0x000000ffff137224 */ /* 0x000fca00078e0018 */
[----:B------:R-:W0:Y:S02]  /*47f0*/  F2I.S64.TRUNC R4, R5 ;  /* 0x0000000500047311 */ /* 0x000e24000020d900 */
[----:B0-----:R0:W-:Y:S01]  /*4800*/  STG.E.U8 [R2.64], R4 ;  /* 0x0000000402007986 */ /* 0x0011e2000c101124 */
[----:B------:R-:W-:Y:S05]  /*4810*/  BRA `(.L_x_8227) ;  /* 0x00000f8000007947 */ /* 0x000fea0003800000 */
.L_x_8230:
        /* <DEDUP_REMOVED lines=11> */
.L_x_8234:
[----:B------:R-:W-:Y:S01]  /*48d0*/  PRMT R6, RZ, 0x5410, R6 ;  /* 0x00005410ff067816 */ /* 0x000fe20000000006 */
[----:B------:R-:W-:-:S03]  /*48e0*/  IMAD.MOV.U32 R19, RZ, RZ, R24 ;  /* 0x000000ffff137224 */ /* 0x000fc600078e0018 */
[----:B------:R-:W0:Y:S02]  /*48f0*/  F2I.FTZ.TRUNC.NTZ R5, R6 ;  /* 0x0000000600057305 */ /* 0x000e24000021f100 */
[----:B0-----:R0:W-:Y:S01]  /*4900*/  STG.E [R2.64], R5 ;  /* 0x0000000502007986 */ /* 0x0011e2000c101924 */
[----:B------:R-:W-:Y:S05]  /*4910*/  BRA `(.L_x_8227) ;  /* 0x00000e8000007947 */ /* 0x000fea0003800000 */
.L_x_8233:
[----:B------:R-:W-:Y:S01]  /*4920*/  PRMT R6, RZ, 0x5410, R6 ;  /* 0x00005410ff067816 */ /* 0x000fe20000000006 */
[----:B------:R-:W-:-:S03]  /*4930*/  IMAD.MOV.U32 R19, RZ, RZ, R24 ;  /* 0x000000ffff137224 */ /* 0x000fc600078e0018 */
[----:B------:R-:W0:Y:S02]  /*4940*/  F2I.FTZ.TRUNC.NTZ R5, R6 ;  /* 0x0000000600057305 */ /* 0x000e24000021f100 */
[----:B0-----:R0:W-:Y:S01]  /*4950*/  STG.E.U16 [R2.64], R5 ;  /* 0x0000000502007986 */ /* 0x0011e2000c101524 */
[----:B------:R-:W-:Y:S05]  /*4960*/  BRA `(.L_x_8227) ;  /* 0x00000e3000007947 */ /* 0x000fea0003800000 */
.L_x_8229:
        /* <DEDUP_REMOVED lines=10> */
.L_x_8236:
[----:B------:R-:W-:Y:S01]  /*4a10*/  PRMT R0, RZ, 0x5410, R6 ;  /* 0x00005410ff007816 */ /* 0x000fe20000000006 */
[----:B------:R-:W-:-:S03]  /*4a20*/  IMAD.MOV.U32 R19, RZ, RZ, R24 ;  /* 0x000000ffff137224 */ /* 0x000fc600078e0018 */
[----:B------:R-:W-:-:S05]  /*4a30*/  F2FP.PACK_AB R0, RZ, R0 ;  /* 0x00000000ff00723e */ /* 0x000fca00000000ff */
[----:B------:R0:W-:Y:S01]  /*4a40*/  STG.E.U16 [R2.64], R0 ;  /* 0x0000000002007986 */ /* 0x0001e2000c101524 */
[----:B------:R-:W-:Y:S05]  /*4a50*/  BRA `(.L_x_8227) ;  /* 0x00000d4000007947 */ /* 0x000fea0003800000 */
.L_x_8235:
        /* <DEDUP_REMOVED lines=11> */
.L_x_8238:
[----:B------:R-:W-:Y:S01]  /*4b10*/  PRMT R6, RZ, 0x5410, R6 ;  /* 0x00005410ff067816 */ /* 0x000fe20000000006 */
[----:B------:R-:W-:-:S03]  /*4b20*/  IMAD.MOV.U32 R19, RZ, RZ, R24 ;  /* 0x000000ffff137224 */ /* 0x000fc600078e0018 */
[----:B------:R-:W-:-:S04]  /*4b30*/  F2FP.PACK_AB R5, RZ, R6 ;  /* 0x00000006ff05723e */ /* 0x000fc800000000ff */
[----:B------:R-:W-:-:S05]  /*4b40*/  PRMT R5, R5, 0x5410, RZ ;  /* 0x0000541005057816 */ /* 0x000fca00000000ff */
[----:B------:R0:W-:Y:S01]  /*4b50*/  STG.E [R2.64], R5 ;  /* 0x0000000502007986 */ /* 0x0001e2000c101924 */
[----:B------:R-:W-:Y:S05]  /*4b60*/  BRA `(.L_x_8227) ;  /* 0x00000c3000007947 */ /* 0x000fea0003800000 */
.L_x_8237:
[----:B------:R-:W-:Y:S01]  /*4b70*/  PRMT R4, RZ, 0x5410, R6 ;  /* 0x00005410ff047816 */ /* 0x000fe20000000006 */
[----:B------:R-:W-:-:S04]  /*4b80*/  IMAD.MOV.U32 R19, RZ, RZ, R24 ;  /* 0x000000ffff137224 */ /* 0x000fc800078e0018 */
[----:B------:R-:W-:-:S06]  /*4b90*/  FMUL.FTZ R4, R4, 1 ;  /* 0x3f80000004047820 */ /* 0x000fcc0000410000 */
[----:B------:R-:W0:Y:S02]  /*4ba0*/  F2F.F64.F32 R4, R4 ;  /* 0x0000000400047310 */ /* 0x000e240000201800 */
[----:B0-----:R0:W-:Y:S01]  /*4bb0*/  STG.E.64 [R2.64], R4 ;  /* 0x0000000402007986 */ /* 0x0011e2000c101b24 */
[----:B------:R-:W-:Y:S05]  /*4bc0*/  BRA `(.L_x_8227) ;  /* 0x00000bd000007947 */ /* 0x000fea0003800000 */
.L_x_8228:
        /* <DEDUP_REMOVED lines=14> */
.L_x_8241:
[----:B------:R-:W-:Y:S01]  /*4cb0*/  PRMT R6, RZ, 0x5410, R6 ;  /* 0x00005410ff067816 */ /* 0x000fe20000000006 */
[----:B------:R-:W-:-:S04]  /*4cc0*/  IMAD.MOV.U32 R19, RZ, RZ, R24 ;  /* 0x000000ffff137224 */ /* 0x000fc800078e0018 */
[----:B------:R-:W-:Y:S02]  /*4cd0*/  FMUL.FTZ R4, R6, 1 ;  /* 0x3f80000006047820 */ /* 0x000fe40000410000 */
[----:B------:R-:W-:-:S04]  /*4ce0*/  CS2R R6, SRZ ;  /* 0x0000000000067805 */ /* 0x000fc8000001ff00 */
[----:B------:R-:W0:Y:S02]  /*4cf0*/  F2F.F64.F32 R4, R4 ;  /* 0x0000000400047310 */ /* 0x000e240000201800 */
[----:B0-----:R0:W-:Y:S01]  /*4d00*/  STG.E.128 [R2.64], R4 ;  /* 0x0000000402007986 */ /* 0x0011e2000c101d24 */
[----:B------:R-:W-:Y:S05]  /*4d10*/  BRA `(.L_x_8227) ;  /* 0x00000a8000007947 */ /* 0x000fea0003800000 */
.L_x_8240:
        /* <DEDUP_REMOVED lines=21> */
.L_x_8245:
[----:B------:R-:W-:Y:S05]  /*4e70*/  BSYNC B0 ;  /* 0x0000000000007941 */ /* 0x000fea0003800000 */
.L_x_8244:
[----:B------:R-:W-:Y:S01]  /*4e80*/  LOP3.LUT R5, R0, R5, RZ, 0xfc, !PT ;  /* 0x0000000500057212 */ /* 0x000fe200078efcff */
[----:B------:R-:W-:-:S04]  /*4e90*/  IMAD.MOV.U32 R19, RZ, RZ, R24 ;  /* 0x000000ffff137224 */ /* 0x000fc800078e0018 */
[----:B------:R0:W-:Y:S01]  /*4ea0*/  STG.E.U8 [R2.64], R5 ;  /* 0x0000000502007986 */ /* 0x0001e2000c101124 */
[----:B------:R-:W-:Y:S05]  /*4eb0*/  BRA `(.L_x_8227) ;  /* 0x000008e000007947 */ /* 0x000fea0003800000 */
.L_x_8243:
        /* <DEDUP_REMOVED lines=13> */
.L_x_8247:
[----:B------:R-:W-:Y:S01]  /*4f90*/  IMAD.MOV.U32 R0, RZ, RZ, 0x7f ;  /* 0x0000007fff007424 */ /* 0x000fe200078e00ff */
[----:B------:R-:W-:-:S04]  /*4fa0*/  ISETP.GT.U32.AND P0, PT, R4, 0x7f800000, PT ;  /* 0x7f8000000400780c */ /* 0x000fc80003f04070 */
[----:B------:R-:W-:-:S04]  /*4fb0*/  SEL R0, R0, 0x7c, P0 ;  /* 0x0000007c00007807 */ /* 0x000fc80000000000 */
.L_x_8248:
[----:B------:R-:W-:Y:S05]  /*4fc0*/  BSYNC B0 ;  /* 0x0000000000007941 */ /* 0x000fea0003800000 */
.L_x_8246:
[----:B------:R-:W-:Y:S01]  /*4fd0*/  LOP3.LUT R4, R5, 0x80000000, RZ, 0xc0, !PT ;  /* 0x8000000005047812 */ /* 0x000fe200078ec0ff */
[----:B------:R-:W-:-:S03]  /*4fe0*/  IMAD.MOV.U32 R19, RZ, RZ, R24 ;  /* 0x000000ffff137224 */ /* 0x000fc600078e0018 */
[----:B------:R-:W-:-:S04]  /*4ff0*/  SHF.R.U32.HI R5, RZ, 0x18, R4 ;  /* 0x00000018ff057819 */ /* 0x000fc80000011604 */
[----:B------:R-:W-:-:S05]  /*5000*/  LOP3.LUT R5, R0, R5, RZ, 0xfc, !PT ;  /* 0x0000000500057212 */ /* 0x000fca00078efcff */
[----:B------:R0:W-:Y:S01]  /*5010*/  STG.E.U8 [R2.64], R5 ;  /* 0x0000000502007986 */ /* 0x0001e2000c101124 */
[----:B------:R-:W-:Y:S05]  /*5020*/  BRA `(.L_x_8227) ;  /* 0x0000077000007947 */ /* 0x000fea0003800000 */
.L_x_8242:
[----:B------:R0:W-:Y:S01]  /*5030*/  STG.E.U16 [R2.64], R6 ;  /* 0x0000000602007986 */ /* 0x0001e2000c101524 */
[----:B------:R-:W-:Y:S01]  /*5040*/  IMAD.MOV.U32 R19, RZ, RZ, R24 ;  /* 0x000000ffff137224 */ /* 0x000fe200078e0018 */
[----:B------:R-:W-:Y:S05]  /*5050*/  BRA `(.L_x_8227) ;  /* 0x0000074000007947 */ /* 0x000fea0003800000 */
.L_x_8239:
        /* <DEDUP_REMOVED lines=13> */
.L_x_8251:
        /* <DEDUP_REMOVED lines=17> */
.L_x_8254:
[----:B------:R-:W-:-:S04]  /*5240*/  LOP3.LUT R0, R7, 0x80000000, RZ, 0xc0, !PT ;  /* 0x8000000007007812 */ /* 0x000fc800078ec0ff */
[----:B------:R-:W-:-:S04]  /*5250*/  SHF.R.U32.HI R5, RZ, 0x18, R0 ;  /* 0x00000018ff057819 */ /* 0x000fc80000011600 */
[----:B------:R-:W-:-:S04]  /*5260*/  LOP3.LUT R4, R4, R5, RZ, 0xfc, !PT ;  /* 0x0000000504047212 */ /* 0x000fc800078efcff */
[----:B------:R-:W-:Y:S02]  /*5270*/  PRMT R0, R4, 0x7610, R0 ;  /* 0x0000761004007816 */ /* 0x000fe40000000000 */
.L_x_8253:
[----:B------:R-:W-:Y:S05]  /*5280*/  BSYNC B0 ;  /* 0x0000000000007941 */ /* 0x000fea0003800000 */
.L_x_8252:
[----:B------:R0:W-:Y:S01]  /*5290*/  STG.E.U8 [R2.64], R0 ;  /* 0x0000000002007986 */ /* 0x0001e2000c101124 */
[----:B------:R-:W-:Y:S01]  /*52a0*/  IMAD.MOV.U32 R19, RZ, RZ, R24 ;  /* 0x000000ffff137224 */ /* 0x000fe200078e0018 */
[----:B------:R-:W-:Y:S05]  /*52b0*/  BRA `(.L_x_8227) ;  /* 0x000004e000007947 */ /* 0x000fea0003800000 */
.L_x_8250:
        /* <DEDUP_REMOVED lines=17> */
.L_x_8257:
[----:B------:R-:W-:-:S04]  /*53d0*/  LOP3.LUT R0, R7, 0x80000000, RZ, 0xc0, !PT ;  /* 0x8000000007007812 */ /* 0x000fc800078ec0ff */
[----:B------:R-:W-:-:S04]  /*53e0*/  SHF.R.U32.HI R5, RZ, 0x18, R0 ;  /* 0x00000018ff057819 */ /* 0x000fc80000011600 */
[----:B------:R-:W-:-:S04]  /*53f0*/  LOP3.LUT R4, R4, R5, RZ, 0xfc, !PT ;  /* 0x0000000504047212 */ /* 0x000fc800078efcff */
[----:B------:R-:W-:Y:S02]  /*5400*/  PRMT R0, R4, 0x7610, R0 ;  /* 0x0000761004007816 */ /* 0x000fe40000000000 */
.L_x_8256:
[----:B------:R-:W-:Y:S05]  /*5410*/  BSYNC B0 ;  /* 0x0000000000007941 */ /* 0x000fea0003800000 */
.L_x_8255:
[----:B------:R0:W-:Y:S01]  /*5420*/  STG.E.U8 [R2.64], R0 ;  /* 0x0000000002007986 */ /* 0x0001e2000c101124 */
[----:B------:R-:W-:Y:S01]  /*5430*/  IMAD.MOV.U32 R19, RZ, RZ, R24 ;  /* 0x000000ffff137224 */ /* 0x000fe200078e0018 */
[----:B------:R-:W-:Y:S05]  /*5440*/  BRA `(.L_x_8227) ;  /* 0x0000035000007947 */ /* 0x000fea0003800000 */
.L_x_8249:
        /* <DEDUP_REMOVED lines=23> */
.L_x_8232:
        /* <DEDUP_REMOVED lines=21> */
.L_x_8259:
[----:B------:R-:W-:Y:S01]  /*5710*/  PRMT R4, RZ, 0x5410, R6 ;  /* 0x00005410ff047816 */ /* 0x000fe20000000006 */
[----:B------:R-:W-:-:S05]  /*5720*/  IMAD.MOV.U32 R19, RZ, RZ, R24 ;  /* 0x000000ffff137224 */ /* 0x000fca00078e0018 */
[----:B------:R-:W0:Y:S02]  /*5730*/  F2I.U64.TRUNC R4, R4 ;  /* 0x0000000400047311 */ /* 0x000e24000020d800 */
[----:B0-----:R0:W-:Y:S01]  /*5740*/  STG.E.64 [R2.64], R4 ;  /* 0x0000000402007986 */ /* 0x0011e2000c101b24 */
[----:B------:R-:W-:Y:S05]  /*5750*/  BRA `(.L_x_8227) ;  /* 0x0000004000007947 */ /* 0x000fea0003800000 */
.L_x_8258:
[----:B------:R-:W-:Y:S01]  /*5760*/  PRMT R6, RZ, 0x5410, R6 ;  /* 0x00005410ff067816 */ /* 0x000fe20000000006 */
[----:B------:R-:W-:-:S03]  /*5770*/  IMAD.MOV.U32 R19, RZ, RZ, R24 ;  /* 0x000000ffff137224 */ /* 0x000fc600078e0018 */
[----:B------:R-:W0:Y:S02]  /*5780*/  F2I.FTZ.U32.TRUNC.NTZ R5, R6 ;  /* 0x0000000600057305 */ /* 0x000e24000021f000 */
[----:B0-----:R0:W-:Y:S02]  /*5790*/  STG.E [R2.64], R5 ;  /* 0x0000000502007986 */ /* 0x0011e4000c101924 */
.L_x_8227:
[----:B0-----:R-:W-:Y:S05]  /*57a0*/  BSYNC B6 ;  /* 0x0000000000067941 */ /* 0x001fea0003800000 */
.L_x_8226:
[----:B------:R-:W-:Y:S01]  /*57b0*/  ISETP.GE.AND P0, PT, R19, R17, PT ;  /* 0x000000111300720c */ /* 0x000fe20003f06270 */
[----:B------:R-:W-:-:S12]  /*57c0*/  BSSY B6, `(.L_x_8260) ;  /* 0x00001fe000067945 */ /* 0x000fd80003800000 */
        /* <DEDUP_REMOVED lines=21> */
.L_x_8265:
[----:B------:R-:W-:-:S06]  /*5920*/  PRMT R5, RZ, 0x5410, R25 ;  /* 0x00005410ff057816 */ /* 0x000fcc0000000019 */
[----:B------:R-:W0:Y:S02]  /*5930*/  F2I.S64.TRUNC R4, R5 ;  /* 0x0000000500047311 */ /* 0x000e24000020d900 */
[----:B0-----:R0:W-:Y:S01]  /*5940*/  STG.E.U8 [R2.64], R4 ;  /* 0x0000000402007986 */ /* 0x0011e2000c101124 */
[----:B------:R-:W-:Y:S05]  /*5950*/  BRA `(.L_x_8267) ;  /* 0x00000e4000007947 */ /* 0x000fea0003800000 */
.L_x_8264:
        /* <DEDUP_REMOVED lines=10> */
.L_x_8269:
[----:B------:R-:W-:-:S06]  /*5a00*/  PRMT R25, RZ, 0x5410, R25 ;  /* 0x00005410ff197816 */ /* 0x000fcc0000000019 */
[----:B------:R-:W0:Y:S02]  /*5a10*/  F2I.FTZ.TRUNC.NTZ R25, R25 ;  /* 0x0000001900197305 */ /* 0x000e24000021f100 */
[----:B0-----:R0:W-:Y:S01]  /*5a20*/  STG.E [R2.64], R25 ;  /* 0x0000001902007986 */ /* 0x0011e2000c101924 */
[----:B------:R-:W-:Y:S05]  /*5a30*/  BRA `(.L_x_8267) ;  /* 0x00000d6000007947 */ /* 0x000fea0003800000 */
.L_x_8268:
[----:B------:R-:W-:-:S06]  /*5a40*/  PRMT R25, RZ, 0x5410, R25 ;  /* 0x00005410ff197816 */ /* 0x000fcc0000000019 */
[----:B------:R-:W0:Y:S02]  /*5a50*/  F2I.FTZ.TRUNC.NTZ R25, R25 ;  /* 0x0000001900197305 */ /* 0x000e24000021f100 */
[----:B0-----:R0:W-:Y:S01]  /*5a60*/  STG.E.U16 [R2.64], R25 ;  /* 0x0000001902007986 */ /* 0x0011e2000c101524 */
[----:B------:R-:W-:Y:S05]  /*5a70*/  BRA `(.L_x_8267) ;  /* 0x00000d2000007947 */ /* 0x000fea0003800000 */
.L_x_8263:
        /* <DEDUP_REMOVED lines=9> */
.L_x_8271:
[----:B------:R-:W-:-:S04]  /*5b10*/  PRMT R0, RZ, 0x5410, R25 ;  /* 0x00005410ff007816 */ /* 0x000fc80000000019 */
[----:B------:R-:W-:-:S05]  /*5b20*/  F2FP.PACK_AB R0, RZ, R0 ;  /* 0x00000000ff00723e */ /* 0x000fca00000000ff */
[----:B------:R0:W-:Y:S01]  /*5b30*/  STG.E.U16 [R2.64], R0 ;  /* 0x0000000002007986 */ /* 0x0001e2000c101524 */
[----:B------:R-:W-:Y:S05]  /*5b40*/  BRA `(.L_x_8267) ;  /* 0x00000c5000007947 */ /* 0x000fea0003800000 */
.L_x_8270:
        /* <DEDUP_REMOVED lines=10> */
.L_x_8273:
[----:B------:R-:W-:-:S04]  /*5bf0*/  PRMT R25, RZ, 0x5410, R25 ;  /* 0x00005410ff197816 */ /* 0x000fc80000000019 */
[----:B------:R-:W-:-:S04]  /*5c00*/  F2FP.PACK_AB R5, RZ, R25 ;  /* 0x00000019ff05723e */ /* 0x000fc800000000ff */
[----:B------:R-:W-:-:S05]  /*5c10*/  PRMT R5, R5, 0x5410, RZ ;  /* 0x0000541005057816 */ /* 0x000fca00000000ff */
[----:B------:R0:W-:Y:S01]  /*5c20*/  STG.E [R2.64], R5 ;  /* 0x0000000502007986 */ /* 0x0001e2000c101924 */
[----:B------:R-:W-:Y:S05]  /*5c30*/  BRA `(.L_x_8267) ;  /* 0x00000b6000007947 */ /* 0x000fea0003800000 */
.L_x_8272:
[----:B------:R-:W-:-:S05]  /*5c40*/  PRMT R4, RZ, 0x5410, R25 ;  /* 0x00005410ff047816 */ /* 0x000fca0000000019 */
[----:B------:R-:W-:-:S06]  /*5c50*/  FMUL.FTZ R4, R4, 1 ;  /* 0x3f80000004047820 */ /* 0x000fcc0000410000 */
[----:B------:R-:W0:Y:S02]  /*5c60*/  F2F.F64.F32 R4, R4 ;  /* 0x0000000400047310 */ /* 0x000e240000201800 */
[----:B0-----:R0:W-:Y:S01]  /*5c70*/  STG.E.64 [R2.64], R4 ;  /* 0x0000000402007986 */ /* 0x0011e2000c101b24 */
[----:B------:R-:W-:Y:S05]  /*5c80*/  BRA `(.L_x_8267) ;  /* 0x00000b1000007947 */ /* 0x000fea0003800000 */
.L_x_8262:
        /* <DEDUP_REMOVED lines=13> */
.L_x_8276:
[----:B------:R-:W-:Y:S01]  /*5d60*/  PRMT R25, RZ, 0x5410, R25 ;  /* 0x00005410ff197816 */ /* 0x000fe20000000019 */
[----:B------:R-:W-:-:S04]  /*5d70*/  CS2R R6, SRZ ;  /* 0x0000000000067805 */ /* 0x000fc8000001ff00 */
[----:B------:R-:W-:-:S06]  /*5d80*/  FMUL.FTZ R4, R25, 1 ;  /* 0x3f80000019047820 */ /* 0x000fcc0000410000 */
[----:B------:R-:W0:Y:S02]  /*5d90*/  F2F.F64.F32 R4, R4 ;  /* 0x0000000400047310 */ /* 0x000e240000201800 */
[----:B0-----:R0:W-:Y:S01]  /*5da0*/  STG.E.128 [R2.64], R4 ;  /* 0x0000000402007986 */ /* 0x0011e2000c101d24 */
[----:B------:R-:W-:Y:S05]  /*5db0*/  BRA `(.L_x_8267) ;  /* 0x000009e000007947 */ /* 0x000fea0003800000 */
.L_x_8275:
        /* <DEDUP_REMOVED lines=21> */
.L_x_8280:
[----:B------:R-:W-:Y:S05]  /*5f10*/  BSYNC B0 ;  /* 0x0000000000007941 */ /* 0x000fea0003800000 */
.L_x_8279:
[----:B------:R-:W-:-:S05]  /*5f20*/  LOP3.LUT R5, R0, R5, RZ, 0xfc, !PT ;  /* 0x0000000500057212 */ /* 0x000fca00078efcff */
[----:B------:R0:W-:Y:S01]  /*5f30*/  STG.E.U8 [R2.64], R5 ;  /* 0x0000000502007986 */ /* 0x0001e2000c101124 */
[----:B------:R-:W-:Y:S05]  /*5f40*/  BRA `(.L_x_8267) ;  /* 0x0000085000007947 */ /* 0x000fea0003800000 */
.L_x_8278:
        /* <DEDUP_REMOVED lines=13> */
.L_x_8282:
[----:B------:R-:W-:Y:S01]  /*6020*/  IMAD.MOV.U32 R0, RZ, RZ, 0x7f ;  /* 0x0000007fff007424 */ /* 0x000fe200078e00ff */
[----:B------:R-:W-:-:S04]  /*6030*/  ISETP.GT.U32.AND P0, PT, R4, 0x7f800000, PT ;  /* 0x7f8000000400780c */ /* 0x000fc80003f04070 */
[----:B------:R-:W-:-:S04]  /*6040*/  SEL R0, R0, 0x7c, P0 ;  /* 0x0000007c00007807 */ /* 0x000fc80000000000 */
.L_x_8283:
[----:B------:R-:W-:Y:S05]  /*6050*/  BSYNC B0 ;  /* 0x0000000000007941 */ /* 0x000fea0003800000 */
.L_x_8281:
[----:B------:R-:W-:-:S04]  /*6060*/  LOP3.LUT R4, R25, 0x80000000, RZ, 0xc0, !PT ;  /* 0x8000000019047812 */ /* 0x000fc800078ec0ff */
[----:B------:R-:W-:-:S04]  /*6070*/  SHF.R.U32.HI R5, RZ, 0x18, R4 ;  /* 0x00000018ff057819 */ /* 0x000fc80000011604 */
[----:B------:R-:W-:-:S05]  /*6080*/  LOP3.LUT R5, R0, R5, RZ, 0xfc, !PT ;  /* 0x0000000500057212 */ /* 0x000fca00078efcff */
[----:B------:R0:W-:Y:S01]  /*6090*/  STG.E.U8 [R2.64], R5 ;  /* 0x0000000502007986 */ /* 0x0001e2000c101124 */
[----:B------:R-:W-:Y:S05]  /*60a0*/  BRA `(.L_x_8267) ;  /* 0x000006f000007947 */ /* 0x000fea0003800000 */
.L_x_8277:
[----:B------:R0:W-:Y:S01]  /*60b0*/  STG.E.U16 [R2.64], R25 ;  /* 0x0000001902007986 */ /* 0x0001e2000c101524 */
[----:B------:R-:W-:Y:S05]  /*60c0*/  BRA `(.L_x_8267) ;  /* 0x000006d000007947 */ /* 0x000fea0003800000 */
.L_x_8274:
        /* <DEDUP_REMOVED lines=12> */
.L_x_8286:
        /* <DEDUP_REMOVED lines=17> */
.L_x_8289:
[----:B------:R-:W-:-:S04]  /*62a0*/  LOP3.LUT R0, R25, 0x80000000, RZ, 0xc0, !PT ;  /* 0x8000000019007812 */ /* 0x000fc800078ec0ff */
[----:B------:R-:W-:-:S04]  /*62b0*/  SHF.R.U32.HI R5, RZ, 0x18, R0 ;  /* 0x00000018ff057819 */ /* 0x000fc80000011600 */
[----:B------:R-:W-:-:S04]  /*62c0*/  LOP3.LUT R4, R4, R5, RZ, 0xfc, !PT ;  /* 0x0000000504047212 */ /* 0x000fc800078efcff */
[----:B------:R-:W-:Y:S02]  /*62d0*/  PRMT R0, R4, 0x7610, R0 ;  /* 0x0000761004007816 */ /* 0x000fe40000000000 */
.L_x_8288:
[----:B------:R-:W-:Y:S05]  /*62e0*/  BSYNC B0 ;  /* 0x0000000000007941 */ /* 0x000fea0003800000 */
.L_x_8287:
[----:B------:R0:W-:Y:S01]  /*62f0*/  STG.E.U8 [R2.64], R0 ;  /* 0x0000000002007986 */ /* 0x0001e2000c101124 */
[----:B------:R-:W-:Y:S05]  /*6300*/  BRA `(.L_x_8267) ;  /* 0x0000049000007947 */ /* 0x000fea0003800000 */
.L_x_8285:
        /* <DEDUP_REMOVED lines=17> */
.L_x_8292:
[----:B------:R-:W-:-:S04]  /*6420*/  LOP3.LUT R0, R25, 0x80000000, RZ, 0xc0, !PT ;  /* 0x8000000019007812 */ /* 0x000fc800078ec0ff */
[----:B------:R-:W-:-:S04]  /*6430*/  SHF.R.U32.HI R5, RZ, 0x18, R0 ;  /* 0x00000018ff057819 */ /* 0x000fc80000011600 */
[----:B------:R-:W-:-:S04]  /*6440*/  LOP3.LUT R4, R4, R5, RZ, 0xfc, !PT ;  /* 0x0000000504047212 */ /* 0x000fc800078efcff */
[----:B------:R-:W-:Y:S02]  /*6450*/  PRMT R0, R4, 0x7610, R0 ;  /* 0x0000761004007816 */ /* 0x000fe40000000000 */
.L_x_8291:
[----:B------:R-:W-:Y:S05]  /*6460*/  BSYNC B0 ;  /* 0x0000000000007941 */ /* 0x000fea0003800000 */
.L_x_8290:
[----:B------:R0:W-:Y:S01]  /*6470*/  STG.E.U8 [R2.64], R0 ;  /* 0x0000000002007986 */ /* 0x0001e2000c101124 */
[----:B------:R-:W-:Y:S05]  /*6480*/  BRA `(.L_x_8267) ;  /* 0x0000031000007947 */ /* 0x000fea0003800000 */
.L_x_8284:
        /* <DEDUP_REMOVED lines=22> */
.L_x_8266:
        /* <DEDUP_REMOVED lines=20> */
.L_x_8294:
[----:B------:R-:W-:-:S06]  /*6730*/  PRMT R4, RZ, 0x5410, R25 ;  /* 0x00005410ff047816 */ /* 0x000fcc0000000019 */
[----:B------:R-:W0:Y:S02]  /*6740*/  F2I.U64.TRUNC R4, R4 ;  /* 0x0000000400047311 */ /* 0x000e24000020d800 */
[----:B0-----:R0:W-:Y:S01]  /*6750*/  STG.E.64 [R2.64], R4 ;  /* 0x0000000402007986 */ /* 0x0011e2000c101b24 */
[----:B------:R-:W-:Y:S05]  /*6760*/  BRA `(.L_x_8267) ;  /* 0x0000003000007947 */ /* 0x000fea0003800000 */
.L_x_8293:
[----:B------:R-:W-:-:S06]  /*6770*/  PRMT R25, RZ, 0x5410, R25 ;  /* 0x00005410ff197816 */ /* 0x000fcc0000000019 */
[----:B------:R-:W0:Y:S02]  /*6780*/  F2I.FTZ.U32.TRUNC.NTZ R25, R25 ;  /* 0x0000001900197305 */ /* 0x000e24000021f000 */
[----:B0-----:R0:W-:Y:S02]  /*6790*/  STG.E [R2.64], R25 ;  /* 0x0000001902007986 */ /* 0x0011e4000c101924 */
.L_x_8267:
        /* <DEDUP_REMOVED lines=23> */
.L_x_8298:
[----:B------:R-:W-:-:S06]  /*6910*/  PRMT R5, RZ, 0x5410, R22 ;  /* 0x00005410ff057816 */ /* 0x000fcc0000000016 */
[----:B------:R-:W0:Y:S02]  /*6920*/  F2I.S64.TRUNC R4, R5 ;  /* 0x0000000500047311 */ /* 0x000e24000020d900 */
[----:B0-----:R0:W-:Y:S01]  /*6930*/  STG.E.U8 [R2.64], R4 ;  /* 0x0000000402007986 */ /* 0x0011e2000c101124 */
[----:B------:R-:W-:Y:S05]  /*6940*/  BRA `(.L_x_8300) ;  /* 0x00000e4000007947 */ /* 0x000fea0003800000 */
.L_x_8297:
        /* <DEDUP_REMOVED lines=10> */
.L_x_8302:
[----:B------:R-:W-:-:S04]  /*69f0*/  PRMT R22, RZ, 0x5410, R22 ;  /* 0x00005410ff167816 */ /* 0x000fc80000000016 */
[----:B------:R-:W0:Y:S02]  /*6a00*/  F2I.FTZ.TRUNC.NTZ R5, R22 ;  /* 0x0000001600057305 */ /* 0x000e24000021f100 */
[----:B0-----:R0:W-:Y:S01]  /*6a10*/  STG.E [R2.64], R5 ;  /* 0x0000000502007986 */ /* 0x0011e2000c101924 */
[----:B------:R-:W-:Y:S05]  /*6a20*/  BRA `(.L_x_8300) ;  /* 0x00000d6000007947 */ /* 0x000fea0003800000 */
.L_x_8301:
[----:B------:R-:W-:-:S04]  /*6a30*/  PRMT R22, RZ, 0x5410, R22 ;  /* 0x00005410ff167816 */ /* 0x000fc80000000016 */
[----:B------:R-:W0:Y:S02]  /*6a40*/  F2I.FTZ.TRUNC.NTZ R5, R22 ;  /* 0x0000001600057305 */ /* 0x000e24000021f100 */
[----:B0-----:R0:W-:Y:S01]  /*6a50*/  STG.E.U16 [R2.64], R5 ;  /* 0x0000000502007986 */ /* 0x0011e2000c101524 */
[----:B------:R-:W-:Y:S05]  /*6a60*/  BRA `(.L_x_8300) ;  /* 0x00000d2000007947 */ /* 0x000fea0003800000 */
.L_x_8296:
        /* <DEDUP_REMOVED lines=9> */
.L_x_8304:
[----:B------:R-:W-:-:S04]  /*6b00*/  PRMT R0, RZ, 0x5410, R22 ;  /* 0x00005410ff007816 */ /* 0x000fc80000000016 */
[----:B------:R-:W-:-:S05]  /*6b10*/  F2FP.PACK_AB R0, RZ, R0 ;  /* 0x00000000ff00723e */ /* 0x000fca00000000ff */
[----:B------:R0:W-:Y:S01]  /*6b20*/  STG.E.U16 [R2.64], R0 ;  /* 0x0000000002007986 */ /* 0x0001e2000c101524 */
[----:B------:R-:W-:Y:S05]  /*6b30*/  BRA `(.L_x_8300) ;  /* 0x00000c5000007947 */ /* 0x000fea0003800000 */
.L_x_8303:
        /* <DEDUP_REMOVED lines=10> */
.L_x_8306:
[----:B------:R-:W-:-:S04]  /*6be0*/  PRMT R22, RZ, 0x5410, R22 ;  /* 0x00005410ff167816 */ /* 0x000fc80000000016 */
[----:B------:R-:W-:-:S04]  /*6bf0*/  F2FP.PACK_AB R5, RZ, R22 ;  /* 0x00000016ff05723e */ /* 0x000fc800000000ff */
[----:B------:R-:W-:-:S05]  /*6c00*/  PRMT R5, R5, 0x5410, RZ ;  /* 0x0000541005057816 */ /* 0x000fca00000000ff */
[----:B------:R0:W-:Y:S01]  /*6c10*/  STG.E [R2.64], R5 ;  /* 0x0000000502007986 */ /* 0x0001e2000c101924 */
[----:B------:R-:W-:Y:S05]  /*6c20*/  BRA `(.L_x_8300) ;  /* 0x00000b6000007947 */ /* 0x000fea0003800000 */
.L_x_8305:
[----:B------:R-:W-:-:S05]  /*6c30*/  PRMT R4, RZ, 0x5410, R22 ;  /* 0x00005410ff047816 */ /* 0x000fca0000000016 */
[----:B------:R-:W-:-:S06]  /*6c40*/  FMUL.FTZ R4, R4, 1 ;  /* 0x3f80000004047820 */ /* 0x000fcc0000410000 */
[----:B------:R-:W0:Y:S02]  /*6c50*/  F2F.F64.F32 R4, R4 ;  /* 0x0000000400047310 */ /* 0x000e240000201800 */
[----:B0-----:R0:W-:Y:S01]  /*6c60*/  STG.E.64 [R2.64], R4 ;  /* 0x0000000402007986 */ /* 0x0011e2000c101b24 */
[----:B------:R-:W-:Y:S05]  /*6c70*/  BRA `(.L_x_8300) ;  /* 0x00000b1000007947 */ /* 0x000fea0003800000 */
.L_x_8295:
        /* <DEDUP_REMOVED lines=13> */
.L_x_8309:
[----:B------:R-:W-:Y:S01]  /*6d50*/  PRMT R22, RZ, 0x5410, R22 ;  /* 0x00005410ff167816 */ /* 0x000fe20000000016 */
[----:B------:R-:W-:-:S04]  /*6d60*/  CS2R R6, SRZ ;  /* 0x0000000000067805 */ /* 0x000fc8000001ff00 */
[----:B------:R-:W-:-:S06]  /*6d70*/  FMUL.FTZ R4, R22, 1 ;  /* 0x3f80000016047820 */ /* 0x000fcc0000410000 */
[----:B------:R-:W0:Y:S02]  /*6d80*/  F2F.F64.F32 R4, R4 ;  /* 0x0000000400047310 */ /* 0x000e240000201800 */
[----:B0-----:R0:W-:Y:S01]  /*6d90*/  STG.E.128 [R2.64], R4 ;  /* 0x0000000402007986 */ /* 0x0011e2000c101d24 */
[----:B------:R-:W-:Y:S05]  /*6da0*/  BRA `(.L_x_8300) ;  /* 0x000009e000007947 */ /* 0x000fea0003800000 */
.L_x_8308:
        /* <DEDUP_REMOVED lines=21> */
.L_x_8313:
[----:B------:R-:W-:Y:S05]  /*6f00*/  BSYNC B0 ;  /* 0x0000000000007941 */ /* 0x000fea0003800000 */
.L_x_8312:
[----:B------:R-:W-:-:S05]  /*6f10*/  LOP3.LUT R5, R0, R5, RZ, 0xfc, !PT ;  /* 0x0000000500057212 */ /* 0x000fca00078efcff */
[----:B------:R0:W-:Y:S01]  /*6f20*/  STG.E.U8 [R2.64], R5 ;  /* 0x0000000502007986 */ /* 0x0001e2000c101124 */
[----:B------:R-:W-:Y:S05]  /*6f30*/  BRA `(.L_x_8300) ;  /* 0x0000085000007947 */ /* 0x000fea0003800000 */
.L_x_8311:
        /* <DEDUP_REMOVED lines=13> */
.L_x_8315:
[----:B------:R-:W-:Y:S01]  /*7010*/  IMAD.MOV.U32 R0, RZ, RZ, 0x7f ;  /* 0x0000007fff007424 */ /* 0x000fe200078e00ff */
[----:B------:R-:W-:-:S04]  /*7020*/  ISETP.GT.U32.AND P0, PT, R4, 0x7f800000, PT ;  /* 0x7f8000000400780c */ /* 0x000fc80003f04070 */
[----:B------:R-:W-:-:S04]  /*7030*/  SEL R0, R0, 0x7c, P0 ;  /* 0x0000007c00007807 */ /* 0x000fc80000000000 */
.L_x_8316:
[----:B------:R-:W-:Y:S05]  /*7040*/  BSYNC B0 ;  /* 0x0000000000007941 */ /* 0x000fea0003800000 */
.L_x_8314:
[----:B------:R-:W-:-:S04]  /*7050*/  LOP3.LUT R4, R5, 0x80000000, RZ, 0xc0, !PT ;  /* 0x8000000005047812 */ /* 0x000fc800078ec0ff */
[----:B------:R-:W-:-:S04]  /*7060*/  SHF.R.U32.HI R5, RZ, 0x18, R4 ;  /* 0x00000018ff057819 */ /* 0x000fc80000011604 */
[----:B------:R-:W-:-:S05]  /*7070*/  LOP3.LUT R5, R0, R5, RZ, 0xfc, !PT ;  /* 0x0000000500057212 */ /* 0x000fca00078efcff */
[----:B------:R0:W-:Y:S01]  /*7080*/  STG.E.U8 [R2.64], R5 ;  /* 0x0000000502007986 */ /* 0x0001e2000c101124 */
[----:B------:R-:W-:Y:S05]  /*7090*/  BRA `(.L_x_8300) ;  /* 0x000006f000007947 */ /* 0x000fea0003800000 */
.L_x_8310:
[----:B------:R0:W-:Y:S01]  /*70a0*/  STG.E.U16 [R2.64], R22 ;  /* 0x0000001602007986 */ /* 0x0001e2000c101524 */
[----:B------:R-:W-:Y:S05]  /*70b0*/  BRA `(.L_x_8300) ;  /* 0x000006d000007947 */ /* 0x000fea0003800000 */
.L_x_8307:
        /* <DEDUP_REMOVED lines=12> */
.L_x_8319:
        /* <DEDUP_REMOVED lines=17> */
.L_x_8322:
[----:B------:R-:W-:-:S04]  /*7290*/  LOP3.LUT R0, R7, 0x80000000, RZ, 0xc0, !PT ;  /* 0x8000000007007812 */ /* 0x000fc800078ec0ff */
[----:B------:R-:W-:-:S04]  /*72a0*/  SHF.R.U32.HI R5, RZ, 0x18, R0 ;  /* 0x00000018ff057819 */ /* 0x000fc80000011600 */
[----:B------:R-:W-:-:S04]  /*72b0*/  LOP3.LUT R4, R4, R5, RZ, 0xfc, !PT ;  /* 0x0000000504047212 */ /* 0x000fc800078efcff */
[----:B------:R-:W-:Y:S02]  /*72c0*/  PRMT R0, R4, 0x7610, R0 ;  /* 0x0000761004007816 */ /* 0x000fe40000000000 */
.L_x_8321:
[----:B------:R-:W-:Y:S05]  /*72d0*/  BSYNC B0 ;  /* 0x0000000000007941 */ /* 0x000fea0003800000 */
.L_x_8320:
[----:B------:R0:W-:Y:S01]  /*72e0*/  STG.E.U8 [R2.64], R0 ;  /* 0x0000000002007986 */ /* 0x0001e2000c101124 */
[----:B------:R-:W-:Y:S05]  /*72f0*/  BRA `(.L_x_8300) ;  /* 0x0000049000007947 */ /* 0x000fea0003800000 */
.L_x_8318:
        /* <DEDUP_REMOVED lines=17> */
.L_x_8325:
[----:B------:R-:W-:-:S04]  /*7410*/  LOP3.LUT R0, R7, 0x80000000, RZ, 0xc0, !PT ;  /* 0x8000000007007812 */ /* 0x000fc800078ec0ff */
[----:B------:R-:W-:-:S04]  /*7420*/  SHF.R.U32.HI R5, RZ, 0x18, R0 ;  /* 0x00000018ff057819 */ /* 0x000fc80000011600 */
[----:B------:R-:W-:-:S04]  /*7430*/  LOP3.LUT R4, R4, R5, RZ, 0xfc, !PT ;  /* 0x0000000504047212 */ /* 0x000fc800078efcff */
[----:B------:R-:W-:Y:S02]  /*7440*/  PRMT R0, R4, 0x7610, R0 ;  /* 0x0000761004007816 */ /* 0x000fe40000000000 */
.L_x_8324:
[----:B------:R-:W-:Y:S05]  /*7450*/  BSYNC B0 ;  /* 0x0000000000007941 */ /* 0x000fea0003800000 */
.L_x_8323:
[----:B------:R0:W-:Y:S01]  /*7460*/  STG.E.U8 [R2.64], R0 ;  /* 0x0000000002007986 */ /* 0x0001e2000c101124 */
[----:B------:R-:W-:Y:S05]  /*7470*/  BRA `(.L_x_8300) ;  /* 0x0000031000007947 */ /* 0x000fea0003800000 */
.L_x_8317:
        /* <DEDUP_REMOVED lines=22> */
.L_x_8299:
        /* <DEDUP_REMOVED lines=20> */
.L_x_8327:
[----:B------:R-:W-:-:S06]  /*7720*/  PRMT R4, RZ, 0x5410, R22 ;  /* 0x00005410ff047816 */ /* 0x000fcc0000000016 */
[----:B------:R-:W0:Y:S02]  /*7730*/  F2I.U64.TRUNC R4, R4 ;  /* 0x0000000400047311 */ /* 0x000e24000020d800 */
[----:B0-----:R0:W-:Y:S01]  /*7740*/  STG.E.64 [R2.64], R4 ;  /* 0x0000000402007986 */ /* 0x0011e2000c101b24 */
[----:B------:R-:W-:Y:S05]  /*7750*/  BRA `(.L_x_8300) ;  /* 0x0000003000007947 */ /* 0x000fea0003800000 */
.L_x_8326:
[----:B------:R-:W-:-:S04]  /*7760*/  PRMT R22, RZ, 0x5410, R22 ;  /* 0x00005410ff167816 */ /* 0x000fc80000000016 */
[----:B------:R-:W0:Y:S02]  /*7770*/  F2I.FTZ.U32.TRUNC.NTZ R5, R22 ;  /* 0x0000001600057305 */ /* 0x000e24000021f000 */
[----:B0-----:R0:W-:Y:S02]  /*7780*/  STG.E [R2.64], R5 ;  /* 0x0000000502007986 */ /* 0x0011e4000c101924 */
.L_x_8300:
[----:B------:R-:W-:Y:S02]  /*7790*/  IADD3 R19, R19, 0x80, RZ ;  /* 0x0000008013137810 */ /* 0x000fe40007ffe0ff */
.L_x_8261:
[----:B------:R-:W-:Y:S05]  /*77a0*/  BSYNC B6 ;  /* 0x0000000000067941 */ /* 0x000fea0003800000 */
.L_x_8260:
        /* <DEDUP_REMOVED lines=21> */
.L_x_8331:
[----:B------:R-:W-:-:S06]  /*7900*/  PRMT R5, RZ, 0x5410, R23 ;  /* 0x00005410ff057816 */ /* 0x000fcc0000000017 */
[----:B------:R-:W0:Y:S02]  /*7910*/  F2I.S64.TRUNC R4, R5 ;  /* 0x0000000500047311 */ /* 0x000e24000020d900 */
[----:B0-----:R-:W-:Y:S01]  /*7920*/  STG.E.U8 [R2.64], R4 ;  /* 0x0000000402007986 */ /* 0x001fe2000c101124 */
[----:B------:R-:W-:Y:S05]  /*7930*/  EXIT ;  /* 0x000000000000794d */ /* 0x000fea0003800000 */
.L_x_8330:
        /* <DEDUP_REMOVED lines=10> */
.L_x_8334:
[----:B------:R-:W-:-:S06]  /*79e0*/  PRMT R23, RZ, 0x5410, R23 ;  /* 0x00005410ff177816 */ /* 0x000fcc0000000017 */
[----:B------:R-:W0:Y:S02]  /*79f0*/  F2I.FTZ.TRUNC.NTZ R23, R23 ;  /* 0x0000001700177305 */ /* 0x000e24000021f100 */
[----:B0-----:R-:W-:Y:S01]  /*7a00*/  STG.E [R2.64], R23 ;  /* 0x0000001702007986 */ /* 0x001fe2000c101924 */
[----:B------:R-:W-:Y:S05]  /*7a10*/  EXIT ;  /* 0x000000000000794d */ /* 0x000fea0003800000 */
.L_x_8333:
[----:B------:R-:W-:-:S06]  /*7a20*/  PRMT R23, RZ, 0x5410, R23 ;  /* 0x00005410ff177816 */ /* 0x000fcc0000000017 */
[----:B------:R-:W0:Y:S02]  /*7a30*/  F2I.FTZ.TRUNC.NTZ R23, R23 ;  /* 0x0000001700177305 */ /* 0x000e24000021f100 */
[----:B0-----:R-:W-:Y:S01]  /*7a40*/  STG.E.U16 [R2.64], R23 ;  /* 0x0000001702007986 */ /* 0x001fe2000c101524 */
[----:B------:R-:W-:Y:S05]  /*7a50*/  EXIT ;  /* 0x000000000000794d */ /* 0x000fea0003800000 */
.L_x_8329:
        /* <DEDUP_REMOVED lines=9> */
.L_x_8336:
[----:B------:R-:W-:-:S04]  /*7af0*/  PRMT R0, RZ, 0x5410, R23 ;  /* 0x00005410ff007816 */ /* 0x000fc80000000017 */
[----:B------:R-:W-:-:S05]  /*7b00*/  F2FP.PACK_AB R0, RZ, R0 ;  /* 0x00000000ff00723e */ /* 0x000fca00000000ff */
[----:B------:R-:W-:Y:S01]  /*7b10*/  STG.E.U16 [R2.64], R0 ;  /* 0x0000000002007986 */ /* 0x000fe2000c101524 */
[----:B------:R-:W-:Y:S05]  /*7b20*/  EXIT ;  /* 0x000000000000794d */ /* 0x000fea0003800000 */
.L_x_8335:
        /* <DEDUP_REMOVED lines=10> */
.L_x_8338:
[----:B------:R-:W-:-:S04]  /*7bd0*/  PRMT R23, RZ, 0x5410, R23 ;  /* 0x00005410ff177816 */ /* 0x000fc80000000017 */
[----:B------:R-:W-:-:S04]  /*7be0*/  F2FP.PACK_AB R5, RZ, R23 ;  /* 0x00000017ff05723e */ /* 0x000fc800000000ff */
[----:B------:R-:W-:-:S05]  /*7bf0*/  PRMT R5, R5, 0x5410, RZ ;  /* 0x0000541005057816 */ /* 0x000fca00000000ff */
[----:B------:R-:W-:Y:S01]  /*7c00*/  STG.E [R2.64], R5 ;  /* 0x0000000502007986 */ /* 0x000fe2000c101924 */
[----:B------:R-:W-:Y:S05]  /*7c10*/  EXIT ;  /* 0x000000000000794d */ /* 0x000fea0003800000 */
.L_x_8337:
[----:B------:R-:W-:-:S05]  /*7c20*/  PRMT R4, RZ, 0x5410, R23 ;  /* 0x00005410ff047816 */ /* 0x000fca0000000017 */
[----:B------:R-:W-:-:S06]  /*7c30*/  FMUL.FTZ R4, R4, 1 ;  /* 0x3f80000004047820 */ /* 0x000fcc0000410000 */
[----:B------:R-:W0:Y:S02]  /*7c40*/  F2F.F64.F32 R4, R4 ;  /* 0x0000000400047310 */ /* 0x000e240000201800 */
[----:B0-----:R-:W-:Y:S01]  /*7c50*/  STG.E.64 [R2.64], R4 ;  /* 0x0000000402007986 */ /* 0x001fe2000c101b24 */
[----:B------:R-:W-:Y:S05]  /*7c60*/  EXIT ;  /* 0x000000000000794d */ /* 0x000fea0003800000 */
.L_x_8328:
        /* <DEDUP_REMOVED lines=13> */
.L_x_8341:
[----:B------:R-:W-:Y:S01]  /*7d40*/  PRMT R23, RZ, 0x5410, R23 ;  /* 0x00005410ff177816 */ /* 0x000fe20000000017 */
[----:B------:R-:W-:-:S04]  /*7d50*/  CS2R R6, SRZ ;  /* 0x0000000000067805 */ /* 0x000fc8000001ff00 */
[----:B------:R-:W-:-:S06]  /*7d60*/  FMUL.FTZ R4, R23, 1 ;  /* 0x3f80000017047820 */ /* 0x000fcc0000410000 */
[----:B------:R-:W0:Y:S02]  /*7d70*/  F2F.F64.F32 R4, R4 ;  /* 0x0000000400047310 */ /* 0x000e240000201800 */
[----:B0-----:R-:W-:Y:S01]  /*7d80*/  STG.E.128 [R2.64], R4 ;  /* 0x0000000402007986 */ /* 0x001fe2000c101d24 */
[----:B------:R-:W-:Y:S05]  /*7d90*/  EXIT ;  /* 0x000000000000794d */ /* 0x000fea0003800000 */
.L_x_8340:
        /* <DEDUP_REMOVED lines=21> */
.L_x_8345:
[----:B------:R-:W-:Y:S05]  /*7ef0*/  BSYNC B0 ;  /* 0x0000000000007941 */ /* 0x000fea0003800000 */
.L_x_8344:
[----:B------:R-:W-:-:S05]  /*7f00*/  LOP3.LUT R5, R0, R5, RZ, 0xfc, !PT ;  /* 0x0000000500057212 */ /* 0x000fca00078efcff */
[----:B------:R-:W-:Y:S01]  /*7f10*/  STG.E.U8 [R2.64], R5 ;  /* 0x0000000502007986 */ /* 0x000fe2000c101124 */
[----:B------:R-:W-:Y:S05]  /*7f20*/  EXIT ;  /* 0x000000000000794d */ /* 0x000fea0003800000 */
.L_x_8343:
        /* <DEDUP_REMOVED lines=13> */
.L_x_8347:
[----:B------:R-:W-:Y:S01]  /*8000*/  IMAD.MOV.U32 R0, RZ, RZ, 0x7f ;  /* 0x0000007fff007424 */ /* 0x000fe200078e00ff */
[----:B------:R-:W-:-:S04]  /*8010*/  ISETP.GT.U32.AND P0, PT, R4, 0x7f800000, PT ;  /* 0x7f8000000400780c */ /* 0x000fc80003f04070 */
[----:B------:R-:W-:-:S04]  /*8020*/  SEL R0, R0, 0x7c, P0 ;  /* 0x0000007c00007807 */ /* 0x000fc80000000000 */
.L_x_8348:
[----:B------:R-:W-:Y:S05]  /*8030*/  BSYNC B0 ;  /* 0x0000000000007941 */ /* 0x000fea0003800000 */
.L_x_8346:
[----:B------:R-:W-:-:S04]  /*8040*/  LOP3.LUT R4, R23, 0x80000000, RZ, 0xc0, !PT ;  /* 0x8000000017047812 */ /* 0x000fc800078ec0ff */
[----:B------:R-:W-:-:S04]  /*8050*/  SHF.R.U32.HI R5, RZ, 0x18, R4 ;  /* 0x00000018ff057819 */ /* 0x000fc80000011604 */
[----:B------:R-:W-:-:S05]  /*8060*/  LOP3.LUT R5, R0, R5, RZ, 0xfc, !PT ;  /* 0x0000000500057212 */ /* 0x000fca00078efcff */
[----:B------:R-:W-:Y:S01]  /*8070*/  STG.E.U8 [R2.64], R5 ;  /* 0x0000000502007986 */ /* 0x000fe2000c101124 */
[----:B------:R-:W-:Y:S05]  /*8080*/  EXIT ;  /* 0x000000000000794d */ /* 0x000fea0003800000 */
.L_x_8342:
[----:B------:R-:W-:Y:S01]  /*8090*/  STG.E.U16 [R2.64], R23 ;  /* 0x0000001702007986 */ /* 0x000fe2000c101524 */
[----:B------:R-:W-:Y:S05]  /*80a0*/  EXIT ;  /* 0x000000000000794d */ /* 0x000fea0003800000 */
.L_x_8339:
        /* <DEDUP_REMOVED lines=12> */
.L_x_8351:
        /* <DEDUP_REMOVED lines=17> */
.L_x_8354:
[----:B------:R-:W-:-:S04]  /*8280*/  LOP3.LUT R0, R23, 0x80000000, RZ, 0xc0, !PT ;  /* 0x8000000017007812 */ /* 0x000fc800078ec0ff */
[----:B------:R-:W-:-:S04]  /*8290*/  SHF.R.U32.HI R5, RZ, 0x18, R0 ;  /* 0x00000018ff057819 */ /* 0x000fc80000011600 */
[----:B------:R-:W-:-:S04]  /*82a0*/  LOP3.LUT R4, R4, R5, RZ, 0xfc, !PT ;  /* 0x0000000504047212 */ /* 0x000fc800078efcff */
[----:B------:R-:W-:Y:S02]  /*82b0*/  PRMT R0, R4, 0x7610, R0 ;  /* 0x0000761004007816 */ /* 0x000fe40000000000 */
.L_x_8353:
[----:B------:R-:W-:Y:S05]  /*82c0*/  BSYNC B0 ;  /* 0x0000000000007941 */ /* 0x000fea0003800000 */
.L_x_8352:
[----:B------:R-:W-:Y:S01]  /*82d0*/  STG.E.U8 [R2.64], R0 ;  /* 0x0000000002007986 */ /* 0x000fe2000c101124 */
[----:B------:R-:W-:Y:S05]  /*82e0*/  EXIT ;  /* 0x000000000000794d */ /* 0x000fea0003800000 */
.L_x_8350:
        /* <DEDUP_REMOVED lines=17> */
.L_x_8357:
[----:B------:R-:W-:-:S04]  /*8400*/  LOP3.LUT R0, R23, 0x80000000, RZ, 0xc0, !PT ;  /* 0x8000000017007812 */ /* 0x000fc800078ec0ff */
[----:B------:R-:W-:-:S04]  /*8410*/  SHF.R.U32.HI R5, RZ, 0x18, R0 ;  /* 0x00000018ff057819 */ /* 0x000fc80000011600 */
[----:B------:R-:W-:-:S04]  /*8420*/  LOP3.LUT R4, R4, R5, RZ, 0xfc, !PT ;  /* 0x0000000504047212 */ /* 0x000fc800078efcff */
[----:B------:R-:W-:Y:S02]  /*8430*/  PRMT R0, R4, 0x7610, R0 ;  /* 0x0000761004007816 */ /* 0x000fe40000000000 */
.L_x_8356:
[----:B------:R-:W-:Y:S05]  /*8440*/  BSYNC B0 ;  /* 0x0000000000007941 */ /* 0x000fea0003800000 */
.L_x_8355:
[----:B------:R-:W-:Y:S01]  /*8450*/  STG.E.U8 [R2.64], R0 ;  /* 0x0000000002007986 */ /* 0x000fe2000c101124 */
[----:B------:R-:W-:Y:S05]  /*8460*/  EXIT ;  /* 0x000000000000794d */ /* 0x000fea0003800000 */
.L_x_8349:
        /* <DEDUP_REMOVED lines=22> */
.L_x_8332:
        /* <DEDUP_REMOVED lines=20> */
.L_x_8359:
[----:B------:R-:W-:-:S06]  /*8710*/  PRMT R4, RZ, 0x5410, R23 ;  /* 0x00005410ff047816 */ /* 0x000fcc0000000017 */
[----:B------:R-:W0:Y:S02]  /*8720*/  F2I.U64.TRUNC R4, R4 ;  /* 0x0000000400047311 */ /* 0x000e24000020d800 */
[----:B0-----:R-:W-:Y:S01]  /*8730*/  STG.E.64 [R2.64], R4 ;  /* 0x0000000402007986 */ /* 0x001fe2000c101b24 */
[----:B------:R-:W-:Y:S05]  /*8740*/  EXIT ;  /* 0x000000000000794d */ /* 0x000fea0003800000 */
.L_x_8358:
[----:B------:R-:W-:-:S06]  /*8750*/  PRMT R23, RZ, 0x5410, R23 ;  /* 0x00005410ff177816 */ /* 0x000fcc0000000017 */
[----:B------:R-:W0:Y:S02]  /*8760*/  F2I.FTZ.U32.TRUNC.NTZ R23, R23 ;  /* 0x0000001700177305 */ /* 0x000e24000021f000 */
[----:B0-----:R-:W-:Y:S01]  /*8770*/  STG.E [R2.64], R23 ;  /* 0x0000001702007986 */ /* 0x001fe2000c101924 */
[----:B------:R-:W-:Y:S05]  /*8780*/  EXIT ;  /* 0x000000000000794d */ /* 0x000fea0003800000 */
.L_x_8360:
        /* <DEDUP_REMOVED lines=15> */
.L_x_10365:


//--------------------- .text._ZN2at6native18elementwise_kernelILi128ELi4EZNS0_22gpu_kernel_impl_nocastIZZZNS0_19sigmoid_kernel_cudaERNS_18TensorIteratorBaseEENKUlvE0_clEvENKUlvE2_clEvEUlN3c108BFloat16EE_EEvS4_RKT_EUliE_EEviT1_ --------------------------
	.section	.text._ZN2at6native18elementwise_kernelILi128ELi4EZNS0_22gpu_kernel_impl_nocastIZZZNS0_19sigmoid_kernel_cudaERNS_18TensorIteratorBaseEENKUlvE0_clEvENKUlvE2_clEvEUlN3c108BFloat16EE_EEvS4_RKT_EUliE_EEviT1_,"ax",@progbits
	.sectioninfo	@"SHI_REGISTERS=12"
	.align	128
        .global         _ZN2at6native18elementwise_kernelILi128ELi4EZNS0_22gpu_kernel_impl_nocastIZZZNS0_19sigmoid_kernel_cudaERNS_18TensorIteratorBaseEENKUlvE0_clEvENKUlvE2_clEvEUlN3c108BFloat16EE_EEvS4_RKT_EUliE_EEviT1_
        .type           _ZN2at6native18elementwise_kernelILi128ELi4EZNS0_22gpu_kernel_impl_nocastIZZZNS0_19sigmoid_kernel_cudaERNS_18TensorIteratorBaseEENKUlvE0_clEvENKUlvE2_clEvEUlN3c108BFloat16EE_EEvS4_RKT_EUliE_EEviT1_,@function
        .size           _ZN2at6native18elementwise_kernelILi128ELi4EZNS0_22gpu_kernel_impl_nocastIZZZNS0_19sigmoid_kernel_cudaERNS_18TensorIteratorBaseEENKUlvE0_clEvENKUlvE2_clEvEUlN3c108BFloat16EE_EEvS4_RKT_EUliE_EEviT1_,(.L_x_10366 - _ZN2at6native18elementwise_kernelILi128ELi4EZNS0_22gpu_kernel_impl_nocastIZZZNS0_19sigmoid_kernel_cudaERNS_18TensorIteratorBaseEENKUlvE0_clEvENKUlvE2_clEvEUlN3c108BFloat16EE_EEvS4_RKT_EUliE_EEviT1_)
        .other          _ZN2at6native18elementwise_kernelILi128ELi4EZNS0_22gpu_kernel_impl_nocastIZZZNS0_19sigmoid_kernel_cudaERNS_18TensorIteratorBaseEENKUlvE0_clEvENKUlvE2_clEvEUlN3c108BFloat16EE_EEvS4_RKT_EUliE_EEviT1_,@"STO_CUDA_ENTRY STV_DEFAULT"
_ZN2at6native18elementwise_kernelILi128ELi4EZNS0_22gpu_kernel_impl_nocastIZZZNS0_19sigmoid_kernel_cudaERNS_18TensorIteratorBaseEENKUlvE0_clEvENKUlvE2_clEvEUlN3c108BFloat16EE_EEvS4_RKT_EUliE_EEviT1_:
.text._ZN2at6native18elementwise_kernelILi128ELi4EZNS0_22gpu_kernel_impl_nocastIZZZNS0_19sigmoid_kernel_cudaERNS_18TensorIteratorBaseEENKUlvE0_clEvENKUlvE2_clEvEUlN3c108BFloat16EE_EEvS4_RKT_EUliE_EEviT1_:
        /* <DEDUP_REMOVED lines=235> */
.L_x_8363:
[----:B------:R-:W-:-:S04]  /*0eb0*/  IADD3 R4, P0, R3, c[0x0][0x368], RZ ;  /* 0x0000da0003047a10 */ /* 0x000fc80007f1e0ff */
[----:B------:R-:W-:-:S05]  /*0ec0*/  IADD3.X R5, RZ, c[0x0][0x36c], RZ, P0, !PT ;  /* 0x0000db00ff057a10 */ /* 0x000fca00007fe4ff */
[----:B------:R-:W2:Y:S01]  /*0ed0*/  LDG.E.U16 R4, [R4.64] ;  /* 0x0000000404047981 */ /* 0x000ea2000c1e1500 */
[----:B------:R-:W-:Y:S02]  /*0ee0*/  IADD3 R2, P0, R2, c[0x0][0x360], RZ ;  /* 0x0000d80002027a10 */ /* 0x000fe40007f1e0ff */
[----:B------:R-:W-:Y:S02]  /*0ef0*/  IADD3 R0, R0, 0x80, RZ ;  /* 0x0000008000007810 */ /* 0x000fe40007ffe0ff */
[----:B------:R-:W-:Y:S02]  /*0f00*/  IADD3.X R3, RZ, c[0x0][0x364], RZ, P0, !PT ;  /* 0x0000d900ff037a10 */ /* 0x000fe400007fe4ff */
[----:B--2---:R-:W-:-:S05]  /*0f10*/  PRMT R4, RZ, 0x5410, R4 ;  /* 0x00005410ff047816 */ /* 0x004fca0000000004 */
[----:B------:R-:W-:-:S06]  /*0f20*/  FMUL.FTZ R6, R4, -1.4426950216293334961 ;  /* 0xbfb8aa3b04067820 */ /* 0x000fcc0000410000 */
[----:B------:R-:W0:Y:S02]  /*0f30*/  MUFU.EX2 R6, R6 ;  /* 0x0000000600067308 */ /* 0x000e240000000800 */
[----:B0-----:R-:W-:-:S06]  /*0f40*/  FADD.FTZ R7, R6, 1 ;  /* 0x3f80000006077421 */ /* 0x001fcc0000010000 */
[----:B------:R-:W0:Y:S02]  /*0f50*/  MUFU.RCP R7, R7 ;  /* 0x0000000700077308 */ /* 0x000e240000001000 */
[----:B0-----:R-:W-:-:S05]  /*0f60*/  F2FP.BF16.PACK_AB R5, RZ, R7 ;  /* 0x00000007ff05723e */ /* 0x001fca00000010ff */
[----:B------:R0:W-:Y:S02]  /*0f70*/  STG.E.U16 [R2.64], R5 ;  /* 0x0000000502007986 */ /* 0x0001e4000c101504 */
.L_x_8362:
[----:B------:R-:W-:Y:S05]  /*0f80*/  BSYNC B0 ;  /* 0x0000000000007941 */ /* 0x000fea0003800000 */
.L_x_8361:
        /* <DEDUP_REMOVED lines=230> */
.L_x_8366:
[----:B------:R-:W-:-:S04]  /*1df0*/  IADD3 R4, P0, R3, c[0x0][0x368], RZ ;  /* 0x0000da0003047a10 */ /* 0x000fc80007f1e0ff */
[----:B------:R-:W-:-:S05]  /*1e00*/  IADD3.X R5, RZ, c[0x0][0x36c], RZ, P0, !PT ;  /* 0x0000db00ff057a10 */ /* 0x000fca00007fe4ff */
[----:B------:R-:W2:Y:S01]  /*1e10*/  LDG.E.U16 R4, [R4.64] ;  /* 0x0000000404047981 */ /* 0x000ea2000c1e1500 */
[----:B------:R-:W-:Y:S02]  /*1e20*/  IADD3 R2, P0, R2, c[0x0][0x360], RZ ;  /* 0x0000d80002027a10 */ /* 0x000fe40007f1e0ff */
[----:B------:R-:W-:Y:S02]  /*1e30*/  IADD3 R0, R0, 0x80, RZ ;  /* 0x0000008000007810 */ /* 0x000fe40007ffe0ff */
[----:B------:R-:W-:Y:S02]  /*1e40*/  IADD3.X R3, RZ, c[0x0][0x364], RZ, P0, !PT ;  /* 0x0000d900ff037a10 */ /* 0x000fe400007fe4ff */
[----:B------:R-:W-:Y:S02]  /*1e50*/  ISETP.GE.AND P0, PT, R0, c[0x0][0x160], PT ;  /* 0x0000580000007a0c */ /* 0x000fe40003f06270 */
[----:B--2---:R-:W-:-:S05]  /*1e60*/  PRMT R4, RZ, 0x5410, R4 ;  /* 0x00005410ff047816 */ /* 0x004fca0000000004 */
[----:B------:R-:W-:-:S06]  /*1e70*/  FMUL.FTZ R6, R4, -1.4426950216293334961 ;  /* 0xbfb8aa3b04067820 */ /* 0x000fcc0000410000 */
[----:B------:R-:W0:Y:S02]  /*1e80*/  MUFU.EX2 R6, R6 ;  /* 0x0000000600067308 */ /* 0x000e240000000800 */
[----:B0-----:R-:W-:-:S06]  /*1e90*/  FADD.FTZ R7, R6, 1 ;  /* 0x3f80000006077421 */ /* 0x001fcc0000010000 */
[----:B------:R-:W0:Y:S02]  /*1ea0*/  MUFU.RCP R7, R7 ;  /* 0x0000000700077308 */ /* 0x000e240000001000 */
[----:B0-----:R-:W-:-:S05]  /*1eb0*/  F2FP.BF16.PACK_AB R5, RZ, R7 ;  /* 0x00000007ff05723e */ /* 0x001fca00000010ff */
[----:B------:R0:W-:Y:S01]  /*1ec0*/  STG.E.U16 [R2.64], R5 ;  /* 0x0000000502007986 */ /* 0x0001e2000c101504 */
        /* <DEDUP_REMOVED lines=228> */
.L_x_8367:
        /* <DEDUP_REMOVED lines=13> */
.L_x_8365:
[----:B------:R-:W-:Y:S05]  /*2de0*/  BSYNC B0 ;  /* 0x0000000000007941 */ /* 0x000fea0003800000 */
.L_x_8364:
[----:B------:R-:W-:-:S13]  /*2df0*/  ISETP.GE.AND P0, PT, R0, c[0x0][0x160], PT ;  /* 0x0000580000007a0c */ /* 0x000fda0003f06270 */
[----:B------:R-:W-:Y:S05]  /*2e00*/  @P0 EXIT ;  /* 0x000000000000094d */ /* 0x000fea0003800000 */
        /* <DEDUP_REMOVED lines=227> */
.L_x_8368:
[----:B------:R-:W-:-:S04]  /*3c40*/  IADD3 R4, P0, R3, c[0x0][0x368], RZ ;  /* 0x0000da0003047a10 */ /* 0x000fc80007f1e0ff */
[----:B------:R-:W-:-:S05]  /*3c50*/  IADD3.X R5, RZ, c[0x0][0x36c], RZ, P0, !PT ;  /* 0x0000db00ff057a10 */ /* 0x000fca00007fe4ff */
[----:B------:R-:W2:Y:S01]  /*3c60*/  LDG.E.U16 R4, [R4.64] ;  /* 0x0000000404047981 */ /* 0x000ea2000c1e1500 */
[----:B------:R-:W-:-:S04]  /*3c70*/  IADD3 R2, P0, R2, c[0x0][0x360], RZ ;  /* 0x0000d80002027a10 */ /* 0x000fc80007f1e0ff */
[----:B------:R-:W-:Y:S02]  /*3c80*/  IADD3.X R3, RZ, c[0x0][0x364], RZ, P0, !PT ;  /* 0x0000d900ff037a10 */ /* 0x000fe400007fe4ff */
[----:B--2---:R-:W-:-:S05]  /*3c90*/  PRMT R4, RZ, 0x5410, R4 ;  /* 0x00005410ff047816 */ /* 0x004fca0000000004 */
[----:B------:R-:W-:-:S06]  /*3ca0*/  FMUL.FTZ R0, R4, -1.4426950216293334961 ;  /* 0xbfb8aa3b04007820 */ /* 0x000fcc0000410000 */
[----:B------:R-:W0:Y:S02]  /*3cb0*/  MUFU.EX2 R0, R0 ;  /* 0x0000000000007308 */ /* 0x000e240000000800 */
[----:B0-----:R-:W-:-:S06]  /*3cc0*/  FADD.FTZ R6, R0, 1 ;  /* 0x3f80000000067421 */ /* 0x001fcc0000010000 */
[----:B------:R-:W0:Y:S02]  /*3cd0*/  MUFU.RCP R6, R6 ;  /* 0x0000000600067308 */ /* 0x000e240000001000 */
[----:B0-----:R-:W-:-:S05]  /*3ce0*/  F2FP.BF16.PACK_AB R5, RZ, R6 ;  /* 0x00000006ff05723e */ /* 0x001fca00000010ff */
[----:B------:R-:W-:Y:S01]  /*3cf0*/  STG.E.U16 [R2.64], R5 ;  /* 0x0000000502007986 */ /* 0x000fe2000c101504 */
[----:B------:R-:W-:Y:S05]  /*3d00*/  EXIT ;  /* 0x000000000000794d */ /* 0x000fea0003800000 */
.L_x_8369:
        /* <DEDUP_REMOVED lines=15> */
.L_x_10366:


//--------------------- .text._ZN2at6native27unrolled_elementwise_kernelIZZZNS0_19sigmoid_kernel_cudaERNS_18TensorIteratorBaseEENKUlvE0_clEvENKUlvE2_clEvEUlN3c108BFloat16EE_St5arrayIPcLm2EELi4E23TrivialOffsetCalculatorILi1EjESD_NS0_6memory15LoadWithoutCastENSE_16StoreWithoutCastEEEviT_T0_T2_T3_T4_T5_ --------------------------
	.section	.text._ZN2at6native27unrolled_elementwise_kernelIZZZNS0_19sigmoid_kernel_cudaERNS_18TensorIteratorBaseEENKUlvE0_clEvENKUlvE2_clEvEUlN3c108BFloat16EE_St5arrayIPcLm2EELi4E23TrivialOffsetCalculatorILi1EjESD_NS0_6memory15LoadWithoutCastENSE_16StoreWithoutCastEEEviT_T0_T2_T3_T4_T5_,"ax",@progbits
	.sectioninfo	@"SHI_REGISTERS=17"
	.align	128
        .global         _ZN2at6native27unrolled_elementwise_kernelIZZZNS0_19sigmoid_kernel_cudaERNS_18TensorIteratorBaseEENKUlvE0_clEvENKUlvE2_clEvEUlN3c108BFloat16EE_St5arrayIPcLm2EELi4E23TrivialOffsetCalculatorILi1EjESD_NS0_6memory15LoadWithoutCastENSE_16StoreWithoutCastEEEviT_T0_T2_T3_T4_T5_
        .type           _ZN2at6native27unrolled_elementwise_kernelIZZZNS0_19sigmoid_kernel_cudaERNS_18TensorIteratorBaseEENKUlvE0_clEvENKUlvE2_clEvEUlN3c108BFloat16EE_St5arrayIPcLm2EELi4E23TrivialOffsetCalculatorILi1EjESD_NS0_6memory15LoadWithoutCastENSE_16StoreWithoutCastEEEviT_T0_T2_T3_T4_T5_,@function
        .size           _ZN2at6native27unrolled_elementwise_kernelIZZZNS0_19sigmoid_kernel_cudaERNS_18TensorIteratorBaseEENKUlvE0_clEvENKUlvE2_clEvEUlN3c108BFloat16EE_St5arrayIPcLm2EELi4E23TrivialOffsetCalculatorILi1EjESD_NS0_6memory15LoadWithoutCastENSE_16StoreWithoutCastEEEviT_T0_T2_T3_T4_T5_,(.L_x_10367 - _ZN2at6native27unrolled_elementwise_kernelIZZZNS0_19sigmoid_kernel_cudaERNS_18TensorIteratorBaseEENKUlvE0_clEvENKUlvE2_clEvEUlN3c108BFloat16EE_St5arrayIPcLm2EELi4E23TrivialOffsetCalculatorILi1EjESD_NS0_6memory15LoadWithoutCastENSE_16StoreWithoutCastEEEviT_T0_T2_T3_T4_T5_)
        .other          _ZN2at6native27unrolled_elementwise_kernelIZZZNS0_19sigmoid_kernel_cudaERNS_18TensorIteratorBaseEENKUlvE0_clEvENKUlvE2_clEvEUlN3c108BFloat16EE_St5arrayIPcLm2EELi4E23TrivialOffsetCalculatorILi1EjESD_NS0_6memory15LoadWithoutCastENSE_16StoreWithoutCastEEEviT_T0_T2_T3_T4_T5_,@"STO_CUDA_ENTRY STV_DEFAULT"
_ZN2at6native27unrolled_elementwise_kernelIZZZNS0_19sigmoid_kernel_cudaERNS_18TensorIteratorBaseEENKUlvE0_clEvENKUlvE2_clEvEUlN3c108BFloat16EE_St5arrayIPcLm2EELi4E23TrivialOffsetCalculatorILi1EjESD_NS0_6memory15LoadWithoutCastENSE_16StoreWithoutCastEEEviT_T0_T2_T3_T4_T5_:
.text._ZN2at6native27unrolled_elementwise_kernelIZZZNS0_19sigmoid_kernel_cudaERNS_18TensorIteratorBaseEENKUlvE0_clEvENKUlvE2_clEvEUlN3c108BFloat16EE_St5arrayIPcLm2EELi4E23TrivialOffsetCalculatorILi1EjESD_NS0_6memory15LoadWithoutCastENSE_16StoreWithoutCastEEEviT_T0_T2_T3_T4_T5_:
        /* <DEDUP_REMOVED lines=10> */
[----:B------:R-:W-:Y:S01]  /*00a0*/  @!P0 IMAD.MOV.U32 R5, RZ, RZ, 0x2 ;  /* 0x00000002ff058424 */ /* 0x000fe200078e00ff */
[----:B------:R-:W-:Y:S02]  /*00b0*/  @!P0 LEA R4, R0, R3, 0x9 ;  /* 0x0000000300048211 */ /* 0x000fe400078e48ff */
        /* <DEDUP_REMOVED lines=11> */
[----:B0-----:R-:W-:-:S09]  /*0170*/  PRMT R4, RZ, 0x7610, R4 ;  /* 0x00007610ff047816 */ /* 0x001fd20000000004 */
[----:B------:R-:W-:Y:S02]  /*0180*/  @!P2 IMAD R8, R0, 0x200, R9 ;  /* 0x000002000008a824 */ /* 0x000fe400078e0209 */
[----:B------:R-:W-:Y:S01]  /*0190*/  @!P2 IMAD.MOV.U32 R9, RZ, RZ, 0x2 ;  /* 0x00000002ff09a424 */ /* 0x000fe200078e00ff */
[----:B------:R-:W-:-:S03]  /*01a0*/  PRMT R12, RZ, 0x7610, R12 ;  /* 0x00007610ff0c7816 */ /* 0x000fc6000000000c */
[----:B------:R-:W-:Y:S01]  /*01b0*/  @!P2 IMAD.WIDE.U32 R8, R8, R9, c[0x0][0x170] ;  /* 0x00005c000808a625 */ /* 0x000fe200078e0009 */
[----:B------:R-:W-:-:S03]  /*01c0*/  PRMT R14, RZ, 0x7610, R14 ;  /* 0x00007610ff0e7816 */ /* 0x000fc6000000000e */
[----:B------:R-:W-:Y:S01]  /*01d0*/  @!P1 IMAD.WIDE.U32 R6, R6, R7, c[0x0][0x170] ;  /* 0x00005c0006069625 */ /* 0x000fe200078e0007 */
[----:B------:R-:W3:Y:S03]  /*01e0*/  @!P2 LDG.E.U16 R4, [R8.64] ;  /* 0x000000040804a981 */ /* 0x000ee6000c1e1500 */
[----:B------:R-:W-:Y:S01]  /*01f0*/  @!P3 IMAD.WIDE.U32 R10, R10, R11, c[0x0][0x170] ;  /* 0x00005c000a0ab625 */ /* 0x000fe200078e000b */
[----:B------:R0:W4:Y:S04]  /*0200*/  @!P1 LDG.E.U16 R12, [R6.64] ;  /* 0x00000004060c9981 */ /* 0x000128000c1e1500 */
[----:B------:R1:W5:Y:S01]  /*0210*/  @!P3 LDG.E.U16 R14, [R10.64] ;  /* 0x000000040a0eb981 */ /* 0x000362000c1e1500 */
[----:B0-----:R-:W-:-:S04]  /*0220*/  IADD3 R7, R3, 0x100, RZ ;  /* 0x0000010003077810 */ /* 0x001fc80007ffe0ff */
[-C--:B------:R-:W-:Y:S02]  /*0230*/  ISETP.GE.AND P3, PT, R7, R2.reuse, PT ;  /* 0x000000020700720c */ /* 0x080fe40003f66270 */
[C---:B------:R-:W-:Y:S02]  /*0240*/  IADD3 R7, R3.reuse, 0x180, RZ ;  /* 0x0000018003077810 */ /* 0x040fe40007ffe0ff */
[----:B------:R-:W-:Y:S02]  /*0250*/  IADD3 R5, R3, 0x80, RZ ;  /* 0x0000008003057810 */ /* 0x000fe40007ffe0ff */
[-C--:B------:R-:W-:Y:S02]  /*0260*/  ISETP.GE.AND P1, PT, R7, R2.reuse, PT ;  /* 0x000000020700720c */ /* 0x080fe40003f26270 */
[----:B------:R-:W-:Y:S01]  /*0270*/  ISETP.GE.AND P2, PT, R5, R2, PT ;  /* 0x000000020500720c */ /* 0x000fe20003f46270 */
[----:B-1----:R-:W-:Y:S01]  /*0280*/  @!P0 IMAD R10, R0, 0x200, R3 ;  /* 0x00000200000a8824 */ /* 0x002fe200078e0203 */
[----:B------:R-:W-:Y:S01]  /*0290*/  @!P0 MOV R11, 0x2 ;  /* 0x00000002000b8802 */ /* 0x000fe20000000f00 */
[----:B------:R-:W-:-:S05]  /*02a0*/  @!P0 IMAD.MOV.U32 R3, RZ, RZ, R5 ;  /* 0x000000ffff038224 */ /* 0x000fca00078e0005 */
[----:B------:R-:W-:Y:S01]  /*02b0*/  ISETP.GE.AND P4, PT, R3, R2, PT ;  /* 0x000000020300720c */ /* 0x000fe20003f86270 */
[----:B------:R-:W-:Y:S01]  /*02c0*/  BSSY B0, `(.L_x_8370) ;  /* 0x0000026000007945 */ /* 0x000fe20003800000 */
[----:B--2---:R-:W-:-:S05]  /*02d0*/  @!P0 PRMT R13, RZ, 0x5410, R13 ;  /* 0x00005410ff0d8816 */ /* 0x004fca000000000d */
[----:B------:R-:W-:-:S06]  /*02e0*/  @!P0 FMUL.FTZ R13, R13, -1.4426950216293334961 ;  /* 0xbfb8aa3b0d0d8820 */ /* 0x000fcc0000410000 */
[----:B------:R-:W0:Y:S02]  /*02f0*/  @!P0 MUFU.EX2 R13, R13 ;  /* 0x0000000d000d8308 */ /* 0x000e240000000800 */
[----:B0-----:R-:W-:-:S06]  /*0300*/  @!P0 FADD.FTZ R6, R13, 1 ;  /* 0x3f8000000d068421 */ /* 0x001fcc0000010000 */
[----:B------:R-:W-:Y:S01]  /*0310*/  @!P0 MUFU.RCP R6, R6 ;  /* 0x0000000600068308 */ /* 0x000fe20000001000 */
[----:B---3--:R-:W-:Y:S02]  /*0320*/  @!P1 PRMT R4, RZ, 0x5410, R4 ;  /* 0x00005410ff049816 */ /* 0x008fe40000000004 */
[----:B----4-:R-:W-:-:S03]  /*0330*/  @!P2 PRMT R12, RZ, 0x5410, R12 ;  /* 0x00005410ff0ca816 */ /* 0x010fc6000000000c */
[----:B------:R-:W-:Y:S01]  /*0340*/  @!P1 FMUL.FTZ R4, R4, -1.4426950216293334961 ;  /* 0xbfb8aa3b04049820 */ /* 0x000fe20000410000 */
[----:B-----5:R-:W-:Y:S01]  /*0350*/  @!P3 PRMT R14, RZ, 0x5410, R14 ;  /* 0x00005410ff0eb816 */ /* 0x020fe2000000000e */
[----:B------:R-:W-:-:S04]  /*0360*/  @!P2 FMUL.FTZ R12, R12, -1.4426950216293334961 ;  /* 0xbfb8aa3b0c0ca820 */ /* 0x000fc80000410000 */
[----:B------:R-:W0:Y:S01]  /*0370*/  @!P1 MUFU.EX2 R4, R4 ;  /* 0x0000000400049308 */ /* 0x000e220000000800 */
[----:B------:R-:W-:-:S07]  /*0380*/  @!P3 FMUL.FTZ R14, R14, -1.4426950216293334961 ;  /* 0xbfb8aa3b0e0eb820 */ /* 0x000fce0000410000 */
[----:B------:R-:W1:Y:S08]  /*0390*/  @!P2 MUFU.EX2 R12, R12 ;  /* 0x0000000c000ca308 */ /* 0x000e700000000800 */
[----:B------:R-:W2:Y:S01]  /*03a0*/  @!P3 MUFU.EX2 R14, R14 ;  /* 0x0000000e000eb308 */ /* 0x000ea20000000800 */
[----:B0-----:R-:W-:Y:S01]  /*03b0*/  @!P1 FADD.FTZ R9, R4, 1 ;  /* 0x3f80000004099421 */ /* 0x001fe20000010000 */
[----:B------:R-:W-:Y:S01]  /*03c0*/  @!P0 F2FP.BF16.PACK_AB R6, RZ, R6 ;  /* 0x00000006ff06823e */ /* 0x000fe200000010ff */
[----:B------:R-:W-:-:S04]  /*03d0*/  @!P0 IMAD.WIDE.U32 R4, R10, R11, c[0x0][0x168] ;  /* 0x00005a000a048625 */ /* 0x000fc800078e000b */
[----:B-1----:R-:W-:Y:S01]  /*03e0*/  @!P2 FADD.FTZ R7, R12, 1 ;  /* 0x3f8000000c07a421 */ /* 0x002fe20000010000 */
[----:B------:R0:W-:Y:S01]  /*03f0*/  @!P0 STG.E.U16 [R4.64], R6 ;  /* 0x0000000604008986 */ /* 0x0001e2000c101504 */
[----:B--2---:R-:W-:-:S04]  /*0400*/  @!P3 FADD.FTZ R8, R14, 1 ;  /* 0x3f8000000e08b421 */ /* 0x004fc80000010000 */
[----:B------:R-:W1:Y:S08]  /*0410*/  @!P2 MUFU.RCP R7, R7 ;  /* 0x000000070007a308 */ /* 0x000e700000001000 */
[----:B------:R-:W2:Y:S08]  /*0420*/  @!P3 MUFU.RCP R8, R8 ;  /* 0x000000080008b308 */ /* 0x000eb00000001000 */
[----:B------:R-:W3:Y:S01]  /*0430*/  @!P1 MUFU.RCP R9, R9 ;  /* 0x0000000900099308 */ /* 0x000ee20000001000 */
[----:B-1----:R-:W-:-:S02]  /*0440*/  @!P2 F2FP.BF16.PACK_AB R7, RZ, R7 ;  /* 0x00000007ff07a23e */ /* 0x002fc400000010ff */
[----:B--2---:R-:W-:Y:S01]  /*0450*/  @!P3 F2FP.BF16.PACK_AB R8, RZ, R8 ;  /* 0x00000008ff08b23e */ /* 0x004fe200000010ff */
[----:B------:R-:W-:Y:S05]  /*0460*/  @P4 BRA `(.L_x_8371) ;  /* 0x000000b000004947 */ /* 0x000fea0003800000 */
[----:B0-----:R-:W-:Y:S01]  /*0470*/  IMAD R4, R0, 0x200, R3 ;  /* 0x0000020000047824 */ /* 0x001fe200078e0203 */
[----:B------:R-:W-:Y:S01]  /*0480*/  IADD3 R3, R3, 0x80, RZ ;  /* 0x0000008003037810 */ /* 0x000fe20007ffe0ff */
[----:B------:R-:W-:Y:S01]  /*0490*/  IMAD.MOV.U32 R11, RZ, RZ, 0x2 ;  /* 0x00000002ff0b7424 */ /* 0x000fe200078e00ff */
[----:B------:R-:W-:Y:S02]  /*04a0*/  PRMT R10, R7, 0x7610, R10 ;  /* 0x00007610070a7816 */ /* 0x000fe4000000000a */
[----:B------:R-:W-:Y:S01]  /*04b0*/  ISETP.GE.AND P0, PT, R3, R2, PT ;  /* 0x000000020300720c */ /* 0x000fe20003f06270 */
[----:B------:R-:W-:-:S05]  /*04c0*/  IMAD.WIDE.U32 R4, R4, R11, c[0x0][0x168] ;  /* 0x00005a0004047625 */ /* 0x000fca00078e000b */
[----:B------:R0:W-:Y:S07]  /*04d0*/  STG.E.U16 [R4.64], R10 ;  /* 0x0000000a04007986 */ /* 0x0001ee000c101504 */
[----:B------:R-:W-:Y:S02]  /*04e0*/  @!P0 LEA R6, R0, R3, 0x9 ;  /* 0x0000000300068211 */ /* 0x000fe400078e48ff */
[----:B------:R-:W-:-:S03]  /*04f0*/  @!P0 IADD3 R3, R3, 0x80, RZ ;  /* 0x0000008003038810 */ /* 0x000fc60007ffe0ff */
[----:B------:R-:W-:-:S05]  /*0500*/  @!P0 IMAD.WIDE.U32 R6, R6, R11, c[0x0][0x168] ;  /* 0x00005a0006068625 */ /* 0x000fca00078e000b */
[----:B------:R0:W-:Y:S02]  /*0510*/  @!P0 STG.E.U16 [R6.64], R8 ;  /* 0x0000000806008986 */ /* 0x0001e4000c101504 */
.L_x_8371:
[----:B0-----:R-:W-:Y:S05]  /*0520*/  BSYNC B0 ;  /* 0x0000000000007941 */ /* 0x001fea0003800000 */
.L_x_8370:
[----:B------:R-:W-:Y:S02]  /*0530*/  ISETP.GE.AND P0, PT, R3, R2, PT ;  /* 0x000000020300720c */ /* 0x000fe40003f06270 */
[----:B---3--:R-:W-:-:S11]  /*0540*/  @!P1 F2FP.BF16.PACK_AB R9, RZ, R9 ;  /* 0x00000009ff09923e */ /* 0x008fd600000010ff */
[----:B------:R-:W-:Y:S05]  /*0550*/  @P0 EXIT ;  /* 0x000000000000094d */ /* 0x000fea0003800000 */
[----:B------:R-:W-:Y:S02]  /*0560*/  IMAD R3, R0, 0x200, R3 ;  /* 0x0000020000037824 */ /* 0x000fe400078e0203 */
[----:B------:R-:W-:-:S04]  /*0570*/  IMAD.MOV.U32 R2, RZ, RZ, 0x2 ;  /* 0x00000002ff027424 */ /* 0x000fc800078e00ff */
[----:B------:R-:W-:-:S05]  /*0580*/  IMAD.WIDE.U32 R2, R3, R2, c[0x0][0x168] ;  /* 0x00005a0003027625 */ /* 0x000fca00078e0002 */
[----:B------:R-:W-:Y:S01]  /*0590*/  STG.E.U16 [R2.64], R9 ;  /* 0x0000000902007986 */ /* 0x000fe2000c101504 */
[----:B------:R-:W-:Y:S05]  /*05a0*/  EXIT ;  /* 0x000000000000794d */ /* 0x000fea0003800000 */
.L_x_8372:
        /* <DEDUP_REMOVED lines=13> */
.L_x_10367:


//--------------------- .text._ZN2at6native29vectorized_elementwise_kernelILi2EZZZNS0_19sigmoid_kernel_cudaERNS_18TensorIteratorBaseEENKUlvE0_clEvENKUlvE2_clEvEUlN3c108BFloat16EE_St5arrayIPcLm2EEEEviT0_T1_ --------------------------
	.section	.text._ZN2at6native29vectorized_elementwise_kernelILi2EZZZNS0_19sigmoid_kernel_cudaERNS_18TensorIteratorBaseEENKUlvE0_clEvENKUlvE2_clEvEUlN3c108BFloat16EE_St5arrayIPcLm2EEEEviT0_T1_,"ax",@progbits
	.sectioninfo	@"SHI_REGISTERS=22"
	.align	128
        .global         _ZN2at6native29vectorized_elementwise_kernelILi2EZZZNS0_19sigmoid_kernel_cudaERNS_18TensorIteratorBaseEENKUlvE0_clEvENKUlvE2_clEvEUlN3c108BFloat16EE_St5arrayIPcLm2EEEEviT0_T1_
        .type           _ZN2at6native29vectorized_elementwise_kernelILi2EZZZNS0_19sigmoid_kernel_cudaERNS_18TensorIteratorBaseEENKUlvE0_clEvENKUlvE2_clEvEUlN3c108BFloat16EE_St5arrayIPcLm2EEEEviT0_T1_,@function
        .size           _ZN2at6native29vectorized_elementwise_kernelILi2EZZZNS0_19sigmoid_kernel_cudaERNS_18TensorIteratorBaseEENKUlvE0_clEvENKUlvE2_clEvEUlN3c108BFloat16EE_St5arrayIPcLm2EEEEviT0_T1_,(.L_x_10368 - _ZN2at6native29vectorized_elementwise_kernelILi2EZZZNS0_19sigmoid_kernel_cudaERNS_18TensorIteratorBaseEENKUlvE0_clEvENKUlvE2_clEvEUlN3c108BFloat16EE_St5arrayIPcLm2EEEEviT0_T1_)
        .other          _ZN2at6native29vectorized_elementwise_kernelILi2EZZZNS0_19sigmoid_kernel_cudaERNS_18TensorIteratorBaseEENKUlvE0_clEvENKUlvE2_clEvEUlN3c108BFloat16EE_St5arrayIPcLm2EEEEviT0_T1_,@"STO_CUDA_ENTRY STV_DEFAULT"
_ZN2at6native29vectorized_elementwise_kernelILi2EZZZNS0_19sigmoid_kernel_cudaERNS_18TensorIteratorBaseEENKUlvE0_clEvENKUlvE2_clEvEUlN3c108BFloat16EE_St5arrayIPcLm2EEEEviT0_T1_:
.text._ZN2at6native29vectorized_elementwise_kernelILi2EZZZNS0_19sigmoid_kernel_cudaERNS_18TensorIteratorBaseEENKUlvE0_clEvENKUlvE2_clEvEUlN3c108BFloat16EE_St5arrayIPcLm2EEEEviT0_T1_:
        /* <DEDUP_REMOVED lines=14> */
[----:B------:R2:W5:Y:S02]  /*00e0*/  LDG.E R13, [R4.64+0x600] ;  /* 0x00060004040d7981 */ /* 0x000564000c1e1900 */
[----:B--2---:R-:W-:-:S05]  /*00f0*/  PRMT R4, RZ, 0x5410, R7 ;  /* 0x00005410ff047816 */ /* 0x004fca0000000007 */
[----:B------:R-:W-:Y:S01]  /*0100*/  FMUL.FTZ R6, R4, -1.4426950216293334961 ;  /* 0xbfb8aa3b04067820 */ /* 0x000fe20000410000 */
[----:B------:R-:W-:Y:S02]  /*0110*/  PRMT R4, RZ, 0x7610, R7 ;  /* 0x00007610ff047816 */ /* 0x000fe40000000007 */
[----:B----4-:R-:W-:-:S03]  /*0120*/  PRMT R5, RZ, 0x5410, R10 ;  /* 0x00005410ff057816 */ /* 0x010fc6000000000a */
[----:B------:R-:W-:Y:S01]  /*0130*/  FMUL.FTZ R7, R4, -1.4426950216293334961 ;  /* 0xbfb8aa3b04077820 */ /* 0x000fe20000410000 */
[--C-:B---3--:R-:W-:Y:S01]  /*0140*/  PRMT R4, RZ, 0x5410, R9.reuse ;  /* 0x00005410ff047816 */ /* 0x108fe20000000009 */
[----:B------:R-:W-:Y:S01]  /*0150*/  FMUL.FTZ R5, R5, -1.4426950216293334961 ;  /* 0xbfb8aa3b05057820 */ /* 0x000fe20000410000 */
[----:B------:R-:W0:Y:S03]  /*0160*/  MUFU.EX2 R6, R6 ;  /* 0x0000000600067308 */ /* 0x000e260000000800 */
[----:B------:R-:W-:Y:S01]  /*0170*/  FMUL.FTZ R8, R4, -1.4426950216293334961 ;  /* 0xbfb8aa3b04087820 */ /* 0x000fe20000410000 */
[----:B------:R-:W-:Y:S02]  /*0180*/  PRMT R4, RZ, 0x7610, R9 ;  /* 0x00007610ff047816 */ /* 0x000fe40000000009 */
[----:B------:R-:W-:Y:S02]  /*0190*/  PRMT R9, RZ, 0x7610, R10 ;  /* 0x00007610ff097816 */ /* 0x000fe4000000000a */
[----:B------:R-:W1:Y:S01]  /*01a0*/  MUFU.EX2 R7, R7 ;  /* 0x0000000700077308 */ /* 0x000e620000000800 */
[----:B------:R-:W-:-:S02]  /*01b0*/  FMUL.FTZ R4, R4, -1.4426950216293334961 ;  /* 0xbfb8aa3b04047820 */ /* 0x000fc40000410000 */
[----:B------:R-:W-:-:S05]  /*01c0*/  FMUL.FTZ R9, R9, -1.4426950216293334961 ;  /* 0xbfb8aa3b09097820 */ /* 0x000fca0000410000 */
[----:B------:R5:W2:Y:S01]  /*01d0*/  MUFU.EX2 R11, R9 ;  /* 0x00000009000b7308 */ /* 0x000aa20000000800 */
[----:B0-----:R-:W-:-:S07]  /*01e0*/  FADD.FTZ R6, R6, 1 ;  /* 0x3f80000006067421 */ /* 0x001fce0000010000 */
[----:B------:R-:W0:Y:S01]  /*01f0*/  MUFU.EX2 R8, R8 ;  /* 0x0000000800087308 */ /* 0x000e220000000800 */
[----:B-----5:R-:W-:Y:S01]  /*0200*/  PRMT R9, RZ, 0x5410, R13 ;  /* 0x00005410ff097816 */ /* 0x020fe2000000000d */
[----:B-1----:R-:W-:-:S04]  /*0210*/  FADD.FTZ R7, R7, 1 ;  /* 0x3f80000007077421 */ /* 0x002fc80000010000 */
[----:B------:R-:W-:Y:S01]  /*0220*/  FMUL.FTZ R10, R9, -1.4426950216293334961 ;  /* 0xbfb8aa3b090a7820 */ /* 0x000fe20000410000 */
[----:B------:R-:W-:Y:S01]  /*0230*/  PRMT R9, RZ, 0x7610, R13 ;  /* 0x00007610ff097816 */ /* 0x000fe2000000000d */
[----:B------:R-:W1:Y:S01]  /*0240*/  MUFU.EX2 R4, R4 ;  /* 0x0000000400047308 */ /* 0x000e620000000800 */
[----:B--2---:R-:W-:-:S03]  /*0250*/  FADD.FTZ R11, R11, 1 ;  /* 0x3f8000000b0b7421 */ /* 0x004fc60000010000 */
[----:B------:R-:W-:-:S04]  /*0260*/  FMUL.FTZ R13, R9, -1.4426950216293334961 ;  /* 0xbfb8aa3b090d7820 */ /* 0x000fc80000410000 */
[----:B------:R-:W2:Y:S01]  /*0270*/  MUFU.EX2 R5, R5 ;  /* 0x0000000500057308 */ /* 0x000ea20000000800 */
[----:B0-----:R-:W-:-:S07]  /*0280*/  FADD.FTZ R8, R8, 1 ;  /* 0x3f80000008087421 */ /* 0x001fce0000010000 */
[----:B------:R2:W0:Y:S01]  /*0290*/  MUFU.EX2 R12, R10 ;  /* 0x0000000a000c7308 */ /* 0x0004220000000800 */
[----:B-1----:R-:W-:-:S07]  /*02a0*/  FADD.FTZ R9, R4, 1 ;  /* 0x3f80000004097421 */ /* 0x002fce0000010000 */
[----:B------:R-:W1:Y:S01]  /*02b0*/  MUFU.EX2 R13, R13 ;  /* 0x0000000d000d7308 */ /* 0x000e620000000800 */
[----:B--2---:R-:W-:Y:S02]  /*02c0*/  FADD.FTZ R10, R5, 1 ;  /* 0x3f800000050a7421 */ /* 0x004fe40000010000 */
[----:B------:R-:W-:-:S04]  /*02d0*/  IMAD.WIDE.U32 R4, R0, R3, c[0x0][0x168] ;  /* 0x00005a0000047625 */ /* 0x000fc800078e0003 */
[----:B0-----:R-:W-:Y:S01]  /*02e0*/  FADD.FTZ R12, R12, 1 ;  /* 0x3f8000000c0c7421 */ /* 0x001fe20000010000 */
[----:B------:R-:W-:Y:S01]  /*02f0*/  MUFU.RCP R6, R6 ;  /* 0x0000000600067308 */ /* 0x000fe20000001000 */
[----:B------:R-:W-:-:S04]  /*0300*/  IMAD.WIDE R4, R2, 0x4, R4 ;  /* 0x0000000402047825 */ /* 0x000fc800078e0204 */
[----:B-1----:R-:W-:-:S03]  /*0310*/  FADD.FTZ R13, R13, 1 ;  /* 0x3f8000000d0d7421 */ /* 0x002fc60000010000 */
[----:B------:R-:W0:Y:S08]  /*0320*/  MUFU.RCP R7, R7 ;  /* 0x0000000700077308 */ /* 0x000e300000001000 */
[----:B------:R-:W-:Y:S08]  /*0330*/  MUFU.RCP R8, R8 ;  /* 0x0000000800087308 */ /* 0x000ff00000001000 */
[----:B------:R-:W1:Y:S01]  /*0340*/  MUFU.RCP R9, R9 ;  /* 0x0000000900097308 */ /* 0x000e620000001000 */
[----:B0-----:R-:W-:-:S05]  /*0350*/  F2FP.BF16.PACK_AB R7, R7, R6 ;  /* 0x000000060707723e */ /* 0x001fca00000010ff */
[----:B------:R-:W-:Y:S02]  /*0360*/  STG.E [R4.64], R7 ;  /* 0x0000000704007986 */ /* 0x000fe4000c101904 */
[----:B------:R-:W-:Y:S08]  /*0370*/  MUFU.RCP R10, R10 ;  /* 0x0000000a000a7308 */ /* 0x000ff00000001000 */
[----:B------:R-:W0:Y:S01]  /*0380*/  MUFU.RCP R11, R11 ;  /* 0x0000000b000b7308 */ /* 0x000e220000001000 */
[----:B-1----:R-:W-:-:S05]  /*0390*/  F2FP.BF16.PACK_AB R9, R9, R8 ;  /* 0x000000080909723e */ /* 0x002fca00000010ff */
[----:B------:R-:W-:Y:S02]  /*03a0*/  STG.E [R4.64+0x200], R9 ;  /* 0x0002000904007986 */ /* 0x000fe4000c101904 */
[----:B------:R-:W-:Y:S08]  /*03b0*/  MUFU.RCP R12, R12 ;  /* 0x0000000c000c7308 */ /* 0x000ff00000001000 */
[----:B------:R-:W1:Y:S01]  /*03c0*/  MUFU.RCP R13, R13 ;  /* 0x0000000d000d7308 */ /* 0x000e620000001000 */
[----:B0-----:R-:W-:-:S05]  /*03d0*/  F2FP.BF16.PACK_AB R3, R11, R10 ;  /* 0x0000000a0b03723e */ /* 0x001fca00000010ff */
[----:B------:R-:W-:Y:S01]  /*03e0*/  STG.E [R4.64+0x400], R3 ;  /* 0x0004000304007986 */ /* 0x000fe2000c101904 */
[----:B-1----:R-:W-:-:S05]  /*03f0*/  F2FP.BF16.PACK_AB R15, R13, R12 ;  /* 0x0000000c0d0f723e */ /* 0x002fca00000010ff */
[----:B------:R-:W-:Y:S01]  /*0400*/  STG.E [R4.64+0x600], R15 ;  /* 0x0006000f04007986 */ /* 0x000fe2000c101904 */
[----:B------:R-:W-:Y:S05]  /*0410*/  EXIT ;  /* 0x000000000000794d */ /* 0x000fea0003800000 */
.L_x_8373:
[----:B------:R-:W0:Y:S01]  /*0420*/  S2R R3, SR_TID.X ;  /* 0x0000000000037919 */ /* 0x000e220000002100 */
[----:B------:R-:W-:Y:S02]  /*0430*/  PRMT R4, RZ, 0x7610, R4 ;  /* 0x00007610ff047816 */ /* 0x000fe40000000004 */
[----:B0-----:R-:W-:Y:S01]  /*0440*/  ISETP.GE.AND P0, PT, R3, R2, PT ;  /* 0x000000020300720c */ /* 0x001fe20003f06270 */
[----:B------:R-:W-:-:S12]  /*0450*/  IMAD.MOV.U32 R11, RZ, RZ, R3 ;  /* 0x000000ffff0b7224 */ /* 0x000fd800078e0003 */
[----:B------:R-:W-:Y:S01]  /*0460*/  @!P0 IADD3 R11, R3, 0x80, RZ ;  /* 0x00000080030b8810 */ /* 0x000fe20007ffe0ff */
[----:B------:R-:W-:Y:S01]  /*0470*/  @!P0 IMAD.IADD R8, R0, 0x1, R3 ;  /* 0x0000000100088824 */ /* 0x000fe200078e0203 */
[----:B------:R-:W-:Y:S01]  /*0480*/  PRMT R5, RZ, 0x7610, R5 ;  /* 0x00007610ff057816 */ /* 0x000fe20000000005 */
[----:B------:R-:W-:Y:S01]  /*0490*/  @!P0 IMAD.MOV.U32 R9, RZ, RZ, 0x2 ;  /* 0x00000002ff098424 */ /* 0x000fe200078e00ff */
[----:B------:R-:W-:Y:S02]  /*04a0*/  ISETP.GE.AND P1, PT, R11, R2, PT ;  /* 0x000000020b00720c */ /* 0x000fe40003f26270 */
[----:B------:R-:W-:Y:S01]  /*04b0*/  PRMT R6, RZ, 0x7610, R6 ;  /* 0x00007610ff067816 */ /* 0x000fe20000000006 */
        /* <DEDUP_REMOVED lines=10> */
[----:B------:R-:W-:Y:S01]  /*0560*/  ISETP.GE.AND P3, PT, R11, R2, PT ;  /* 0x000000020b00720c */ /* 0x000fe20003f66270 */
[----:B------:R-:W-:-:S12]  /*0570*/  @!P2 IMAD.MOV.U32 R15, RZ, RZ, 0x2 ;  /* 0x00000002ff0fa424 */ /* 0x000fd800078e00ff */
[----:B------:R-:W-:Y:S02]  /*0580*/  @!P3 IADD3 R10, R0, R11, RZ ;  /* 0x0000000b000ab210 */ /* 0x000fe40007ffe0ff */
[----:B------:R-:W-:-:S04]  /*0590*/  @!P3 IADD3 R11, R11, 0x80, RZ ;  /* 0x000000800b0bb810 */ /* 0x000fc80007ffe0ff */
[----:B------:R-:W-:Y:S01]  /*05a0*/  ISETP.GE.AND P1, PT, R11, R2, PT ;  /* 0x000000020b00720c */ /* 0x000fe20003f26270 */
[----:B------:R-:W-:-:S05]  /*05b0*/  @!P2 IMAD.WIDE.U32 R14, R14, R15, c[0x0][0x170] ;  /* 0x00005c000e0ea625 */ /* 0x000fca00078e000f */
[----:B------:R4:W5:Y:S07]  /*05c0*/  @!P2 LDG.E.U16 R6, [R14.64] ;  /* 0x000000040e06a981 */ /* 0x00096e000c1e1500 */
[----:B------:R-:W-:Y:S01]  /*05d0*/  @!P1 IMAD.IADD R16, R0, 0x1, R11 ;  /* 0x0000000100109824 */ /* 0x000fe200078e020b */
[----:B------:R-:W-:Y:S01]  /*05e0*/  @!P1 IADD3 R11, R11, 0x80, RZ ;  /* 0x000000800b0b9810 */ /* 0x000fe20007ffe0ff */
[----:B0-----:R-:W-:-:S03]  /*05f0*/  @!P3 IMAD.MOV.U32 R9, RZ, RZ, 0x2 ;  /* 0x00000002ff09b424 */ /* 0x001fc600078e00ff */
[----:B------:R-:W-:Y:S01]  /*0600*/  ISETP.GE.AND P4, PT, R11, R2, PT ;  /* 0x000000020b00720c */ /* 0x000fe20003f86270 */
[----:B------:R-:W-:Y:S02]  /*0610*/  @!P1 IMAD.MOV.U32 R17, RZ, RZ, 0x2 ;  /* 0x00000002ff119424 */ /* 0x000fe400078e00ff */
[----:B-1----:R-:W-:Y:S01]  /*0620*/  @!P3 IMAD.WIDE.U32 R12, R10, R9, c[0x0][0x170] ;  /* 0x00005c000a0cb625 */ /* 0x002fe200078e0009 */
[----:B------:R-:W-:-:S03]  /*0630*/  PRMT R9, RZ, 0x7610, R9 ;  /* 0x00007610ff097816 */ /* 0x000fc60000000009 */
[----:B------:R-:W-:-:S05]  /*0640*/  @!P1 IMAD.WIDE.U32 R16, R16, R17, c[0x0][0x170] ;  /* 0x00005c0010109625 */ /* 0x000fca00078e0011 */
[----:B------:R0:W5:Y:S01]  /*0650*/  @!P1 LDG.E.U16 R9, [R16.64] ;  /* 0x0000000410099981 */ /* 0x000162000c1e1500 */
[----:B------:R-:W-:Y:S01]  /*0660*/  @!P4 IMAD.IADD R18, R0, 0x1, R11 ;  /* 0x000000010012c824 */ /* 0x000fe200078e020b */
[----:B------:R-:W-:-:S04]  /*0670*/  @!P4 IADD3 R11, R11, 0x80, RZ ;  /* 0x000000800b0bc810 */ /* 0x000fc80007ffe0ff */
[----:B------:R-:W-:Y:S02]  /*0680*/  ISETP.GE.AND P2, PT, R11, R2, PT ;  /* 0x000000020b00720c */ /* 0x000fe40003f46270 */
[----:B------:R-:W-:-:S06]  /*0690*/  PRMT R7, RZ, 0x7610, R7 ;  /* 0x00007610ff077816 */ /* 0x000fcc0000000007 */
[----:B------:R1:W5:Y:S05]  /*06a0*/  @!P3 LDG.E.U16 R7, [R12.64] ;  /* 0x000000040c07b981 */ /* 0x00036a000c1e1500 */
[----:B----4-:R-:W-:Y:S01]  /*06b0*/  @!P2 IMAD.IADD R14, R0, 0x1, R11 ;  /* 0x00000001000ea824 */ /* 0x010fe200078e020b */
[----:B------:R-:W-:-:S04]  /*06c0*/  @!P2 IADD3 R11, R11, 0x80, RZ ;  /* 0x000000800b0ba810 */ /* 0x000fc80007ffe0ff */
[----:B------:R-:W-:Y:S02]  /*06d0*/  ISETP.GE.AND P1, PT, R11, R2, PT ;  /* 0x000000020b00720c */ /* 0x000fe40003f26270 */
[----:B-1----:R-:W-:Y:S01]  /*06e0*/  @!P2 MOV R13, 0x2 ;  /* 0x00000002000da802 */ /* 0x002fe20000000f00 */
[----:B------:R-:W-:Y:S01]  /*06f0*/  @!P4 IMAD.MOV.U32 R19, RZ, RZ, 0x2 ;  /* 0x00000002ff13c424 */ /* 0x000fe200078e00ff */
[----:B------:R-:W-:Y:S02]  /*0700*/  PRMT R8, RZ, 0x7610, R8 ;  /* 0x00007610ff087816 */ /* 0x000fe40000000008 */
[----:B------:R-:W-:Y:S01]  /*0710*/  PRMT R10, RZ, 0x7610, R10 ;  /* 0x00007610ff0a7816 */ /* 0x000fe2000000000a */
[----:B0-----:R-:W-:-:S04]  /*0720*/  @!P2 IMAD.WIDE.U32 R16, R14, R13, c[0x0][0x170] ;  /* 0x00005c000e10a625 */ /* 0x001fc800078e000d */
[----:B------:R-:W-:Y:S01]  /*0730*/  @!P4 IMAD.WIDE.U32 R18, R18, R19, c[0x0][0x170] ;  /* 0x00005c001212c625 */ /* 0x000fe200078e0013 */
[----:B------:R0:W4:Y:S03]  /*0740*/  @!P2 LDG.E.U16 R10, [R16.64] ;  /* 0x00000004100aa981 */ /* 0x000126000c1e1500 */
[--C-:B------:R-:W-:Y:S02]  /*0750*/  @!P1 IMAD.IADD R14, R0, 0x1, R11.reuse ;  /* 0x00000001000e9824 */ /* 0x100fe400078e020b */
[----:B------:R-:W-:Y:S01]  /*0760*/  @!P1 IMAD.MOV.U32 R15, RZ, RZ, 0x2 ;  /* 0x00000002ff0f9424 */ /* 0x000fe200078e00ff */
[----:B------:R-:W-:Y:S01]  /*0770*/  PRMT R11, RZ, 0x7610, R11 ;  /* 0x00007610ff0b7816 */ /* 0x000fe2000000000b */
[----:B------:R-:W4:Y:S02]  /*0780*/  @!P4 LDG.E.U16 R8, [R18.64] ;  /* 0x000000041208c981 */ /* 0x000f24000c1e1500 */
[----:B------:R-:W-:-:S05]  /*0790*/  @!P1 IMAD.WIDE.U32 R14, R14, R15, c[0x0][0x170] ;  /* 0x00005c000e0e9625 */ /* 0x000fca00078e000f */
[----:B------:R1:W4:Y:S01]  /*07a0*/  @!P1 LDG.E.U16 R11, [R14.64] ;  /* 0x000000040e0b9981 */ /* 0x000322000c1e1500 */
[----:B------:R-:W-:-:S04]  /*07b0*/  IADD3 R13, R3, 0x80, RZ ;  /* 0x00000080030d7810 */ /* 0x000fc80007ffe0ff */
[----:B------:R-:W-:Y:S02]  /*07c0*/  ISETP.GE.AND P1, PT, R13, R2, PT ;  /* 0x000000020d00720c */ /* 0x000fe40003f26270 */
[----:B-1----:R-:W-:-:S04]  /*07d0*/  IADD3 R15, R3, 0x180, RZ ;  /* 0x00000180030f7810 */ /* 0x002fc80007ffe0ff */
[----:B------:R-:W-:Y:S02]  /*07e0*/  ISETP.GE.AND P2, PT, R15, R2, PT ;  /* 0x000000020f00720c */ /* 0x000fe40003f46270 */
[----:B------:R-:W-:-:S04]  /*07f0*/  IADD3 R15, R3, 0x200, RZ ;  /* 0x00000200030f7810 */ /* 0x000fc80007ffe0ff */
[----:B------:R-:W-:Y:S02]  /*0800*/  ISETP.GE.AND P3, PT, R15, R2, PT ;  /* 0x000000020f00720c */ /* 0x000fe40003f66270 */
[----:B0-----:R-:W-:-:S04]  /*0810*/  IADD3 R17, R3, 0x300, RZ ;  /* 0x0000030003117810 */ /* 0x001fc80007ffe0ff */
[----:B------:R-:W-:Y:S01]  /*0820*/  ISETP.GE.AND P5, PT, R17, R2, PT ;  /* 0x000000021100720c */ /* 0x000fe20003fa6270 */
[----:B------:R-:W-:Y:S01]  /*0830*/  BSSY B0, `(.L_x_8374) ;  /* 0x000006c000007945 */ /* 0x000fe20003800000 */
[----:B------:R-:W-:Y:S01]  /*0840*/  BSSY B1, `(.L_x_8375) ;  /* 0x0000064000017945 */ /* 0x000fe20003800000 */
[----:B---3--:R-:W-:-:S05]  /*0850*/  @!P1 PRMT R5, RZ, 0x5410, R5 ;  /* 0x00005410ff059816 */ /* 0x008fca0000000005 */
[----:B------:R-:W-:Y:S01]  /*0860*/  @!P1 FMUL.FTZ R16, R5, -1.4426950216293334961 ;  /* 0xbfb8aa3b05109820 */ /* 0x000fe20000410000 */
[----:B------:R-:W-:-:S04]  /*0870*/  IADD3 R5, R3, 0x100, RZ ;  /* 0x0000010003057810 */ /* 0x000fc80007ffe0ff */
[----:B------:R-:W-:Y:S02]  /*0880*/  ISETP.GE.AND P6, PT, R5, R2, PT ;  /* 0x000000020500720c */ /* 0x000fe40003fc6270 */
[----:B--2---:R-:W-:-:S05]  /*0890*/  @!P0 PRMT R4, RZ, 0x5410, R4 ;  /* 0x00005410ff048816 */ /* 0x004fca0000000004 */
[----:B------:R-:W-:-:S06]  /*08a0*/  @!P0 FMUL.FTZ R12, R4, -1.4426950216293334961 ;  /* 0xbfb8aa3b040c8820 */ /* 0x000fcc0000410000 */
[----:B------:R-:W0:Y:S01]  /*08b0*/  @!P0 MUFU.EX2 R12, R12 ;  /* 0x0000000c000c8308 */ /* 0x000e220000000800 */
[----:B-----5:R-:W-:-:S05]  /*08c0*/  @!P6 PRMT R6, RZ, 0x5410, R6 ;  /* 0x00005410ff06e816 */ /* 0x020fca0000000006 */
[----:B------:R-:W-:-:S06]  /*08d0*/  @!P6 FMUL.FTZ R6, R6, -1.4426950216293334961 ;  /* 0xbfb8aa3b0606e820 */ /* 0x000fcc0000410000 */
[----:B------:R-:W1:Y:S01]  /*08e0*/  @!P6 MUFU.EX2 R6, R6 ;  /* 0x000000060006e308 */ /* 0x000e620000000800 */
[----:B0-----:R-:W-:Y:S01]  /*08f0*/  @!P0 FADD.FTZ R4, R12, 1 ;  /* 0x3f8000000c048421 */ /* 0x001fe20000010000 */
[----:B------:R-:W-:-:S05]  /*0900*/  @!P3 PRMT R9, RZ, 0x5410, R9 ;  /* 0x00005410ff09b816 */ /* 0x000fca0000000009 */
[----:B------:R-:W-:Y:S02]  /*0910*/  @!P3 FMUL.FTZ R15, R9, -1.4426950216293334961 ;  /* 0xbfb8aa3b090fb820 */ /* 0x000fe40000410000 */
[----:B-1----:R-:W-:-:S04]  /*0920*/  @!P6 FADD.FTZ R12, R6, 1 ;  /* 0x3f800000060ce421 */ /* 0x002fc80000010000 */
[----:B------:R-:W0:Y:S01]  /*0930*/  @!P3 MUFU.EX2 R15, R15 ;  /* 0x0000000f000fb308 */ /* 0x000e220000000800 */
[----:B------:R-:W-:-:S07]  /*0940*/  IADD3 R9, R3, 0x280, RZ ;  /* 0x0000028003097810 */ /* 0x000fce0007ffe0ff */
[----:B------:R-:W1:Y:S01]  /*0950*/  @!P6 MUFU.RCP R12, R12 ;  /* 0x0000000c000ce308 */ /* 0x000e620000001000 */
[----:B------:R-:W-:Y:S02]  /*0960*/  @!P2 PRMT R7, RZ, 0x5410, R7 ;  /* 0x00005410ff07a816 */ /* 0x000fe40000000007 */
[----:B------:R-:W-:-:S03]  /*0970*/  ISETP.GE.AND P4, PT, R9, R2, PT ;  /* 0x000000020900720c */ /* 0x000fc60003f86270 */
[----:B------:R-:W-:Y:S02]  /*0980*/  @!P2 FMUL.FTZ R14, R7, -1.4426950216293334961 ;  /* 0xbfb8aa3b070ea820 */ /* 0x000fe40000410000 */
[----:B0-----:R-:W-:Y:S01]  /*0990*/  @!P3 FADD.FTZ R9, R15, 1 ;  /* 0x3f8000000f09b421 */ /* 0x001fe20000010000 */
[----:B------:R-:W-:-:S03]  /*09a0*/  IADD3 R15, R3, 0x380, RZ ;  /* 0x00000380030f7810 */ /* 0x000fc60007ffe0ff */
[----:B------:R-:W0:Y:S01]  /*09b0*/  @!P2 MUFU.EX2 R14, R14 ;  /* 0x0000000e000ea308 */ /* 0x000e220000000800 */
[----:B-1----:R-:W-:Y:S02]  /*09c0*/  @!P6 F2FP.BF16.PACK_AB R6, RZ, R12 ;  /* 0x0000000cff06e23e */ /* 0x002fe400000010ff */
[----:B------:R-:W-:Y:S02]  /*09d0*/  ISETP.GE.AND P6, PT, R15, R2, PT ;  /* 0x000000020f00720c */ /* 0x000fe40003fc6270 */
[----:B----4-:R-:W-:Y:S02]  /*09e0*/  @!P5 PRMT R10, RZ, 0x5410, R10 ;  /* 0x00005410ff0ad816 */ /* 0x010fe4000000000a */
[----:B------:R-:W-:-:S03]  /*09f0*/  @!P4 PRMT R8, RZ, 0x5410, R8 ;  /* 0x00005410ff08c816 */ /* 0x000fc60000000008 */
[----:B------:R-:W-:Y:S01]  /*0a00*/  @!P5 FMUL.FTZ R10, R10, -1.4426950216293334961 ;  /* 0xbfb8aa3b0a0ad820 */ /* 0x000fe20000410000 */
[----:B------:R-:W1:Y:S01]  /*0a10*/  @!P1 MUFU.EX2 R16, R16 ;  /* 0x0000001000109308 */ /* 0x000e620000000800 */
[----:B------:R-:W-:-:S04]  /*0a20*/  @!P4 FMUL.FTZ R8, R8, -1.4426950216293334961 ;  /* 0xbfb8aa3b0808c820 */ /* 0x000fc80000410000 */
[----:B------:R-:W-:Y:S01]  /*0a30*/  @!P6 PRMT R11, RZ, 0x5410, R11 ;  /* 0x00005410ff0be816 */ /* 0x000fe2000000000b */
[----:B0-----:R-:W-:Y:S02]  /*0a40*/  @!P2 FADD.FTZ R7, R14, 1 ;  /* 0x3f8000000e07a421 */ /* 0x001fe40000010000 */
[----:B------:R-:W0:Y:S02]  /*0a50*/  @!P0 MUFU.RCP R4, R4 ;  /* 0x0000000400048308 */ /* 0x000e240000001000 */
[----:B------:R-:W-:-:S06]  /*0a60*/  @!P6 FMUL.FTZ R14, R11, -1.4426950216293334961 ;  /* 0xbfb8aa3b0b0ee820 */ /* 0x000fcc0000410000 */
[----:B------:R-:W2:Y:S08]  /*0a70*/  @!P4 MUFU.EX2 R8, R8 ;  /* 0x000000080008c308 */ /* 0x000eb00000000800 */
[----:B------:R-:W3:Y:S08]  /*0a80*/  @!P5 MUFU.EX2 R10, R10 ;  /* 0x0000000a000ad308 */ /* 0x000ef00000000800 */
[----:B------:R-:W4:Y:S01]  /*0a90*/  @!P6 MUFU.EX2 R14, R14 ;  /* 0x0000000e000ee308 */ /* 0x000f220000000800 */
[----:B-1----:R-:W-:Y:S01]  /*0aa0*/  @!P1 FADD.FTZ R5, R16, 1 ;  /* 0x3f80000010059421 */ /* 0x002fe20000010000 */
[----:B0-----:R-:W-:Y:S01]  /*0ab0*/  @!P0 F2FP.BF16.PACK_AB R4, RZ, R4 ;  /* 0x00000004ff04823e */ /* 0x001fe200000010ff */
[----:B------:R-:W-:-:S02]  /*0ac0*/  @!P0 IMAD.IADD R11, R0, 0x1, R3 ;  /* 0x00000001000b8824 */ /* 0x000fc400078e0203 */
[----:B------:R-:W-:Y:S02]  /*0ad0*/  @!P0 IMAD.MOV.U32 R16, RZ, RZ, 0x2 ;  /* 0x00000002ff108424 */ /* 0x000fe400078e00ff */
[----:B--2---:R-:W-:Y:S02]  /*0ae0*/  @!P4 FADD.FTZ R12, R8, 1 ;  /* 0x3f800000080cc421 */ /* 0x004fe40000010000 */
[----:B---3--:R-:W-:Y:S02]  /*0af0*/  @!P5 FADD.FTZ R8, R10, 1 ;  /* 0x3f8000000a08d421 */ /* 0x008fe40000010000 */
[----:B------:R-:W-:Y:S01]  /*0b00*/  @!P0 IMAD.WIDE.U32 R10, R11, R16, c[0x0][0x168] ;  /* 0x00005a000b0a8625 */ /* 0x000fe200078e0010 */
[----:B------:R-:W-:-:S03]  /*0b10*/  PRMT R16, R4, 0x7610, R16 ;  /* 0x0000761004107816 */ /* 0x000fc60000000010 */
[----:B------:R-:W-:Y:S02]  /*0b20*/  @!P0 IMAD.MOV.U32 R3, RZ, RZ, R13 ;  /* 0x000000ffff038224 */ /* 0x000fe400078e000d */
[----:B----4-:R-:W-:Y:S01]  /*0b30*/  @!P6 FADD.FTZ R15, R14, 1 ;  /* 0x3f8000000e0fe421 */ /* 0x010fe20000010000 */
[----:B------:R-:W0:Y:S01]  /*0b40*/  @!P1 MUFU.RCP R5, R5 ;  /* 0x0000000500059308 */ /* 0x000e220000001000 */
[----:B------:R0:W-:Y:S01]  /*0b50*/  @!P0 STG.E.U16 [R10.64], R16 ;  /* 0x000000100a008986 */ /* 0x0001e2000c101504 */
[----:B------:R-:W-:-:S06]  /*0b60*/  ISETP.GE.AND P0, PT, R3, R2, PT ;  /* 0x000000020300720c */ /* 0x000fcc0003f06270 */
[----:B------:R-:W1:Y:S08]  /*0b70*/  @!P2 MUFU.RCP R7, R7 ;  /* 0x000000070007a308 */ /* 0x000e700000001000 */
[----:B------:R-:W2:Y:S08]  /*0b80*/  @!P3 MUFU.RCP R9, R9 ;  /* 0x000000090009b308 */ /* 0x000eb00000001000 */
[----:B------:R-:W3:Y:S08]  /*0b90*/  @!P4 MUFU.RCP R12, R12 ;  /* 0x0000000c000cc308 */ /* 0x000ef00000001000 */
[----:B------:R-:W4:Y:S08]  /*0ba0*/  @!P5 MUFU.RCP R8, R8 ;  /* 0x000000080008d308 */ /* 0x000f300000001000 */
[----:B------:R-:W5:Y:S01]  /*0bb0*/  @!P6 MUFU.RCP R4, R15 ;  /* 0x0000000f0004e308 */ /* 0x000f620000001000 */
[----:B0-----:R-:W-:-:S02]  /*0bc0*/  @!P1 F2FP.BF16.PACK_AB R11, RZ, R5 ;  /* 0x00000005ff0b923e */ /* 0x001fc400000010ff */
[----:B-1----:R-:W-:Y:S02]  /*0bd0*/  @!P2 F2FP.BF16.PACK_AB R13, RZ, R7 ;  /* 0x00000007ff0da23e */ /* 0x002fe400000010ff */
[----:B--2---:R-:W-:Y:S02]  /*0be0*/  @!P3 F2FP.BF16.PACK_AB R9, RZ, R9 ;  /* 0x00000009ff09b23e */ /* 0x004fe400000010ff */
[----:B---3--:R-:W-:Y:S02]  /*0bf0*/  @!P4 F2FP.BF16.PACK_AB R7, RZ, R12 ;  /* 0x0000000cff07c23e */ /* 0x008fe400000010ff */
[----:B----4-:R-:W-:Y:S02]  /*0c00*/  @!P5 F2FP.BF16.PACK_AB R5, RZ, R8 ;  /* 0x00000008ff05d23e */ /* 0x010fe400000010ff */
[----:B-----5:R-:W-:Y:S01]  /*0c10*/  @!P6 F2FP.BF16.PACK_AB R4, RZ, R4 ;  /* 0x00000004ff04e23e */ /* 0x020fe200000010ff */
[----:B------:R-:W-:Y:S05]  /*0c20*/  @P0 BRA `(.L_x_8376) ;  /* 0x000000d000000947 */ /* 0x000fea0003800000 */
[----:B------:R-:W-:Y:S01]  /*0c30*/  HFMA2.MMA R15, -RZ, RZ, 0, 1.1920928955078125e-07 ;  /* 0x00000002ff0f7435 */ /* 0x000fe200000001ff */
[----:B------:R-:W-:Y:S01]  /*0c40*/  IMAD.IADD R10, R0, 0x1, R3 ;  /* 0x00000001000a7824 */ /* 0x000fe200078e0203 */
[----:B------:R-:W-:-:S02]  /*0c50*/  PRMT R8, R11, 0x7610, R8 ;  /* 0x000076100b087816 */ /* 0x000fc40000000008 */
[----:B------:R-:W-:-:S04]  /*0c60*/  IADD3 R3, R3, 0x80, RZ ;  /* 0x0000008003037810 */ /* 0x000fc80007ffe0ff */
[----:B------:R-:W-:Y:S02]  /*0c70*/  ISETP.GE.AND P0, PT, R3, R2, PT ;  /* 0x000000020300720c */ /* 0x000fe40003f06270 */
[----:B------:R-:W-:-:S05]  /*0c80*/  IMAD.WIDE.U32 R10, R10, R15, c[0x0][0x168] ;  /* 0x00005a000a0a7625 */ /* 0x000fca00078e000f */
[----:B------:R0:W-:Y:S06]  /*0c90*/  STG.E.U16 [R10.64], R8 ;  /* 0x000000080a007986 */ /* 0x0001ec000c101504 */
[----:B------:R-:W-:Y:S05]  /*0ca0*/  @P0 BRA `(.L_x_8377) ;  /* 0x000000c000000947 */ /* 0x000fea0003800000 */
[----:B0-----:R-:W-:Y:S01]  /*0cb0*/  IMAD.IADD R10, R0, 0x1, R3 ;  /* 0x00000001000a7824 */ /* 0x001fe200078e0203 */
[----:B------:R-:W-:Y:S01]  /*0cc0*/  IADD3 R3, R3, 0x80, RZ ;  /* 0x0000008003037810 */ /* 0x000fe20007ffe0ff */
[----:B------:R-:W-:-:S04]  /*0cd0*/  IMAD.MOV.U32 R11, RZ, RZ, 0x2 ;  /* 0x00000002ff0b7424 */ /* 0x000fc800078e00ff */
[----:B------:R-:W-:-:S05]  /*0ce0*/  IMAD.WIDE.U32 R10, R10, R11, c[0x0][0x168] ;  /* 0x00005a000a0a7625 */ /* 0x000fca00078e000b */
[----:B------:R0:W-:Y:S02]  /*0cf0*/  STG.E.U16 [R10.64], R6 ;  /* 0x000000060a007986 */ /* 0x0001e4000c101504 */
.L_x_8376:
[----:B------:R-:W-:-:S13]  /*0d00*/  ISETP.GE.AND P0, PT, R3, R2, PT ;  /* 0x000000020300720c */ /* 0x000fda0003f06270 */
[----:B------:R-:W-:Y:S05]  /*0d10*/  @P0 BRA `(.L_x_8378) ;  /* 0x000000d000000947 */ /* 0x000fea0003800000 */
[----:B0-----:R-:W-:Y:S01]  /*0d20*/  IMAD.IADD R10, R0, 0x1, R3 ;  /* 0x00000001000a7824 */ /* 0x001fe200078e0203 */
[----:B------:R-:W-:Y:S01]  /*0d30*/  IADD3 R3, R3, 0x80, RZ ;  /* 0x0000008003037810 */ /* 0x000fe20007ffe0ff */
[----:B------:R-:W-:-:S04]  /*0d40*/  IMAD.MOV.U32 R11, RZ, RZ, 0x2 ;  /* 0x00000002ff0b7424 */ /* 0x000fc800078e00ff */
[----:B------:R-:W-:-:S05]  /*0d50*/  IMAD.WIDE.U32 R10, R10, R11, c[0x0][0x168] ;  /* 0x00005a000a0a7625 */ /* 0x000fca00078e000b */
[----:B------:R0:W-:Y:S02]  /*0d60*/  STG.E.U16 [R10.64], R13 ;  /* 0x0000000d0a007986 */ /* 0x0001e4000c101504 */
.L_x_8377:
[----:B------:R-:W-:-:S13]  /*0d70*/  ISETP.GE.AND P0, PT, R3, R2, PT ;  /* 0x000000020300720c */ /* 0x000fda0003f06270 */
[----:B------:R-:W-:Y:S05]  /*0d80*/  @P0 BRA `(.L_x_8379) ;  /* 0x000000f000000947 */ /* 0x000fea0003800000 */
[----:B0-----:R-:W-:Y:S01]  /*0d90*/  IMAD.IADD R8, R0, 0x1, R3 ;  /* 0x0000000100087824 */ /* 0x001fe200078e0203 */
[----:B------:R-:W-:Y:S01]  /*0da0*/  PRMT R6, R9, 0x7610, R6 ;  /* 0x0000761009067816 */ /* 0x000fe20000000006 */
[----:B------:R-:W-:Y:S01]  /*0db0*/  IMAD.MOV.U32 R11, RZ, RZ, 0x2 ;  /* 0x00000002ff0b7424 */ /* 0x000fe200078e00ff */
[----:B------:R-:W-:-:S03]  /*0dc0*/  IADD3 R3, R3, 0x80, RZ ;  /* 0x0000008003037810 */ /* 0x000fc60007ffe0ff */
[----:B------:R-:W-:-:S05]  /*0dd0*/  IMAD.WIDE.U32 R8, R8, R11, c[0x0][0x168] ;  /* 0x00005a0008087625 */ /* 0x000fca00078e000b */
[----:B------:R0:W-:Y:S02]  /*0de0*/  STG.E.U16 [R8.64], R6 ;  /* 0x0000000608007986 */ /* 0x0001e4000c101504 */
.L_x_8378:
[----:B------:R-:W-:-:S13]  /*0df0*/  ISETP.GE.AND P0, PT, R3, R2, PT ;  /* 0x000000020300720c */ /* 0x000fda0003f06270 */
[----:B------:R-:W-:Y:S01]  /*0e00*/  @P0 BREAK B1 ;  /* 0x0000000000010942 */ /* 0x000fe20003800000 */
[----:B------:R-:W-:Y:S05]  /*0e10*/  @P0 BRA `(.L_x_8380) ;  /* 0x000000d000000947 */ /* 0x000fea0003800000 */
[----:B0-----:R-:W-:Y:S01]  /*0e20*/  IADD3 R6, R0, R3, RZ ;  /* 0x0000000300067210 */ /* 0x001fe20007ffe0ff */
[----:B------:R-:W-:Y:S01]  /*0e30*/  IMAD.MOV.U32 R9, RZ, RZ, 0x2 ;  /* 0x00000002ff097424 */ /* 0x000fe200078e00ff */
[----:B------:R-:W-:Y:S02]  /*0e40*/  PRMT R8, R7, 0x7610, R8 ;  /* 0x0000761007087816 */ /* 0x000fe40000000008 */
[----:B------:R-:W-:Y:S01]  /*0e50*/  IADD3 R3, R3, 0x80, RZ ;  /* 0x0000008003037810 */ /* 0x000fe20007ffe0ff */
[----:B------:R-:W-:-:S05]  /*0e60*/  IMAD.WIDE.U32 R6, R6, R9, c[0x0][0x168] ;  /* 0x00005a0006067625 */ /* 0x000fca00078e0009 */
[----:B------:R0:W-:Y:S02]  /*0e70*/  STG.E.U16 [R6.64], R8 ;  /* 0x0000000806007986 */ /* 0x0001e4000c101504 */
.L_x_8379:
[----:B------:R-:W-:Y:S05]  /*0e80*/  BSYNC B1 ;  /* 0x0000000000017941 */ /* 0x000fea0003800000 */
.L_x_8375:
[----:B------:R-:W-:-:S13]  /*0e90*/  ISETP.GE.AND P0, PT, R3, R2, PT ;  /* 0x000000020300720c */ /* 0x000fda0003f06270 */
[----:B0-----:R-:W-:Y:S01]  /*0ea0*/  @!P0 IMAD.IADD R6, R0, 0x1, R3 ;  /* 0x0000000100068824 */ /* 0x001fe200078e0203 */
[----:B------:R-:W-:Y:S01]  /*0eb0*/  @!P0 IADD3 R3, R3, 0x80, RZ ;  /* 0x0000008003038810 */ /* 0x000fe20007ffe0ff */
[----:B------:R-:W-:-:S04]  /*0ec0*/  @!P0 IMAD.MOV.U32 R7, RZ, RZ, 0x2 ;  /* 0x00000002ff078424 */ /* 0x000fc800078e00ff */
[----:B------:R-:W-:-:S05]  /*0ed0*/  @!P0 IMAD.WIDE.U32 R6, R6, R7, c[0x0][0x168] ;  /* 0x00005a0006068625 */ /* 0x000fca00078e0007 */
[----:B------:R0:W-:Y:S02]  /*0ee0*/  @!P0 STG.E.U16 [R6.64], R5 ;  /* 0x0000000506008986 */ /* 0x0001e4000c101504 */
.L_x_8380:
[----:B------:R-:W-:Y:S05]  /*0ef0*/  BSYNC B0 ;  /* 0x0000000000007941 */ /* 0x000fea0003800000 */
.L_x_8374:
[----:B------:R-:W-:Y:S01]  /*0f00*/  WARPSYNC 0xffffffff ;  /* 0xffffffff00007948 */ /* 0x000fe20003800000 */
[----:B------:R-:W-:-:S13]  /*0f10*/  ISETP.GE.AND P0, PT, R3, R2, PT ;  /* 0x000000020300720c */ /* 0x000fda0003f06270 */
[----:B------:R-:W-:Y:S05]  /*0f20*/  @P0 EXIT ;  /* 0x000000000000094d */ /* 0x000fea0003800000 */
[----:B------:R-:W-:Y:S02]  /*0f30*/  IMAD.IADD R3, R0, 0x1, R3 ;  /* 0x0000000100037824 */ /* 0x000fe400078e0203 */
[----:B------:R-:W-:-:S04]  /*0f40*/  IMAD.MOV.U32 R2, RZ, RZ, 0x2 ;  /* 0x00000002ff027424 */ /* 0x000fc800078e00ff */
[----:B------:R-:W-:-:S05]  /*0f50*/  IMAD.WIDE.U32 R2, R3, R2, c[0x0][0x168] ;  /* 0x00005a0003027625 */ /* 0x000fca00078e0002 */
[----:B------:R-:W-:Y:S01]  /*0f60*/  STG.E.U16 [R2.64], R4 ;  /* 0x0000000402007986 */ /* 0x000fe2000c101504 */
[----:B------:R-:W-:Y:S05]  /*0f70*/  EXIT ;  /* 0x000000000000794d */ /* 0x000fea0003800000 */
.L_x_8381:
        /* <DEDUP_REMOVED lines=16> */
.L_x_10368:


//--------------------- .text._ZN2at6native29vectorized_elementwise_kernelILi4EZZZNS0_19sigmoid_kernel_cudaERNS_18TensorIteratorBaseEENKUlvE0_clEvENKUlvE2_clEvEUlN3c108BFloat16EE_St5arrayIPcLm2EEEEviT0_T1_ --------------------------
	.section	.text._ZN2at6native29vectorized_elementwise_kernelILi4EZZZNS0_19sigmoid_kernel_cudaERNS_18TensorIteratorBaseEENKUlvE0_clEvENKUlvE2_clEvEUlN3c108BFloat16EE_St5arrayIPcLm2EEEEviT0_T1_,"ax",@progbits
	.sectioninfo	@"SHI_REGISTERS=22"
	.align	128
        .global         _ZN2at6native29vectorized_elementwise_kernelILi4EZZZNS0_19sigmoid_kernel_cudaERNS_18TensorIteratorBaseEENKUlvE0_clEvENKUlvE2_clEvEUlN3c108BFloat16EE_St5arrayIPcLm2EEEEviT0_T1_
        .type           _ZN2at6native29vectorized_elementwise_kernelILi4EZZZNS0_19sigmoid_kernel_cudaERNS_18TensorIteratorBaseEENKUlvE0_clEvENKUlvE2_clEvEUlN3c108BFloat16EE_St5arrayIPcLm2EEEEviT0_T1_,@function
        .size           _ZN2at6native29vectorized_elementwise_kernelILi4EZZZNS0_19sigmoid_kernel_cudaERNS_18TensorIteratorBaseEENKUlvE0_clEvENKUlvE2_clEvEUlN3c108BFloat16EE_St5arrayIPcLm2EEEEviT0_T1_,(.L_x_10369 - _ZN2at6native29vectorized_elementwise_kernelILi4EZZZNS0_19sigmoid_kernel_cudaERNS_18TensorIteratorBaseEENKUlvE0_clEvENKUlvE2_clEvEUlN3c108BFloat16EE_St5arrayIPcLm2EEEEviT0_T1_)
        .other          _ZN2at6native29vectorized_elementwise_kernelILi4EZZZNS0_19sigmoid_kernel_cudaERNS_18TensorIteratorBaseEENKUlvE0_clEvENKUlvE2_clEvEUlN3c108BFloat16EE_St5arrayIPcLm2EEEEviT0_T1_,@"STO_CUDA_ENTRY STV_DEFAULT"
_ZN2at6native29vectorized_elementwise_kernelILi4EZZZNS0_19sigmoid_kernel_cudaERNS_18TensorIteratorBaseEENKUlvE0_clEvENKUlvE2_clEvEUlN3c108BFloat16EE_St5arrayIPcLm2EEEEviT0_T1_:
.text._ZN2at6native29vectorized_elementwise_kernelILi4EZZZNS0_19sigmoid_kernel_cudaERNS_18TensorIteratorBaseEENKUlvE0_clEvENKUlvE2_clEvEUlN3c108BFloat16EE_St5arrayIPcLm2EEEEviT0_T1_:
        /* <DEDUP_REMOVED lines=12> */
[----:B------:R2:W3:Y:S02]  /*00c0*/  LDG.E.64 R4, [R8.64+0x400] ;  /* 0x0004000408047981 */ /* 0x0004e4000c1e1b00 */
[--C-:B--2---:R-:W-:Y:S02]  /*00d0*/  PRMT R8, RZ, 0x5410, R2.reuse ;  /* 0x00005410ff087816 */ /* 0x104fe40000000002 */
[----:B------:R-:W-:-:S03]  /*00e0*/  PRMT R2, RZ, 0x7610, R2 ;  /* 0x00007610ff027816 */ /* 0x000fc60000000002 */
[----:B------:R-:W-:Y:S01]  /*00f0*/  FMUL.FTZ R10, R8, -1.4426950216293334961 ;  /* 0xbfb8aa3b080a7820 */ /* 0x000fe20000410000 */
[--C-:B------:R-:W-:Y:S01]  /*0100*/  PRMT R8, RZ, 0x5410, R3.reuse ;  /* 0x00005410ff087816 */ /* 0x100fe20000000003 */
[----:B------:R-:W-:Y:S01]  /*0110*/  FMUL.FTZ R2, R2, -1.4426950216293334961 ;  /* 0xbfb8aa3b02027820 */ /* 0x000fe20000410000 */
[----:B------:R-:W-:-:S03]  /*0120*/  PRMT R3, RZ, 0x7610, R3 ;  /* 0x00007610ff037816 */ /* 0x000fc60000000003 */
[----:B------:R-:W-:Y:S01]  /*0130*/  FMUL.FTZ R11, R8, -1.4426950216293334961 ;  /* 0xbfb8aa3b080b7820 */ /* 0x000fe20000410000 */
[--C-:B---3--:R-:W-:Y:S01]  /*0140*/  PRMT R8, RZ, 0x5410, R4.reuse ;  /* 0x00005410ff087816 */ /* 0x108fe20000000004 */
[----:B------:R-:W-:Y:S01]  /*0150*/  FMUL.FTZ R3, R3, -1.4426950216293334961 ;  /* 0xbfb8aa3b03037820 */ /* 0x000fe20000410000 */
[----:B------:R-:W-:Y:S01]  /*0160*/  PRMT R4, RZ, 0x7610, R4 ;  /* 0x00007610ff047816 */ /* 0x000fe20000000004 */
[----:B------:R-:W0:Y:S02]  /*0170*/  MUFU.EX2 R10, R10 ;  /* 0x0000000a000a7308 */ /* 0x000e240000000800 */
[----:B------:R-:W-:Y:S02]  /*0180*/  FMUL.FTZ R8, R8, -1.4426950216293334961 ;  /* 0xbfb8aa3b08087820 */ /* 0x000fe40000410000 */
[----:B------:R-:W-:-:S04]  /*0190*/  FMUL.FTZ R4, R4, -1.4426950216293334961 ;  /* 0xbfb8aa3b04047820 */ /* 0x000fc80000410000 */
[----:B------:R1:W2:Y:S08]  /*01a0*/  MUFU.EX2 R9, R4 ;  /* 0x0000000400097308 */ /* 0x0002b00000000800 */
[----:B------:R-:W3:Y:S01]  /*01b0*/  MUFU.EX2 R11, R11 ;  /* 0x0000000b000b7308 */ /* 0x000ee20000000800 */
[--C-:B-1----:R-:W-:Y:S01]  /*01c0*/  PRMT R4, RZ, 0x5410, R5.reuse ;  /* 0x00005410ff047816 */ /* 0x102fe20000000005 */
[----:B0-----:R-:W-:Y:S01]  /*01d0*/  FADD.FTZ R10, R10, 1 ;  /* 0x3f8000000a0a7421 */ /* 0x001fe20000010000 */
[----:B------:R-:W-:-:S03]  /*01e0*/  PRMT R5, RZ, 0x7610, R5 ;  /* 0x00007610ff057816 */ /* 0x000fc60000000005 */
[----:B------:R-:W-:Y:S02]  /*01f0*/  FMUL.FTZ R12, R4, -1.4426950216293334961 ;  /* 0xbfb8aa3b040c7820 */ /* 0x000fe40000410000 */
[----:B------:R-:W-:Y:S01]  /*0200*/  FMUL.FTZ R13, R5, -1.4426950216293334961 ;  /* 0xbfb8aa3b050d7820 */ /* 0x000fe20000410000 */
[----:B------:R-:W0:Y:S01]  /*0210*/  MUFU.EX2 R3, R3 ;  /* 0x0000000300037308 */ /* 0x000e220000000800 */
[----:B--2---:R-:W-:Y:S02]  /*0220*/  FADD.FTZ R9, R9, 1 ;  /* 0x3f80000009097421 */ /* 0x004fe40000010000 */
[----:B---3--:R-:W-:-:S05]  /*0230*/  FADD.FTZ R11, R11, 1 ;  /* 0x3f8000000b0b7421 */ /* 0x008fca0000010000 */
[----:B------:R-:W1:Y:S08]  /*0240*/  MUFU.EX2 R8, R8 ;  /* 0x0000000800087308 */ /* 0x000e700000000800 */
[----:B------:R-:W2:Y:S01]  /*0250*/  MUFU.EX2 R12, R12 ;  /* 0x0000000c000c7308 */ /* 0x000ea20000000800 */
[----:B0-----:R-:W-:-:S07]  /*0260*/  FADD.FTZ R4, R3, 1 ;  /* 0x3f80000003047421 */ /* 0x001fce0000010000 */
[----:B------:R-:W0:Y:S01]  /*0270*/  MUFU.EX2 R13, R13 ;  /* 0x0000000d000d7308 */ /* 0x000e220000000800 */
[----:B-1----:R-:W-:-:S07]  /*0280*/  FADD.FTZ R8, R8, 1 ;  /* 0x3f80000008087421 */ /* 0x002fce0000010000 */
[----:B------:R-:W1:Y:S01]  /*0290*/  MUFU.EX2 R2, R2 ;  /* 0x0000000200027308 */ /* 0x000e620000000800 */
[----:B--2---:R-:W-:Y:S02]  /*02a0*/  FADD.FTZ R12, R12, 1 ;  /* 0x3f8000000c0c7421 */ /* 0x004fe40000010000 */
[----:B0-----:R-:W-:-:S05]  /*02b0*/  FADD.FTZ R13, R13, 1 ;  /* 0x3f8000000d0d7421 */ /* 0x001fca0000010000 */
[----:B------:R-:W-:Y:S01]  /*02c0*/  MUFU.RCP R10, R10 ;  /* 0x0000000a000a7308 */ /* 0x000fe20000001000 */
[----:B-1----:R-:W-:-:S07]  /*02d0*/  FADD.FTZ R2, R2, 1 ;  /* 0x3f80000002027421 */ /* 0x002fce0000010000 */
[----:B------:R-:W-:Y:S08]  /*02e0*/  MUFU.RCP R11, R11 ;  /* 0x0000000b000b7308 */ /* 0x000ff00000001000 */
[----:B------:R0:W1:Y:S08]  /*02f0*/  MUFU.RCP R5, R2 ;  /* 0x0000000200057308 */ /* 0x0000700000001000 */
[----:B------:R-:W2:Y:S01]  /*0300*/  MUFU.RCP R4, R4 ;  /* 0x0000000400047308 */ /* 0x000ea20000001000 */
[----:B0-----:R-:W-:-:S06]  /*0310*/  IMAD.WIDE.U32 R2, R0, R7, c[0x0][0x168] ;  /* 0x00005a0000027625 */ /* 0x001fcc00078e0007 */
[----:B------:R-:W-:Y:S01]  /*0320*/  IMAD.WIDE R2, R6, 0x8, R2 ;  /* 0x0000000806027825 */ /* 0x000fe200078e0202 */
[----:B------:R-:W-:Y:S01]  /*0330*/  MUFU.RCP R8, R8 ;  /* 0x0000000800087308 */ /* 0x000fe20000001000 */
[----:B-1----:R-:W-:-:S07]  /*0340*/  F2FP.BF16.PACK_AB R10, R5, R10 ;  /* 0x0000000a050a723e */ /* 0x002fce00000010ff */
[----:B------:R-:W0:Y:S01]  /*0350*/  MUFU.RCP R9, R9 ;  /* 0x0000000900097308 */ /* 0x000e220000001000 */
[----:B--2---:R-:W-:-:S05]  /*0360*/  F2FP.BF16.PACK_AB R11, R4, R11 ;  /* 0x0000000b040b723e */ /* 0x004fca00000010ff */
[----:B------:R-:W-:Y:S02]  /*0370*/  STG.E.64 [R2.64], R10 ;  /* 0x0000000a02007986 */ /* 0x000fe4000c101b04 */
[----:B------:R-:W-:Y:S08]  /*0380*/  MUFU.RCP R12, R12 ;  /* 0x0000000c000c7308 */ /* 0x000ff00000001000 */
[----:B------:R-:W1:Y:S01]  /*0390*/  MUFU.RCP R13, R13 ;  /* 0x0000000d000d7308 */ /* 0x000e620000001000 */
[----:B0-----:R-:W-:-:S02]  /*03a0*/  F2FP.BF16.PACK_AB R4, R9, R8 ;  /* 0x000000080904723e */ /* 0x001fc400000010ff */
[----:B-1----:R-:W-:-:S05]  /*03b0*/  F2FP.BF16.PACK_AB R5, R13, R12 ;  /* 0x0000000c0d05723e */ /* 0x002fca00000010ff */
[----:B------:R-:W-:Y:S01]  /*03c0*/  STG.E.64 [R2.64+0x400], R4 ;  /* 0x0004000402007986 */ /* 0x000fe2000c101b04 */
[----:B------:R-:W-:Y:S05]  /*03d0*/  EXIT ;  /* 0x000000000000794d */ /* 0x000fea0003800000 */
.L_x_8382:
        /* <DEDUP_REMOVED lines=142> */
.L_x_8385:
[----:B------:R-:W-:-:S13]  /*0cc0*/  ISETP.GE.AND P0, PT, R3, R2, PT ;  /* 0x000000020300720c */ /* 0x000fda0003f06270 */
[----:B------:R-:W-:Y:S05]  /*0cd0*/  @P0 BRA `(.L_x_8387) ;  /* 0x000000d000000947 */ /* 0x000fea0003800000 */
[----:B0-----:R-:W-:Y:S01]  /*0ce0*/  IMAD.IADD R10, R0, 0x1, R3 ;  /* 0x00000001000a7824 */ /* 0x001fe200078e0203 */
[----:B------:R-:W-:Y:S01]  /*0cf0*/  IADD3 R3, R3, 0x80, RZ ;  /* 0x0000008003037810 */ /* 0x000fe20007ffe0ff */
[----:B------:R-:W-:-:S04]  /*0d00*/  IMAD.MOV.U32 R11, RZ, RZ, 0x2 ;  /* 0x00000002ff0b7424 */ /* 0x000fc800078e00ff */
[----:B------:R-:W-:-:S05]  /*0d10*/  IMAD.WIDE.U32 R10, R10, R11, c[0x0][0x168] ;  /* 0x00005a000a0a7625 */ /* 0x000fca00078e000b */
[----:B------:R0:W-:Y:S02]  /*0d20*/  STG.E.U16 [R10.64], R13 ;  /* 0x0000000d0a007986 */ /* 0x0001e4000c101504 */
.L_x_8386:
        /* <DEDUP_REMOVED lines=8> */
.L_x_8387:
        /* <DEDUP_REMOVED lines=9> */
.L_x_8388:
[----:B------:R-:W-:Y:S05]  /*0e40*/  BSYNC B1 ;  /* 0x0000000000017941 */ /* 0x000fea0003800000 */
.L_x_8384:
[----:B------:R-:W-:-:S13]  /*0e50*/  ISETP.GE.AND P0, PT, R3, R2, PT ;  /* 0x000000020300720c */ /* 0x000fda0003f06270 */
[----:B0-----:R-:W-:Y:S01]  /*0e60*/  @!P0 IMAD.IADD R6, R0, 0x1, R3 ;  /* 0x0000000100068824 */ /* 0x001fe200078e0203 */
[----:B------:R-:W-:Y:S01]  /*0e70*/  @!P0 IADD3 R3, R3, 0x80, RZ ;  /* 0x0000008003038810 */ /* 0x000fe20007ffe0ff */
[----:B------:R-:W-:-:S04]  /*0e80*/  @!P0 IMAD.MOV.U32 R7, RZ, RZ, 0x2 ;  /* 0x00000002ff078424 */ /* 0x000fc800078e00ff */
[----:B------:R-:W-:-:S05]  /*0e90*/  @!P0 IMAD.WIDE.U32 R6, R6, R7, c[0x0][0x168] ;  /* 0x00005a0006068625 */ /* 0x000fca00078e0007 */
[----:B------:R0:W-:Y:S02]  /*0ea0*/  @!P0 STG.E.U16 [R6.64], R5 ;  /* 0x0000000506008986 */ /* 0x0001e4000c101504 */
.L_x_8389:
[----:B------:R-:W-:Y:S05]  /*0eb0*/  BSYNC B0 ;  /* 0x0000000000007941 */ /* 0x000fea0003800000 */
.L_x_8383:
        /* <DEDUP_REMOVED lines=8> */
.L_x_8390:
        /* <DEDUP_REMOVED lines=12> */
.L_x_10369:


//--------------------- .text._ZN2at6native29vectorized_elementwise_kernelILi8EZZZNS0_19sigmoid_kernel_cudaERNS_18TensorIteratorBaseEENKUlvE0_clEvENKUlvE2_clEvEUlN3c108BFloat16EE_St5arrayIPcLm2EEEEviT0_T1_ --------------------------
	.section	.text._ZN2at6native29vectorized_elementwise_kernelILi8EZZZNS0_19sigmoid_kernel_cudaERNS_18TensorIteratorBaseEENKUlvE0_clEvENKUlvE2_clEvEUlN3c108BFloat16EE_St5arrayIPcLm2EEEEviT0_T1_,"ax",@progbits
	.sectioninfo	@"SHI_REGISTERS=4"
	.align	128
        .global         _ZN2at6native29vectorized_elementwise_kernelILi8EZZZNS0_19sigmoid_kernel_cudaERNS_18TensorIteratorBaseEENKUlvE0_clEvENKUlvE2_clEvEUlN3c108BFloat16EE_St5arrayIPcLm2EEEEviT0_T1_
        .type           _ZN2at6native29vectorized_elementwise_kernelILi8EZZZNS0_19sigmoid_kernel_cudaERNS_18TensorIteratorBaseEENKUlvE0_clEvENKUlvE2_clEvEUlN3c108BFloat16EE_St5arrayIPcLm2EEEEviT0_T1_,@function
        .size           _ZN2at6native29vectorized_elementwise_kernelILi8EZZZNS0_19sigmoid_kernel_cudaERNS_18TensorIteratorBaseEENKUlvE0_clEvENKUlvE2_clEvEUlN3c108BFloat16EE_St5arrayIPcLm2EEEEviT0_T1_,(.L_x_10370 - _ZN2at6native29vectorized_elementwise_kernelILi8EZZZNS0_19sigmoid_kernel_cudaERNS_18TensorIteratorBaseEENKUlvE0_clEvENKUlvE2_clEvEUlN3c108BFloat16EE_St5arrayIPcLm2EEEEviT0_T1_)
        .other          _ZN2at6native29vectorized_elementwise_kernelILi8EZZZNS0_19sigmoid_kernel_cudaERNS_18TensorIteratorBaseEENKUlvE0_clEvENKUlvE2_clEvEUlN3c108BFloat16EE_St5arrayIPcLm2EEEEviT0_T1_,@"STO_CUDA_ENTRY STV_DEFAULT"
_ZN2at6native29vectorized_elementwise_kernelILi8EZZZNS0_19sigmoid_kernel_cudaERNS_18TensorIteratorBaseEENKUlvE0_clEvENKUlvE2_clEvEUlN3c108BFloat16EE_St5arrayIPcLm2EEEEviT0_T1_:
.text._ZN2at6native29vectorized_elementwise_kernelILi8EZZZNS0_19sigmoid_kernel_cudaERNS_18TensorIteratorBaseEENKUlvE0_clEvENKUlvE2_clEvEUlN3c108BFloat16EE_St5arrayIPcLm2EEEEviT0_T1_:
[----:B------:R-:W-:Y:S02]  /*0000*/  MOV R1, c[0x0][0x28] ;  /* 0x00000a0000017a02 */ /* 0x000fe40000000f00 */
[----:B------:R-:W-:Y:S05]  /*0010*/  EXIT ;  /* 0x000000000000794d */ /* 0x000fea0003800000 */
.L_x_8391:
        /* <DEDUP_REMOVED lines=14> */
.L_x_10370:


//--------------------- .text._ZN2at6native18elementwise_kernelILi128ELi4EZNS0_15gpu_kernel_implIZZZNS0_19sigmoid_kernel_cudaERNS_18TensorIteratorBaseEENKUlvE0_clEvENKUlvE1_clEvEUlN3c104HalfEE_EEvS4_RKT_EUliE_EEviT1_ --------------------------
	.section	.text._ZN2at6native18elementwise_kernelILi128ELi4EZNS0_15gpu_kernel_implIZZZNS0_19sigmoid_kernel_cudaERNS_18TensorIteratorBaseEENKUlvE0_clEvENKUlvE1_clEvEUlN3c104HalfEE_EEvS4_RKT_EUliE_EEviT1_,"ax",@progbits
	.sectioninfo	@"SHI_REGISTERS=26"
	.align	128
        .global         _ZN2at6native18elementwise_kernelILi128ELi4EZNS0_15gpu_kernel_implIZZZNS0_19sigmoid_kernel_cudaERNS_18TensorIteratorBaseEENKUlvE0_clEvENKUlvE1_clEvEUlN3c104HalfEE_EEvS4_RKT_EUliE_EEviT1_
        .type           _ZN2at6native18elementwise_kernelILi128ELi4EZNS0_15gpu_kernel_implIZZZNS0_19sigmoid_kernel_cudaERNS_18TensorIteratorBaseEENKUlvE0_clEvENKUlvE1_clEvEUlN3c104HalfEE_EEvS4_RKT_EUliE_EEviT1_,@function
        .size           _ZN2at6native18elementwise_kernelILi128ELi4EZNS0_15gpu_kernel_implIZZZNS0_19sigmoid_kernel_cudaERNS_18TensorIteratorBaseEENKUlvE0_clEvENKUlvE1_clEvEUlN3c104HalfEE_EEvS4_RKT_EUliE_EEviT1_,(.L_x_10371 - _ZN2at6native18elementwise_kernelILi128ELi4EZNS0_15gpu_kernel_implIZZZNS0_19sigmoid_kernel_cudaERNS_18TensorIteratorBaseEENKUlvE0_clEvENKUlvE1_clEvEUlN3c104HalfEE_EEvS4_RKT_EUliE_EEviT1_)
        .other          _ZN2at6native18elementwise_kernelILi128ELi4EZNS0_15gpu_kernel_implIZZZNS0_19sigmoid_kernel_cudaERNS_18TensorIteratorBaseEENKUlvE0_clEvENKUlvE1_clEvEUlN3c104HalfEE_EEvS4_RKT_EUliE_EEviT1_,@"STO_CUDA_ENTRY STV_DEFAULT"
_ZN2at6native18elementwise_kernelILi128ELi4EZNS0_15gpu_kernel_implIZZZNS0_19sigmoid_kernel_cudaERNS_18TensorIteratorBaseEENKUlvE0_clEvENKUlvE1_clEvEUlN3c104HalfEE_EEvS4_RKT_EUliE_EEviT1_:
.text._ZN2at6native18elementwise_kernelILi128ELi4EZNS0_15gpu_kernel_implIZZZNS0_19sigmoid_kernel_cudaERNS_18TensorIteratorBaseEENKUlvE0_clEvENKUlvE1_clEvEUlN3c104HalfEE_EEvS4_RKT_EUliE_EEviT1_:
        /* <DEDUP_REMOVED lines=236> */
.L_x_8394:
        /* <DEDUP_REMOVED lines=20> */
.L_x_8398:
[----:B------:R-:W2:Y:S02]  /*1000*/  LDG.E.U8 R2, [R2.64] ;  /* 0x0000002402027981 */ /* 0x000ea4000c1e1100 */
[----:B--2---:R-:W0:Y:S02]  /*1010*/  I2F.U16 R0, R2 ;  /* 0x0000000200007306 */ /* 0x004e240000101000 */
[----:B0-----:R-:W-:Y:S01]  /*1020*/  F2FP.PACK_AB R0, RZ, R0 ;  /* 0x00000000ff00723e */ /* 0x001fe200000000ff */
[----:B------:R-:W-:Y:S05]  /*1030*/  BRA `(.L_x_8400) ;  /* 0x00000e1000007947 */ /* 0x000fea0003800000 */
.L_x_8397:
        /* <DEDUP_REMOVED lines=10> */
.L_x_8402:
[----:B------:R-:W2:Y:S02]  /*10e0*/  LDG.E R2, [R2.64] ;  /* 0x0000002402027981 */ /* 0x000ea4000c1e1900 */
[----:B--2---:R-:W0:Y:S02]  /*10f0*/  I2F R0, R2 ;  /* 0x0000000200007306 */ /* 0x004e240000201400 */
[----:B0-----:R-:W-:Y:S01]  /*1100*/  F2FP.PACK_AB R0, RZ, R0 ;  /* 0x00000000ff00723e */ /* 0x001fe200000000ff */
[----:B------:R-:W-:Y:S05]  /*1110*/  BRA `(.L_x_8400) ;  /* 0x00000d3000007947 */ /* 0x000fea0003800000 */
.L_x_8401:
[----:B------:R-:W2:Y:S02]  /*1120*/  LDG.E.U16 R2, [R2.64] ;  /* 0x0000002402027981 */ /* 0x000ea4000c1e1500 */
[----:B--2---:R-:W0:Y:S02]  /*1130*/  I2F.S16 R0, R2 ;  /* 0x0000000200007306 */ /* 0x004e240000101400 */
[----:B0-----:R-:W-:Y:S01]  /*1140*/  F2FP.PACK_AB R0, RZ, R0 ;  /* 0x00000000ff00723e */ /* 0x001fe200000000ff */
[----:B------:R-:W-:Y:S05]  /*1150*/  BRA `(.L_x_8400) ;  /* 0x00000cf000007947 */ /* 0x000fea0003800000 */
.L_x_8396:
        /* <DEDUP_REMOVED lines=9> */
.L_x_8404:
[----:B------:R0:W5:Y:S01]  /*11f0*/  LDG.E.U16 R0, [R2.64] ;  /* 0x0000002402007981 */ /* 0x000162000c1e1500 */
[----:B------:R-:W-:Y:S05]  /*1200*/  BRA `(.L_x_8400) ;  /* 0x00000c4000007947 */ /* 0x000fea0003800000 */
.L_x_8403:
        /* <DEDUP_REMOVED lines=9> */
.L_x_8406:
[----:B------:R0:W5:Y:S01]  /*12a0*/  LDG.E.U16 R0, [R2.64] ;  /* 0x0000002402007981 */ /* 0x000162000c1e1500 */
[----:B------:R-:W-:Y:S05]  /*12b0*/  BRA `(.L_x_8400) ;  /* 0x00000b9000007947 */ /* 0x000fea0003800000 */
.L_x_8405:
[----:B------:R-:W2:Y:S02]  /*12c0*/  LDG.E.64 R2, [R2.64] ;  /* 0x0000002402027981 */ /* 0x000ea4000c1e1b00 */
[----:B--2---:R-:W0:Y:S01]  /*12d0*/  F2F.F32.F64 R0, R2 ;  /* 0x0000000200007310 */ /* 0x004e220000301000 */
[----:B------:R-:W0:-:S14]  /*12e0*/  DSETP.GEU.AND P0, PT, |R2|, c[0x2][0x0], PT ;  /* 0x008000000200762a */ /* 0x000e1c0003f0e200 */
[----:B0-----:R-:W-:-:S05]  /*12f0*/  @!P0 FMUL R0, R0, 1.175494350822287508e-38 ;  /* 0x0080000000008820 */ /* 0x001fca0000400000 */
[----:B------:R-:W-:Y:S01]  /*1300*/  F2FP.PACK_AB R0, RZ, R0 ;  /* 0x00000000ff00723e */ /* 0x000fe200000000ff */
[----:B------:R-:W-:Y:S05]  /*1310*/  BRA `(.L_x_8400) ;  /* 0x00000b3000007947 */ /* 0x000fea0003800000 */
.L_x_8395:
        /* <DEDUP_REMOVED lines=13> */
.L_x_8409:
[----:B------:R-:W2:Y:S02]  /*13f0*/  LDG.E.64 R2, [R2.64] ;  /* 0x0000002402027981 */ /* 0x000ea4000c1e1b00 */
[----:B--2---:R-:W0:Y:S01]  /*1400*/  F2F.F32.F64 R0, R2 ;  /* 0x0000000200007310 */ /* 0x004e220000301000 */
[----:B------:R-:W0:-:S14]  /*1410*/  DSETP.GEU.AND P0, PT, |R2|, c[0x2][0x0], PT ;  /* 0x008000000200762a */ /* 0x000e1c0003f0e200 */
[----:B0-----:R-:W-:-:S05]  /*1420*/  @!P0 FMUL R0, R0, 1.175494350822287508e-38 ;  /* 0x0080000000008820 */ /* 0x001fca0000400000 */
[----:B------:R-:W-:Y:S01]  /*1430*/  F2FP.PACK_AB R0, RZ, R0 ;  /* 0x00000000ff00723e */ /* 0x000fe200000000ff */
[----:B------:R-:W-:Y:S05]  /*1440*/  BRA `(.L_x_8400) ;  /* 0x00000a0000007947 */ /* 0x000fea0003800000 */
.L_x_8408:
        /* <DEDUP_REMOVED lines=28> */
.L_x_8411:
        /* <DEDUP_REMOVED lines=15> */
.L_x_8410:
[----:B------:R-:W2:Y:S02]  /*1700*/  LDG.E.U16 R0, [R2.64] ;  /* 0x0000002402007981 */ /* 0x000ea4000c1e1500 */
[----:B--2---:R-:W-:-:S04]  /*1710*/  PRMT R0, RZ, 0x5410, R0 ;  /* 0x00005410ff007816 */ /* 0x004fc80000000000 */
[----:B------:R-:W-:Y:S01]  /*1720*/  F2FP.PACK_AB R0, RZ, R0 ;  /* 0x00000000ff00723e */ /* 0x000fe200000000ff */
[----:B------:R-:W-:Y:S05]  /*1730*/  BRA `(.L_x_8400) ;  /* 0x0000071000007947 */ /* 0x000fea0003800000 */
.L_x_8407:
        /* <DEDUP_REMOVED lines=12> */
.L_x_8414:
        /* <DEDUP_REMOVED lines=21> */
.L_x_8418:
[----:B------:R-:W-:Y:S05]  /*1950*/  BSYNC B1 ;  /* 0x0000000000017941 */ /* 0x000fea0003800000 */
.L_x_8417:
[----:B------:R-:W-:Y:S01]  /*1960*/  LEA R3, R0, 0x3b800000, 0x17 ;  /* 0x3b80000000037811 */ /* 0x000fe200078eb8ff */
[----:B------:R-:W-:-:S05]  /*1970*/  IMAD.SHL.U32 R0, R2, 0x100000, RZ ;  /* 0x0010000002007824 */ /* 0x000fca00078e00ff */
[----:B------:R-:W-:Y:S02]  /*1980*/  LOP3.LUT R0, R3, R0, R4, 0xfe, !PT ;  /* 0x0000000003007212 */ /* 0x000fe400078efe04 */
.L_x_8416:
[----:B------:R-:W-:Y:S05]  /*1990*/  BSYNC B0 ;  /* 0x0000000000007941 */ /* 0x000fea0003800000 */
.L_x_8415:
[----:B------:R-:W-:Y:S01]  /*19a0*/  F2FP.PACK_AB R0, RZ, R0 ;  /* 0x00000000ff00723e */ /* 0x000fe200000000ff */
[----:B------:R-:W-:Y:S05]  /*19b0*/  BRA `(.L_x_8400) ;  /* 0x0000049000007947 */ /* 0x000fea0003800000 */
.L_x_8413:
        /* <DEDUP_REMOVED lines=21> */
.L_x_8422:
[----:B------:R-:W-:Y:S05]  /*1b10*/  BSYNC B1 ;  /* 0x0000000000017941 */ /* 0x000fea0003800000 */
.L_x_8421:
[----:B------:R-:W-:Y:S01]  /*1b20*/  LEA R3, R0, 0x37800000, 0x17 ;  /* 0x3780000000037811 */ /* 0x000fe200078eb8ff */
[----:B------:R-:W-:-:S05]  /*1b30*/  IMAD.SHL.U32 R0, R2, 0x200000, RZ ;  /* 0x0020000002007824 */ /* 0x000fca00078e00ff */
[----:B------:R-:W-:Y:S02]  /*1b40*/  LOP3.LUT R0, R3, R0, R4, 0xfe, !PT ;  /* 0x0000000003007212 */ /* 0x000fe400078efe04 */
.L_x_8420:
[----:B------:R-:W-:Y:S05]  /*1b50*/  BSYNC B0 ;  /* 0x0000000000007941 */ /* 0x000fea0003800000 */
.L_x_8419:
[----:B------:R-:W-:Y:S01]  /*1b60*/  F2FP.PACK_AB R0, RZ, R0 ;  /* 0x00000000ff00723e */ /* 0x000fe200000000ff */
[----:B------:R-:W-:Y:S05]  /*1b70*/  BRA `(.L_x_8400) ;  /* 0x000002d000007947 */ /* 0x000fea0003800000 */
.L_x_8412:
        /* <DEDUP_REMOVED lines=14> */
.L_x_8426:
[----:B------:R-:W-:Y:S05]  /*1c60*/  BSYNC B0 ;  /* 0x0000000000007941 */ /* 0x000fea0003800000 */
.L_x_8425:
[----:B------:R-:W-:Y:S01]  /*1c70*/  F2FP.PACK_AB R0, RZ, R0 ;  /* 0x00000000ff00723e */ /* 0x000fe200000000ff */
[----:B------:R-:W-:Y:S05]  /*1c80*/  BRA `(.L_x_8400) ;  /* 0x000001c000007947 */ /* 0x000fea0003800000 */
.L_x_8399:
        /* <DEDUP_REMOVED lines=21> */
.L_x_8424:
[----:B------:R-:W2:Y:S02]  /*1de0*/  LDG.E.64 R2, [R2.64] ;  /* 0x0000002402027981 */ /* 0x000ea4000c1e1b00 */
[----:B--2---:R-:W0:Y:S02]  /*1df0*/  I2F.U64 R0, R2 ;  /* 0x0000000200007312 */ /* 0x004e240000301000 */
[----:B0-----:R-:W-:Y:S01]  /*1e00*/  F2FP.PACK_AB R0, RZ, R0 ;  /* 0x00000000ff00723e */ /* 0x001fe200000000ff */
[----:B------:R-:W-:Y:S05]  /*1e10*/  BRA `(.L_x_8400) ;  /* 0x0000003000007947 */ /* 0x000fea0003800000 */
.L_x_8423:
[----:B------:R-:W2:Y:S02]  /*1e20*/  LDG.E R2, [R2.64] ;  /* 0x0000002402027981 */ /* 0x000ea4000c1e1900 */
[----:B--2---:R-:W0:Y:S02]  /*1e30*/  I2F.U32 R0, R2 ;  /* 0x0000000200007306 */ /* 0x004e240000201000 */
[----:B0-----:R-:W-:-:S06]  /*1e40*/  F2FP.PACK_AB R0, RZ, R0 ;  /* 0x00000000ff00723e */ /* 0x001fcc00000000ff */
.L_x_8400:
[----:B-----5:R-:W-:Y:S01]  /*1e50*/  HADD2.F32 R0, -RZ, R0.H0_H0 ;  /* 0x20000000ff007230 */ /* 0x020fe20000004100 */
[----:B------:R-:W1:Y:S04]  /*1e60*/  LDC.U8 R5, c[0x0][0x371] ;  /* 0x0000dc40ff057b82 */ /* 0x000e680000000000 */
[----:B------:R-:W-:-:S06]  /*1e70*/  FMUL.FTZ R0, R0, -1.4426950216293334961 ;  /* 0xbfb8aa3b00007820 */ /* 0x000fcc0000410000 */
[----:B------:R-:W2:Y:S01]  /*1e80*/  MUFU.EX2 R0, R0 ;  /* 0x0000000000007308 */ /* 0x000ea20000000800 */
[----:B01----:R-:W-:Y:S01]  /*1e90*/  PRMT R3, R5, 0x9910, RZ ;  /* 0x0000991005037816 */ /* 0x003fe200000000ff */
[----:B--2---:R-:W-:-:S03]  /*1ea0*/  FADD.FTZ R2, R0, 1 ;  /* 0x3f80000000027421 */ /* 0x004fc60000010000 */
[----:B------:R-:W-:-:S03]  /*1eb0*/  ISETP.GT.AND P0, PT, R3, 0x9, PT ;  /* 0x000000090300780c */ /* 0x000fc60003f04270 */
[----:B------:R-:W0:Y:S02]  /*1ec0*/  MUFU.RCP R2, R2 ;  /* 0x0000000200027308 */ /* 0x000e240000001000 */
[----:B0-----:R-:W-:-:S08]  /*1ed0*/  F2FP.PACK_AB R4, RZ, R2 ;  /* 0x00000002ff04723e */ /* 0x001fd000000000ff */
        /* <DEDUP_REMOVED lines=13> */
.L_x_8430:
[----:B------:R-:W-:-:S06]  /*1fb0*/  HADD2.F32 R3, -RZ, R4.H0_H0 ;  /* 0x20000004ff037230 */ /* 0x000fcc0000004100 */
[----:B------:R-:W0:Y:S02]  /*1fc0*/  F2I.S64.TRUNC R2, R3 ;  /* 0x0000000300027311 */ /* 0x000e24000020d900 */
[----:B0-----:R0:W-:Y:S01]  /*1fd0*/  STG.E.U8 [R16.64], R2 ;  /* 0x0000000210007986 */ /* 0x0011e2000c101124 */
[----:B------:R-:W-:Y:S05]  /*1fe0*/  BRA `(.L_x_8432) ;  /* 0x00000e4000007947 */ /* 0x000fea0003800000 */
.L_x_8429:
        /* <DEDUP_REMOVED lines=10> */
.L_x_8434:
[----:B------:R-:W-:-:S04]  /*2090*/  HADD2.F32 R4, -RZ, R4.H0_H0 ;  /* 0x20000004ff047230 */ /* 0x000fc80000004100 */
[----:B------:R-:W0:Y:S02]  /*20a0*/  F2I.FTZ.TRUNC.NTZ R3, R4 ;  /* 0x0000000400037305 */ /* 0x000e24000021f100 */
[----:B0-----:R0:W-:Y:S01]  /*20b0*/  STG.E [R16.64], R3 ;  /* 0x0000000310007986 */ /* 0x0011e2000c101924 */
[----:B------:R-:W-:Y:S05]  /*20c0*/  BRA `(.L_x_8432) ;  /* 0x00000d6000007947 */ /* 0x000fea0003800000 */
.L_x_8433:
[----:B------:R-:W-:-:S04]  /*20d0*/  HADD2.F32 R4, -RZ, R4.H0_H0 ;  /* 0x20000004ff047230 */ /* 0x000fc80000004100 */
[----:B------:R-:W0:Y:S02]  /*20e0*/  F2I.FTZ.TRUNC.NTZ R3, R4 ;  /* 0x0000000400037305 */ /* 0x000e24000021f100 */
[----:B0-----:R0:W-:Y:S01]  /*20f0*/  STG.E.U16 [R16.64], R3 ;  /* 0x0000000310007986 */ /* 0x0011e2000c101524 */
[----:B------:R-:W-:Y:S05]  /*2100*/  BRA `(.L_x_8432) ;  /* 0x00000d2000007947 */ /* 0x000fea0003800000 */
.L_x_8428:
        /* <DEDUP_REMOVED lines=9> */
.L_x_8436:
[----:B------:R0:W-:Y:S01]  /*21a0*/  STG.E.U16 [R16.64], R4 ;  /* 0x0000000410007986 */ /* 0x0001e2000c101524 */
[----:B------:R-:W-:Y:S05]  /*21b0*/  BRA `(.L_x_8432) ;  /* 0x00000c7000007947 */ /* 0x000fea0003800000 */
.L_x_8435:
        /* <DEDUP_REMOVED lines=10> */
.L_x_8438:
[----:B------:R-:W-:-:S05]  /*2260*/  HADD2.F32 R0, -RZ, R4.H0_H0 ;  /* 0x20000004ff007230 */ /* 0x000fca0000004100 */
[----:B------:R-:W-:-:S04]  /*2270*/  F2FP.PACK_AB R0, RZ, R0 ;  /* 0x00000000ff00723e */ /* 0x000fc800000000ff */
[----:B------:R-:W-:-:S05]  /*2280*/  PRMT R0, R0, 0x5410, RZ ;  /* 0x0000541000007816 */ /* 0x000fca00000000ff */
[----:B------:R0:W-:Y:S01]  /*2290*/  STG.E [R16.64], R0 ;  /* 0x0000000010007986 */ /* 0x0001e2000c101924 */
[----:B------:R-:W-:Y:S05]  /*22a0*/  BRA `(.L_x_8432) ;  /* 0x00000b8000007947 */ /* 0x000fea0003800000 */
.L_x_8437:
[----:B------:R-:W-:-:S05]  /*22b0*/  HADD2.F32 R2, -RZ, R4.H0_H0 ;  /* 0x20000004ff027230 */ /* 0x000fca0000004100 */
[----:B------:R-:W-:-:S06]  /*22c0*/  FMUL.FTZ R2, R2, 1 ;  /* 0x3f80000002027820 */ /* 0x000fcc0000410000 */
[----:B------:R-:W0:Y:S02]  /*22d0*/  F2F.F64.F32 R2, R2 ;  /* 0x0000000200027310 */ /* 0x000e240000201800 */
[----:B0-----:R0:W-:Y:S01]  /*22e0*/  STG.E.64 [R16.64], R2 ;  /* 0x0000000210007986 */ /* 0x0011e2000c101b24 */
[----:B------:R-:W-:Y:S05]  /*22f0*/  BRA `(.L_x_8432) ;  /* 0x00000b3000007947 */ /* 0x000fea0003800000 */
.L_x_8427:
        /* <DEDUP_REMOVED lines=13> */
.L_x_8441:
[----:B------:R-:W-:Y:S01]  /*23d0*/  HADD2.F32 R4, -RZ, R4.H0_H0 ;  /* 0x20000004ff047230 */ /* 0x000fe20000004100 */
[----:B------:R-:W-:-:S04]  /*23e0*/  CS2R R6, SRZ ;  /* 0x0000000000067805 */ /* 0x000fc8000001ff00 */
[----:B------:R-:W-:-:S06]  /*23f0*/  FMUL.FTZ R4, R4, 1 ;  /* 0x3f80000004047820 */ /* 0x000fcc0000410000 */
[----:B------:R-:W0:Y:S02]  /*2400*/  F2F.F64.F32 R4, R4 ;  /* 0x0000000400047310 */ /* 0x000e240000201800 */
[----:B0-----:R0:W-:Y:S01]  /*2410*/  STG.E.128 [R16.64], R4 ;  /* 0x0000000410007986 */ /* 0x0011e2000c101d24 */
[----:B------:R-:W-:Y:S05]  /*2420*/  BRA `(.L_x_8432) ;  /* 0x00000a0000007947 */ /* 0x000fea0003800000 */
.L_x_8440:
        /* <DEDUP_REMOVED lines=21> */
.L_x_8445:
[----:B------:R-:W-:Y:S05]  /*2580*/  BSYNC B0 ;  /* 0x0000000000007941 */ /* 0x000fea0003800000 */
.L_x_8444:
[----:B------:R-:W-:-:S05]  /*2590*/  LOP3.LUT R3, R0, R3, RZ, 0xfc, !PT ;  /* 0x0000000300037212 */ /* 0x000fca00078efcff */
[----:B------:R0:W-:Y:S01]  /*25a0*/  STG.E.U8 [R16.64], R3 ;  /* 0x0000000310007986 */ /* 0x0001e2000c101124 */
[----:B------:R-:W-:Y:S05]  /*25b0*/  BRA `(.L_x_8432) ;  /* 0x0000087000007947 */ /* 0x000fea0003800000 */
.L_x_8443:
        /* <DEDUP_REMOVED lines=13> */
.L_x_8447:
[----:B------:R-:W-:Y:S01]  /*2690*/  IMAD.MOV.U32 R0, RZ, RZ, 0x7f ;  /* 0x0000007fff007424 */ /* 0x000fe200078e00ff */
[----:B------:R-:W-:-:S04]  /*26a0*/  ISETP.GT.U32.AND P0, PT, R2, 0x7f800000, PT ;  /* 0x7f8000000200780c */ /* 0x000fc80003f04070 */
[----:B------:R-:W-:-:S04]  /*26b0*/  SEL R0, R0, 0x7c, P0 ;  /* 0x0000007c00007807 */ /* 0x000fc80000000000 */
.L_x_8448:
[----:B------:R-:W-:Y:S05]  /*26c0*/  BSYNC B0 ;  /* 0x0000000000007941 */ /* 0x000fea0003800000 */
.L_x_8446:
[----:B------:R-:W-:-:S04]  /*26d0*/  LOP3.LUT R2, R3, 0x80000000, RZ, 0xc0, !PT ;  /* 0x8000000003027812 */ /* 0x000fc800078ec0ff */
[----:B------:R-:W-:-:S04]  /*26e0*/  SHF.R.U32.HI R3, RZ, 0x18, R2 ;  /* 0x00000018ff037819 */ /* 0x000fc80000011602 */
[----:B------:R-:W-:-:S05]  /*26f0*/  LOP3.LUT R3, R0, R3, RZ, 0xfc, !PT ;  /* 0x0000000300037212 */ /* 0x000fca00078efcff */
[----:B------:R0:W-:Y:S01]  /*2700*/  STG.E.U8 [R16.64], R3 ;  /* 0x0000000310007986 */ /* 0x0001e2000c101124 */
[----:B------:R-:W-:Y:S05]  /*2710*/  BRA `(.L_x_8432) ;  /* 0x0000071000007947 */ /* 0x000fea0003800000 */
.L_x_8442:
[----:B------:R-:W-:-:S05]  /*2720*/  HADD2.F32 R0, -RZ, R4.H0_H0 ;  /* 0x20000004ff007230 */ /* 0x000fca0000004100 */
[----:B------:R-:W-:-:S05]  /*2730*/  F2FP.BF16.PACK_AB R0, RZ, R0 ;  /* 0x00000000ff00723e */ /* 0x000fca00000010ff */
[----:B------:R0:W-:Y:S01]  /*2740*/  STG.E.U16 [R16.64], R0 ;  /* 0x0000000010007986 */ /* 0x0001e2000c101524 */
[----:B------:R-:W-:Y:S05]  /*2750*/  BRA `(.L_x_8432) ;  /* 0x000006d000007947 */ /* 0x000fea0003800000 */
.L_x_8439:
        /* <DEDUP_REMOVED lines=12> */
.L_x_8451:
        /* <DEDUP_REMOVED lines=17> */
.L_x_8454:
[----:B------:R-:W-:-:S04]  /*2930*/  LOP3.LUT R2, R3, 0x80000000, RZ, 0xc0, !PT ;  /* 0x8000000003027812 */ /* 0x000fc800078ec0ff */
[----:B------:R-:W-:-:S04]  /*2940*/  SHF.R.U32.HI R3, RZ, 0x18, R2 ;  /* 0x00000018ff037819 */ /* 0x000fc80000011602 */
[----:B------:R-:W-:-:S04]  /*2950*/  LOP3.LUT R0, R0, R3, RZ, 0xfc, !PT ;  /* 0x0000000300007212 */ /* 0x000fc800078efcff */
[----:B------:R-:W-:Y:S02]  /*2960*/  PRMT R8, R0, 0x7610, R8 ;  /* 0x0000761000087816 */ /* 0x000fe40000000008 */
.L_x_8453:
[----:B------:R-:W-:Y:S05]  /*2970*/  BSYNC B0 ;  /* 0x0000000000007941 */ /* 0x000fea0003800000 */
.L_x_8452:
[----:B------:R0:W-:Y:S01]  /*2980*/  STG.E.U8 [R16.64], R8 ;  /* 0x0000000810007986 */ /* 0x0001e2000c101124 */
[----:B------:R-:W-:Y:S05]  /*2990*/  BRA `(.L_x_8432) ;  /* 0x0000049000007947 */ /* 0x000fea0003800000 */
.L_x_8450:
        /* <DEDUP_REMOVED lines=17> */
.L_x_8457:
[----:B------:R-:W-:-:S04]  /*2ab0*/  LOP3.LUT R2, R3, 0x80000000, RZ, 0xc0, !PT ;  /* 0x8000000003027812 */ /* 0x000fc800078ec0ff */
[----:B------:R-:W-:-:S04]  /*2ac0*/  SHF.R.U32.HI R3, RZ, 0x18, R2 ;  /* 0x00000018ff037819 */ /* 0x000fc80000011602 */
[----:B------:R-:W-:-:S04]  /*2ad0*/  LOP3.LUT R0, R0, R3, RZ, 0xfc, !PT ;  /* 0x0000000300007212 */ /* 0x000fc800078efcff */
[----:B------:R-:W-:Y:S02]  /*2ae0*/  PRMT R8, R0, 0x7610, R8 ;  /* 0x0000761000087816 */ /* 0x000fe40000000008 */
.L_x_8456:
[----:B------:R-:W-:Y:S05]  /*2af0*/  BSYNC B0 ;  /* 0x0000000000007941 */ /* 0x000fea0003800000 */
.L_x_8455:
[----:B------:R0:W-:Y:S01]  /*2b00*/  STG.E.U8 [R16.64], R8 ;  /* 0x0000000810007986 */ /* 0x0001e2000c101124 */
[----:B------:R-:W-:Y:S05]  /*2b10*/  BRA `(.L_x_8432) ;  /* 0x0000031000007947 */ /* 0x000fea0003800000 */
.L_x_8449:
        /* <DEDUP_REMOVED lines=22> */
.L_x_8431:
        /* <DEDUP_REMOVED lines=20> */
.L_x_8459:
[----:B------:R-:W-:-:S06]  /*2dc0*/  HADD2.F32 R2, -RZ, R4.H0_H0 ;  /* 0x20000004ff027230 */ /* 0x000fcc0000004100 */
[----:B------:R-:W0:Y:S02]  /*2dd0*/  F2I.U64.TRUNC R2, R2 ;  /* 0x0000000200027311 */ /* 0x000e24000020d800 */
[----:B0-----:R0:W-:Y:S01]  /*2de0*/  STG.E.64 [R16.64], R2 ;  /* 0x0000000210007986 */ /* 0x0011e2000c101b24 */
[----:B------:R-:W-:Y:S05]  /*2df0*/  BRA `(.L_x_8432) ;  /* 0x0000003000007947 */ /* 0x000fea0003800000 */
.L_x_8458:
[----:B------:R-:W-:-:S04]  /*2e00*/  HADD2.F32 R4, -RZ, R4.H0_H0 ;  /* 0x20000004ff047230 */ /* 0x000fc80000004100 */
[----:B------:R-:W0:Y:S02]  /*2e10*/  F2I.FTZ.U32.TRUNC.NTZ R3, R4 ;  /* 0x0000000400037305 */ /* 0x000e24000021f000 */
[----:B0-----:R0:W-:Y:S02]  /*2e20*/  STG.E [R16.64], R3 ;  /* 0x0000000310007986 */ /* 0x0011e4000c101924 */
.L_x_8432:
[----:B------:R-:W-:-:S05]  /*2e30*/  IMAD R18, R18, 0x200, R23 ;  /* 0x0000020012127824 */ /* 0x000fca00078e0217 */
[----:B------:R-:W-:Y:S02]  /*2e40*/  IADD3 R19, R18, 0x80, RZ ;  /* 0x0000008012137810 */ /* 0x000fe40007ffe0ff */
.L_x_8393:
[----:B------:R-:W-:Y:S05]  /*2e50*/  BSYNC B6 ;  /* 0x0000000000067941 */ /* 0x000fea0003800000 */
.L_x_8392:
        /* <DEDUP_REMOVED lines=231> */
.L_x_8462:
        /* <DEDUP_REMOVED lines=20> */
.L_x_8466:
[----:B------:R-:W2:Y:S02]  /*3e10*/  LDG.E.U8 R2, [R2.64] ;  /* 0x0000002402027981 */ /* 0x000ea4000c1e1100 */
[----:B--2---:R-:W0:Y:S02]  /*3e20*/  I2F.U16 R0, R2 ;  /* 0x0000000200007306 */ /* 0x004e240000101000 */
[----:B0-----:R-:W-:Y:S01]  /*3e30*/  F2FP.PACK_AB R0, RZ, R0 ;  /* 0x00000000ff00723e */ /* 0x001fe200000000ff */
[----:B------:R-:W-:Y:S05]  /*3e40*/  BRA `(.L_x_8468) ;  /* 0x00000e1000007947 */ /* 0x000fea0003800000 */
.L_x_8465:
        /* <DEDUP_REMOVED lines=10> */
.L_x_8470:
[----:B------:R-:W2:Y:S02]  /*3ef0*/  LDG.E R2, [R2.64] ;  /* 0x0000002402027981 */ /* 0x000ea4000c1e1900 */
[----:B--2---:R-:W0:Y:S02]  /*3f00*/  I2F R0, R2 ;  /* 0x0000000200007306 */ /* 0x004e240000201400 */
[----:B0-----:R-:W-:Y:S01]  /*3f10*/  F2FP.PACK_AB R0, RZ, R0 ;  /* 0x00000000ff00723e */ /* 0x001fe200000000ff */
[----:B------:R-:W-:Y:S05]  /*3f20*/  BRA `(.L_x_8468) ;  /* 0x00000d3000007947 */ /* 0x000fea0003800000 */
.L_x_8469:
[----:B------:R-:W2:Y:S02]  /*3f30*/  LDG.E.U16 R2, [R2.64] ;  /* 0x0000002402027981 */ /* 0x000ea4000c1e1500 */
[----:B--2---:R-:W0:Y:S02]  /*3f40*/  I2F.S16 R0, R2 ;  /* 0x0000000200007306 */ /* 0x004e240000101400 */
[----:B0-----:R-:W-:Y:S01]  /*3f50*/  F2FP.PACK_AB R0, RZ, R0 ;  /* 0x00000000ff00723e */ /* 0x001fe200000000ff */
[----:B------:R-:W-:Y:S05]  /*3f60*/  BRA `(.L_x_8468) ;  /* 0x00000cf000007947 */ /* 0x000fea0003800000 */
.L_x_8464:
        /* <DEDUP_REMOVED lines=9> */
.L_x_8472:
[----:B------:R0:W5:Y:S01]  /*4000*/  LDG.E.U16 R0, [R2.64] ;  /* 0x0000002402007981 */ /* 0x000162000c1e1500 */
[----:B------:R-:W-:Y:S05]  /*4010*/  BRA `(.L_x_8468) ;  /* 0x00000c4000007947 */ /* 0x000fea0003800000 */
.L_x_8471:
        /* <DEDUP_REMOVED lines=9> */
.L_x_8474:
[----:B------:R0:W5:Y:S01]  /*40b0*/  LDG.E.U16 R0, [R2.64] ;  /* 0x0000002402007981 */ /* 0x000162000c1e1500 */
[----:B------:R-:W-:Y:S05]  /*40c0*/  BRA `(.L_x_8468) ;  /* 0x00000b9000007947 */ /* 0x000fea0003800000 */
.L_x_8473:
[----:B------:R-:W2:Y:S02]  /*40d0*/  LDG.E.64 R2, [R2.64] ;  /* 0x0000002402027981 */ /* 0x000ea4000c1e1b00 */
[----:B--2---:R-:W0:Y:S01]  /*40e0*/  F2F.F32.F64 R0, R2 ;  /* 0x0000000200007310 */ /* 0x004e220000301000 */
[----:B------:R-:W0:-:S14]  /*40f0*/  DSETP.GEU.AND P0, PT, |R2|, c[0x2][0x0], PT ;  /* 0x008000000200762a */ /* 0x000e1c0003f0e200 */
[----:B0-----:R-:W-:-:S05]  /*4100*/  @!P0 FMUL R0, R0, 1.175494350822287508e-38 ;  /* 0x0080000000008820 */ /* 0x001fca0000400000 */
[----:B------:R-:W-:Y:S01]  /*4110*/  F2FP.PACK_AB R0, RZ, R0 ;  /* 0x00000000ff00723e */ /* 0x000fe200000000ff */
[----:B------:R-:W-:Y:S05]  /*4120*/  BRA `(.L_x_8468) ;  /* 0x00000b3000007947 */ /* 0x000fea0003800000 */
.L_x_8463:
        /* <DEDUP_REMOVED lines=13> */
.L_x_8477:
[----:B------:R-:W2:Y:S02]  /*4200*/  LDG.E.64 R2, [R2.64] ;  /* 0x0000002402027981 */ /* 0x000ea4000c1e1b00 */
[----:B--2---:R-:W0:Y:S01]  /*4210*/  F2F.F32.F64 R0, R2 ;  /* 0x0000000200007310 */ /* 0x004e220000301000 */
[----:B------:R-:W0:-:S14]  /*4220*/  DSETP.GEU.AND P0, PT, |R2|, c[0x2][0x0], PT ;  /* 0x008000000200762a */ /* 0x000e1c0003f0e200 */
[----:B0-----:R-:W-:-:S05]  /*4230*/  @!P0 FMUL R0, R0, 1.175494350822287508e-38 ;  /* 0x0080000000008820 */ /* 0x001fca0000400000 */
[----:B------:R-:W-:Y:S01]  /*4240*/  F2FP.PACK_AB R0, RZ, R0 ;  /* 0x00000000ff00723e */ /* 0x000fe200000000ff */
[----:B------:R-:W-:Y:S05]  /*4250*/  BRA `(.L_x_8468) ;  /* 0x00000a0000007947 */ /* 0x000fea0003800000 */
.L_x_8476:
        /* <DEDUP_REMOVED lines=28> */
.L_x_8479:
        /* <DEDUP_REMOVED lines=15> */
.L_x_8478:
[----:B------:R-:W2:Y:S02]  /*4510*/  LDG.E.U16 R0, [R2.64] ;  /* 0x0000002402007981 */ /* 0x000ea4000c1e1500 */
[----:B--2---:R-:W-:-:S04]  /*4520*/  PRMT R0, RZ, 0x5410, R0 ;  /* 0x00005410ff007816 */ /* 0x004fc80000000000 */
[----:B------:R-:W-:Y:S01]  /*4530*/  F2FP.PACK_AB R0, RZ, R0 ;  /* 0x00000000ff00723e */ /* 0x000fe200000000ff */
[----:B------:R-:W-:Y:S05]  /*4540*/  BRA `(.L_x_8468) ;  /* 0x0000071000007947 */ /* 0x000fea0003800000 */
.L_x_8475:
        /* <DEDUP_REMOVED lines=12> */
.L_x_8482:
        /* <DEDUP_REMOVED lines=21> */
.L_x_8486:
[----:B------:R-:W-:Y:S05]  /*4760*/  BSYNC B1 ;  /* 0x0000000000017941 */ /* 0x000fea0003800000 */
.L_x_8485:
[----:B------:R-:W-:Y:S01]  /*4770*/  LEA R3, R0, 0x3b800000, 0x17 ;  /* 0x3b80000000037811 */ /* 0x000fe200078eb8ff */
[----:B------:R-:W-:-:S05]  /*4780*/  IMAD.SHL.U32 R0, R2, 0x100000, RZ ;  /* 0x0010000002007824 */ /* 0x000fca00078e00ff */
[----:B------:R-:W-:Y:S02]  /*4790*/  LOP3.LUT R0, R3, R0, R4, 0xfe, !PT ;  /* 0x0000000003007212 */ /* 0x000fe400078efe04 */
.L_x_8484:
[----:B------:R-:W-:Y:S05]  /*47a0*/  BSYNC B0 ;  /* 0x0000000000007941 */ /* 0x000fea0003800000 */
.L_x_8483:
[----:B------:R-:W-:Y:S01]  /*47b0*/  F2FP.PACK_AB R0, RZ, R0 ;  /* 0x00000000ff00723e */ /* 0x000fe200000000ff */
[----:B------:R-:W-:Y:S05]  /*47c0*/  BRA `(.L_x_8468) ;  /* 0x0000049000007947 */ /* 0x000fea0003800000 */
.L_x_8481:
        /* <DEDUP_REMOVED lines=21> */
.L_x_8490:
[----:B------:R-:W-:Y:S05]  /*4920*/  BSYNC B1 ;  /* 0x0000000000017941 */ /* 0x000fea0003800000 */
.L_x_8489:
[----:B------:R-:W-:Y:S01]  /*4930*/  LEA R3, R0, 0x37800000, 0x17 ;  /* 0x3780000000037811 */ /* 0x000fe200078eb8ff */
[----:B------:R-:W-:-:S05]  /*4940*/  IMAD.SHL.U32 R0, R2, 0x200000, RZ ;  /* 0x0020000002007824 */ /* 0x000fca00078e00ff */
[----:B------:R-:W-:Y:S02]  /*4950*/  LOP3.LUT R0, R3, R0, R4, 0xfe, !PT ;  /* 0x0000000003007212 */ /* 0x000fe400078efe04 */
.L_x_8488:
[----:B------:R-:W-:Y:S05]  /*4960*/  BSYNC B0 ;  /* 0x0000000000007941 */ /* 0x000fea0003800000 */
.L_x_8487:
[----:B------:R-:W-:Y:S01]  /*4970*/  F2FP.PACK_AB R0, RZ, R0 ;  /* 0x00000000ff00723e */ /* 0x000fe200000000ff */
[----:B------:R-:W-:Y:S05]  /*4980*/  BRA `(.L_x_8468) ;  /* 0x000002d000007947 */ /* 0x000fea0003800000 */
.L_x_8480:
        /* <DEDUP_REMOVED lines=14> */
.L_x_8494:
[----:B------:R-:W-:Y:S05]  /*4a70*/  BSYNC B0 ;  /* 0x0000000000007941 */ /* 0x000fea0003800000 */
.L_x_8493:
[----:B------:R-:W-:Y:S01]  /*4a80*/  F2FP.PACK_AB R0, RZ, R0 ;  /* 0x00000000ff00723e */ /* 0x000fe200000000ff */
[----:B------:R-:W-:Y:S05]  /*4a90*/  BRA `(.L_x_8468) ;  /* 0x000001c000007947 */ /* 0x000fea0003800000 */
.L_x_8467:
        /* <DEDUP_REMOVED lines=21> */
.L_x_8492:
[----:B------:R-:W2:Y:S02]  /*4bf0*/  LDG.E.64 R2, [R2.64] ;  /* 0x0000002402027981 */ /* 0x000ea4000c1e1b00 */
[----:B--2---:R-:W0:Y:S02]  /*4c00*/  I2F.U64 R0, R2 ;  /* 0x0000000200007312 */ /* 0x004e240000301000 */
[----:B0-----:R-:W-:Y:S01]  /*4c10*/  F2FP.PACK_AB R0, RZ, R0 ;  /* 0x00000000ff00723e */ /* 0x001fe200000000ff */
[----:B------:R-:W-:Y:S05]  /*4c20*/  BRA `(.L_x_8468) ;  /* 0x0000003000007947 */ /* 0x000fea0003800000 */
.L_x_8491:
[----:B------:R-:W2:Y:S02]  /*4c30*/  LDG.E R2, [R2.64] ;  /* 0x0000002402027981 */ /* 0x000ea4000c1e1900 */
[----:B--2---:R-:W0:Y:S02]  /*4c40*/  I2F.U32 R0, R2 ;  /* 0x0000000200007306 */ /* 0x004e240000201000 */
[----:B0-----:R-:W-:-:S06]  /*4c50*/  F2FP.PACK_AB R0, RZ, R0 ;  /* 0x00000000ff00723e */ /* 0x001fcc00000000ff */
.L_x_8468:
[----:B-----5:R-:W-:Y:S01]  /*4c60*/  HADD2.F32 R0, -RZ, R0.H0_H0 ;  /* 0x20000000ff007230 */ /* 0x020fe20000004100 */
[----:B------:R-:W1:Y:S04]  /*4c70*/  LDC.U8 R5, c[0x0][0x371] ;  /* 0x0000dc40ff057b82 */ /* 0x000e680000000000 */
[----:B------:R-:W-:-:S06]  /*4c80*/  FMUL.FTZ R0, R0, -1.4426950216293334961 ;  /* 0xbfb8aa3b00007820 */ /* 0x000fcc0000410000 */
[----:B------:R-:W2:Y:S01]  /*4c90*/  MUFU.EX2 R0, R0 ;  /* 0x0000000000007308 */ /* 0x000ea20000000800 */
[----:B-1----:R-:W-:Y:S01]  /*4ca0*/  PRMT R4, R5, 0x9910, RZ ;  /* 0x0000991005047816 */ /* 0x002fe200000000ff */
[----:B0-2---:R-:W-:-:S03]  /*4cb0*/  FADD.FTZ R2, R0, 1 ;  /* 0x3f80000000027421 */ /* 0x005fc60000010000 */
        /* <DEDUP_REMOVED lines=16> */
.L_x_8498:
[----:B------:R-:W-:-:S06]  /*4dc0*/  HADD2.F32 R3, -RZ, R3.H0_H0 ;  /* 0x20000003ff037230 */ /* 0x000fcc0000004100 */
[----:B------:R-:W0:Y:S02]  /*4dd0*/  F2I.S64.TRUNC R2, R3 ;  /* 0x0000000300027311 */ /* 0x000e24000020d900 */
[----:B0-----:R0:W-:Y:S01]  /*4de0*/  STG.E.U8 [R16.64], R2 ;  /* 0x0000000210007986 */ /* 0x0011e2000c101124 */
[----:B------:R-:W-:Y:S05]  /*4df0*/  BRA `(.L_x_8500) ;  /* 0x00000e4000007947 */ /* 0x000fea0003800000 */
.L_x_8497:
        /* <DEDUP_REMOVED lines=10> */
.L_x_8502:
[----:B------:R-:W-:-:S06]  /*4ea0*/  HADD2.F32 R3, -RZ, R3.H0_H0 ;  /* 0x20000003ff037230 */ /* 0x000fcc0000004100 */
[----:B------:R-:W0:Y:S02]  /*4eb0*/  F2I.FTZ.TRUNC.NTZ R3, R3 ;  /* 0x0000000300037305 */ /* 0x000e24000021f100 */
[----:B0-----:R0:W-:Y:S01]  /*4ec0*/  STG.E [R16.64], R3 ;  /* 0x0000000310007986 */ /* 0x0011e2000c101924 */
[----:B------:R-:W-:Y:S05]  /*4ed0*/  BRA `(.L_x_8500) ;  /* 0x00000d6000007947 */ /* 0x000fea0003800000 */
.L_x_8501:
[----:B------:R-:W-:-:S06]  /*4ee0*/  HADD2.F32 R3, -RZ, R3.H0_H0 ;  /* 0x20000003ff037230 */ /* 0x000fcc0000004100 */
[----:B------:R-:W0:Y:S02]  /*4ef0*/  F2I.FTZ.TRUNC.NTZ R3, R3 ;  /* 0x0000000300037305 */ /* 0x000e24000021f100 */
[----:B0-----:R0:W-:Y:S01]  /*4f00*/  STG.E.U16 [R16.64], R3 ;  /* 0x0000000310007986 */ /* 0x0011e2000c101524 */
[----:B------:R-:W-:Y:S05]  /*4f10*/  BRA `(.L_x_8500) ;  /* 0x00000d2000007947 */ /* 0x000fea0003800000 */
.L_x_8496:
        /* <DEDUP_REMOVED lines=9> */
.L_x_8504:
[----:B------:R0:W-:Y:S01]  /*4fb0*/  STG.E.U16 [R16.64], R3 ;  /* 0x0000000310007986 */ /* 0x0001e2000c101524 */
[----:B------:R-:W-:Y:S05]  /*4fc0*/  BRA `(.L_x_8500) ;  /* 0x00000c7000007947 */ /* 0x000fea0003800000 */
.L_x_8503:
        /* <DEDUP_REMOVED lines=10> */
.L_x_8506:
[----:B------:R-:W-:-:S05]  /*5070*/  HADD2.F32 R0, -RZ, R3.H0_H0 ;  /* 0x20000003ff007230 */ /* 0x000fca0000004100 */
[----:B------:R-:W-:-:S04]  /*5080*/  F2FP.PACK_AB R0, RZ, R0 ;  /* 0x00000000ff00723e */ /* 0x000fc800000000ff */
[----:B------:R-:W-:-:S05]  /*5090*/  PRMT R0, R0, 0x5410, RZ ;  /* 0x0000541000007816 */ /* 0x000fca00000000ff */
[----:B------:R0:W-:Y:S01]  /*50a0*/  STG.E [R16.64], R0 ;  /* 0x0000000010007986 */ /* 0x0001e2000c101924 */
[----:B------:R-:W-:Y:S05]  /*50b0*/  BRA `(.L_x_8500) ;  /* 0x00000b8000007947 */ /* 0x000fea0003800000 */
.L_x_8505:
[----:B------:R-:W-:-:S05]  /*50c0*/  HADD2.F32 R2, -RZ, R3.H0_H0 ;  /* 0x20000003ff027230 */ /* 0x000fca0000004100 */
[----:B------:R-:W-:-:S06]  /*50d0*/  FMUL.FTZ R2, R2, 1 ;  /* 0x3f80000002027820 */ /* 0x000fcc0000410000 */
[----:B------:R-:W0:Y:S02]  /*50e0*/  F2F.F64.F32 R2, R2 ;  /* 0x0000000200027310 */ /* 0x000e240000201800 */
[----:B0-----:R0:W-:Y:S01]  /*50f0*/  STG.E.64 [R16.64], R2 ;  /* 0x0000000210007986 */ /* 0x0011e2000c101b24 */
[----:B------:R-:W-:Y:S05]  /*5100*/  BRA `(.L_x_8500) ;  /* 0x00000b3000007947 */ /* 0x000fea0003800000 */
.L_x_8495:
        /* <DEDUP_REMOVED lines=13> */
.L_x_8509:
[----:B------:R-:W-:Y:S01]  /*51e0*/  HADD2.F32 R3, -RZ, R3.H0_H0 ;  /* 0x20000003ff037230 */ /* 0x000fe20000004100 */
[----:B------:R-:W-:-:S04]  /*51f0*/  CS2R R6, SRZ ;  /* 0x0000000000067805 */ /* 0x000fc8000001ff00 */
[----:B------:R-:W-:-:S04]  /*5200*/  FMUL.FTZ R3, R3, 1 ;  /* 0x3f80000003037820 */ /* 0x000fc80000410000 */
[----:B------:R-:W0:Y:S02]  /*5210*/  F2F.F64.F32 R4, R3 ;  /* 0x0000000300047310 */ /* 0x000e240000201800 */
[----:B0-----:R0:W-:Y:S01]  /*5220*/  STG.E.128 [R16.64], R4 ;  /* 0x0000000410007986 */ /* 0x0011e2000c101d24 */
[----:B------:R-:W-:Y:S05]  /*5230*/  BRA `(.L_x_8500) ;  /* 0x00000a0000007947 */ /* 0x000fea0003800000 */
.L_x_8508:
        /* <DEDUP_REMOVED lines=21> */
.L_x_8513:
[----:B------:R-:W-:Y:S05]  /*5390*/  BSYNC B0 ;  /* 0x0000000000007941 */ /* 0x000fea0003800000 */
.L_x_8512:
[----:B------:R-:W-:-:S05]  /*53a0*/  LOP3.LUT R3, R0, R3, RZ, 0xfc, !PT ;  /* 0x0000000300037212 */ /* 0x000fca00078efcff */
[----:B------:R0:W-:Y:S01]  /*53b0*/  STG.E.U8 [R16.64], R3 ;  /* 0x0000000310007986 */ /* 0x0001e2000c101124 */
[----:B------:R-:W-:Y:S05]  /*53c0*/  BRA `(.L_x_8500) ;  /* 0x0000087000007947 */ /* 0x000fea0003800000 */
.L_x_8511:
        /* <DEDUP_REMOVED lines=13> */
.L_x_8515:
[----:B------:R-:W-:Y:S01]  /*54a0*/  IMAD.MOV.U32 R0, RZ, RZ, 0x7f ;  /* 0x0000007fff007424 */ /* 0x000fe200078e00ff */
[----:B------:R-:W-:-:S04]  /*54b0*/  ISETP.GT.U32.AND P0, PT, R2, 0x7f800000, PT ;  /* 0x7f8000000200780c */ /* 0x000fc80003f04070 */
[----:B------:R-:W-:-:S04]  /*54c0*/  SEL R0, R0, 0x7c, P0 ;  /* 0x0000007c00007807 */ /* 0x000fc80000000000 */
.L_x_8516:
[----:B------:R-:W-:Y:S05]  /*54d0*/  BSYNC B0 ;  /* 0x0000000000007941 */ /* 0x000fea0003800000 */
.L_x_8514:
[----:B------:R-:W-:-:S04]  /*54e0*/  LOP3.LUT R2, R3, 0x80000000, RZ, 0xc0, !PT ;  /* 0x8000000003027812 */ /* 0x000fc800078ec0ff */
[----:B------:R-:W-:-:S04]  /*54f0*/  SHF.R.U32.HI R3, RZ, 0x18, R2 ;  /* 0x00000018ff037819 */ /* 0x000fc80000011602 */
[----:B------:R-:W-:-:S05]  /*5500*/  LOP3.LUT R3, R0, R3, RZ, 0xfc, !PT ;  /* 0x0000000300037212 */ /* 0x000fca00078efcff */
[----:B------:R0:W-:Y:S01]  /*5510*/  STG.E.U8 [R16.64], R3 ;  /* 0x0000000310007986 */ /* 0x0001e2000c101124 */
[----:B------:R-:W-:Y:S05]  /*5520*/  BRA `(.L_x_8500) ;  /* 0x0000071000007947 */ /* 0x000fea0003800000 */
.L_x_8510:
[----:B------:R-:W-:-:S05]  /*5530*/  HADD2.F32 R0, -RZ, R3.H0_H0 ;  /* 0x20000003ff007230 */ /* 0x000fca0000004100 */
[----:B------:R-:W-:-:S05]  /*5540*/  F2FP.BF16.PACK_AB R0, RZ, R0 ;  /* 0x00000000ff00723e */ /* 0x000fca00000010ff */
[----:B------:R0:W-:Y:S01]  /*5550*/  STG.E.U16 [R16.64], R0 ;  /* 0x0000000010007986 */ /* 0x0001e2000c101524 */
[----:B------:R-:W-:Y:S05]  /*5560*/  BRA `(.L_x_8500) ;  /* 0x000006d000007947 */ /* 0x000fea0003800000 */
.L_x_8507:
        /* <DEDUP_REMOVED lines=12> */
.L_x_8519:
        /* <DEDUP_REMOVED lines=17> */
.L_x_8522:
[----:B------:R-:W-:-:S04]  /*5740*/  LOP3.LUT R2, R3, 0x80000000, RZ, 0xc0, !PT ;  /* 0x8000000003027812 */ /* 0x000fc800078ec0ff */
[----:B------:R-:W-:-:S04]  /*5750*/  SHF.R.U32.HI R3, RZ, 0x18, R2 ;  /* 0x00000018ff037819 */ /* 0x000fc80000011602 */
[----:B------:R-:W-:-:S04]  /*5760*/  LOP3.LUT R0, R0, R3, RZ, 0xfc, !PT ;  /* 0x0000000300007212 */ /* 0x000fc800078efcff */
[----:B------:R-:W-:Y:S02]  /*5770*/  PRMT R8, R0, 0x7610, R8 ;  /* 0x0000761000087816 */ /* 0x000fe40000000008 */
.L_x_8521:
[----:B------:R-:W-:Y:S05]  /*5780*/  BSYNC B0 ;  /* 0x0000000000007941 */ /* 0x000fea0003800000 */
.L_x_8520:
[----:B------:R0:W-:Y:S01]  /*5790*/  STG.E.U8 [R16.64], R8 ;  /* 0x0000000810007986 */ /* 0x0001e2000c101124 */
[----:B------:R-:W-:Y:S05]  /*57a0*/  BRA `(.L_x_8500) ;  /* 0x0000049000007947 */ /* 0x000fea0003800000 */
.L_x_8518:
        /* <DEDUP_REMOVED lines=17> */
.L_x_8525:
[----:B------:R-:W-:-:S04]  /*58c0*/  LOP3.LUT R2, R3, 0x80000000, RZ, 0xc0, !PT ;  /* 0x8000000003027812 */ /* 0x000fc800078ec0ff */
[----:B------:R-:W-:-:S04]  /*58d0*/  SHF.R.U32.HI R3, RZ, 0x18, R2 ;  /* 0x00000018ff037819 */ /* 0x000fc80000011602 */
[----:B------:R-:W-:-:S04]  /*58e0*/  LOP3.LUT R0, R0, R3, RZ, 0xfc, !PT ;  /* 0x0000000300007212 */ /* 0x000fc800078efcff */
[----:B------:R-:W-:Y:S02]  /*58f0*/  PRMT R8, R0, 0x7610, R8 ;  /* 0x0000761000087816 */ /* 0x000fe40000000008 */
.L_x_8524:
[----:B------:R-:W-:Y:S05]  /*5900*/  BSYNC B0 ;  /* 0x0000000000007941 */ /* 0x000fea0003800000 */
.L_x_8523:
[----:B------:R0:W-:Y:S01]  /*5910*/  STG.E.U8 [R16.64], R8 ;  /* 0x0000000810007986 */ /* 0x0001e2000c101124 */
[----:B------:R-:W-:Y:S05]  /*5920*/  BRA `(.L_x_8500) ;  /* 0x0000031000007947 */ /* 0x000fea0003800000 */
.L_x_8517:
        /* <DEDUP_REMOVED lines=22> */
.L_x_8499:
        /* <DEDUP_REMOVED lines=20> */
.L_x_8527:
[----:B------:R-:W-:-:S06]  /*5bd0*/  HADD2.F32 R3, -RZ, R3.H0_H0 ;  /* 0x20000003ff037230 */ /* 0x000fcc0000004100 */
[----:B------:R-:W0:Y:S02]  /*5be0*/  F2I.U64.TRUNC R2, R3 ;  /* 0x0000000300027311 */ /* 0x000e24000020d800 */
[----:B0-----:R0:W-:Y:S01]  /*5bf0*/  STG.E.64 [R16.64], R2 ;  /* 0x0000000210007986 */ /* 0x0011e2000c101b24 */
[----:B------:R-:W-:Y:S05]  /*5c00*/  BRA `(.L_x_8500) ;  /* 0x0000003000007947 */ /* 0x000fea0003800000 */
.L_x_8526:
[----:B------:R-:W-:-:S06]  /*5c10*/  HADD2.F32 R3, -RZ, R3.H0_H0 ;  /* 0x20000003ff037230 */ /* 0x000fcc0000004100 */
[----:B------:R-:W0:Y:S02]  /*5c20*/  F2I.FTZ.U32.TRUNC.NTZ R3, R3 ;  /* 0x0000000300037305 */ /* 0x000e24000021f000 */
[----:B0-----:R0:W-:Y:S02]  /*5c30*/  STG.E [R16.64], R3 ;  /* 0x0000000310007986 */ /* 0x0011e4000c101924 */
.L_x_8500:
        /* <DEDUP_REMOVED lines=231> */
.L_x_8528:
        /* <DEDUP_REMOVED lines=20> */
.L_x_8532:
[----:B------:R-:W2:Y:S02]  /*6bf0*/  LDG.E.U8 R2, [R2.64] ;  /* 0x0000002402027981 */ /* 0x000ea4000c1e1100 */
[----:B--2---:R-:W0:Y:S02]  /*6c00*/  I2F.U16 R0, R2 ;  /* 0x0000000200007306 */ /* 0x004e240000101000 */
[----:B0-----:R-:W-:Y:S01]  /*6c10*/  F2FP.PACK_AB R0, RZ, R0 ;  /* 0x00000000ff00723e */ /* 0x001fe200000000ff */
[----:B------:R-:W-:Y:S05]  /*6c20*/  BRA `(.L_x_8534) ;  /* 0x00000e1000007947 */ /* 0x000fea0003800000 */
.L_x_8531:
        /* <DEDUP_REMOVED lines=10> */
.L_x_8536:
[----:B------:R-:W2:Y:S02]  /*6cd0*/  LDG.E R2, [R2.64] ;  /* 0x0000002402027981 */ /* 0x000ea4000c1e1900 */
[----:B--2---:R-:W0:Y:S02]  /*6ce0*/  I2F R0, R2 ;  /* 0x0000000200007306 */ /* 0x004e240000201400 */
[----:B0-----:R-:W-:Y:S01]  /*6cf0*/  F2FP.PACK_AB R0, RZ, R0 ;  /* 0x00000000ff00723e */ /* 0x001fe200000000ff */
[----:B------:R-:W-:Y:S05]  /*6d00*/  BRA `(.L_x_8534) ;  /* 0x00000d3000007947 */ /* 0x000fea0003800000 */
.L_x_8535:
[----:B------:R-:W2:Y:S02]  /*6d10*/  LDG.E.U16 R2, [R2.64] ;  /* 0x0000002402027981 */ /* 0x000ea4000c1e1500 */
[----:B--2---:R-:W0:Y:S02]  /*6d20*/  I2F.S16 R0, R2 ;  /* 0x0000000200007306 */ /* 0x004e240000101400 */
[----:B0-----:R-:W-:Y:S01]  /*6d30*/  F2FP.PACK_AB R0, RZ, R0 ;  /* 0x00000000ff00723e */ /* 0x001fe200000000ff */
[----:B------:R-:W-:Y:S05]  /*6d40*/  BRA `(.L_x_8534) ;  /* 0x00000cf000007947 */ /* 0x000fea0003800000 */
.L_x_8530:
        /* <DEDUP_REMOVED lines=9> */
.L_x_8538:
[----:B------:R0:W5:Y:S01]  /*6de0*/  LDG.E.U16 R0, [R2.64] ;  /* 0x0000002402007981 */ /* 0x000162000c1e1500 */
[----:B------:R-:W-:Y:S05]  /*6df0*/  BRA `(.L_x_8534) ;  /* 0x00000c4000007947 */ /* 0x000fea0003800000 */
.L_x_8537:
        /* <DEDUP_REMOVED lines=9> */
.L_x_8540:
[----:B------:R0:W5:Y:S01]  /*6e90*/  LDG.E.U16 R0, [R2.64] ;  /* 0x0000002402007981 */ /* 0x000162000c1e1500 */
[----:B------:R-:W-:Y:S05]  /*6ea0*/  BRA `(.L_x_8534) ;  /* 0x00000b9000007947 */ /* 0x000fea0003800000 */
.L_x_8539:
[----:B------:R-:W2:Y:S02]  /*6eb0*/  LDG.E.64 R2, [R2.64] ;  /* 0x0000002402027981 */ /* 0x000ea4000c1e1b00 */
[----:B--2---:R-:W0:Y:S01]  /*6ec0*/  F2F.F32.F64 R0, R2 ;  /* 0x0000000200007310 */ /* 0x004e220000301000 */
[----:B------:R-:W0:-:S14]  /*6ed0*/  DSETP.GEU.AND P0, PT, |R2|, c[0x2][0x0], PT ;  /* 0x008000000200762a */ /* 0x000e1c0003f0e200 */
[----:B0-----:R-:W-:-:S05]  /*6ee0*/  @!P0 FMUL R0, R0, 1.175494350822287508e-38 ;  /* 0x0080000000008820 */ /* 0x001fca0000400000 */
[----:B------:R-:W-:Y:S01]  /*6ef0*/  F2FP.PACK_AB R0, RZ, R0 ;  /* 0x00000000ff00723e */ /* 0x000fe200000000ff */
[----:B------:R-:W-:Y:S05]  /*6f00*/  BRA `(.L_x_8534) ;  /* 0x00000b3000007947 */ /* 0x000fea0003800000 */
.L_x_8529:
        /* <DEDUP_REMOVED lines=13> */
.L_x_8543:
[----:B------:R-:W2:Y:S02]  /*6fe0*/  LDG.E.64 R2, [R2.64] ;  /* 0x0000002402027981 */ /* 0x000ea4000c1e1b00 */
[----:B--2---:R-:W0:Y:S01]  /*6ff0*/  F2F.F32.F64 R0, R2 ;  /* 0x0000000200007310 */ /* 0x004e220000301000 */
[----:B------:R-:W0:-:S14]  /*7000*/  DSETP.GEU.AND P0, PT, |R2|, c[0x2][0x0], PT ;  /* 0x008000000200762a */ /* 0x000e1c0003f0e200 */
[----:B0-----:R-:W-:-:S05]  /*7010*/  @!P0 FMUL R0, R0, 1.175494350822287508e-38 ;  /* 0x0080000000008820 */ /* 0x001fca0000400000 */
[----:B------:R-:W-:Y:S01]  /*7020*/  F2FP.PACK_AB R0, RZ, R0 ;  /* 0x00000000ff00723e */ /* 0x000fe200000000ff */
[----:B------:R-:W-:Y:S05]  /*7030*/  BRA `(.L_x_8534) ;  /* 0x00000a0000007947 */ /* 0x000fea0003800000 */
.L_x_8542:
        /* <DEDUP_REMOVED lines=28> */
.L_x_8545:
        /* <DEDUP_REMOVED lines=15> */
.L_x_8544:
[----:B------:R-:W2:Y:S02]  /*72f0*/  LDG.E.U16 R0, [R2.64] ;  /* 0x0000002402007981 */ /* 0x000ea4000c1e1500 */
[----:B--2---:R-:W-:-:S04]  /*7300*/  PRMT R0, RZ, 0x5410, R0 ;  /* 0x00005410ff007816 */ /* 0x004fc80000000000 */
[----:B------:R-:W-:Y:S01]  /*7310*/  F2FP.PACK_AB R0, RZ, R0 ;  /* 0x00000000ff00723e */ /* 0x000fe200000000ff */
[----:B------:R-:W-:Y:S05]  /*7320*/  BRA `(.L_x_8534) ;  /* 0x0000071000007947 */ /* 0x000fea0003800000 */
.L_x_8541:
        /* <DEDUP_REMOVED lines=12> */
.L_x_8548:
        /* <DEDUP_REMOVED lines=21> */
.L_x_8552:
[----:B------:R-:W-:Y:S05]  /*7540*/  BSYNC B1 ;  /* 0x0000000000017941 */ /* 0x000fea0003800000 */
.L_x_8551:
[----:B------:R-:W-:Y:S01]  /*7550*/  LEA R3, R0, 0x3b800000, 0x17 ;  /* 0x3b80000000037811 */ /* 0x000fe200078eb8ff */
[----:B------:R-:W-:-:S05]  /*7560*/  IMAD.SHL.U32 R0, R2, 0x100000, RZ ;  /* 0x0010000002007824 */ /* 0x000fca00078e00ff */
[----:B------:R-:W-:Y:S02]  /*7570*/  LOP3.LUT R0, R3, R0, R4, 0xfe, !PT ;  /* 0x0000000003007212 */ /* 0x000fe400078efe04 */
.L_x_8550:
[----:B------:R-:W-:Y:S05]  /*7580*/  BSYNC B0 ;  /* 0x0000000000007941 */ /* 0x000fea0003800000 */
.L_x_8549:
[----:B------:R-:W-:Y:S01]  /*7590*/  F2FP.PACK_AB R0, RZ, R0 ;  /* 0x00000000ff00723e */ /* 0x000fe200000000ff */
[----:B------:R-:W-:Y:S05]  /*75a0*/  BRA `(.L_x_8534) ;  /* 0x0000049000007947 */ /* 0x000fea0003800000 */
.L_x_8547:
        /* <DEDUP_REMOVED lines=21> */
.L_x_8556:
[----:B------:R-:W-:Y:S05]  /*7700*/  BSYNC B1 ;  /* 0x0000000000017941 */ /* 0x000fea0003800000 */
.L_x_8555:
[----:B------:R-:W-:Y:S01]  /*7710*/  LEA R3, R0, 0x37800000, 0x17 ;  /* 0x3780000000037811 */ /* 0x000fe200078eb8ff */
[----:B------:R-:W-:-:S05]  /*7720*/  IMAD.SHL.U32 R0, R2, 0x200000, RZ ;  /* 0x0020000002007824 */ /* 0x000fca00078e00ff */
[----:B------:R-:W-:Y:S02]  /*7730*/  LOP3.LUT R0, R3, R0, R4, 0xfe, !PT ;  /* 0x0000000003007212 */ /* 0x000fe400078efe04 */
.L_x_8554:
[----:B------:R-:W-:Y:S05]  /*7740*/  BSYNC B0 ;  /* 0x0000000000007941 */ /* 0x000fea0003800000 */
.L_x_8553:
[----:B------:R-:W-:Y:S01]  /*7750*/  F2FP.PACK_AB R0, RZ, R0 ;  /* 0x00000000ff00723e */ /* 0x000fe200000000ff */
[----:B------:R-:W-:Y:S05]  /*7760*/  BRA `(.L_x_8534) ;  /* 0x000002d000007947 */ /* 0x000fea0003800000 */
.L_x_8546:
        /* <DEDUP_REMOVED lines=14> */
.L_x_8560:
[----:B------:R-:W-:Y:S05]  /*7850*/  BSYNC B0 ;  /* 0x0000000000007941 */ /* 0x000fea0003800000 */
.L_x_8559:
[----:B------:R-:W-:Y:S01]  /*7860*/  F2FP.PACK_AB R0, RZ, R0 ;  /* 0x00000000ff00723e */ /* 0x000fe200000000ff */
[----:B------:R-:W-:Y:S05]  /*7870*/  BRA `(.L_x_8534) ;  /* 0x000001c000007947 */ /* 0x000fea0003800000 */
.L_x_8533:
        /* <DEDUP_REMOVED lines=21> */
.L_x_8558:
[----:B------:R-:W2:Y:S02]  /*79d0*/  LDG.E.64 R2, [R2.64] ;  /* 0x0000002402027981 */ /* 0x000ea4000c1e1b00 */
[----:B--2---:R-:W0:Y:S02]  /*79e0*/  I2F.U64 R0, R2 ;  /* 0x0000000200007312 */ /* 0x004e240000301000 */
[----:B0-----:R-:W-:Y:S01]  /*79f0*/  F2FP.PACK_AB R0, RZ, R0 ;  /* 0x00000000ff00723e */ /* 0x001fe200000000ff */
[----:B------:R-:W-:Y:S05]  /*7a00*/  BRA `(.L_x_8534) ;  /* 0x0000003000007947 */ /* 0x000fea0003800000 */
.L_x_8557:
[----:B------:R-:W2:Y:S02]  /*7a10*/  LDG.E R2, [R2.64] ;  /* 0x0000002402027981 */ /* 0x000ea4000c1e1900 */
[----:B--2---:R-:W0:Y:S02]  /*7a20*/  I2F.U32 R0, R2 ;  /* 0x0000000200007306 */ /* 0x004e240000201000 */
[----:B0-----:R-:W-:-:S06]  /*7a30*/  F2FP.PACK_AB R0, RZ, R0 ;  /* 0x00000000ff00723e */ /* 0x001fcc00000000ff */
.L_x_8534:
        /* <DEDUP_REMOVED lines=22> */
.L_x_8564:
[----:B------:R-:W-:-:S06]  /*7ba0*/  HADD2.F32 R3, -RZ, R3.H0_H0 ;  /* 0x20000003ff037230 */ /* 0x000fcc0000004100 */
[----:B------:R-:W0:Y:S02]  /*7bb0*/  F2I.S64.TRUNC R2, R3 ;  /* 0x0000000300027311 */ /* 0x000e24000020d900 */
[----:B0-----:R0:W-:Y:S01]  /*7bc0*/  STG.E.U8 [R16.64], R2 ;  /* 0x0000000210007986 */ /* 0x0011e2000c101124 */
[----:B------:R-:W-:Y:S05]  /*7bd0*/  BRA `(.L_x_8566) ;  /* 0x00000e4000007947 */ /* 0x000fea0003800000 */
.L_x_8563:
        /* <DEDUP_REMOVED lines=10> */
.L_x_8568:
[----:B------:R-:W-:-:S06]  /*7c80*/  HADD2.F32 R3, -RZ, R3.H0_H0 ;  /* 0x20000003ff037230 */ /* 0x000fcc0000004100 */
[----:B------:R-:W0:Y:S02]  /*7c90*/  F2I.FTZ.TRUNC.NTZ R3, R3 ;  /* 0x0000000300037305 */ /* 0x000e24000021f100 */
[----:B0-----:R0:W-:Y:S01]  /*7ca0*/  STG.E [R16.64], R3 ;  /* 0x0000000310007986 */ /* 0x0011e2000c101924 */
[----:B------:R-:W-:Y:S05]  /*7cb0*/  BRA `(.L_x_8566) ;  /* 0x00000d6000007947 */ /* 0x000fea0003800000 */
.L_x_8567:
[----:B------:R-:W-:-:S06]  /*7cc0*/  HADD2.F32 R3, -RZ, R3.H0_H0 ;  /* 0x20000003ff037230 */ /* 0x000fcc0000004100 */
[----:B------:R-:W0:Y:S02]  /*7cd0*/  F2I.FTZ.TRUNC.NTZ R3, R3 ;  /* 0x0000000300037305 */ /* 0x000e24000021f100 */
[----:B0-----:R0:W-:Y:S01]  /*7ce0*/  STG.E.U16 [R16.64], R3 ;  /* 0x0000000310007986 */ /* 0x0011e2000c101524 */
[----:B------:R-:W-:Y:S05]  /*7cf0*/  BRA `(.L_x_8566) ;  /* 0x00000d2000007947 */ /* 0x000fea0003800000 */
.L_x_8562:
        /* <DEDUP_REMOVED lines=9> */
.L_x_8570:
[----:B------:R0:W-:Y:S01]  /*7d90*/  STG.E.U16 [R16.64], R3 ;  /* 0x0000000310007986 */ /* 0x0001e2000c101524 */
[----:B------:R-:W-:Y:S05]  /*7da0*/  BRA `(.L_x_8566) ;  /* 0x00000c7000007947 */ /* 0x000fea0003800000 */
.L_x_8569:
        /* <DEDUP_REMOVED lines=10> */
.L_x_8572:
[----:B------:R-:W-:-:S05]  /*7e50*/  HADD2.F32 R0, -RZ, R3.H0_H0 ;  /* 0x20000003ff007230 */ /* 0x000fca0000004100 */
[----:B------:R-:W-:-:S04]  /*7e60*/  F2FP.PACK_AB R0, RZ, R0 ;  /* 0x00000000ff00723e */ /* 0x000fc800000000ff */
[----:B------:R-:W-:-:S05]  /*7e70*/  PRMT R0, R0, 0x5410, RZ ;  /* 0x0000541000007816 */ /* 0x000fca00000000ff */
[----:B------:R0:W-:Y:S01]  /*7e80*/  STG.E [R16.64], R0 ;  /* 0x0000000010007986 */ /* 0x0001e2000c101924 */
[----:B------:R-:W-:Y:S05]  /*7e90*/  BRA `(.L_x_8566) ;  /* 0x00000b8000007947 */ /* 0x000fea0003800000 */
.L_x_8571:
[----:B------:R-:W-:-:S05]  /*7ea0*/  HADD2.F32 R2, -RZ, R3.H0_H0 ;  /* 0x20000003ff027230 */ /* 0x000fca0000004100 */
[----:B------:R-:W-:-:S06]  /*7eb0*/  FMUL.FTZ R2, R2, 1 ;  /* 0x3f80000002027820 */ /* 0x000fcc0000410000 */
[----:B------:R-:W0:Y:S02]  /*7ec0*/  F2F.F64.F32 R2, R2 ;  /* 0x0000000200027310 */ /* 0x000e240000201800 */
[----:B0-----:R0:W-:Y:S01]  /*7ed0*/  STG.E.64 [R16.64], R2 ;  /* 0x0000000210007986 */ /* 0x0011e2000c101b24 */
[----:B------:R-:W-:Y:S05]  /*7ee0*/  BRA `(.L_x_8566) ;  /* 0x00000b3000007947 */ /* 0x000fea0003800000 */
.L_x_8561:
        /* <DEDUP_REMOVED lines=13> */
.L_x_8575:
[----:B------:R-:W-:Y:S01]  /*7fc0*/  HADD2.F32 R3, -RZ, R3.H0_H0 ;  /* 0x20000003ff037230 */ /* 0x000fe20000004100 */
[----:B------:R-:W-:-:S04]  /*7fd0*/  CS2R R6, SRZ ;  /* 0x0000000000067805 */ /* 0x000fc8000001ff00 */
[----:B------:R-:W-:-:S04]  /*7fe0*/  FMUL.FTZ R3, R3, 1 ;  /* 0x3f80000003037820 */ /* 0x000fc80000410000 */
[----:B------:R-:W0:Y:S02]  /*7ff0*/  F2F.F64.F32 R4, R3 ;  /* 0x0000000300047310 */ /* 0x000e240000201800 */
[----:B0-----:R0:W-:Y:S01]  /*8000*/  STG.E.128 [R16.64], R4 ;  /* 0x0000000410007986 */ /* 0x0011e2000c101d24 */
[----:B------:R-:W-:Y:S05]  /*8010*/  BRA `(.L_x_8566) ;  /* 0x00000a0000007947 */ /* 0x000fea0003800000 */
.L_x_8574:
        /* <DEDUP_REMOVED lines=21> */
.L_x_8579:
[----:B------:R-:W-:Y:S05]  /*8170*/  BSYNC B0 ;  /* 0x0000000000007941 */ /* 0x000fea0003800000 */
.L_x_8578:
[----:B------:R-:W-:-:S05]  /*8180*/  LOP3.LUT R3, R0, R3, RZ, 0xfc, !PT ;  /* 0x0000000300037212 */ /* 0x000fca00078efcff */
[----:B------:R0:W-:Y:S01]  /*8190*/  STG.E.U8 [R16.64], R3 ;  /* 0x0000000310007986 */ /* 0x0001e2000c101124 */
[----:B------:R-:W-:Y:S05]  /*81a0*/  BRA `(.L_x_8566) ;  /* 0x0000087000007947 */ /* 0x000fea0003800000 */
.L_x_8577:
        /* <DEDUP_REMOVED lines=13> */
.L_x_8581:
[----:B------:R-:W-:Y:S01]  /*8280*/  IMAD.MOV.U32 R0, RZ, RZ, 0x7f ;  /* 0x0000007fff007424 */ /* 0x000fe200078e00ff */
[----:B------:R-:W-:-:S04]  /*8290*/  ISETP.GT.U32.AND P0, PT, R2, 0x7f800000, PT ;  /* 0x7f8000000200780c */ /* 0x000fc80003f04070 */
[----:B------:R-:W-:-:S04]  /*82a0*/  SEL R0, R0, 0x7c, P0 ;  /* 0x0000007c00007807 */ /* 0x000fc80000000000 */
.L_x_8582:
[----:B------:R-:W-:Y:S05]  /*82b0*/  BSYNC B0 ;  /* 0x0000000000007941 */ /* 0x000fea0003800000 */
.L_x_8580:
[----:B------:R-:W-:-:S04]  /*82c0*/  LOP3.LUT R2, R3, 0x80000000, RZ, 0xc0, !PT ;  /* 0x8000000003027812 */ /* 0x000fc800078ec0ff */
[----:B------:R-:W-:-:S04]  /*82d0*/  SHF.R.U32.HI R3, RZ, 0x18, R2 ;  /* 0x00000018ff037819 */ /* 0x000fc80000011602 */
[----:B------:R-:W-:-:S05]  /*82e0*/  LOP3.LUT R3, R0, R3, RZ, 0xfc, !PT ;  /* 0x0000000300037212 */ /* 0x000fca00078efcff */
[----:B------:R0:W-:Y:S01]  /*82f0*/  STG.E.U8 [R16.64], R3 ;  /* 0x0000000310007986 */ /* 0x0001e2000c101124 */
[----:B------:R-:W-:Y:S05]  /*8300*/  BRA `(.L_x_8566) ;  /* 0x0000071000007947 */ /* 0x000fea0003800000 */
.L_x_8576:
[----:B------:R-:W-:-:S05]  /*8310*/  HADD2.F32 R0, -RZ, R3.H0_H0 ;  /* 0x20000003ff007230 */ /* 0x000fca0000004100 */
[----:B------:R-:W-:-:S05]  /*8320*/  F2FP.BF16.PACK_AB R0, RZ, R0 ;  /* 0x00000000ff00723e */ /* 0x000fca00000010ff */
[----:B------:R0:W-:Y:S01]  /*8330*/  STG.E.U16 [R16.64], R0 ;  /* 0x0000000010007986 */ /* 0x0001e2000c101524 */
[----:B------:R-:W-:Y:S05]  /*8340*/  BRA `(.L_x_8566) ;  /* 0x000006d000007947 */ /* 0x000fea0003800000 */
.L_x_8573:
        /* <DEDUP_REMOVED lines=12> */
.L_x_8585:
        /* <DEDUP_REMOVED lines=17> */
.L_x_8588:
[----:B------:R-:W-:-:S04]  /*8520*/  LOP3.LUT R2, R3, 0x80000000, RZ, 0xc0, !PT ;  /* 0x8000000003027812 */ /* 0x000fc800078ec0ff */
[----:B------:R-:W-:-:S04]  /*8530*/  SHF.R.U32.HI R3, RZ, 0x18, R2 ;  /* 0x00000018ff037819 */ /* 0x000fc80000011602 */
[----:B------:R-:W-:-:S04]  /*8540*/  LOP3.LUT R0, R0, R3, RZ, 0xfc, !PT ;  /* 0x0000000300007212 */ /* 0x000fc800078efcff */
[----:B------:R-:W-:Y:S02]  /*8550*/  PRMT R8, R0, 0x7610, R8 ;  /* 0x0000761000087816 */ /* 0x000fe40000000008 */
.L_x_8587:
[----:B------:R-:W-:Y:S05]  /*8560*/  BSYNC B0 ;  /* 0x0000000000007941 */ /* 0x000fea0003800000 */
.L_x_8586:
[----:B------:R0:W-:Y:S01]  /*8570*/  STG.E.U8 [R16.64], R8 ;  /* 0x0000000810007986 */ /* 0x0001e2000c101124 */
[----:B------:R-:W-:Y:S05]  /*8580*/  BRA `(.L_x_8566) ;  /* 0x0000049000007947 */ /* 0x000fea0003800000 */
.L_x_8584:
        /* <DEDUP_REMOVED lines=17> */
.L_x_8591:
[----:B------:R-:W-:-:S04]  /*86a0*/  LOP3.LUT R2, R3, 0x80000000, RZ, 0xc0, !PT ;  /* 0x8000000003027812 */ /* 0x000fc800078ec0ff */
[----:B------:R-:W-:-:S04]  /*86b0*/  SHF.R.U32.HI R3, RZ, 0x18, R2 ;  /* 0x00000018ff037819 */ /* 0x000fc80000011602 */
[----:B------:R-:W-:-:S04]  /*86c0*/  LOP3.LUT R0, R0, R3, RZ, 0xfc, !PT ;  /* 0x0000000300007212 */ /* 0x000fc800078efcff */
[----:B------:R-:W-:Y:S02]  /*86d0*/  PRMT R8, R0, 0x7610, R8 ;  /* 0x0000761000087816 */ /* 0x000fe40000000008 */
.L_x_8590:
[----:B------:R-:W-:Y:S05]  /*86e0*/  BSYNC B0 ;  /* 0x0000000000007941 */ /* 0x000fea0003800000 */
.L_x_8589:
[----:B------:R0:W-:Y:S01]  /*86f0*/  STG.E.U8 [R16.64], R8 ;  /* 0x0000000810007986 */ /* 0x0001e2000c101124 */
[----:B------:R-:W-:Y:S05]  /*8700*/  BRA `(.L_x_8566) ;  /* 0x0000031000007947 */ /* 0x000fea0003800000 */
.L_x_8583:
        /* <DEDUP_REMOVED lines=22> */
.L_x_8565:
        /* <DEDUP_REMOVED lines=20> */
.L_x_8593:
[----:B------:R-:W-:-:S06]  /*89b0*/  HADD2.F32 R3, -RZ, R3.H0_H0 ;  /* 0x20000003ff037230 */ /* 0x000fcc0000004100 */
[----:B------:R-:W0:Y:S02]  /*89c0*/  F2I.U64.TRUNC R2, R3 ;  /* 0x0000000300027311 */ /* 0x000e24000020d800 */
[----:B0-----:R0:W-:Y:S01]  /*89d0*/  STG.E.64 [R16.64], R2 ;  /* 0x0000000210007986 */ /* 0x0011e2000c101b24 */
[----:B------:R-:W-:Y:S05]  /*89e0*/  BRA `(.L_x_8566) ;  /* 0x0000003000007947 */ /* 0x000fea0003800000 */
.L_x_8592:
[----:B------:R-:W-:-:S06]  /*89f0*/  HADD2.F32 R3, -RZ, R3.H0_H0 ;  /* 0x20000003ff037230 */ /* 0x000fcc0000004100 */
[----:B------:R-:W0:Y:S02]  /*8a00*/  F2I.FTZ.U32.TRUNC.NTZ R3, R3 ;  /* 0x0000000300037305 */ /* 0x000e24000021f000 */
[----:B0-----:R0:W-:Y:S02]  /*8a10*/  STG.E [R16.64], R3 ;  /* 0x0000000310007986 */ /* 0x0011e4000c101924 */
.L_x_8566:
[----:B------:R-:W-:Y:S02]  /*8a20*/  IADD3 R19, R19, 0x80, RZ ;  /* 0x0000008013137810 */ /* 0x000fe40007ffe0ff */
.L_x_8461:
[----:B------:R-:W-:Y:S05]  /*8a30*/  BSYNC B6 ;  /* 0x0000000000067941 */ /* 0x000fea0003800000 */
.L_x_8460:
        /* <DEDUP_REMOVED lines=230> */
.L_x_8594:
        /* <DEDUP_REMOVED lines=20> */
.L_x_8598:
[----:B------:R-:W2:Y:S02]  /*99e0*/  LDG.E.U8 R2, [R2.64] ;  /* 0x0000002402027981 */ /* 0x000ea4000c1e1100 */
[----:B--2---:R-:W0:Y:S02]  /*99f0*/  I2F.U16 R0, R2 ;  /* 0x0000000200007306 */ /* 0x004e240000101000 */
[----:B0-----:R-:W-:Y:S01]  /*9a00*/  F2FP.PACK_AB R0, RZ, R0 ;  /* 0x00000000ff00723e */ /* 0x001fe200000000ff */
[----:B------:R-:W-:Y:S05]  /*9a10*/  BRA `(.L_x_8600) ;  /* 0x00000e1000007947 */ /* 0x000fea0003800000 */
.L_x_8597:
        /* <DEDUP_REMOVED lines=10> */
.L_x_8602:
[----:B------:R-:W2:Y:S02]  /*9ac0*/  LDG.E R2, [R2.64] ;  /* 0x0000002402027981 */ /* 0x000ea4000c1e1900 */
[----:B--2---:R-:W0:Y:S02]  /*9ad0*/  I2F R0, R2 ;  /* 0x0000000200007306 */ /* 0x004e240000201400 */
[----:B0-----:R-:W-:Y:S01]  /*9ae0*/  F2FP.PACK_AB R0, RZ, R0 ;  /* 0x00000000ff00723e */ /* 0x001fe200000000ff */
[----:B------:R-:W-:Y:S05]  /*9af0*/  BRA `(.L_x_8600) ;  /* 0x00000d3000007947 */ /* 0x000fea0003800000 */
.L_x_8601:
[----:B------:R-:W2:Y:S02]  /*9b00*/  LDG.E.U16 R2, [R2.64] ;  /* 0x0000002402027981 */ /* 0x000ea4000c1e1500 */
[----:B--2---:R-:W0:Y:S02]  /*9b10*/  I2F.S16 R0, R2 ;  /* 0x0000000200007306 */ /* 0x004e240000101400 */
[----:B0-----:R-:W-:Y:S01]  /*9b20*/  F2FP.PACK_AB R0, RZ, R0 ;  /* 0x00000000ff00723e */ /* 0x001fe200000000ff */
[----:B------:R-:W-:Y:S05]  /*9b30*/  BRA `(.L_x_8600) ;  /* 0x00000cf000007947 */ /* 0x000fea0003800000 */
.L_x_8596:
        /* <DEDUP_REMOVED lines=9> */
.L_x_8604:
[----:B------:R0:W5:Y:S01]  /*9bd0*/  LDG.E.U16 R0, [R2.64] ;  /* 0x0000002402007981 */ /* 0x000162000c1e1500 */
[----:B------:R-:W-:Y:S05]  /*9be0*/  BRA `(.L_x_8600) ;  /* 0x00000c4000007947 */ /* 0x000fea0003800000 */
.L_x_8603:
        /* <DEDUP_REMOVED lines=9> */
.L_x_8606:
[----:B------:R0:W5:Y:S01]  /*9c80*/  LDG.E.U16 R0, [R2.64] ;  /* 0x0000002402007981 */ /* 0x000162000c1e1500 */
[----:B------:R-:W-:Y:S05]  /*9c90*/  BRA `(.L_x_8600) ;  /* 0x00000b9000007947 */ /* 0x000fea0003800000 */
.L_x_8605:
[----:B------:R-:W2:Y:S02]  /*9ca0*/  LDG.E.64 R2, [R2.64] ;  /* 0x0000002402027981 */ /* 0x000ea4000c1e1b00 */
[----:B--2---:R-:W0:Y:S01]  /*9cb0*/  F2F.F32.F64 R0, R2 ;  /* 0x0000000200007310 */ /* 0x004e220000301000 */
[----:B------:R-:W0:-:S14]  /*9cc0*/  DSETP.GEU.AND P0, PT, |R2|, c[0x2][0x0], PT ;  /* 0x008000000200762a */ /* 0x000e1c0003f0e200 */
[----:B0-----:R-:W-:-:S05]  /*9cd0*/  @!P0 FMUL R0, R0, 1.175494350822287508e-38 ;  /* 0x0080000000008820 */ /* 0x001fca0000400000 */
[----:B------:R-:W-:Y:S01]  /*9ce0*/  F2FP.PACK_AB R0, RZ, R0 ;  /* 0x00000000ff00723e */ /* 0x000fe200000000ff */
[----:B------:R-:W-:Y:S05]  /*9cf0*/  BRA `(.L_x_8600) ;  /* 0x00000b3000007947 */ /* 0x000fea0003800000 */
.L_x_8595:
        /* <DEDUP_REMOVED lines=13> */
.L_x_8609:
[----:B------:R-:W2:Y:S02]  /*9dd0*/  LDG.E.64 R2, [R2.64] ;  /* 0x0000002402027981 */ /* 0x000ea4000c1e1b00 */
[----:B--2---:R-:W0:Y:S01]  /*9de0*/  F2F.F32.F64 R0, R2 ;  /* 0x0000000200007310 */ /* 0x004e220000301000 */
[----:B------:R-:W0:-:S14]  /*9df0*/  DSETP.GEU.AND P0, PT, |R2|, c[0x2][0x0], PT ;  /* 0x008000000200762a */ /* 0x000e1c0003f0e200 */
[----:B0-----:R-:W-:-:S05]  /*9e00*/  @!P0 FMUL R0, R0, 1.175494350822287508e-38 ;  /* 0x0080000000008820 */ /* 0x001fca0000400000 */
[----:B------:R-:W-:Y:S01]  /*9e10*/  F2FP.PACK_AB R0, RZ, R0 ;  /* 0x00000000ff00723e */ /* 0x000fe200000000ff */
[----:B------:R-:W-:Y:S05]  /*9e20*/  BRA `(.L_x_8600) ;  /* 0x00000a0000007947 */ /* 0x000fea0003800000 */
.L_x_8608:
        /* <DEDUP_REMOVED lines=28> */
.L_x_8611:
        /* <DEDUP_REMOVED lines=15> */
.L_x_8610:
[----:B------:R-:W2:Y:S02]  /*a0e0*/  LDG.E.U16 R0, [R2.64] ;  /* 0x0000002402007981 */ /* 0x000ea4000c1e1500 */
[----:B--2---:R-:W-:-:S04]  /*a0f0*/  PRMT R0, RZ, 0x5410, R0 ;  /* 0x00005410ff007816 */ /* 0x004fc80000000000 */
[----:B------:R-:W-:Y:S01]  /*a100*/  F2FP.PACK_AB R0, RZ, R0 ;  /* 0x00000000ff00723e */ /* 0x000fe200000000ff */
[----:B------:R-:W-:Y:S05]  /*a110*/  BRA `(.L_x_8600) ;  /* 0x0000071000007947 */ /* 0x000fea0003800000 */
.L_x_8607:
        /* <DEDUP_REMOVED lines=12> */
.L_x_8614:
        /* <DEDUP_REMOVED lines=21> */
.L_x_8618:
[----:B------:R-:W-:Y:S05]  /*a330*/  BSYNC B1 ;  /* 0x0000000000017941 */ /* 0x000fea0003800000 */
.L_x_8617:
[----:B------:R-:W-:Y:S01]  /*a340*/  LEA R3, R0, 0x3b800000, 0x17 ;  /* 0x3b80000000037811 */ /* 0x000fe200078eb8ff */
[----:B------:R-:W-:-:S05]  /*a350*/  IMAD.SHL.U32 R0, R2, 0x100000, RZ ;  /* 0x0010000002007824 */ /* 0x000fca00078e00ff */
[----:B------:R-:W-:Y:S02]  /*a360*/  LOP3.LUT R0, R3, R0, R4, 0xfe, !PT ;  /* 0x0000000003007212 */ /* 0x000fe400078efe04 */
.L_x_8616:
[----:B------:R-:W-:Y:S05]  /*a370*/  BSYNC B0 ;  /* 0x0000000000007941 */ /* 0x000fea0003800000 */
.L_x_8615:
[----:B------:R-:W-:Y:S01]  /*a380*/  F2FP.PACK_AB R0, RZ, R0 ;  /* 0x00000000ff00723e */ /* 0x000fe200000000ff */
[----:B------:R-:W-:Y:S05]  /*a390*/  BRA `(.L_x_8600) ;  /* 0x0000049000007947 */ /* 0x000fea0003800000 */
.L_x_8613:
        /* <DEDUP_REMOVED lines=21> */
.L_x_8622:
[----:B------:R-:W-:Y:S05]  /*a4f0*/  BSYNC B1 ;  /* 0x0000000000017941 */ /* 0x000fea0003800000 */
.L_x_8621:
[----:B------:R-:W-:Y:S01]  /*a500*/  LEA R3, R0, 0x37800000, 0x17 ;  /* 0x3780000000037811 */ /* 0x000fe200078eb8ff */
[----:B------:R-:W-:-:S05]  /*a510*/  IMAD.SHL.U32 R0, R2, 0x200000, RZ ;  /* 0x0020000002007824 */ /* 0x000fca00078e00ff */
[----:B------:R-:W-:Y:S02]  /*a520*/  LOP3.LUT R0, R3, R0, R4, 0xfe, !PT ;  /* 0x0000000003007212 */ /* 0x000fe400078efe04 */
.L_x_8620:
[----:B------:R-:W-:Y:S05]  /*a530*/  BSYNC B0 ;  /* 0x0000000000007941 */ /* 0x000fea0003800000 */
.L_x_8619:
[----:B------:R-:W-:Y:S01]  /*a540*/  F2FP.PACK_AB R0, RZ, R0 ;  /* 0x00000000ff00723e */ /* 0x000fe200000000ff */
[----:B------:R-:W-:Y:S05]  /*a550*/  BRA `(.L_x_8600) ;  /* 0x000002d000007947 */ /* 0x000fea0003800000 */
.L_x_8612:
        /* <DEDUP_REMOVED lines=14> */
.L_x_8626:
[----:B------:R-:W-:Y:S05]  /*a640*/  BSYNC B0 ;  /* 0x0000000000007941 */ /* 0x000fea0003800000 */
.L_x_8625:
[----:B------:R-:W-:Y:S01]  /*a650*/  F2FP.PACK_AB R0, RZ, R0 ;  /* 0x00000000ff00723e */ /* 0x000fe200000000ff */
[----:B------:R-:W-:Y:S05]  /*a660*/  BRA `(.L_x_8600) ;  /* 0x000001c000007947 */ /* 0x000fea0003800000 */
.L_x_8599:
        /* <DEDUP_REMOVED lines=21> */
.L_x_8624:
[----:B------:R-:W2:Y:S02]  /*a7c0*/  LDG.E.64 R2, [R2.64] ;  /* 0x0000002402027981 */ /* 0x000ea4000c1e1b00 */
[----:B--2---:R-:W0:Y:S02]  /*a7d0*/  I2F.U64 R0, R2 ;  /* 0x0000000200007312 */ /* 0x004e240000301000 */
[----:B0-----:R-:W-:Y:S01]  /*a7e0*/  F2FP.PACK_AB R0, RZ, R0 ;  /* 0x00000000ff00723e */ /* 0x001fe200000000ff */
[----:B------:R-:W-:Y:S05]  /*a7f0*/  BRA `(.L_x_8600) ;  /* 0x0000003000007947 */ /* 0x000fea0003800000 */
.L_x_8623:
[----:B------:R-:W2:Y:S02]  /*a800*/  LDG.E R2, [R2.64] ;  /* 0x0000002402027981 */ /* 0x000ea4000c1e1900 */
[----:B--2---:R-:W0:Y:S02]  /*a810*/  I2F.U32 R0, R2 ;  /* 0x0000000200007306 */ /* 0x004e240000201000 */
[----:B0-----:R-:W-:-:S06]  /*a820*/  F2FP.PACK_AB R0, RZ, R0 ;  /* 0x00000000ff00723e */ /* 0x001fcc00000000ff */
.L_x_8600:
        /* <DEDUP_REMOVED lines=22> */
.L_x_8630:
[----:B------:R-:W-:-:S06]  /*a990*/  HADD2.F32 R3, -RZ, R3.H0_H0 ;  /* 0x20000003ff037230 */ /* 0x000fcc0000004100 */
[----:B------:R-:W0:Y:S02]  /*a9a0*/  F2I.S64.TRUNC R2, R3 ;  /* 0x0000000300027311 */ /* 0x000e24000020d900 */
[----:B0-----:R-:W-:Y:S01]  /*a9b0*/  STG.E.U8 [R16.64], R2 ;  /* 0x0000000210007986 */ /* 0x001fe2000c101124 */
[----:B------:R-:W-:Y:S05]  /*a9c0*/  EXIT ;  /* 0x000000000000794d */ /* 0x000fea0003800000 */
.L_x_8629:
        /* <DEDUP_REMOVED lines=10> */
.L_x_8633:
[----:B------:R-:W-:-:S06]  /*aa70*/  HADD2.F32 R3, -RZ, R3.H0_H0 ;  /* 0x20000003ff037230 */ /* 0x000fcc0000004100 */
[----:B------:R-:W0:Y:S02]  /*aa80*/  F2I.FTZ.TRUNC.NTZ R3, R3 ;  /* 0x0000000300037305 */ /* 0x000e24000021f100 */
[----:B0-----:R-:W-:Y:S01]  /*aa90*/  STG.E [R16.64], R3 ;  /* 0x0000000310007986 */ /* 0x001fe2000c101924 */
[----:B------:R-:W-:Y:S05]  /*aaa0*/  EXIT ;  /* 0x000000000000794d */ /* 0x000fea0003800000 */
.L_x_8632:
[----:B------:R-:W-:-:S06]  /*aab0*/  HADD2.F32 R3, -RZ, R3.H0_H0 ;  /* 0x20000003ff037230 */ /* 0x000fcc0000004100 */
[----:B------:R-:W0:Y:S02]  /*aac0*/  F2I.FTZ.TRUNC.NTZ R3, R3 ;  /* 0x0000000300037305 */ /* 0x000e24000021f100 */
[----:B0-----:R-:W-:Y:S01]  /*aad0*/  STG.E.U16 [R16.64], R3 ;  /* 0x0000000310007986 */ /* 0x001fe2000c101524 */
[----:B------:R-:W-:Y:S05]  /*aae0*/  EXIT ;  /* 0x000000000000794d */ /* 0x000fea0003800000 */
.L_x_8628:
        /* <DEDUP_REMOVED lines=9> */
.L_x_8635:
[----:B------:R-:W-:Y:S01]  /*ab80*/  STG.E.U16 [R16.64], R3 ;  /* 0x0000000310007986 */ /* 0x000fe2000c101524 */
[----:B------:R-:W-:Y:S05]  /*ab90*/  EXIT ;  /* 0x000000000000794d */ /* 0x000fea0003800000 */
.L_x_8634:
        /* <DEDUP_REMOVED lines=10> */
.L_x_8637:
[----:B------:R-:W-:-:S05]  /*ac40*/  HADD2.F32 R0, -RZ, R3.H0_H0 ;  /* 0x20000003ff007230 */ /* 0x000fca0000004100 */
[----:B------:R-:W-:-:S04]  /*ac50*/  F2FP.PACK_AB R0, RZ, R0 ;  /* 0x00000000ff00723e */ /* 0x000fc800000000ff */
[----:B------:R-:W-:-:S05]  /*ac60*/  PRMT R0, R0, 0x5410, RZ ;  /* 0x0000541000007816 */ /* 0x000fca00000000ff */
[----:B------:R-:W-:Y:S01]  /*ac70*/  STG.E [R16.64], R0 ;  /* 0x0000000010007986 */ /* 0x000fe2000c101924 */
[----:B------:R-:W-:Y:S05]  /*ac80*/  EXIT ;  /* 0x000000000000794d */ /* 0x000fea0003800000 */
.L_x_8636:
[----:B------:R-:W-:-:S05]  /*ac90*/  HADD2.F32 R2, -RZ, R3.H0_H0 ;  /* 0x20000003ff027230 */ /* 0x000fca0000004100 */
[----:B------:R-:W-:-:S06]  /*aca0*/  FMUL.FTZ R2, R2, 1 ;  /* 0x3f80000002027820 */ /* 0x000fcc0000410000 */
[----:B------:R-:W0:Y:S02]  /*acb0*/  F2F.F64.F32 R2, R2 ;  /* 0x0000000200027310 */ /* 0x000e240000201800 */
[----:B0-----:R-:W-:Y:S01]  /*acc0*/  STG.E.64 [R16.64], R2 ;  /* 0x0000000210007986 */ /* 0x001fe2000c101b24 */
[----:B------:R-:W-:Y:S05]  /*acd0*/  EXIT ;  /* 0x000000000000794d */ /* 0x000fea0003800000 */
.L_x_8627:
        /* <DEDUP_REMOVED lines=13> */
.L_x_8640:
[----:B------:R-:W-:Y:S01]  /*adb0*/  HADD2.F32 R3, -RZ, R3.H0_H0 ;  /* 0x20000003ff037230 */ /* 0x000fe20000004100 */
[----:B------:R-:W-:-:S04]  /*adc0*/  CS2R R6, SRZ ;  /* 0x0000000000067805 */ /* 0x000fc8000001ff00 */
[----:B------:R-:W-:-:S04]  /*add0*/  FMUL.FTZ R3, R3, 1 ;  /* 0x3f80000003037820 */ /* 0x000fc80000410000 */
[----:B------:R-:W0:Y:S02]  /*ade0*/  F2F.F64.F32 R4, R3 ;  /* 0x0000000300047310 */ /* 0x000e240000201800 */
[----:B0-----:R-:W-:Y:S01]  /*adf0*/  STG.E.128 [R16.64], R4 ;  /* 0x0000000410007986 */ /* 0x001fe2000c101d24 */
[----:B------:R-:W-:Y:S05]  /*ae00*/  EXIT ;  /* 0x000000000000794d */ /* 0x000fea0003800000 */
.L_x_8639:
        /* <DEDUP_REMOVED lines=21> */
.L_x_8644:
[----:B------:R-:W-:Y:S05]  /*af60*/  BSYNC B0 ;  /* 0x0000000000007941 */ /* 0x000fea0003800000 */
.L_x_8643:
[----:B------:R-:W-:-:S05]  /*af70*/  LOP3.LUT R3, R0, R3, RZ, 0xfc, !PT ;  /* 0x0000000300037212 */ /* 0x000fca00078efcff */
[----:B------:R-:W-:Y:S01]  /*af80*/  STG.E.U8 [R16.64], R3 ;  /* 0x0000000310007986 */ /* 0x000fe2000c101124 */
[----:B------:R-:W-:Y:S05]  /*af90*/  EXIT ;  /* 0x000000000000794d */ /* 0x000fea0003800000 */
.L_x_8642:
        /* <DEDUP_REMOVED lines=13> */
.L_x_8646:
[----:B------:R-:W-:Y:S01]  /*b070*/  IMAD.MOV.U32 R0, RZ, RZ, 0x7f ;  /* 0x0000007fff007424 */ /* 0x000fe200078e00ff */
[----:B------:R-:W-:-:S04]  /*b080*/  ISETP.GT.U32.AND P0, PT, R2, 0x7f800000, PT ;  /* 0x7f8000000200780c */ /* 0x000fc80003f04070 */
[----:B------:R-:W-:-:S04]  /*b090*/  SEL R0, R0, 0x7c, P0 ;  /* 0x0000007c00007807 */ /* 0x000fc80000000000 */
.L_x_8647:
[----:B------:R-:W-:Y:S05]  /*b0a0*/  BSYNC B0 ;  /* 0x0000000000007941 */ /* 0x000fea0003800000 */
.L_x_8645:
[----:B------:R-:W-:-:S04]  /*b0b0*/  LOP3.LUT R2, R3, 0x80000000, RZ, 0xc0, !PT ;  /* 0x8000000003027812 */ /* 0x000fc800078ec0ff */
[----:B------:R-:W-:-:S04]  /*b0c0*/  SHF.R.U32.HI R3, RZ, 0x18, R2 ;  /* 0x00000018ff037819 */ /* 0x000fc80000011602 */
[----:B------:R-:W-:-:S05]  /*b0d0*/  LOP3.LUT R3, R0, R3, RZ, 0xfc, !PT ;  /* 0x0000000300037212 */ /* 0x000fca00078efcff */
[----:B------:R-:W-:Y:S01]  /*b0e0*/  STG.E.U8 [R16.64], R3 ;  /* 0x0000000310007986 */ /* 0x000fe2000c101124 */
[----:B------:R-:W-:Y:S05]  /*b0f0*/  EXIT ;  /* 0x000000000000794d */ /* 0x000fea0003800000 */
.L_x_8641:
[----:B------:R-:W-:-:S05]  /*b100*/  HADD2.F32 R0, -RZ, R3.H0_H0 ;  /* 0x20000003ff007230 */ /* 0x000fca0000004100 */
[----:B------:R-:W-:-:S05]  /*b110*/  F2FP.BF16.PACK_AB R0, RZ, R0 ;  /* 0x00000000ff00723e */ /* 0x000fca00000010ff */
[----:B------:R-:W-:Y:S01]  /*b120*/  STG.E.U16 [R16.64], R0 ;  /* 0x0000000010007986 */ /* 0x000fe2000c101524 */
[----:B------:R-:W-:Y:S05]  /*b130*/  EXIT ;  /* 0x000000000000794d */ /* 0x000fea0003800000 */
.L_x_8638:
        /* <DEDUP_REMOVED lines=12> */
.L_x_8650:
        /* <DEDUP_REMOVED lines=17> */
.L_x_8653:
[----:B------:R-:W-:-:S04]  /*b310*/  LOP3.LUT R2, R3, 0x80000000, RZ, 0xc0, !PT ;  /* 0x8000000003027812 */ /* 0x000fc800078ec0ff */
[----:B------:R-:W-:-:S04]  /*b320*/  SHF.R.U32.HI R3, RZ, 0x18, R2 ;  /* 0x00000018ff037819 */ /* 0x000fc80000011602 */
[----:B------:R-:W-:-:S04]  /*b330*/  LOP3.LUT R0, R0, R3, RZ, 0xfc, !PT ;  /* 0x0000000300007212 */ /* 0x000fc800078efcff */
[----:B------:R-:W-:Y:S02]  /*b340*/  PRMT R8, R0, 0x7610, R8 ;  /* 0x0000761000087816 */ /* 0x000fe40000000008 */
.L_x_8652:
[----:B------:R-:W-:Y:S05]  /*b350*/  BSYNC B0 ;  /* 0x0000000000007941 */ /* 0x000fea0003800000 */
.L_x_8651:
[----:B------:R-:W-:Y:S01]  /*b360*/  STG.E.U8 [R16.64], R8 ;  /* 0x0000000810007986 */ /* 0x000fe2000c101124 */
[----:B------:R-:W-:Y:S05]  /*b370*/  EXIT ;  /* 0x000000000000794d */ /* 0x000fea0003800000 */
.L_x_8649:
        /* <DEDUP_REMOVED lines=17> */
.L_x_8656:
[----:B------:R-:W-:-:S04]  /*b490*/  LOP3.LUT R2, R3, 0x80000000, RZ, 0xc0, !PT ;  /* 0x8000000003027812 */ /* 0x000fc800078ec0ff */
[----:B------:R-:W-:-:S04]  /*b4a0*/  SHF.R.U32.HI R3, RZ, 0x18, R2 ;  /* 0x00000018ff037819 */ /* 0x000fc80000011602 */
[----:B------:R-:W-:-:S04]  /*b4b0*/  LOP3.LUT R0, R0, R3, RZ, 0xfc, !PT ;  /* 0x0000000300007212 */ /* 0x000fc800078efcff */
[----:B------:R-:W-:Y:S02]  /*b4c0*/  PRMT R8, R0, 0x7610, R8 ;  /* 0x0000761000087816 */ /* 0x000fe40000000008 */
.L_x_8655:
[----:B------:R-:W-:Y:S05]  /*b4d0*/  BSYNC B0 ;  /* 0x0000000000007941 */ /* 0x000fea0003800000 */
.L_x_8654:
[----:B------:R-:W-:Y:S01]  /*b4e0*/  STG.E.U8 [R16.64], R8 ;  /* 0x0000000810007986 */ /* 0x000fe2000c101124 */
[----:B------:R-:W-:Y:S05]  /*b4f0*/  EXIT ;  /* 0x000000000000794d */ /* 0x000fea0003800000 */
.L_x_8648:
        /* <DEDUP_REMOVED lines=22> */
.L_x_8631:
        /* <DEDUP_REMOVED lines=20> */
.L_x_8658:
[----:B------:R-:W-:-:S06]  /*b7a0*/  HADD2.F32 R3, -RZ, R3.H0_H0 ;  /* 0x20000003ff037230 */ /* 0x000fcc0000004100 */
[----:B------:R-:W0:Y:S02]  /*b7b0*/  F2I.U64.TRUNC R2, R3 ;  /* 0x0000000300027311 */ /* 0x000e24000020d800 */
[----:B0-----:R-:W-:Y:S01]  /*b7c0*/  STG.E.64 [R16.64], R2 ;  /* 0x0000000210007986 */ /* 0x001fe2000c101b24 */
[----:B------:R-:W-:Y:S05]  /*b7d0*/  EXIT ;  /* 0x000000000000794d */ /* 0x000fea0003800000 */
.L_x_8657:
[----:B------:R-:W-:-:S06]  /*b7e0*/  HADD2.F32 R3, -RZ, R3.H0_H0 ;  /* 0x20000003ff037230 */ /* 0x000fcc0000004100 */
[----:B------:R-:W0:Y:S02]  /*b7f0*/  F2I.FTZ.U32.TRUNC.NTZ R3, R3 ;  /* 0x0000000300037305 */ /* 0x000e24000021f000 */
[----:B0-----:R-:W-:Y:S01]  /*b800*/  STG.E [R16.64], R3 ;  /* 0x0000000310007986 */ /* 0x001fe2000c101924 */
[----:B------:R-:W-:Y:S05]  /*b810*/  EXIT ;  /* 0x000000000000794d */ /* 0x000fea0003800000 */
.L_x_8659:
        /* <DEDUP_REMOVED lines=14> */
.L_x_10371:


//--------------------- .text._ZN2at6native27unrolled_elementwise_kernelIZZZNS0_19sigmoid_kernel_cudaERNS_18TensorIteratorBaseEENKUlvE0_clEvENKUlvE1_clEvEUlN3c104HalfEE_St5arrayIPcLm2EELi4E23TrivialOffsetCalculatorILi1EjESD_NS0_6memory12LoadWithCastILi1EEENSE_13StoreWithCastILi1EEEEEviT_T0_T2_T3_T4_T5_ --------------------------
	.section	.text._ZN2at6native27unrolled_elementwise_kernelIZZZNS0_19sigmoid_kernel_cudaERNS_18TensorIteratorBaseEENKUlvE0_clEvENKUlvE1_clEvEUlN3c104HalfEE_St5arrayIPcLm2EELi4E23TrivialOffsetCalculatorILi1EjESD_NS0_6memory12LoadWithCastILi1EEENSE_13StoreWithCastILi1EEEEEviT_T0_T2_T3_T4_T5_,"ax",@progbits
	.sectioninfo	@"SHI_REGISTERS=28"
	.align	128
        .global         _ZN2at6native27unrolled_elementwise_kernelIZZZNS0_19sigmoid_kernel_cudaERNS_18TensorIteratorBaseEENKUlvE0_clEvENKUlvE1_clEvEUlN3c104HalfEE_St5arrayIPcLm2EELi4E23TrivialOffsetCalculatorILi1EjESD_NS0_6memory12LoadWithCastILi1EEENSE_13StoreWithCastILi1EEEEEviT_T0_T2_T3_T4_T5_
        .type           _ZN2at6native27unrolled_elementwise_kernelIZZZNS0_19sigmoid_kernel_cudaERNS_18TensorIteratorBaseEENKUlvE0_clEvENKUlvE1_clEvEUlN3c104HalfEE_St5arrayIPcLm2EELi4E23TrivialOffsetCalculatorILi1EjESD_NS0_6memory12LoadWithCastILi1EEENSE_13StoreWithCastILi1EEEEEviT_T0_T2_T3_T4_T5_,@function
        .size           _ZN2at6native27unrolled_elementwise_kernelIZZZNS0_19sigmoid_kernel_cudaERNS_18TensorIteratorBaseEENKUlvE0_clEvENKUlvE1_clEvEUlN3c104HalfEE_St5arrayIPcLm2EELi4E23TrivialOffsetCalculatorILi1EjESD_NS0_6memory12LoadWithCastILi1EEENSE_13StoreWithCastILi1EEEEEviT_T0_T2_T3_T4_T5_,(.L_x_10372 - _ZN2at6native27unrolled_elementwise_kernelIZZZNS0_19sigmoid_kernel_cudaERNS_18TensorIteratorBaseEENKUlvE0_clEvENKUlvE1_clEvEUlN3c104HalfEE_St5arrayIPcLm2EELi4E23TrivialOffsetCalculatorILi1EjESD_NS0_6memory12LoadWithCastILi1EEENSE_13StoreWithCastILi1EEEEEviT_T0_T2_T3_T4_T5_)
        .other          _ZN2at6native27unrolled_elementwise_kernelIZZZNS0_19sigmoid_kernel_cudaERNS_18TensorIteratorBaseEENKUlvE0_clEvENKUlvE1_clEvEUlN3c104HalfEE_St5arrayIPcLm2EELi4E23TrivialOffsetCalculatorILi1EjESD_NS0_6memory12LoadWithCastILi1EEENSE_13StoreWithCastILi1EEEEEviT_T0_T2_T3_T4_T5_,@"STO_CUDA_ENTRY STV_DEFAULT"
_ZN2at6native27unrolled_elementwise_kernelIZZZNS0_19sigmoid_kernel_cudaERNS_18TensorIteratorBaseEENKUlvE0_clEvENKUlvE1_clEvEUlN3c104HalfEE_St5arrayIPcLm2EELi4E23TrivialOffsetCalculatorILi1EjESD_NS0_6memory12LoadWithCastILi1EEENSE_13StoreWithCastILi1EEEEEviT_T0_T2_T3_T4_T5_:
.text._ZN2at6native27unrolled_elementwise_kernelIZZZNS0_19sigmoid_kernel_cudaERNS_18TensorIteratorBaseEENKUlvE0_clEvENKUlvE1_clEvEUlN3c104HalfEE_St5arrayIPcLm2EELi4E23TrivialOffsetCalculatorILi1EjESD_NS0_6memory12LoadWithCastILi1EEENSE_13StoreWithCastILi1EEEEEviT_T0_T2_T3_T4_T5_:
        /* <DEDUP_REMOVED lines=32> */
.L_x_8665:
[----:B------:R-:W2:Y:S02]  /*0200*/  LDG.E.U8 R2, [R2.64] ;  /* 0x0000002402027981 */ /* 0x000ea4000c1e1100 */
[----:B--2---:R-:W0:Y:S02]  /*0210*/  I2F.U16 R0, R2 ;  /* 0x0000000200007306 */ /* 0x004e240000101000 */
[----:B0-----:R-:W-:-:S04]  /*0220*/  F2FP.PACK_AB R0, RZ, R0 ;  /* 0x00000000ff00723e */ /* 0x001fc800000000ff */
[----:B------:R-:W-:Y:S01]  /*0230*/  PRMT R22, R0, 0x7610, R22 ;  /* 0x0000761000167816 */ /* 0x000fe20000000016 */
[----:B------:R-:W-:Y:S05]  /*0240*/  BRA `(.L_x_8667) ;  /* 0x00000ee000007947 */ /* 0x000fea0003800000 */
.L_x_8664:
        /* <DEDUP_REMOVED lines=11> */
.L_x_8669:
[----:B------:R-:W2:Y:S02]  /*0300*/  LDG.E R2, [R2.64] ;  /* 0x0000002402027981 */ /* 0x000ea4000c1e1900 */
[----:B--2---:R-:W0:Y:S02]  /*0310*/  I2F R0, R2 ;  /* 0x0000000200007306 */ /* 0x004e240000201400 */
[----:B0-----:R-:W-:-:S04]  /*0320*/  F2FP.PACK_AB R0, RZ, R0 ;  /* 0x00000000ff00723e */ /* 0x001fc800000000ff */
[----:B------:R-:W-:Y:S01]  /*0330*/  PRMT R22, R0, 0x7610, R22 ;  /* 0x0000761000167816 */ /* 0x000fe20000000016 */
[----:B------:R-:W-:Y:S05]  /*0340*/  BRA `(.L_x_8667) ;  /* 0x00000de000007947 */ /* 0x000fea0003800000 */
.L_x_8668:
[----:B------:R-:W2:Y:S02]  /*0350*/  LDG.E.U16 R2, [R2.64] ;  /* 0x0000002402027981 */ /* 0x000ea4000c1e1500 */
[----:B--2---:R-:W0:Y:S02]  /*0360*/  I2F.S16 R0, R2 ;  /* 0x0000000200007306 */ /* 0x004e240000101400 */
[----:B0-----:R-:W-:-:S04]  /*0370*/  F2FP.PACK_AB R0, RZ, R0 ;  /* 0x00000000ff00723e */ /* 0x001fc800000000ff */
[----:B------:R-:W-:Y:S01]  /*0380*/  PRMT R22, R0, 0x7610, R22 ;  /* 0x0000761000167816 */ /* 0x000fe20000000016 */
[----:B------:R-:W-:Y:S05]  /*0390*/  BRA `(.L_x_8667) ;  /* 0x00000d9000007947 */ /* 0x000fea0003800000 */
.L_x_8663:
        /* <DEDUP_REMOVED lines=9> */
.L_x_8671:
[----:B------:R0:W5:Y:S01]  /*0430*/  LDG.E.U16 R22, [R2.64] ;  /* 0x0000002402167981 */ /* 0x000162000c1e1500 */
[----:B------:R-:W-:Y:S05]  /*0440*/  BRA `(.L_x_8667) ;  /* 0x00000ce000007947 */ /* 0x000fea0003800000 */
.L_x_8670:
        /* <DEDUP_REMOVED lines=9> */
.L_x_8673:
[----:B------:R0:W5:Y:S01]  /*04e0*/  LDG.E.U16 R22, [R2.64] ;  /* 0x0000002402167981 */ /* 0x000162000c1e1500 */
[----:B------:R-:W-:Y:S05]  /*04f0*/  BRA `(.L_x_8667) ;  /* 0x00000c3000007947 */ /* 0x000fea0003800000 */
.L_x_8672:
[----:B------:R-:W2:Y:S02]  /*0500*/  LDG.E.64 R2, [R2.64] ;  /* 0x0000002402027981 */ /* 0x000ea4000c1e1b00 */
[----:B--2---:R-:W0:Y:S01]  /*0510*/  F2F.F32.F64 R0, R2 ;  /* 0x0000000200007310 */ /* 0x004e220000301000 */
[----:B------:R-:W0:-:S14]  /*0520*/  DSETP.GEU.AND P0, PT, |R2|, c[0x2][0x0], PT ;  /* 0x008000000200762a */ /* 0x000e1c0003f0e200 */
[----:B0-----:R-:W-:-:S05]  /*0530*/  @!P0 FMUL R0, R0, 1.175494350822287508e-38 ;  /* 0x0080000000008820 */ /* 0x001fca0000400000 */
[----:B------:R-:W-:-:S04]  /*0540*/  F2FP.PACK_AB R0, RZ, R0 ;  /* 0x00000000ff00723e */ /* 0x000fc800000000ff */
[----:B------:R-:W-:Y:S01]  /*0550*/  PRMT R22, R0, 0x7610, R22 ;  /* 0x0000761000167816 */ /* 0x000fe20000000016 */
[----:B------:R-:W-:Y:S05]  /*0560*/  BRA `(.L_x_8667) ;  /* 0x00000bc000007947 */ /* 0x000fea0003800000 */
.L_x_8662:
        /* <DEDUP_REMOVED lines=14> */
.L_x_8676:
[----:B------:R-:W2:Y:S02]  /*0650*/  LDG.E.64 R2, [R2.64] ;  /* 0x0000002402027981 */ /* 0x000ea4000c1e1b00 */
[----:B--2---:R-:W0:Y:S01]  /*0660*/  F2F.F32.F64 R0, R2 ;  /* 0x0000000200007310 */ /* 0x004e220000301000 */
[----:B------:R-:W0:-:S14]  /*0670*/  DSETP.GEU.AND P0, PT, |R2|, c[0x2][0x0], PT ;  /* 0x008000000200762a */ /* 0x000e1c0003f0e200 */
[----:B0-----:R-:W-:-:S05]  /*0680*/  @!P0 FMUL R0, R0, 1.175494350822287508e-38 ;  /* 0x0080000000008820 */ /* 0x001fca0000400000 */
[----:B------:R-:W-:-:S04]  /*0690*/  F2FP.PACK_AB R0, RZ, R0 ;  /* 0x00000000ff00723e */ /* 0x000fc800000000ff */
[----:B------:R-:W-:Y:S01]  /*06a0*/  PRMT R22, R0, 0x7610, R22 ;  /* 0x0000761000167816 */ /* 0x000fe20000000016 */
[----:B------:R-:W-:Y:S05]  /*06b0*/  BRA `(.L_x_8667) ;  /* 0x00000a7000007947 */ /* 0x000fea0003800000 */
.L_x_8675:
        /* <DEDUP_REMOVED lines=28> */
.L_x_8678:
        /* <DEDUP_REMOVED lines=16> */
.L_x_8677:
[----:B------:R-:W2:Y:S02]  /*0980*/  LDG.E.U16 R0, [R2.64] ;  /* 0x0000002402007981 */ /* 0x000ea4000c1e1500 */
[----:B--2---:R-:W-:-:S04]  /*0990*/  PRMT R0, RZ, 0x5410, R0 ;  /* 0x00005410ff007816 */ /* 0x004fc80000000000 */
[----:B------:R-:W-:-:S04]  /*09a0*/  F2FP.PACK_AB R0, RZ, R0 ;  /* 0x00000000ff00723e */ /* 0x000fc800000000ff */
[----:B------:R-:W-:Y:S01]  /*09b0*/  PRMT R22, R0, 0x7610, R22 ;  /* 0x0000761000167816 */ /* 0x000fe20000000016 */
[----:B------:R-:W-:Y:S05]  /*09c0*/  BRA `(.L_x_8667) ;  /* 0x0000076000007947 */ /* 0x000fea0003800000 */
.L_x_8674:
        /* <DEDUP_REMOVED lines=12> */
.L_x_8681:
        /* <DEDUP_REMOVED lines=21> */
.L_x_8685:
[----:B------:R-:W-:Y:S05]  /*0be0*/  BSYNC B1 ;  /* 0x0000000000017941 */ /* 0x000fea0003800000 */
.L_x_8684:
[----:B------:R-:W-:Y:S01]  /*0bf0*/  LEA R3, R0, 0x3b800000, 0x17 ;  /* 0x3b80000000037811 */ /* 0x000fe200078eb8ff */
[----:B------:R-:W-:-:S05]  /*0c00*/  IMAD.SHL.U32 R0, R2, 0x100000, RZ ;  /* 0x0010000002007824 */ /* 0x000fca00078e00ff */
[----:B------:R-:W-:Y:S02]  /*0c10*/  LOP3.LUT R0, R3, R0, R4, 0xfe, !PT ;  /* 0x0000000003007212 */ /* 0x000fe400078efe04 */
.L_x_8683:
[----:B------:R-:W-:Y:S05]  /*0c20*/  BSYNC B0 ;  /* 0x0000000000007941 */ /* 0x000fea0003800000 */
.L_x_8682:
[----:B------:R-:W-:-:S04]  /*0c30*/  F2FP.PACK_AB R0, RZ, R0 ;  /* 0x00000000ff00723e */ /* 0x000fc800000000ff */
[----:B------:R-:W-:Y:S01]  /*0c40*/  PRMT R22, R0, 0x7610, R22 ;  /* 0x0000761000167816 */ /* 0x000fe20000000016 */
[----:B------:R-:W-:Y:S05]  /*0c50*/  BRA `(.L_x_8667) ;  /* 0x000004d000007947 */ /* 0x000fea0003800000 */
.L_x_8680:
        /* <DEDUP_REMOVED lines=21> */
.L_x_8689:
[----:B------:R-:W-:Y:S05]  /*0db0*/  BSYNC B1 ;  /* 0x0000000000017941 */ /* 0x000fea0003800000 */
.L_x_8688:
[----:B------:R-:W-:Y:S01]  /*0dc0*/  LEA R3, R0, 0x37800000, 0x17 ;  /* 0x3780000000037811 */ /* 0x000fe200078eb8ff */
[----:B------:R-:W-:-:S05]  /*0dd0*/  IMAD.SHL.U32 R0, R2, 0x200000, RZ ;  /* 0x0020000002007824 */ /* 0x000fca00078e00ff */
[----:B------:R-:W-:Y:S02]  /*0de0*/  LOP3.LUT R0, R3, R0, R4, 0xfe, !PT ;  /* 0x0000000003007212 */ /* 0x000fe400078efe04 */
.L_x_8687:
[----:B------:R-:W-:Y:S05]  /*0df0*/  BSYNC B0 ;  /* 0x0000000000007941 */ /* 0x000fea0003800000 */
.L_x_8686:
[----:B------:R-:W-:-:S04]  /*0e00*/  F2FP.PACK_AB R0, RZ, R0 ;  /* 0x00000000ff00723e */ /* 0x000fc800000000ff */
[----:B------:R-:W-:Y:S01]  /*0e10*/  PRMT R22, R0, 0x7610, R22 ;  /* 0x0000761000167816 */ /* 0x000fe20000000016 */
[----:B------:R-:W-:Y:S05]  /*0e20*/  BRA `(.L_x_8667) ;  /* 0x0000030000007947 */ /* 0x000fea0003800000 */
.L_x_8679:
        /* <DEDUP_REMOVED lines=14> */
.L_x_8693:
[----:B------:R-:W-:Y:S05]  /*0f10*/  BSYNC B0 ;  /* 0x0000000000007941 */ /* 0x000fea0003800000 */
.L_x_8692:
[----:B------:R-:W-:-:S04]  /*0f20*/  F2FP.PACK_AB R0, RZ, R0 ;  /* 0x00000000ff00723e */ /* 0x000fc800000000ff */
[----:B------:R-:W-:Y:S01]  /*0f30*/  PRMT R22, R0, 0x7610, R22 ;  /* 0x0000761000167816 */ /* 0x000fe20000000016 */
[----:B------:R-:W-:Y:S05]  /*0f40*/  BRA `(.L_x_8667) ;  /* 0x000001e000007947 */ /* 0x000fea0003800000 */
.L_x_8666:
        /* <DEDUP_REMOVED lines=21> */
.L_x_8691:
[----:B------:R-:W2:Y:S02]  /*10a0*/  LDG.E.64 R2, [R2.64] ;  /* 0x0000002402027981 */ /* 0x000ea4000c1e1b00 */
[----:B--2---:R-:W0:Y:S02]  /*10b0*/  I2F.U64 R0, R2 ;  /* 0x0000000200007312 */ /* 0x004e240000301000 */
[----:B0-----:R-:W-:-:S04]  /*10c0*/  F2FP.PACK_AB R0, RZ, R0 ;  /* 0x00000000ff00723e */ /* 0x001fc800000000ff */
[----:B------:R-:W-:Y:S01]  /*10d0*/  PRMT R22, R0, 0x7610, R22 ;  /* 0x0000761000167816 */ /* 0x000fe20000000016 */
[----:B------:R-:W-:Y:S05]  /*10e0*/  BRA `(.L_x_8667) ;  /* 0x0000004000007947 */ /* 0x000fea0003800000 */
.L_x_8690:
[----:B------:R-:W2:Y:S02]  /*10f0*/  LDG.E R2, [R2.64] ;  /* 0x0000002402027981 */ /* 0x000ea4000c1e1900 */
[----:B--2---:R-:W0:Y:S02]  /*1100*/  I2F.U32 R0, R2 ;  /* 0x0000000200007306 */ /* 0x004e240000201000 */
[----:B0-----:R-:W-:-:S04]  /*1110*/  F2FP.PACK_AB R0, RZ, R0 ;  /* 0x00000000ff00723e */ /* 0x001fc800000000ff */
[----:B------:R-:W-:Y:S02]  /*1120*/  PRMT R22, R0, 0x7610, R22 ;  /* 0x0000761000167816 */ /* 0x000fe40000000016 */
.L_x_8667:
[----:B------:R-:W1:Y:S02]  /*1130*/  S2R R24, SR_TID.X ;  /* 0x0000000000187919 */ /* 0x000e640000002100 */
[----:B-1----:R-:W-:-:S03]  /*1140*/  IADD3 R24, R24, 0x80, RZ ;  /* 0x0000008018187810 */ /* 0x002fc60007ffe0ff */
.L_x_8661:
[----:B-1----:R-:W-:Y:S05]  /*1150*/  BSYNC B6 ;  /* 0x0000000000067941 */ /* 0x002fea0003800000 */
.L_x_8660:
        /* <DEDUP_REMOVED lines=24> */
.L_x_8699:
[----:B------:R-:W2:Y:S02]  /*12e0*/  LDG.E.U8 R2, [R2.64] ;  /* 0x0000002402027981 */ /* 0x000ea4000c1e1100 */
[----:B--2---:R-:W0:Y:S02]  /*12f0*/  I2F.U16 R0, R2 ;  /* 0x0000000200007306 */ /* 0x004e240000101000 */
[----:B0-----:R-:W-:-:S04]  /*1300*/  F2FP.PACK_AB R0, RZ, R0 ;  /* 0x00000000ff00723e */ /* 0x001fc800000000ff */
[----:B------:R-:W-:Y:S01]  /*1310*/  PRMT R18, R0, 0x7610, R18 ;  /* 0x0000761000127816 */ /* 0x000fe20000000012 */
[----:B------:R-:W-:Y:S05]  /*1320*/  BRA `(.L_x_8701) ;  /* 0x00000ed000007947 */ /* 0x000fea0003800000 */
.L_x_8698:
        /* <DEDUP_REMOVED lines=11> */
.L_x_8703:
[----:B------:R-:W2:Y:S02]  /*13e0*/  LDG.E R2, [R2.64] ;  /* 0x0000002402027981 */ /* 0x000ea4000c1e1900 */
[----:B--2---:R-:W0:Y:S02]  /*13f0*/  I2F R0, R2 ;  /* 0x0000000200007306 */ /* 0x004e240000201400 */
[----:B0-----:R-:W-:-:S04]  /*1400*/  F2FP.PACK_AB R0, RZ, R0 ;  /* 0x00000000ff00723e */ /* 0x001fc800000000ff */
[----:B------:R-:W-:Y:S01]  /*1410*/  PRMT R18, R0, 0x7610, R18 ;  /* 0x0000761000127816 */ /* 0x000fe20000000012 */
[----:B------:R-:W-:Y:S05]  /*1420*/  BRA `(.L_x_8701) ;  /* 0x00000dd000007947 */ /* 0x000fea0003800000 */
.L_x_8702:
[----:B------:R-:W2:Y:S02]  /*1430*/  LDG.E.U16 R2, [R2.64] ;  /* 0x0000002402027981 */ /* 0x000ea4000c1e1500 */
[----:B--2---:R-:W0:Y:S02]  /*1440*/  I2F.S16 R0, R2 ;  /* 0x0000000200007306 */ /* 0x004e240000101400 */
[----:B0-----:R-:W-:-:S04]  /*1450*/  F2FP.PACK_AB R0, RZ, R0 ;  /* 0x00000000ff00723e */ /* 0x001fc800000000ff */
[----:B------:R-:W-:Y:S01]  /*1460*/  PRMT R18, R0, 0x7610, R18 ;  /* 0x0000761000127816 */ /* 0x000fe20000000012 */
[----:B------:R-:W-:Y:S05]  /*1470*/  BRA `(.L_x_8701) ;  /* 0x00000d8000007947 */ /* 0x000fea0003800000 */
.L_x_8697:
        /* <DEDUP_REMOVED lines=9> */
.L_x_8705:
[----:B------:R0:W5:Y:S01]  /*1510*/  LDG.E.U16 R18, [R2.64] ;  /* 0x0000002402127981 */ /* 0x000162000c1e1500 */
[----:B------:R-:W-:Y:S05]  /*1520*/  BRA `(.L_x_8701) ;  /* 0x00000cd000007947 */ /* 0x000fea0003800000 */
.L_x_8704:
        /* <DEDUP_REMOVED lines=9> */
.L_x_8707:
[----:B------:R0:W5:Y:S01]  /*15c0*/  LDG.E.U16 R18, [R2.64] ;  /* 0x0000002402127981 */ /* 0x000162000c1e1500 */
[----:B------:R-:W-:Y:S05]  /*15d0*/  BRA `(.L_x_8701) ;  /* 0x00000c2000007947 */ /* 0x000fea0003800000 */
.L_x_8706:
[----:B------:R-:W2:Y:S02]  /*15e0*/  LDG.E.64 R2, [R2.64] ;  /* 0x0000002402027981 */ /* 0x000ea4000c1e1b00 */
[----:B--2---:R-:W0:Y:S01]  /*15f0*/  F2F.F32.F64 R0, R2 ;  /* 0x0000000200007310 */ /* 0x004e220000301000 */
[----:B------:R-:W0:-:S14]  /*1600*/  DSETP.GEU.AND P0, PT, |R2|, c[0x2][0x0], PT ;  /* 0x008000000200762a */ /* 0x000e1c0003f0e200 */
[----:B0-----:R-:W-:-:S05]  /*1610*/  @!P0 FMUL R0, R0, 1.175494350822287508e-38 ;  /* 0x0080000000008820 */ /* 0x001fca0000400000 */
[----:B------:R-:W-:-:S04]  /*1620*/  F2FP.PACK_AB R0, RZ, R0 ;  /* 0x00000000ff00723e */ /* 0x000fc800000000ff */
[----:B------:R-:W-:Y:S01]  /*1630*/  PRMT R18, R0, 0x7610, R18 ;  /* 0x0000761000127816 */ /* 0x000fe20000000012 */
[----:B------:R-:W-:Y:S05]  /*1640*/  BRA `(.L_x_8701) ;  /* 0x00000bb000007947 */ /* 0x000fea0003800000 */
.L_x_8696:
        /* <DEDUP_REMOVED lines=14> */
.L_x_8710:
[----:B------:R-:W2:Y:S02]  /*1730*/  LDG.E.64 R2, [R2.64] ;  /* 0x0000002402027981 */ /* 0x000ea4000c1e1b00 */
[----:B--2---:R-:W0:Y:S01]  /*1740*/  F2F.F32.F64 R0, R2 ;  /* 0x0000000200007310 */ /* 0x004e220000301000 */
[----:B------:R-:W0:-:S14]  /*1750*/  DSETP.GEU.AND P0, PT, |R2|, c[0x2][0x0], PT ;  /* 0x008000000200762a */ /* 0x000e1c0003f0e200 */
[----:B0-----:R-:W-:-:S05]  /*1760*/  @!P0 FMUL R0, R0, 1.175494350822287508e-38 ;  /* 0x0080000000008820 */ /* 0x001fca0000400000 */
[----:B------:R-:W-:-:S04]  /*1770*/  F2FP.PACK_AB R0, RZ, R0 ;  /* 0x00000000ff00723e */ /* 0x000fc800000000ff */
[----:B------:R-:W-:Y:S01]  /*1780*/  PRMT R18, R0, 0x7610, R18 ;  /* 0x0000761000127816 */ /* 0x000fe20000000012 */
[----:B------:R-:W-:Y:S05]  /*1790*/  BRA `(.L_x_8701) ;  /* 0x00000a6000007947 */ /* 0x000fea0003800000 */
.L_x_8709:
        /* <DEDUP_REMOVED lines=28> */
.L_x_8712:
        /* <DEDUP_REMOVED lines=15> */
.L_x_8711:
[----:B------:R-:W2:Y:S02]  /*1a50*/  LDG.E.U16 R0, [R2.64] ;  /* 0x0000002402007981 */ /* 0x000ea4000c1e1500 */
[----:B--2---:R-:W-:-:S04]  /*1a60*/  PRMT R0, RZ, 0x5410, R0 ;  /* 0x00005410ff007816 */ /* 0x004fc80000000000 */
[----:B------:R-:W-:-:S04]  /*1a70*/  F2FP.PACK_AB R0, RZ, R0 ;  /* 0x00000000ff00723e */ /* 0x000fc800000000ff */
[----:B------:R-:W-:Y:S01]  /*1a80*/  PRMT R18, R0, 0x7610, R18 ;  /* 0x0000761000127816 */ /* 0x000fe20000000012 */
[----:B------:R-:W-:Y:S05]  /*1a90*/  BRA `(.L_x_8701) ;  /* 0x0000076000007947 */ /* 0x000fea0003800000 */
.L_x_8708:
        /* <DEDUP_REMOVED lines=12> */
.L_x_8715:
        /* <DEDUP_REMOVED lines=21> */
.L_x_8719:
[----:B------:R-:W-:Y:S05]  /*1cb0*/  BSYNC B1 ;  /* 0x0000000000017941 */ /* 0x000fea0003800000 */
.L_x_8718:
[----:B------:R-:W-:Y:S01]  /*1cc0*/  LEA R3, R0, 0x3b800000, 0x17 ;  /* 0x3b80000000037811 */ /* 0x000fe200078eb8ff */
[----:B------:R-:W-:-:S05]  /*1cd0*/  IMAD.SHL.U32 R0, R2, 0x100000, RZ ;  /* 0x0010000002007824 */ /* 0x000fca00078e00ff */
[----:B------:R-:W-:Y:S02]  /*1ce0*/  LOP3.LUT R0, R3, R0, R4, 0xfe, !PT ;  /* 0x0000000003007212 */ /* 0x000fe400078efe04 */
.L_x_8717:
[----:B------:R-:W-:Y:S05]  /*1cf0*/  BSYNC B0 ;  /* 0x0000000000007941 */ /* 0x000fea0003800000 */
.L_x_8716:
[----:B------:R-:W-:-:S04]  /*1d00*/  F2FP.PACK_AB R0, RZ, R0 ;  /* 0x00000000ff00723e */ /* 0x000fc800000000ff */
[----:B------:R-:W-:Y:S01]  /*1d10*/  PRMT R18, R0, 0x7610, R18 ;  /* 0x0000761000127816 */ /* 0x000fe20000000012 */
[----:B------:R-:W-:Y:S05]  /*1d20*/  BRA `(.L_x_8701) ;  /* 0x000004d000007947 */ /* 0x000fea0003800000 */
.L_x_8714:
        /* <DEDUP_REMOVED lines=21> */
.L_x_8723:
[----:B------:R-:W-:Y:S05]  /*1e80*/  BSYNC B1 ;  /* 0x0000000000017941 */ /* 0x000fea0003800000 */
.L_x_8722:
[----:B------:R-:W-:Y:S01]  /*1e90*/  LEA R3, R0, 0x37800000, 0x17 ;  /* 0x3780000000037811 */ /* 0x000fe200078eb8ff */
[----:B------:R-:W-:-:S05]  /*1ea0*/  IMAD.SHL.U32 R0, R2, 0x200000, RZ ;  /* 0x0020000002007824 */ /* 0x000fca00078e00ff */
[----:B------:R-:W-:Y:S02]  /*1eb0*/  LOP3.LUT R0, R3, R0, R4, 0xfe, !PT ;  /* 0x0000000003007212 */ /* 0x000fe400078efe04 */
.L_x_8721:
[----:B------:R-:W-:Y:S05]  /*1ec0*/  BSYNC B0 ;  /* 0x0000000000007941 */ /* 0x000fea0003800000 */
.L_x_8720:
[----:B------:R-:W-:-:S04]  /*1ed0*/  F2FP.PACK_AB R0, RZ, R0 ;  /* 0x00000000ff00723e */ /* 0x000fc800000000ff */
[----:B------:R-:W-:Y:S01]  /*1ee0*/  PRMT R18, R0, 0x7610, R18 ;  /* 0x0000761000127816 */ /* 0x000fe20000000012 */
[----:B------:R-:W-:Y:S05]  /*1ef0*/  BRA `(.L_x_8701) ;  /* 0x0000030000007947 */ /* 0x000fea0003800000 */
.L_x_8713:
        /* <DEDUP_REMOVED lines=14> */
.L_x_8727:
[----:B------:R-:W-:Y:S05]  /*1fe0*/  BSYNC B0 ;  /* 0x0000000000007941 */ /* 0x000fea0003800000 */
.L_x_8726:
[----:B------:R-:W-:-:S04]  /*1ff0*/  F2FP.PACK_AB R0, RZ, R0 ;  /* 0x00000000ff00723e */ /* 0x000fc800000000ff */
[----:B------:R-:W-:Y:S01]  /*2000*/  PRMT R18, R0, 0x7610, R18 ;  /* 0x0000761000127816 */ /* 0x000fe20000000012 */
[----:B------:R-:W-:Y:S05]  /*2010*/  BRA `(.L_x_8701) ;  /* 0x000001e000007947 */ /* 0x000fea0003800000 */
.L_x_8700:
        /* <DEDUP_REMOVED lines=21> */
.L_x_8725:
[----:B------:R-:W2:Y:S02]  /*2170*/  LDG.E.64 R2, [R2.64] ;  /* 0x0000002402027981 */ /* 0x000ea4000c1e1b00 */
[----:B--2---:R-:W0:Y:S02]  /*2180*/  I2F.U64 R0, R2 ;  /* 0x0000000200007312 */ /* 0x004e240000301000 */
[----:B0-----:R-:W-:-:S04]  /*2190*/  F2FP.PACK_AB R0, RZ, R0 ;  /* 0x00000000ff00723e */ /* 0x001fc800000000ff */
[----:B------:R-:W-:Y:S01]  /*21a0*/  PRMT R18, R0, 0x7610, R18 ;  /* 0x0000761000127816 */ /* 0x000fe20000000012 */
[----:B------:R-:W-:Y:S05]  /*21b0*/  BRA `(.L_x_8701) ;  /* 0x0000004000007947 */ /* 0x000fea0003800000 */
.L_x_8724:
[----:B------:R-:W2:Y:S02]  /*21c0*/  LDG.E R2, [R2.64] ;  /* 0x0000002402027981 */ /* 0x000ea4000c1e1900 */
[----:B--2---:R-:W0:Y:S02]  /*21d0*/  I2F.U32 R0, R2 ;  /* 0x0000000200007306 */ /* 0x004e240000201000 */
[----:B0-----:R-:W-:-:S04]  /*21e0*/  F2FP.PACK_AB R0, RZ, R0 ;  /* 0x00000000ff00723e */ /* 0x001fc800000000ff */
[----:B------:R-:W-:Y:S02]  /*21f0*/  PRMT R18, R0, 0x7610, R18 ;  /* 0x0000761000127816 */ /* 0x000fe40000000012 */
.L_x_8701:
[----:B------:R-:W-:-:S05]  /*2200*/  IADD3 R24, R24, 0x80, RZ ;  /* 0x0000008018187810 */ /* 0x000fca0007ffe0ff */
.L_x_8695:
[----:B------:R-:W-:Y:S05]  /*2210*/  BSYNC B6 ;  /* 0x0000000000067941 */ /* 0x000fea0003800000 */
.L_x_8694:
        /* <DEDUP_REMOVED lines=26> */
.L_x_8733:
[----:B------:R-:W2:Y:S02]  /*23c0*/  LDG.E.U8 R2, [R2.64] ;  /* 0x0000002402027981 */ /* 0x000ea4000c1e1100 */
[----:B--2---:R-:W0:Y:S02]  /*23d0*/  I2F.U16 R0, R2 ;  /* 0x0000000200007306 */ /* 0x004e240000101000 */
[----:B0-----:R-:W-:-:S04]  /*23e0*/  F2FP.PACK_AB R0, RZ, R0 ;  /* 0x00000000ff00723e */ /* 0x001fc800000000ff */
[----:B------:R-:W-:Y:S01]  /*23f0*/  PRMT R25, R0, 0x7610, R25 ;  /* 0x0000761000197816 */ /* 0x000fe20000000019 */
[----:B------:R-:W-:Y:S05]  /*2400*/  BRA `(.L_x_8735) ;  /* 0x00000ed000007947 */ /* 0x000fea0003800000 */
.L_x_8732:
        /* <DEDUP_REMOVED lines=11> */
.L_x_8737:
[----:B------:R-:W2:Y:S02]  /*24c0*/  LDG.E R2, [R2.64] ;  /* 0x0000002402027981 */ /* 0x000ea4000c1e1900 */
[----:B--2---:R-:W0:Y:S02]  /*24d0*/  I2F R0, R2 ;  /* 0x0000000200007306 */ /* 0x004e240000201400 */
[----:B0-----:R-:W-:-:S04]  /*24e0*/  F2FP.PACK_AB R0, RZ, R0 ;  /* 0x00000000ff00723e */ /* 0x001fc800000000ff */
[----:B------:R-:W-:Y:S01]  /*24f0*/  PRMT R25, R0, 0x7610, R25 ;  /* 0x0000761000197816 */ /* 0x000fe20000000019 */
[----:B------:R-:W-:Y:S05]  /*2500*/  BRA `(.L_x_8735) ;  /* 0x00000dd000007947 */ /* 0x000fea0003800000 */
.L_x_8736:
[----:B------:R-:W2:Y:S02]  /*2510*/  LDG.E.U16 R2, [R2.64] ;  /* 0x0000002402027981 */ /* 0x000ea4000c1e1500 */
[----:B--2---:R-:W0:Y:S02]  /*2520*/  I2F.S16 R0, R2 ;  /* 0x0000000200007306 */ /* 0x004e240000101400 */
[----:B0-----:R-:W-:-:S04]  /*2530*/  F2FP.PACK_AB R0, RZ, R0 ;  /* 0x00000000ff00723e */ /* 0x001fc800000000ff */
[----:B------:R-:W-:Y:S01]  /*2540*/  PRMT R25, R0, 0x7610, R25 ;  /* 0x0000761000197816 */ /* 0x000fe20000000019 */
[----:B------:R-:W-:Y:S05]  /*2550*/  BRA `(.L_x_8735) ;  /* 0x00000d8000007947 */ /* 0x000fea0003800000 */
.L_x_8731:
        /* <DEDUP_REMOVED lines=9> */
.L_x_8739:
[----:B------:R0:W5:Y:S01]  /*25f0*/  LDG.E.U16 R25, [R2.64] ;  /* 0x0000002402197981 */ /* 0x000162000c1e1500 */
[----:B------:R-:W-:Y:S05]  /*2600*/  BRA `(.L_x_8735) ;  /* 0x00000cd000007947 */ /* 0x000fea0003800000 */
.L_x_8738:
        /* <DEDUP_REMOVED lines=9> */
.L_x_8741:
[----:B------:R0:W5:Y:S01]  /*26a0*/  LDG.E.U16 R25, [R2.64] ;  /* 0x0000002402197981 */ /* 0x000162000c1e1500 */
[----:B------:R-:W-:Y:S05]  /*26b0*/  BRA `(.L_x_8735) ;  /* 0x00000c2000007947 */ /* 0x000fea0003800000 */
.L_x_8740:
[----:B------:R-:W2:Y:S02]  /*26c0*/  LDG.E.64 R2, [R2.64] ;  /* 0x0000002402027981 */ /* 0x000ea4000c1e1b00 */
[----:B--2---:R-:W0:Y:S01]  /*26d0*/  F2F.F32.F64 R0, R2 ;  /* 0x0000000200007310 */ /* 0x004e220000301000 */
[----:B------:R-:W0:-:S14]  /*26e0*/  DSETP.GEU.AND P0, PT, |R2|, c[0x2][0x0], PT ;  /* 0x008000000200762a */ /* 0x000e1c0003f0e200 */
[----:B0-----:R-:W-:-:S05]  /*26f0*/  @!P0 FMUL R0, R0, 1.175494350822287508e-38 ;  /* 0x0080000000008820 */ /* 0x001fca0000400000 */
[----:B------:R-:W-:-:S04]  /*2700*/  F2FP.PACK_AB R0, RZ, R0 ;  /* 0x00000000ff00723e */ /* 0x000fc800000000ff */
[----:B------:R-:W-:Y:S01]  /*2710*/  PRMT R25, R0, 0x7610, R25 ;  /* 0x0000761000197816 */ /* 0x000fe20000000019 */
[----:B------:R-:W-:Y:S05]  /*2720*/  BRA `(.L_x_8735) ;  /* 0x00000bb000007947 */ /* 0x000fea0003800000 */
.L_x_8730:
        /* <DEDUP_REMOVED lines=14> */
.L_x_8744:
[----:B------:R-:W2:Y:S02]  /*2810*/  LDG.E.64 R2, [R2.64] ;  /* 0x0000002402027981 */ /* 0x000ea4000c1e1b00 */
[----:B--2---:R-:W0:Y:S01]  /*2820*/  F2F.F32.F64 R0, R2 ;  /* 0x0000000200007310 */ /* 0x004e220000301000 */
[----:B------:R-:W0:-:S14]  /*2830*/  DSETP.GEU.AND P0, PT, |R2|, c[0x2][0x0], PT ;  /* 0x008000000200762a */ /* 0x000e1c0003f0e200 */
[----:B0-----:R-:W-:-:S05]  /*2840*/  @!P0 FMUL R0, R0, 1.175494350822287508e-38 ;  /* 0x0080000000008820 */ /* 0x001fca0000400000 */
[----:B------:R-:W-:-:S04]  /*2850*/  F2FP.PACK_AB R0, RZ, R0 ;  /* 0x00000000ff00723e */ /* 0x000fc800000000ff */
[----:B------:R-:W-:Y:S01]  /*2860*/  PRMT R25, R0, 0x7610, R25 ;  /* 0x0000761000197816 */ /* 0x000fe20000000019 */
[----:B------:R-:W-:Y:S05]  /*2870*/  BRA `(.L_x_8735) ;  /* 0x00000a6000007947 */ /* 0x000fea0003800000 */
.L_x_8743:
        /* <DEDUP_REMOVED lines=28> */
.L_x_8746:
        /* <DEDUP_REMOVED lines=15> */
.L_x_8745:
[----:B------:R-:W2:Y:S02]  /*2b30*/  LDG.E.U16 R0, [R2.64] ;  /* 0x0000002402007981 */ /* 0x000ea4000c1e1500 */
[----:B--2---:R-:W-:-:S04]  /*2b40*/  PRMT R0, RZ, 0x5410, R0 ;  /* 0x00005410ff007816 */ /* 0x004fc80000000000 */
[----:B------:R-:W-:-:S04]  /*2b50*/  F2FP.PACK_AB R0, RZ, R0 ;  /* 0x00000000ff00723e */ /* 0x000fc800000000ff */
[----:B------:R-:W-:Y:S01]  /*2b60*/  PRMT R25, R0, 0x7610, R25 ;  /* 0x0000761000197816 */ /* 0x000fe20000000019 */
[----:B------:R-:W-:Y:S05]  /*2b70*/  BRA `(.L_x_8735) ;  /* 0x0000076000007947 */ /* 0x000fea0003800000 */
.L_x_8742:
        /* <DEDUP_REMOVED lines=12> */
.L_x_8749:
        /* <DEDUP_REMOVED lines=21> */
.L_x_8753:
[----:B------:R-:W-:Y:S05]  /*2d90*/  BSYNC B1 ;  /* 0x0000000000017941 */ /* 0x000fea0003800000 */
.L_x_8752:
[----:B------:R-:W-:Y:S01]  /*2da0*/  LEA R3, R0, 0x3b800000, 0x17 ;  /* 0x3b80000000037811 */ /* 0x000fe200078eb8ff */
[----:B------:R-:W-:-:S05]  /*2db0*/  IMAD.SHL.U32 R0, R2, 0x100000, RZ ;  /* 0x0010000002007824 */ /* 0x000fca00078e00ff */
[----:B------:R-:W-:Y:S02]  /*2dc0*/  LOP3.LUT R0, R3, R0, R4, 0xfe, !PT ;  /* 0x0000000003007212 */ /* 0x000fe400078efe04 */
.L_x_8751:
[----:B------:R-:W-:Y:S05]  /*2dd0*/  BSYNC B0 ;  /* 0x0000000000007941 */ /* 0x000fea0003800000 */
.L_x_8750:
[----:B------:R-:W-:-:S04]  /*2de0*/  F2FP.PACK_AB R0, RZ, R0 ;  /* 0x00000000ff00723e */ /* 0x000fc800000000ff */
[----:B------:R-:W-:Y:S01]  /*2df0*/  PRMT R25, R0, 0x7610, R25 ;  /* 0x0000761000197816 */ /* 0x000fe20000000019 */
[----:B------:R-:W-:Y:S05]  /*2e00*/  BRA `(.L_x_8735) ;  /* 0x000004d000007947 */ /* 0x000fea0003800000 */
.L_x_8748:
        /* <DEDUP_REMOVED lines=21> */
.L_x_8757:
[----:B------:R-:W-:Y:S05]  /*2f60*/  BSYNC B1 ;  /* 0x0000000000017941 */ /* 0x000fea0003800000 */
.L_x_8756:
[----:B------:R-:W-:Y:S01]  /*2f70*/  LEA R3, R0, 0x37800000, 0x17 ;  /* 0x3780000000037811 */ /* 0x000fe200078eb8ff */
[----:B------:R-:W-:-:S05]  /*2f80*/  IMAD.SHL.U32 R0, R2, 0x200000, RZ ;  /* 0x0020000002007824 */ /* 0x000fca00078e00ff */
[----:B------:R-:W-:Y:S02]  /*2f90*/  LOP3.LUT R0, R3, R0, R4, 0xfe, !PT ;  /* 0x0000000003007212 */ /* 0x000fe400078efe04 */
.L_x_8755:
[----:B------:R-:W-:Y:S05]  /*2fa0*/  BSYNC B0 ;  /* 0x0000000000007941 */ /* 0x000fea0003800000 */
.L_x_8754:
[----:B------:R-:W-:-:S04]  /*2fb0*/  F2FP.PACK_AB R0, RZ, R0 ;  /* 0x00000000ff00723e */ /* 0x000fc800000000ff */
[----:B------:R-:W-:Y:S01]  /*2fc0*/  PRMT R25, R0, 0x7610, R25 ;  /* 0x0000761000197816 */ /* 0x000fe20000000019 */
[----:B------:R-:W-:Y:S05]  /*2fd0*/  BRA `(.L_x_8735) ;  /* 0x0000030000007947 */ /* 0x000fea0003800000 */
.L_x_8747:
        /* <DEDUP_REMOVED lines=14> */
.L_x_8761:
[----:B------:R-:W-:Y:S05]  /*30c0*/  BSYNC B0 ;  /* 0x0000000000007941 */ /* 0x000fea0003800000 */
.L_x_8760:
[----:B------:R-:W-:-:S04]  /*30d0*/  F2FP.PACK_AB R0, RZ, R0 ;  /* 0x00000000ff00723e */ /* 0x000fc800000000ff */
[----:B------:R-:W-:Y:S01]  /*30e0*/  PRMT R25, R0, 0x7610, R25 ;  /* 0x0000761000197816 */ /* 0x000fe20000000019 */
[----:B------:R-:W-:Y:S05]  /*30f0*/  BRA `(.L_x_8735) ;  /* 0x000001e000007947 */ /* 0x000fea0003800000 */
.L_x_8734:
        /* <DEDUP_REMOVED lines=21> */
.L_x_8759:
[----:B------:R-:W2:Y:S02]  /*3250*/  LDG.E.64 R2, [R2.64] ;  /* 0x0000002402027981 */ /* 0x000ea4000c1e1b00 */
[----:B--2---:R-:W0:Y:S02]  /*3260*/  I2F.U64 R0, R2 ;  /* 0x0000000200007312 */ /* 0x004e240000301000 */
[----:B0-----:R-:W-:-:S04]  /*3270*/  F2FP.PACK_AB R0, RZ, R0 ;  /* 0x00000000ff00723e */ /* 0x001fc800000000ff */
[----:B------:R-:W-:Y:S01]  /*3280*/  PRMT R25, R0, 0x7610, R25 ;  /* 0x0000761000197816 */ /* 0x000fe20000000019 */
[----:B------:R-:W-:Y:S05]  /*3290*/  BRA `(.L_x_8735) ;  /* 0x0000004000007947 */ /* 0x000fea0003800000 */
.L_x_8758:
[----:B------:R-:W2:Y:S02]  /*32a0*/  LDG.E R2, [R2.64] ;  /* 0x0000002402027981 */ /* 0x000ea4000c1e1900 */
[----:B--2---:R-:W0:Y:S02]  /*32b0*/  I2F.U32 R0, R2 ;  /* 0x0000000200007306 */ /* 0x004e240000201000 */
[----:B0-----:R-:W-:-:S04]  /*32c0*/  F2FP.PACK_AB R0, RZ, R0 ;  /* 0x00000000ff00723e */ /* 0x001fc800000000ff */
[----:B------:R-:W-:Y:S02]  /*32d0*/  PRMT R25, R0, 0x7610, R25 ;  /* 0x0000761000197816 */ /* 0x000fe40000000019 */
.L_x_8735:
[----:B------:R-:W-:-:S05]  /*32e0*/  IADD3 R24, R24, 0x80, RZ ;  /* 0x0000008018187810 */ /* 0x000fca0007ffe0ff */
.L_x_8729:
[----:B------:R-:W-:Y:S05]  /*32f0*/  BSYNC B6 ;  /* 0x0000000000067941 */ /* 0x000fea0003800000 */
.L_x_8728:
        /* <DEDUP_REMOVED lines=23> */
.L_x_8767:
[----:B------:R-:W2:Y:S02]  /*3470*/  LDG.E.U8 R2, [R2.64] ;  /* 0x0000002402027981 */ /* 0x000ea4000c1e1100 */
[----:B--2---:R-:W0:Y:S02]  /*3480*/  I2F.U16 R0, R2 ;  /* 0x0000000200007306 */ /* 0x004e240000101000 */
[----:B0-----:R-:W-:-:S04]  /*3490*/  F2FP.PACK_AB R0, RZ, R0 ;  /* 0x00000000ff00723e */ /* 0x001fc800000000ff */
[----:B------:R-:W-:Y:S01]  /*34a0*/  PRMT R23, R0, 0x7610, R23 ;  /* 0x0000761000177816 */ /* 0x000fe20000000017 */
[----:B------:R-:W-:Y:S05]  /*34b0*/  BRA `(.L_x_8763) ;  /* 0x00000ed000007947 */ /* 0x000fea0003800000 */
.L_x_8766:
        /* <DEDUP_REMOVED lines=11> */
.L_x_8770:
[----:B------:R-:W2:Y:S02]  /*3570*/  LDG.E R2, [R2.64] ;  /* 0x0000002402027981 */ /* 0x000ea4000c1e1900 */
[----:B--2---:R-:W0:Y:S02]  /*3580*/  I2F R0, R2 ;  /* 0x0000000200007306 */ /* 0x004e240000201400 */
[----:B0-----:R-:W-:-:S04]  /*3590*/  F2FP.PACK_AB R0, RZ, R0 ;  /* 0x00000000ff00723e */ /* 0x001fc800000000ff */
[----:B------:R-:W-:Y:S01]  /*35a0*/  PRMT R23, R0, 0x7610, R23 ;  /* 0x0000761000177816 */ /* 0x000fe20000000017 */
[----:B------:R-:W-:Y:S05]  /*35b0*/  BRA `(.L_x_8763) ;  /* 0x00000dd000007947 */ /* 0x000fea0003800000 */
.L_x_8769:
[----:B------:R-:W2:Y:S02]  /*35c0*/  LDG.E.U16 R2, [R2.64] ;  /* 0x0000002402027981 */ /* 0x000ea4000c1e1500 */
[----:B--2---:R-:W0:Y:S02]  /*35d0*/  I2F.S16 R0, R2 ;  /* 0x0000000200007306 */ /* 0x004e240000101400 */
[----:B0-----:R-:W-:-:S04]  /*35e0*/  F2FP.PACK_AB R0, RZ, R0 ;  /* 0x00000000ff00723e */ /* 0x001fc800000000ff */
[----:B------:R-:W-:Y:S01]  /*35f0*/  PRMT R23, R0, 0x7610, R23 ;  /* 0x0000761000177816 */ /* 0x000fe20000000017 */
[----:B------:R-:W-:Y:S05]  /*3600*/  BRA `(.L_x_8763) ;  /* 0x00000d8000007947 */ /* 0x000fea0003800000 */
.L_x_8765:
        /* <DEDUP_REMOVED lines=9> */
.L_x_8772:
[----:B------:R0:W5:Y:S01]  /*36a0*/  LDG.E.U16 R23, [R2.64] ;  /* 0x0000002402177981 */ /* 0x000162000c1e1500 */
[----:B------:R-:W-:Y:S05]  /*36b0*/  BRA `(.L_x_8763) ;  /* 0x00000cd000007947 */ /* 0x000fea0003800000 */
.L_x_8771:
        /* <DEDUP_REMOVED lines=9> */
.L_x_8774:
[----:B------:R0:W5:Y:S01]  /*3750*/  LDG.E.U16 R23, [R2.64] ;  /* 0x0000002402177981 */ /* 0x000162000c1e1500 */
[----:B------:R-:W-:Y:S05]  /*3760*/  BRA `(.L_x_8763) ;  /* 0x00000c2000007947 */ /* 0x000fea0003800000 */
.L_x_8773:
[----:B------:R-:W2:Y:S02]  /*3770*/  LDG.E.64 R2, [R2.64] ;  /* 0x0000002402027981 */ /* 0x000ea4000c1e1b00 */
[----:B--2---:R-:W0:Y:S01]  /*3780*/  F2F.F32.F64 R0, R2 ;  /* 0x0000000200007310 */ /* 0x004e220000301000 */
[----:B------:R-:W0:-:S14]  /*3790*/  DSETP.GEU.AND P0, PT, |R2|, c[0x2][0x0], PT ;  /* 0x008000000200762a */ /* 0x000e1c0003f0e200 */
[----:B0-----:R-:W-:-:S05]  /*37a0*/  @!P0 FMUL R0, R0, 1.175494350822287508e-38 ;  /* 0x0080000000008820 */ /* 0x001fca0000400000 */
[----:B------:R-:W-:-:S04]  /*37b0*/  F2FP.PACK_AB R0, RZ, R0 ;  /* 0x00000000ff00723e */ /* 0x000fc800000000ff */
[----:B------:R-:W-:Y:S01]  /*37c0*/  PRMT R23, R0, 0x7610, R23 ;  /* 0x0000761000177816 */ /* 0x000fe20000000017 */
[----:B------:R-:W-:Y:S05]  /*37d0*/  BRA `(.L_x_8763) ;  /* 0x00000bb000007947 */ /* 0x000fea0003800000 */
.L_x_8764:
        /* <DEDUP_REMOVED lines=14> */
.L_x_8777:
[----:B------:R-:W2:Y:S02]  /*38c0*/  LDG.E.64 R2, [R2.64] ;  /* 0x0000002402027981 */ /* 0x000ea4000c1e1b00 */
[----:B--2---:R-:W0:Y:S01]  /*38d0*/  F2F.F32.F64 R0, R2 ;  /* 0x0000000200007310 */ /* 0x004e220000301000 */
[----:B------:R-:W0:-:S14]  /*38e0*/  DSETP.GEU.AND P0, PT, |R2|, c[0x2][0x0], PT ;  /* 0x008000000200762a */ /* 0x000e1c0003f0e200 */
[----:B0-----:R-:W-:-:S05]  /*38f0*/  @!P0 FMUL R0, R0, 1.175494350822287508e-38 ;  /* 0x0080000000008820 */ /* 0x001fca0000400000 */
[----:B------:R-:W-:-:S04]  /*3900*/  F2FP.PACK_AB R0, RZ, R0 ;  /* 0x00000000ff00723e */ /* 0x000fc800000000ff */
[----:B------:R-:W-:Y:S01]  /*3910*/  PRMT R23, R0, 0x7610, R23 ;  /* 0x0000761000177816 */ /* 0x000fe20000000017 */
[----:B------:R-:W-:Y:S05]  /*3920*/  BRA `(.L_x_8763) ;  /* 0x00000a6000007947 */ /* 0x000fea0003800000 */
.L_x_8776:
        /* <DEDUP_REMOVED lines=28> */
.L_x_8779:
        /* <DEDUP_REMOVED lines=15> */
.L_x_8778:
[----:B------:R-:W2:Y:S02]  /*3be0*/  LDG.E.U16 R0, [R2.64] ;  /* 0x0000002402007981 */ /* 0x000ea4000c1e1500 */
[----:B--2---:R-:W-:-:S04]  /*3bf0*/  PRMT R0, RZ, 0x5410, R0 ;  /* 0x00005410ff007816 */ /* 0x004fc80000000000 */
[----:B------:R-:W-:-:S04]  /*3c00*/  F2FP.PACK_AB R0, RZ, R0 ;  /* 0x00000000ff00723e */ /* 0x000fc800000000ff */
[----:B------:R-:W-:Y:S01]  /*3c10*/  PRMT R23, R0, 0x7610, R23 ;  /* 0x0000761000177816 */ /* 0x000fe20000000017 */
[----:B------:R-:W-:Y:S05]  /*3c20*/  BRA `(.L_x_8763) ;  /* 0x0000076000007947 */ /* 0x000fea0003800000 */
.L_x_8775:
        /* <DEDUP_REMOVED lines=12> */
.L_x_8782:
        /* <DEDUP_REMOVED lines=21> */
.L_x_8786:
[----:B------:R-:W-:Y:S05]  /*3e40*/  BSYNC B1 ;  /* 0x0000000000017941 */ /* 0x000fea0003800000 */
.L_x_8785:
[----:B------:R-:W-:Y:S01]  /*3e50*/  LEA R3, R0, 0x3b800000, 0x17 ;  /* 0x3b80000000037811 */ /* 0x000fe200078eb8ff */
[----:B------:R-:W-:-:S05]  /*3e60*/  IMAD.SHL.U32 R0, R2, 0x100000, RZ ;  /* 0x0010000002007824 */ /* 0x000fca00078e00ff */
[----:B------:R-:W-:Y:S02]  /*3e70*/  LOP3.LUT R0, R3, R0, R4, 0xfe, !PT ;  /* 0x0000000003007212 */ /* 0x000fe400078efe04 */
.L_x_8784:
[----:B------:R-:W-:Y:S05]  /*3e80*/  BSYNC B0 ;  /* 0x0000000000007941 */ /* 0x000fea0003800000 */
.L_x_8783:
[----:B------:R-:W-:-:S04]  /*3e90*/  F2FP.PACK_AB R0, RZ, R0 ;  /* 0x00000000ff00723e */ /* 0x000fc800000000ff */
[----:B------:R-:W-:Y:S01]  /*3ea0*/  PRMT R23, R0, 0x7610, R23 ;  /* 0x0000761000177816 */ /* 0x000fe20000000017 */
[----:B------:R-:W-:Y:S05]  /*3eb0*/  BRA `(.L_x_8763) ;  /* 0x000004d000007947 */ /* 0x000fea0003800000 */
.L_x_8781:
        /* <DEDUP_REMOVED lines=21> */
.L_x_8790:
[----:B------:R-:W-:Y:S05]  /*4010*/  BSYNC B1 ;  /* 0x0000000000017941 */ /* 0x000fea0003800000 */
.L_x_8789:
[----:B------:R-:W-:Y:S01]  /*4020*/  LEA R3, R0, 0x37800000, 0x17 ;  /* 0x3780000000037811 */ /* 0x000fe200078eb8ff */
[----:B------:R-:W-:-:S05]  /*4030*/  IMAD.SHL.U32 R0, R2, 0x200000, RZ ;  /* 0x0020000002007824 */ /* 0x000fca00078e00ff */
[----:B------:R-:W-:Y:S02]  /*4040*/  LOP3.LUT R0, R3, R0, R4, 0xfe, !PT ;  /* 0x0000000003007212 */ /* 0x000fe400078efe04 */
.L_x_8788:
[----:B------:R-:W-:Y:S05]  /*4050*/  BSYNC B0 ;  /* 0x0000000000007941 */ /* 0x000fea0003800000 */
.L_x_8787:
[----:B------:R-:W-:-:S04]  /*4060*/  F2FP.PACK_AB R0, RZ, R0 ;  /* 0x00000000ff00723e */ /* 0x000fc800000000ff */
[----:B------:R-:W-:Y:S01]  /*4070*/  PRMT R23, R0, 0x7610, R23 ;  /* 0x0000761000177816 */ /* 0x000fe20000000017 */
[----:B------:R-:W-:Y:S05]  /*4080*/  BRA `(.L_x_8763) ;  /* 0x0000030000007947 */ /* 0x000fea0003800000 */
.L_x_8780:
        /* <DEDUP_REMOVED lines=14> */
.L_x_8794:
[----:B------:R-:W-:Y:S05]  /*4170*/  BSYNC B0 ;  /* 0x0000000000007941 */ /* 0x000fea0003800000 */
.L_x_8793:
[----:B------:R-:W-:-:S04]  /*4180*/  F2FP.PACK_AB R0, RZ, R0 ;  /* 0x00000000ff00723e */ /* 0x000fc800000000ff */
[----:B------:R-:W-:Y:S01]  /*4190*/  PRMT R23, R0, 0x7610, R23 ;  /* 0x0000761000177816 */ /* 0x000fe20000000017 */
[----:B------:R-:W-:Y:S05]  /*41a0*/  BRA `(.L_x_8763) ;  /* 0x000001e000007947 */ /* 0x000fea0003800000 */
.L_x_8768:
        /* <DEDUP_REMOVED lines=21> */
.L_x_8792:
[----:B------:R-:W2:Y:S02]  /*4300*/  LDG.E.64 R2, [R2.64] ;  /* 0x0000002402027981 */ /* 0x000ea4000c1e1b00 */
[----:B--2---:R-:W0:Y:S02]  /*4310*/  I2F.U64 R0, R2 ;  /* 0x0000000200007312 */ /* 0x004e240000301000 */
[----:B0-----:R-:W-:-:S04]  /*4320*/  F2FP.PACK_AB R0, RZ, R0 ;  /* 0x00000000ff00723e */ /* 0x001fc800000000ff */
[----:B------:R-:W-:Y:S01]  /*4330*/  PRMT R23, R0, 0x7610, R23 ;  /* 0x0000761000177816 */ /* 0x000fe20000000017 */
[----:B------:R-:W-:Y:S05]  /*4340*/  BRA `(.L_x_8763) ;  /* 0x0000004000007947 */ /* 0x000fea0003800000 */
.L_x_8791:
[----:B------:R-:W2:Y:S02]  /*4350*/  LDG.E R2, [R2.64] ;  /* 0x0000002402027981 */ /* 0x000ea4000c1e1900 */
[----:B--2---:R-:W0:Y:S02]  /*4360*/  I2F.U32 R0, R2 ;  /* 0x0000000200007306 */ /* 0x004e240000201000 */
[----:B0-----:R-:W-:-:S04]  /*4370*/  F2FP.PACK_AB R0, RZ, R0 ;  /* 0x00000000ff00723e */ /* 0x001fc800000000ff */
[----:B------:R-:W-:Y:S02]  /*4380*/  PRMT R23, R0, 0x7610, R23 ;  /* 0x0000761000177816 */ /* 0x000fe40000000017 */
.L_x_8763:
[----:B------:R-:W-:Y:S05]  /*4390*/  BSYNC B6 ;  /* 0x0000000000067941 */ /* 0x000fea0003800000 */
.L_x_8762:
        /* <DEDUP_REMOVED lines=11> */
[----:B------:R-:W-:Y:S01]  /*4450*/  @!P1 FMUL.FTZ R25, R25, -1.4426950216293334961 ;  /* 0xbfb8aa3b19199820 */ /* 0x000fe20000410000 */
[----:B------:R-:W-:Y:S02]  /*4460*/  @!P2 HADD2.F32 R23, -RZ, R23.H0_H0 ;  /* 0x20000017ff17a230 */ /* 0x000fe40000004100 */
[----:B------:R-:W-:Y:S01]  /*4470*/  @!P0 HADD2.F32 R18, -RZ, R18.H0_H0 ;  /* 0x20000012ff128230 */ /* 0x000fe20000004100 */
        /* <DEDUP_REMOVED lines=15> */
[----:B--2---:R-:W-:-:S07]  /*4570*/  @!P3 F2FP.PACK_AB R6, RZ, R0 ;  /* 0x00000000ff06b23e */ /* 0x004fce00000000ff */
[----:B------:R-:W2:Y:S01]  /*4580*/  @!P0 MUFU.RCP R25, R3 ;  /* 0x0000000300198308 */ /* 0x000ea20000001000 */
[----:B-1----:R-:W-:Y:S02]  /*4590*/  @!P1 F2FP.PACK_AB R22, RZ, R22 ;  /* 0x00000016ff16923e */ /* 0x002fe400000000ff */
[----:B---3--:R-:W-:Y:S02]  /*45a0*/  @!P2 F2FP.PACK_AB R23, RZ, R5 ;  /* 0x00000005ff17a23e */ /* 0x008fe400000000ff */
[----:B--2---:R-:W-:Y:S01]  /*45b0*/  @!P0 F2FP.PACK_AB R25, RZ, R25 ;  /* 0x00000019ff19823e */ /* 0x004fe200000000ff */
        /* <DEDUP_REMOVED lines=21> */
.L_x_8800:
[----:B------:R-:W-:Y:S01]  /*4710*/  HADD2.F32 R5, -RZ, R6.H0_H0 ;  /* 0x20000006ff057230 */ /* 0x000fe20000004100 */
[----:B------:R-:W-:-:S05]  /*4720*/  IMAD.MOV.U32 R19, RZ, RZ, R24 ;  /* 0x000000ffff137224 */ /* 0x000fca00078e0018 */
[----:B------:R-:W0:Y:S02]  /*4730*/  F2I.S64.TRUNC R4, R5 ;  /* 0x0000000500047311 */ /* 0x000e24000020d900 */
[----:B0-----:R0:W-:Y:S01]  /*4740*/  STG.E.U8 [R2.64], R4 ;  /* 0x0000000402007986 */ /* 0x0011e2000c101124 */
[----:B------:R-:W-:Y:S05]  /*4750*/  BRA `(.L_x_8796) ;  /* 0x00000f8000007947 */ /* 0x000fea0003800000 */
.L_x_8799:
        /* <DEDUP_REMOVED lines=11> */
.L_x_8803:
[----:B------:R-:W-:Y:S01]  /*4810*/  HADD2.F32 R6, -RZ, R6.H0_H0 ;  /* 0x20000006ff067230 */ /* 0x000fe20000004100 */
[----:B------:R-:W-:-:S03]  /*4820*/  IMAD.MOV.U32 R19, RZ, RZ, R24 ;  /* 0x000000ffff137224 */ /* 0x000fc600078e0018 */
[----:B------:R-:W0:Y:S02]  /*4830*/  F2I.FTZ.TRUNC.NTZ R5, R6 ;  /* 0x0000000600057305 */ /* 0x000e24000021f100 */
[----:B0-----:R0:W-:Y:S01]  /*4840*/  STG.E [R2.64], R5 ;  /* 0x0000000502007986 */ /* 0x0011e2000c101924 */
[----:B------:R-:W-:Y:S05]  /*4850*/  BRA `(.L_x_8796) ;  /* 0x00000e8000007947 */ /* 0x000fea0003800000 */
.L_x_8802:
[----:B------:R-:W-:Y:S01]  /*4860*/  HADD2.F32 R6, -RZ, R6.H0_H0 ;  /* 0x20000006ff067230 */ /* 0x000fe20000004100 */
[----:B------:R-:W-:-:S03]  /*4870*/  IMAD.MOV.U32 R19, RZ, RZ, R24 ;  /* 0x000000ffff137224 */ /* 0x000fc600078e0018 */
[----:B------:R-:W0:Y:S02]  /*4880*/  F2I.FTZ.TRUNC.NTZ R5, R6 ;  /* 0x0000000600057305 */ /* 0x000e24000021f100 */
[----:B0-----:R0:W-:Y:S01]  /*4890*/  STG.E.U16 [R2.64], R5 ;  /* 0x0000000502007986 */ /* 0x0011e2000c101524 */
[----:B------:R-:W-:Y:S05]  /*48a0*/  BRA `(.L_x_8796) ;  /* 0x00000e3000007947 */ /* 0x000fea0003800000 */
.L_x_8798:
        /* <DEDUP_REMOVED lines=10> */
.L_x_8805:
[----:B------:R0:W-:Y:S01]  /*4950*/  STG.E.U16 [R2.64], R6 ;  /* 0x0000000602007986 */ /* 0x0001e2000c101524 */
[----:B------:R-:W-:Y:S01]  /*4960*/  IMAD.MOV.U32 R19, RZ, RZ, R24 ;  /* 0x000000ffff137224 */ /* 0x000fe200078e0018 */
[----:B------:R-:W-:Y:S05]  /*4970*/  BRA `(.L_x_8796) ;  /* 0x00000d6000007947 */ /* 0x000fea0003800000 */
.L_x_8804:
        /* <DEDUP_REMOVED lines=11> */
.L_x_8807:
[----:B------:R-:W-:Y:S01]  /*4a30*/  HADD2.F32 R0, -RZ, R6.H0_H0 ;  /* 0x20000006ff007230 */ /* 0x000fe20000004100 */
[----:B------:R-:W-:-:S04]  /*4a40*/  IMAD.MOV.U32 R19, RZ, RZ, R24 ;  /* 0x000000ffff137224 */ /* 0x000fc800078e0018 */
[----:B------:R-:W-:-:S04]  /*4a50*/  F2FP.PACK_AB R0, RZ, R0 ;  /* 0x00000000ff00723e */ /* 0x000fc800000000ff */
[----:B------:R-:W-:-:S05]  /*4a60*/  PRMT R0, R0, 0x5410, RZ ;  /* 0x0000541000007816 */ /* 0x000fca00000000ff */
[----:B------:R0:W-:Y:S01]  /*4a70*/  STG.E [R2.64], R0 ;  /* 0x0000000002007986 */ /* 0x0001e2000c101924 */
[----:B------:R-:W-:Y:S05]  /*4a80*/  BRA `(.L_x_8796) ;  /* 0x00000c5000007947 */ /* 0x000fea0003800000 */
.L_x_8806:
[----:B------:R-:W-:Y:S01]  /*4a90*/  HADD2.F32 R4, -RZ, R6.H0_H0 ;  /* 0x20000006ff047230 */ /* 0x000fe20000004100 */
[----:B------:R-:W-:-:S04]  /*4aa0*/  IMAD.MOV.U32 R19, RZ, RZ, R24 ;  /* 0x000000ffff137224 */ /* 0x000fc800078e0018 */
[----:B------:R-:W-:-:S06]  /*4ab0*/  FMUL.FTZ R4, R4, 1 ;  /* 0x3f80000004047820 */ /* 0x000fcc0000410000 */
[----:B------:R-:W0:Y:S02]  /*4ac0*/  F2F.F64.F32 R4, R4 ;  /* 0x0000000400047310 */ /* 0x000e240000201800 */
[----:B0-----:R0:W-:Y:S01]  /*4ad0*/  STG.E.64 [R2.64], R4 ;  /* 0x0000000402007986 */ /* 0x0011e2000c101b24 */
[----:B------:R-:W-:Y:S05]  /*4ae0*/  BRA `(.L_x_8796) ;  /* 0x00000bf000007947 */ /* 0x000fea0003800000 */
.L_x_8797:
        /* <DEDUP_REMOVED lines=14> */
.L_x_8810:
[----:B------:R-:W-:Y:S01]  /*4bd0*/  HADD2.F32 R6, -RZ, R6.H0_H0 ;  /* 0x20000006ff067230 */ /* 0x000fe20000004100 */
[----:B------:R-:W-:-:S04]  /*4be0*/  IMAD.MOV.U32 R19, RZ, RZ, R24 ;  /* 0x000000ffff137224 */ /* 0x000fc800078e0018 */
[----:B------:R-:W-:Y:S02]  /*4bf0*/  FMUL.FTZ R4, R6, 1 ;  /* 0x3f80000006047820 */ /* 0x000fe40000410000 */
[----:B------:R-:W-:-:S04]  /*4c00*/  CS2R R6, SRZ ;  /* 0x0000000000067805 */ /* 0x000fc8000001ff00 */
[----:B------:R-:W0:Y:S02]  /*4c10*/  F2F.F64.F32 R4, R4 ;  /* 0x0000000400047310 */ /* 0x000e240000201800 */
[----:B0-----:R0:W-:Y:S01]  /*4c20*/  STG.E.128 [R2.64], R4 ;  /* 0x0000000402007986 */ /* 0x0011e2000c101d24 */
[----:B------:R-:W-:Y:S05]  /*4c30*/  BRA `(.L_x_8796) ;  /* 0x00000aa000007947 */ /* 0x000fea0003800000 */
.L_x_8809:
        /* <DEDUP_REMOVED lines=21> */
.L_x_8814:
[----:B------:R-:W-:Y:S05]  /*4d90*/  BSYNC B0 ;  /* 0x0000000000007941 */ /* 0x000fea0003800000 */
.L_x_8813:
[----:B------:R-:W-:Y:S01]  /*4da0*/  LOP3.LUT R5, R0, R5, RZ, 0xfc, !PT ;  /* 0x0000000500057212 */ /* 0x000fe200078efcff */
[----:B------:R-:W-:-:S04]  /*4db0*/  IMAD.MOV.U32 R19, RZ, RZ, R24 ;  /* 0x000000ffff137224 */ /* 0x000fc800078e0018 */
[----:B------:R0:W-:Y:S01]  /*4dc0*/  STG.E.U8 [R2.64], R5 ;  /* 0x0000000502007986 */ /* 0x0001e2000c101124 */
[----:B------:R-:W-:Y:S05]  /*4dd0*/  BRA `(.L_x_8796) ;  /* 0x0000090000007947 */ /* 0x000fea0003800000 */
.L_x_8812:
        /* <DEDUP_REMOVED lines=13> */
.L_x_8816:
[----:B------:R-:W-:Y:S01]  /*4eb0*/  IMAD.MOV.U32 R0, RZ, RZ, 0x7f ;  /* 0x0000007fff007424 */ /* 0x000fe200078e00ff */
[----:B------:R-:W-:-:S04]  /*4ec0*/  ISETP.GT.U32.AND P0, PT, R4, 0x7f800000, PT ;  /* 0x7f8000000400780c */ /* 0x000fc80003f04070 */
[----:B------:R-:W-:-:S04]  /*4ed0*/  SEL R0, R0, 0x7c, P0 ;  /* 0x0000007c00007807 */ /* 0x000fc80000000000 */
.L_x_8817:
[----:B------:R-:W-:Y:S05]  /*4ee0*/  BSYNC B0 ;  /* 0x0000000000007941 */ /* 0x000fea0003800000 */
.L_x_8815:
[----:B------:R-:W-:Y:S01]  /*4ef0*/  LOP3.LUT R4, R5, 0x80000000, RZ, 0xc0, !PT ;  /* 0x8000000005047812 */ /* 0x000fe200078ec0ff */
[----:B------:R-:W-:-:S03]  /*4f00*/  IMAD.MOV.U32 R19, RZ, RZ, R24 ;  /* 0x000000ffff137224 */ /* 0x000fc600078e0018 */
[----:B------:R-:W-:-:S04]  /*4f10*/  SHF.R.U32.HI R5, RZ, 0x18, R4 ;  /* 0x00000018ff057819 */ /* 0x000fc80000011604 */
[----:B------:R-:W-:-:S05]  /*4f20*/  LOP3.LUT R5, R0, R5, RZ, 0xfc, !PT ;  /* 0x0000000500057212 */ /* 0x000fca00078efcff */
[----:B------:R0:W-:Y:S01]  /*4f30*/  STG.E.U8 [R2.64], R5 ;  /* 0x0000000502007986 */ /* 0x0001e2000c101124 */
[----:B------:R-:W-:Y:S05]  /*4f40*/  BRA `(.L_x_8796) ;  /* 0x0000079000007947 */ /* 0x000fea0003800000 */
.L_x_8811:
[----:B------:R-:W-:Y:S01]  /*4f50*/  HADD2.F32 R0, -RZ, R6.H0_H0 ;  /* 0x20000006ff007230 */ /* 0x000fe20000004100 */
[----:B------:R-:W-:-:S04]  /*4f60*/  IMAD.MOV.U32 R19, RZ, RZ, R24 ;  /* 0x000000ffff137224 */ /* 0x000fc800078e0018 */
[----:B------:R-:W-:-:S05]  /*4f70*/  F2FP.BF16.PACK_AB R0, RZ, R0 ;  /* 0x00000000ff00723e */ /* 0x000fca00000010ff */
[----:B------:R0:W-:Y:S01]  /*4f80*/  STG.E.U16 [R2.64], R0 ;  /* 0x0000000002007986 */ /* 0x0001e2000c101524 */
[----:B------:R-:W-:Y:S05]  /*4f90*/  BRA `(.L_x_8796) ;  /* 0x0000074000007947 */ /* 0x000fea0003800000 */
.L_x_8808:
        /* <DEDUP_REMOVED lines=13> */
.L_x_8820:
        /* <DEDUP_REMOVED lines=17> */
.L_x_8823:
[----:B------:R-:W-:-:S04]  /*5180*/  LOP3.LUT R0, R7, 0x80000000, RZ, 0xc0, !PT ;  /* 0x8000000007007812 */ /* 0x000fc800078ec0ff */
[----:B------:R-:W-:-:S04]  /*5190*/  SHF.R.U32.HI R5, RZ, 0x18, R0 ;  /* 0x00000018ff057819 */ /* 0x000fc80000011600 */
[----:B------:R-:W-:-:S04]  /*51a0*/  LOP3.LUT R4, R4, R5, RZ, 0xfc, !PT ;  /* 0x0000000504047212 */ /* 0x000fc800078efcff */
[----:B------:R-:W-:Y:S02]  /*51b0*/  PRMT R0, R4, 0x7610, R0 ;  /* 0x0000761004007816 */ /* 0x000fe40000000000 */
.L_x_8822:
[----:B------:R-:W-:Y:S05]  /*51c0*/  BSYNC B0 ;  /* 0x0000000000007941 */ /* 0x000fea0003800000 */
.L_x_8821:
[----:B------:R0:W-:Y:S01]  /*51d0*/  STG.E.U8 [R2.64], R0 ;  /* 0x0000000002007986 */ /* 0x0001e2000c101124 */
[----:B------:R-:W-:Y:S01]  /*51e0*/  IMAD.MOV.U32 R19, RZ, RZ, R24 ;  /* 0x000000ffff137224 */ /* 0x000fe200078e0018 */
[----:B------:R-:W-:Y:S05]  /*51f0*/  BRA `(.L_x_8796) ;  /* 0x000004e000007947 */ /* 0x000fea0003800000 */
.L_x_8819:
        /* <DEDUP_REMOVED lines=17> */
.L_x_8826:
[----:B------:R-:W-:-:S04]  /*5310*/  LOP3.LUT R0, R7, 0x80000000, RZ, 0xc0, !PT ;  /* 0x8000000007007812 */ /* 0x000fc800078ec0ff */
[----:B------:R-:W-:-:S04]  /*5320*/  SHF.R.U32.HI R5, RZ, 0x18, R0 ;  /* 0x00000018ff057819 */ /* 0x000fc80000011600 */
[----:B------:R-:W-:-:S04]  /*5330*/  LOP3.LUT R4, R4, R5, RZ, 0xfc, !PT ;  /* 0x0000000504047212 */ /* 0x000fc800078efcff */
[----:B------:R-:W-:Y:S02]  /*5340*/  PRMT R0, R4, 0x7610, R0 ;  /* 0x0000761004007816 */ /* 0x000fe40000000000 */
.L_x_8825:
[----:B------:R-:W-:Y:S05]  /*5350*/  BSYNC B0 ;  /* 0x0000000000007941 */ /* 0x000fea0003800000 */
.L_x_8824:
[----:B------:R0:W-:Y:S01]  /*5360*/  STG.E.U8 [R2.64], R0 ;  /* 0x0000000002007986 */ /* 0x0001e2000c101124 */
[----:B------:R-:W-:Y:S01]  /*5370*/  IMAD.MOV.U32 R19, RZ, RZ, R24 ;  /* 0x000000ffff137224 */ /* 0x000fe200078e0018 */
[----:B------:R-:W-:Y:S05]  /*5380*/  BRA `(.L_x_8796) ;  /* 0x0000035000007947 */ /* 0x000fea0003800000 */
.L_x_8818:
        /* <DEDUP_REMOVED lines=23> */
.L_x_8801:
        /* <DEDUP_REMOVED lines=21> */
.L_x_8828:
[----:B------:R-:W-:Y:S01]  /*5650*/  HADD2.F32 R4, -RZ, R6.H0_H0 ;  /* 0x20000006ff047230 */ /* 0x000fe20000004100 */
[----:B------:R-:W-:-:S05]  /*5660*/  IMAD.MOV.U32 R19, RZ, RZ, R24 ;  /* 0x000000ffff137224 */ /* 0x000fca00078e0018 */
[----:B------:R-:W0:Y:S02]  /*5670*/  F2I.U64.TRUNC R4, R4 ;  /* 0x0000000400047311 */ /* 0x000e24000020d800 */
[----:B0-----:R0:W-:Y:S01]  /*5680*/  STG.E.64 [R2.64], R4 ;  /* 0x0000000402007986 */ /* 0x0011e2000c101b24 */
[----:B------:R-:W-:Y:S05]  /*5690*/  BRA `(.L_x_8796) ;  /* 0x0000004000007947 */ /* 0x000fea0003800000 */
.L_x_8827:
[----:B------:R-:W-:Y:S01]  /*56a0*/  HADD2.F32 R6, -RZ, R6.H0_H0 ;  /* 0x20000006ff067230 */ /* 0x000fe20000004100 */
[----:B------:R-:W-:-:S03]  /*56b0*/  IMAD.MOV.U32 R19, RZ, RZ, R24 ;  /* 0x000000ffff137224 */ /* 0x000fc600078e0018 */
[----:B------:R-:W0:Y:S02]  /*56c0*/  F2I.FTZ.U32.TRUNC.NTZ R5, R6 ;  /* 0x0000000600057305 */ /* 0x000e24000021f000 */
[----:B0-----:R0:W-:Y:S02]  /*56d0*/  STG.E [R2.64], R5 ;  /* 0x0000000502007986 */ /* 0x0011e4000c101924 */
.L_x_8796:
[----:B0-----:R-:W-:Y:S05]  /*56e0*/  BSYNC B6 ;  /* 0x0000000000067941 */ /* 0x001fea0003800000 */
.L_x_8795:
        /* <DEDUP_REMOVED lines=23> */
.L_x_8834:
[----:B------:R-:W-:-:S06]  /*5860*/  HADD2.F32 R5, -RZ, R25.H0_H0 ;  /* 0x20000019ff057230 */ /* 0x000fcc0000004100 */
[----:B------:R-:W0:Y:S02]  /*5870*/  F2I.S64.TRUNC R4, R5 ;  /* 0x0000000500047311 */ /* 0x000e24000020d900 */
[----:B0-----:R0:W-:Y:S01]  /*5880*/  STG.E.U8 [R2.64], R4 ;  /* 0x0000000402007986 */ /* 0x0011e2000c101124 */
[----:B------:R-:W-:Y:S05]  /*5890*/  BRA `(.L_x_8836) ;  /* 0x00000e4000007947 */ /* 0x000fea0003800000 */
.L_x_8833:
        /* <DEDUP_REMOVED lines=10> */
.L_x_8838:
[----:B------:R-:W-:-:S06]  /*5940*/  HADD2.F32 R25, -RZ, R25.H0_H0 ;  /* 0x20000019ff197230 */ /* 0x000fcc0000004100 */
[----:B------:R-:W0:Y:S02]  /*5950*/  F2I.FTZ.TRUNC.NTZ R25, R25 ;  /* 0x0000001900197305 */ /* 0x000e24000021f100 */
[----:B0-----:R0:W-:Y:S01]  /*5960*/  STG.E [R2.64], R25 ;  /* 0x0000001902007986 */ /* 0x0011e2000c101924 */
[----:B------:R-:W-:Y:S05]  /*5970*/  BRA `(.L_x_8836) ;  /* 0x00000d6000007947 */ /* 0x000fea0003800000 */
.L_x_8837:
[----:B------:R-:W-:-:S06]  /*5980*/  HADD2.F32 R25, -RZ, R25.H0_H0 ;  /* 0x20000019ff197230 */ /* 0x000fcc0000004100 */
[----:B------:R-:W0:Y:S02]  /*5990*/  F2I.FTZ.TRUNC.NTZ R25, R25 ;  /* 0x0000001900197305 */ /* 0x000e24000021f100 */
[----:B0-----:R0:W-:Y:S01]  /*59a0*/  STG.E.U16 [R2.64], R25 ;  /* 0x0000001902007986 */ /* 0x0011e2000c101524 */
[----:B------:R-:W-:Y:S05]  /*59b0*/  BRA `(.L_x_8836) ;  /* 0x00000d2000007947 */ /* 0x000fea0003800000 */
.L_x_8832:
        /* <DEDUP_REMOVED lines=9> */
.L_x_8840:
[----:B------:R0:W-:Y:S01]  /*5a50*/  STG.E.U16 [R2.64], R25 ;  /* 0x0000001902007986 */ /* 0x0001e2000c101524 */
[----:B------:R-:W-:Y:S05]  /*5a60*/  BRA `(.L_x_8836) ;  /* 0x00000c7000007947 */ /* 0x000fea0003800000 */
.L_x_8839:
        /* <DEDUP_REMOVED lines=10> */
.L_x_8842:
[----:B------:R-:W-:-:S05]  /*5b10*/  HADD2.F32 R0, -RZ, R25.H0_H0 ;  /* 0x20000019ff007230 */ /* 0x000fca0000004100 */
[----:B------:R-:W-:-:S04]  /*5b20*/  F2FP.PACK_AB R0, RZ, R0 ;  /* 0x00000000ff00723e */ /* 0x000fc800000000ff */
[----:B------:R-:W-:-:S05]  /*5b30*/  PRMT R0, R0, 0x5410, RZ ;  /* 0x0000541000007816 */ /* 0x000fca00000000ff */
[----:B------:R0:W-:Y:S01]  /*5b40*/  STG.E [R2.64], R0 ;  /* 0x0000000002007986 */ /* 0x0001e2000c101924 */
[----:B------:R-:W-:Y:S05]  /*5b50*/  BRA `(.L_x_8836) ;  /* 0x00000b8000007947 */ /* 0x000fea0003800000 */
.L_x_8841:
[----:B------:R-:W-:-:S05]  /*5b60*/  HADD2.F32 R4, -RZ, R25.H0_H0 ;  /* 0x20000019ff047230 */ /* 0x000fca0000004100 */
[----:B------:R-:W-:-:S06]  /*5b70*/  FMUL.FTZ R4, R4, 1 ;  /* 0x3f80000004047820 */ /* 0x000fcc0000410000 */
[----:B------:R-:W0:Y:S02]  /*5b80*/  F2F.F64.F32 R4, R4 ;  /* 0x0000000400047310 */ /* 0x000e240000201800 */
[----:B0-----:R0:W-:Y:S01]  /*5b90*/  STG.E.64 [R2.64], R4 ;  /* 0x0000000402007986 */ /* 0x0011e2000c101b24 */
[----:B------:R-:W-:Y:S05]  /*5ba0*/  BRA `(.L_x_8836) ;  /* 0x00000b3000007947 */ /* 0x000fea0003800000 */
.L_x_8831:
        /* <DEDUP_REMOVED lines=13> */
.L_x_8845:
[----:B------:R-:W-:Y:S01]  /*5c80*/  HADD2.F32 R25, -RZ, R25.H0_H0 ;  /* 0x20000019ff197230 */ /* 0x000fe20000004100 */
[----:B------:R-:W-:-:S04]  /*5c90*/  CS2R R6, SRZ ;  /* 0x0000000000067805 */ /* 0x000fc8000001ff00 */
[----:B------:R-:W-:-:S06]  /*5ca0*/  FMUL.FTZ R4, R25, 1 ;  /* 0x3f80000019047820 */ /* 0x000fcc0000410000 */
[----:B------:R-:W0:Y:S02]  /*5cb0*/  F2F.F64.F32 R4, R4 ;  /* 0x0000000400047310 */ /* 0x000e240000201800 */
[----:B0-----:R0:W-:Y:S01]  /*5cc0*/  STG.E.128 [R2.64], R4 ;  /* 0x0000000402007986 */ /* 0x0011e2000c101d24 */
[----:B------:R-:W-:Y:S05]  /*5cd0*/  BRA `(.L_x_8836) ;  /* 0x00000a0000007947 */ /* 0x000fea0003800000 */
.L_x_8844:
        /* <DEDUP_REMOVED lines=21> */
.L_x_8849:
[----:B------:R-:W-:Y:S05]  /*5e30*/  BSYNC B0 ;  /* 0x0000000000007941 */ /* 0x000fea0003800000 */
.L_x_8848:
[----:B------:R-:W-:-:S05]  /*5e40*/  LOP3.LUT R5, R0, R5, RZ, 0xfc, !PT ;  /* 0x0000000500057212 */ /* 0x000fca00078efcff */
[----:B------:R0:W-:Y:S01]  /*5e50*/  STG.E.U8 [R2.64], R5 ;  /* 0x0000000502007986 */ /* 0x0001e2000c101124 */
[----:B------:R-:W-:Y:S05]  /*5e60*/  BRA `(.L_x_8836) ;  /* 0x0000087000007947 */ /* 0x000fea0003800000 */
.L_x_8847:
        /* <DEDUP_REMOVED lines=13> */
.L_x_8851:
[----:B------:R-:W-:Y:S01]  /*5f40*/  IMAD.MOV.U32 R0, RZ, RZ, 0x7f ;  /* 0x0000007fff007424 */ /* 0x000fe200078e00ff */
[----:B------:R-:W-:-:S04]  /*5f50*/  ISETP.GT.U32.AND P0, PT, R4, 0x7f800000, PT ;  /* 0x7f8000000400780c */ /* 0x000fc80003f04070 */
[----:B------:R-:W-:-:S04]  /*5f60*/  SEL R0, R0, 0x7c, P0 ;  /* 0x0000007c00007807 */ /* 0x000fc80000000000 */
.L_x_8852:
[----:B------:R-:W-:Y:S05]  /*5f70*/  BSYNC B0 ;  /* 0x0000000000007941 */ /* 0x000fea0003800000 */
.L_x_8850:
[----:B------:R-:W-:-:S04]  /*5f80*/  LOP3.LUT R4, R25, 0x80000000, RZ, 0xc0, !PT ;  /* 0x8000000019047812 */ /* 0x000fc800078ec0ff */
[----:B------:R-:W-:-:S04]  /*5f90*/  SHF.R.U32.HI R5, RZ, 0x18, R4 ;  /* 0x00000018ff057819 */ /* 0x000fc80000011604 */
[----:B------:R-:W-:-:S05]  /*5fa0*/  LOP3.LUT R5, R0, R5, RZ, 0xfc, !PT ;  /* 0x0000000500057212 */ /* 0x000fca00078efcff */
[----:B------:R0:W-:Y:S01]  /*5fb0*/  STG.E.U8 [R2.64], R5 ;  /* 0x0000000502007986 */ /* 0x0001e2000c101124 */
[----:B------:R-:W-:Y:S05]  /*5fc0*/  BRA `(.L_x_8836) ;  /* 0x0000071000007947 */ /* 0x000fea0003800000 */
.L_x_8846:
[----:B------:R-:W-:-:S05]  /*5fd0*/  HADD2.F32 R0, -RZ, R25.H0_H0 ;  /* 0x20000019ff007230 */ /* 0x000fca0000004100 */
[----:B------:R-:W-:-:S05]  /*5fe0*/  F2FP.BF16.PACK_AB R0, RZ, R0 ;  /* 0x00000000ff00723e */ /* 0x000fca00000010ff */
[----:B------:R0:W-:Y:S01]  /*5ff0*/  STG.E.U16 [R2.64], R0 ;  /* 0x0000000002007986 */ /* 0x0001e2000c101524 */
[----:B------:R-:W-:Y:S05]  /*6000*/  BRA `(.L_x_8836) ;  /* 0x000006d000007947 */ /* 0x000fea0003800000 */
.L_x_8843:
        /* <DEDUP_REMOVED lines=12> */
.L_x_8855:
        /* <DEDUP_REMOVED lines=17> */
.L_x_8858:
[----:B------:R-:W-:-:S04]  /*61e0*/  LOP3.LUT R0, R25, 0x80000000, RZ, 0xc0, !PT ;  /* 0x8000000019007812 */ /* 0x000fc800078ec0ff */
[----:B------:R-:W-:-:S04]  /*61f0*/  SHF.R.U32.HI R5, RZ, 0x18, R0 ;  /* 0x00000018ff057819 */ /* 0x000fc80000011600 */
[----:B------:R-:W-:-:S04]  /*6200*/  LOP3.LUT R4, R4, R5, RZ, 0xfc, !PT ;  /* 0x0000000504047212 */ /* 0x000fc800078efcff */
[----:B------:R-:W-:Y:S02]  /*6210*/  PRMT R0, R4, 0x7610, R0 ;  /* 0x0000761004007816 */ /* 0x000fe40000000000 */
.L_x_8857:
[----:B------:R-:W-:Y:S05]  /*6220*/  BSYNC B0 ;  /* 0x0000000000007941 */ /* 0x000fea0003800000 */
.L_x_8856:
[----:B------:R0:W-:Y:S01]  /*6230*/  STG.E.U8 [R2.64], R0 ;  /* 0x0000000002007986 */ /* 0x0001e2000c101124 */
[----:B------:R-:W-:Y:S05]  /*6240*/  BRA `(.L_x_8836) ;  /* 0x0000049000007947 */ /* 0x000fea0003800000 */
.L_x_8854:
        /* <DEDUP_REMOVED lines=17> */
.L_x_8861:
[----:B------:R-:W-:-:S04]  /*6360*/  LOP3.LUT R0, R25, 0x80000000, RZ, 0xc0, !PT ;  /* 0x8000000019007812 */ /* 0x000fc800078ec0ff */
[----:B------:R-:W-:-:S04]  /*6370*/  SHF.R.U32.HI R5, RZ, 0x18, R0 ;  /* 0x00000018ff057819 */ /* 0x000fc80000011600 */
[----:B------:R-:W-:-:S04]  /*6380*/  LOP3.LUT R4, R4, R5, RZ, 0xfc, !PT ;  /* 0x0000000504047212 */ /* 0x000fc800078efcff */
[----:B------:R-:W-:Y:S02]  /*6390*/  PRMT R0, R4, 0x7610, R0 ;  /* 0x0000761004007816 */ /* 0x000fe40000000000 */
.L_x_8860:
[----:B------:R-:W-:Y:S05]  /*63a0*/  BSYNC B0 ;  /* 0x0000000000007941 */ /* 0x000fea0003800000 */
.L_x_8859:
[----:B------:R0:W-:Y:S01]  /*63b0*/  STG.E.U8 [R2.64], R0 ;  /* 0x0000000002007986 */ /* 0x0001e2000c101124 */
[----:B------:R-:W-:Y:S05]  /*63c0*/  BRA `(.L_x_8836) ;  /* 0x0000031000007947 */ /* 0x000fea0003800000 */
.L_x_8853:
        /* <DEDUP_REMOVED lines=22> */
.L_x_8835:
        /* <DEDUP_REMOVED lines=20> */
.L_x_8863:
[----:B------:R-:W-:-:S06]  /*6670*/  HADD2.F32 R4, -RZ, R25.H0_H0 ;  /* 0x20000019ff047230 */ /* 0x000fcc0000004100 */
[----:B------:R-:W0:Y:S02]  /*6680*/  F2I.U64.TRUNC R4, R4 ;  /* 0x0000000400047311 */ /* 0x000e24000020d800 */
[----:B0-----:R0:W-:Y:S01]  /*6690*/  STG.E.64 [R2.64], R4 ;  /* 0x0000000402007986 */ /* 0x0011e2000c101b24 */
[----:B------:R-:W-:Y:S05]  /*66a0*/  BRA `(.L_x_8836) ;  /* 0x0000003000007947 */ /* 0x000fea0003800000 */
.L_x_8862:
[----:B------:R-:W-:-:S06]  /*66b0*/  HADD2.F32 R25, -RZ, R25.H0_H0 ;  /* 0x20000019ff197230 */ /* 0x000fcc0000004100 */
[----:B------:R-:W0:Y:S02]  /*66c0*/  F2I.FTZ.U32.TRUNC.NTZ R25, R25 ;  /* 0x0000001900197305 */ /* 0x000e24000021f000 */
[----:B0-----:R0:W-:Y:S02]  /*66d0*/  STG.E [R2.64], R25 ;  /* 0x0000001902007986 */ /* 0x0011e4000c101924 */
.L_x_8836:
        /* <DEDUP_REMOVED lines=23> */
.L_x_8867:
[----:B------:R-:W-:-:S06]  /*6850*/  HADD2.F32 R5, -RZ, R22.H0_H0 ;  /* 0x20000016ff057230 */ /* 0x000fcc0000004100 */
[----:B------:R-:W0:Y:S02]  /*6860*/  F2I.S64.TRUNC R4, R5 ;  /* 0x0000000500047311 */ /* 0x000e24000020d900 */
[----:B0-----:R0:W-:Y:S01]  /*6870*/  STG.E.U8 [R2.64], R4 ;  /* 0x0000000402007986 */ /* 0x0011e2000c101124 */
[----:B------:R-:W-:Y:S05]  /*6880*/  BRA `(.L_x_8869) ;  /* 0x00000e4000007947 */ /* 0x000fea0003800000 */
.L_x_8866:
        /* <DEDUP_REMOVED lines=10> */
.L_x_8871:
[----:B------:R-:W-:-:S04]  /*6930*/  HADD2.F32 R22, -RZ, R22.H0_H0 ;  /* 0x20000016ff167230 */ /* 0x000fc80000004100 */
[----:B------:R-:W0:Y:S02]  /*6940*/  F2I.FTZ.TRUNC.NTZ R5, R22 ;  /* 0x0000001600057305 */ /* 0x000e24000021f100 */
[----:B0-----:R0:W-:Y:S01]  /*6950*/  STG.E [R2.64], R5 ;  /* 0x0000000502007986 */ /* 0x0011e2000c101924 */
[----:B------:R-:W-:Y:S05]  /*6960*/  BRA `(.L_x_8869) ;  /* 0x00000d6000007947 */ /* 0x000fea0003800000 */
.L_x_8870:
[----:B------:R-:W-:-:S04]  /*6970*/  HADD2.F32 R22, -RZ, R22.H0_H0 ;  /* 0x20000016ff167230 */ /* 0x000fc80000004100 */
[----:B------:R-:W0:Y:S02]  /*6980*/  F2I.FTZ.TRUNC.NTZ R5, R22 ;  /* 0x0000001600057305 */ /* 0x000e24000021f100 */
[----:B0-----:R0:W-:Y:S01]  /*6990*/  STG.E.U16 [R2.64], R5 ;  /* 0x0000000502007986 */ /* 0x0011e2000c101524 */
[----:B------:R-:W-:Y:S05]  /*69a0*/  BRA `(.L_x_8869) ;  /* 0x00000d2000007947 */ /* 0x000fea0003800000 */
.L_x_8865:
        /* <DEDUP_REMOVED lines=9> */
.L_x_8873:
[----:B------:R0:W-:Y:S01]  /*6a40*/  STG.E.U16 [R2.64], R22 ;  /* 0x0000001602007986 */ /* 0x0001e2000c101524 */
[----:B------:R-:W-:Y:S05]  /*6a50*/  BRA `(.L_x_8869) ;  /* 0x00000c7000007947 */ /* 0x000fea0003800000 */
.L_x_8872:
        /* <DEDUP_REMOVED lines=10> */
.L_x_8875:
[----:B------:R-:W-:-:S05]  /*6b00*/  HADD2.F32 R0, -RZ, R22.H0_H0 ;  /* 0x20000016ff007230 */ /* 0x000fca0000004100 */
[----:B------:R-:W-:-:S04]  /*6b10*/  F2FP.PACK_AB R0, RZ, R0 ;  /* 0x00000000ff00723e */ /* 0x000fc800000000ff */
[----:B------:R-:W-:-:S05]  /*6b20*/  PRMT R0, R0, 0x5410, RZ ;  /* 0x0000541000007816 */ /* 0x000fca00000000ff */
[----:B------:R0:W-:Y:S01]  /*6b30*/  STG.E [R2.64], R0 ;  /* 0x0000000002007986 */ /* 0x0001e2000c101924 */
[----:B------:R-:W-:Y:S05]  /*6b40*/  BRA `(.L_x_8869) ;  /* 0x00000b8000007947 */ /* 0x000fea0003800000 */
.L_x_8874:
[----:B------:R-:W-:-:S05]  /*6b50*/  HADD2.F32 R4, -RZ, R22.H0_H0 ;  /* 0x20000016ff047230 */ /* 0x000fca0000004100 */
[----:B------:R-:W-:-:S06]  /*6b60*/  FMUL.FTZ R4, R4, 1 ;  /* 0x3f80000004047820 */ /* 0x000fcc0000410000 */
[----:B------:R-:W0:Y:S02]  /*6b70*/  F2F.F64.F32 R4, R4 ;  /* 0x0000000400047310 */ /* 0x000e240000201800 */
[----:B0-----:R0:W-:Y:S01]  /*6b80*/  STG.E.64 [R2.64], R4 ;  /* 0x0000000402007986 */ /* 0x0011e2000c101b24 */
[----:B------:R-:W-:Y:S05]  /*6b90*/  BRA `(.L_x_8869) ;  /* 0x00000b3000007947 */ /* 0x000fea0003800000 */
.L_x_8864:
        /* <DEDUP_REMOVED lines=13> */
.L_x_8878:
[----:B------:R-:W-:Y:S01]  /*6c70*/  HADD2.F32 R22, -RZ, R22.H0_H0 ;  /* 0x20000016ff167230 */ /* 0x000fe20000004100 */
[----:B------:R-:W-:-:S04]  /*6c80*/  CS2R R6, SRZ ;  /* 0x0000000000067805 */ /* 0x000fc8000001ff00 */
[----:B------:R-:W-:-:S06]  /*6c90*/  FMUL.FTZ R4, R22, 1 ;  /* 0x3f80000016047820 */ /* 0x000fcc0000410000 */
[----:B------:R-:W0:Y:S02]  /*6ca0*/  F2F.F64.F32 R4, R4 ;  /* 0x0000000400047310 */ /* 0x000e240000201800 */
[----:B0-----:R0:W-:Y:S01]  /*6cb0*/  STG.E.128 [R2.64], R4 ;  /* 0x0000000402007986 */ /* 0x0011e2000c101d24 */
[----:B------:R-:W-:Y:S05]  /*6cc0*/  BRA `(.L_x_8869) ;  /* 0x00000a0000007947 */ /* 0x000fea0003800000 */
.L_x_8877:
        /* <DEDUP_REMOVED lines=21> */
.L_x_8882:
[----:B------:R-:W-:Y:S05]  /*6e20*/  BSYNC B0 ;  /* 0x0000000000007941 */ /* 0x000fea0003800000 */
.L_x_8881:
[----:B------:R-:W-:-:S05]  /*6e30*/  LOP3.LUT R5, R0, R5, RZ, 0xfc, !PT ;  /* 0x0000000500057212 */ /* 0x000fca00078efcff */
[----:B------:R0:W-:Y:S01]  /*6e40*/  STG.E.U8 [R2.64], R5 ;  /* 0x0000000502007986 */ /* 0x0001e2000c101124 */
[----:B------:R-:W-:Y:S05]  /*6e50*/  BRA `(.L_x_8869) ;  /* 0x0000087000007947 */ /* 0x000fea0003800000 */
.L_x_8880:
        /* <DEDUP_REMOVED lines=13> */
.L_x_8884:
[----:B------:R-:W-:Y:S01]  /*6f30*/  IMAD.MOV.U32 R0, RZ, RZ, 0x7f ;  /* 0x0000007fff007424 */ /* 0x000fe200078e00ff */
[----:B------:R-:W-:-:S04]  /*6f40*/  ISETP.GT.U32.AND P0, PT, R4, 0x7f800000, PT ;  /* 0x7f8000000400780c */ /* 0x000fc80003f04070 */
[----:B------:R-:W-:-:S04]  /*6f50*/  SEL R0, R0, 0x7c, P0 ;  /* 0x0000007c00007807 */ /* 0x000fc80000000000 */
.L_x_8885:
[----:B------:R-:W-:Y:S05]  /*6f60*/  BSYNC B0 ;  /* 0x0000000000007941 */ /* 0x000fea0003800000 */
.L_x_8883:
[----:B------:R-:W-:-:S04]  /*6f70*/  LOP3.LUT R4, R5, 0x80000000, RZ, 0xc0, !PT ;  /* 0x8000000005047812 */ /* 0x000fc800078ec0ff */
[----:B------:R-:W-:-:S04]  /*6f80*/  SHF.R.U32.HI R5, RZ, 0x18, R4 ;  /* 0x00000018ff057819 */ /* 0x000fc80000011604 */
[----:B------:R-:W-:-:S05]  /*6f90*/  LOP3.LUT R5, R0, R5, RZ, 0xfc, !PT ;  /* 0x0000000500057212 */ /* 0x000fca00078efcff */
[----:B------:R0:W-:Y:S01]  /*6fa0*/  STG.E.U8 [R2.64], R5 ;  /* 0x0000000502007986 */ /* 0x0001e2000c101124 */
[----:B------:R-:W-:Y:S05]  /*6fb0*/  BRA `(.L_x_8869) ;  /* 0x0000071000007947 */ /* 0x000fea0003800000 */
.L_x_8879:
[----:B------:R-:W-:-:S05]  /*6fc0*/  HADD2.F32 R0, -RZ, R22.H0_H0 ;  /* 0x20000016ff007230 */ /* 0x000fca0000004100 */
[----:B------:R-:W-:-:S05]  /*6fd0*/  F2FP.BF16.PACK_AB R0, RZ, R0 ;  /* 0x00000000ff00723e */ /* 0x000fca00000010ff */
[----:B------:R0:W-:Y:S01]  /*6fe0*/  STG.E.U16 [R2.64], R0 ;  /* 0x0000000002007986 */ /* 0x0001e2000c101524 */
[----:B------:R-:W-:Y:S05]  /*6ff0*/  BRA `(.L_x_8869) ;  /* 0x000006d000007947 */ /* 0x000fea0003800000 */
.L_x_8876:
        /* <DEDUP_REMOVED lines=12> */
.L_x_8888:
        /* <DEDUP_REMOVED lines=17> */
.L_x_8891:
[----:B------:R-:W-:-:S04]  /*71d0*/  LOP3.LUT R0, R7, 0x80000000, RZ, 0xc0, !PT ;  /* 0x8000000007007812 */ /* 0x000fc800078ec0ff */
[----:B------:R-:W-:-:S04]  /*71e0*/  SHF.R.U32.HI R5, RZ, 0x18, R0 ;  /* 0x00000018ff057819 */ /* 0x000fc80000011600 */
[----:B------:R-:W-:-:S04]  /*71f0*/  LOP3.LUT R4, R4, R5, RZ, 0xfc, !PT ;  /* 0x0000000504047212 */ /* 0x000fc800078efcff */
[----:B------:R-:W-:Y:S02]  /*7200*/  PRMT R0, R4, 0x7610, R0 ;  /* 0x0000761004007816 */ /* 0x000fe40000000000 */
.L_x_8890:
[----:B------:R-:W-:Y:S05]  /*7210*/  BSYNC B0 ;  /* 0x0000000000007941 */ /* 0x000fea0003800000 */
.L_x_8889:
[----:B------:R0:W-:Y:S01]  /*7220*/  STG.E.U8 [R2.64], R0 ;  /* 0x0000000002007986 */ /* 0x0001e2000c101124 */
[----:B------:R-:W-:Y:S05]  /*7230*/  BRA `(.L_x_8869) ;  /* 0x0000049000007947 */ /* 0x000fea0003800000 */
.L_x_8887:
        /* <DEDUP_REMOVED lines=17> */
.L_x_8894:
[----:B------:R-:W-:-:S04]  /*7350*/  LOP3.LUT R0, R7, 0x80000000, RZ, 0xc0, !PT ;  /* 0x8000000007007812 */ /* 0x000fc800078ec0ff */
[----:B------:R-:W-:-:S04]  /*7360*/  SHF.R.U32.HI R5, RZ, 0x18, R0 ;  /* 0x00000018ff057819 */ /* 0x000fc80000011600 */
[----:B------:R-:W-:-:S04]  /*7370*/  LOP3.LUT R4, R4, R5, RZ, 0xfc, !PT ;  /* 0x0000000504047212 */ /* 0x000fc800078efcff */
[----:B------:R-:W-:Y:S02]  /*7380*/  PRMT R0, R4, 0x7610, R0 ;  /* 0x0000761004007816 */ /* 0x000fe40000000000 */
.L_x_8893:
[----:B------:R-:W-:Y:S05]  /*7390*/  BSYNC B0 ;  /* 0x0000000000007941 */ /* 0x000fea0003800000 */
.L_x_8892:
[----:B------:R0:W-:Y:S01]  /*73a0*/  STG.E.U8 [R2.64], R0 ;  /* 0x0000000002007986 */ /* 0x0001e2000c101124 */
[----:B------:R-:W-:Y:S05]  /*73b0*/  BRA `(.L_x_8869) ;  /* 0x0000031000007947 */ /* 0x000fea0003800000 */
.L_x_8886:
        /* <DEDUP_REMOVED lines=22> */
.L_x_8868:
        /* <DEDUP_REMOVED lines=20> */
.L_x_8896:
[----:B------:R-:W-:-:S06]  /*7660*/  HADD2.F32 R4, -RZ, R22.H0_H0 ;  /* 0x20000016ff047230 */ /* 0x000fcc0000004100 */
[----:B------:R-:W0:Y:S02]  /*7670*/  F2I.U64.TRUNC R4, R4 ;  /* 0x0000000400047311 */ /* 0x000e24000020d800 */
[----:B0-----:R0:W-:Y:S01]  /*7680*/  STG.E.64 [R2.64], R4 ;  /* 0x0000000402007986 */ /* 0x0011e2000c101b24 */
[----:B------:R-:W-:Y:S05]  /*7690*/  BRA `(.L_x_8869) ;  /* 0x0000003000007947 */ /* 0x000fea0003800000 */
.L_x_8895:
[----:B------:R-:W-:-:S04]  /*76a0*/  HADD2.F32 R22, -RZ, R22.H0_H0 ;  /* 0x20000016ff167230 */ /* 0x000fc80000004100 */
[----:B------:R-:W0:Y:S02]  /*76b0*/  F2I.FTZ.U32.TRUNC.NTZ R5, R22 ;  /* 0x0000001600057305 */ /* 0x000e24000021f000 */
[----:B0-----:R0:W-:Y:S02]  /*76c0*/  STG.E [R2.64], R5 ;  /* 0x0000000502007986 */ /* 0x0011e4000c101924 */
.L_x_8869:
[----:B------:R-:W-:Y:S02]  /*76d0*/  IADD3 R19, R19, 0x80, RZ ;  /* 0x0000008013137810 */ /* 0x000fe40007ffe0ff */
.L_x_8830:
[----:B------:R-:W-:Y:S05]  /*76e0*/  BSYNC B6 ;  /* 0x0000000000067941 */ /* 0x000fea0003800000 */
.L_x_8829:
        /* <DEDUP_REMOVED lines=21> */
.L_x_8900:
[----:B------:R-:W-:-:S06]  /*7840*/  HADD2.F32 R5, -RZ, R23.H0_H0 ;  /* 0x20000017ff057230 */ /* 0x000fcc0000004100 */
[----:B------:R-:W0:Y:S02]  /*7850*/  F2I.S64.TRUNC R4, R5 ;  /* 0x0000000500047311 */ /* 0x000e24000020d900 */
[----:B0-----:R-:W-:Y:S01]  /*7860*/  STG.E.U8 [R2.64], R4 ;  /* 0x0000000402007986 */ /* 0x001fe2000c101124 */
[----:B------:R-:W-:Y:S05]  /*7870*/  EXIT ;  /* 0x000000000000794d */ /* 0x000fea0003800000 */
.L_x_8899:
        /* <DEDUP_REMOVED lines=10> */
.L_x_8903:
[----:B------:R-:W-:-:S06]  /*7920*/  HADD2.F32 R23, -RZ, R23.H0_H0 ;  /* 0x20000017ff177230 */ /* 0x000fcc0000004100 */
[----:B------:R-:W0:Y:S02]  /*7930*/  F2I.FTZ.TRUNC.NTZ R23, R23 ;  /* 0x0000001700177305 */ /* 0x000e24000021f100 */
[----:B0-----:R-:W-:Y:S01]  /*7940*/  STG.E [R2.64], R23 ;  /* 0x0000001702007986 */ /* 0x001fe2000c101924 */
[----:B------:R-:W-:Y:S05]  /*7950*/  EXIT ;  /* 0x000000000000794d */ /* 0x000fea0003800000 */
.L_x_8902:
[----:B------:R-:W-:-:S06]  /*7960*/  HADD2.F32 R23, -RZ, R23.H0_H0 ;  /* 0x20000017ff177230 */ /* 0x000fcc0000004100 */
[----:B------:R-:W0:Y:S02]  /*7970*/  F2I.FTZ.TRUNC.NTZ R23, R23 ;  /* 0x0000001700177305 */ /* 0x000e24000021f100 */
[----:B0-----:R-:W-:Y:S01]  /*7980*/  STG.E.U16 [R2.64], R23 ;  /* 0x0000001702007986 */ /* 0x001fe2000c101524 */
[----:B------:R-:W-:Y:S05]  /*7990*/  EXIT ;  /* 0x000000000000794d */ /* 0x000fea0003800000 */
.L_x_8898:
        /* <DEDUP_REMOVED lines=9> */
.L_x_8905:
[----:B------:R-:W-:Y:S01]  /*7a30*/  STG.E.U16 [R2.64], R23 ;  /* 0x0000001702007986 */ /* 0x000fe2000c101524 */
[----:B------:R-:W-:Y:S05]  /*7a40*/  EXIT ;  /* 0x000000000000794d */ /* 0x000fea0003800000 */
.L_x_8904:
        /* <DEDUP_REMOVED lines=10> */
.L_x_8907:
[----:B------:R-:W-:-:S05]  /*7af0*/  HADD2.F32 R0, -RZ, R23.H0_H0 ;  /* 0x20000017ff007230 */ /* 0x000fca0000004100 */
[----:B------:R-:W-:-:S04]  /*7b00*/  F2FP.PACK_AB R0, RZ, R0 ;  /* 0x00000000ff00723e */ /* 0x000fc800000000ff */
[----:B------:R-:W-:-:S05]  /*7b10*/  PRMT R0, R0, 0x5410, RZ ;  /* 0x0000541000007816 */ /* 0x000fca00000000ff */
[----:B------:R-:W-:Y:S01]  /*7b20*/  STG.E [R2.64], R0 ;  /* 0x0000000002007986 */ /* 0x000fe2000c101924 */
[----:B------:R-:W-:Y:S05]  /*7b30*/  EXIT ;  /* 0x000000000000794d */ /* 0x000fea0003800000 */
.L_x_8906:
[----:B------:R-:W-:-:S05]  /*7b40*/  HADD2.F32 R4, -RZ, R23.H0_H0 ;  /* 0x20000017ff047230 */ /* 0x000fca0000004100 */
[----:B------:R-:W-:-:S06]  /*7b50*/  FMUL.FTZ R4, R4, 1 ;  /* 0x3f80000004047820 */ /* 0x000fcc0000410000 */
[----:B------:R-:W0:Y:S02]  /*7b60*/  F2F.F64.F32 R4, R4 ;  /* 0x0000000400047310 */ /* 0x000e240000201800 */
[----:B0-----:R-:W-:Y:S01]  /*7b70*/  STG.E.64 [R2.64], R4 ;  /* 0x0000000402007986 */ /* 0x001fe2000c101b24 */
[----:B------:R-:W-:Y:S05]  /*7b80*/  EXIT ;  /* 0x000000000000794d */ /* 0x000fea0003800000 */
.L_x_8897:
        /* <DEDUP_REMOVED lines=13> */
.L_x_8910:
[----:B------:R-:W-:Y:S01]  /*7c60*/  HADD2.F32 R23, -RZ, R23.H0_H0 ;  /* 0x20000017ff177230 */ /* 0x000fe20000004100 */
[----:B------:R-:W-:-:S04]  /*7c70*/  CS2R R6, SRZ ;  /* 0x0000000000067805 */ /* 0x000fc8000001ff00 */
[----:B------:R-:W-:-:S06]  /*7c80*/  FMUL.FTZ R4, R23, 1 ;  /* 0x3f80000017047820 */ /* 0x000fcc0000410000 */
[----:B------:R-:W0:Y:S02]  /*7c90*/  F2F.F64.F32 R4, R4 ;  /* 0x0000000400047310 */ /* 0x000e240000201800 */
[----:B0-----:R-:W-:Y:S01]  /*7ca0*/  STG.E.128 [R2.64], R4 ;  /* 0x0000000402007986 */ /* 0x001fe2000c101d24 */
[----:B------:R-:W-:Y:S05]  /*7cb0*/  EXIT ;  /* 0x000000000000794d */ /* 0x000fea0003800000 */
.L_x_8909:
        /* <DEDUP_REMOVED lines=21> */
.L_x_8914:
[----:B------:R-:W-:Y:S05]  /*7e10*/  BSYNC B0 ;  /* 0x0000000000007941 */ /* 0x000fea0003800000 */
.L_x_8913:
[----:B------:R-:W-:-:S05]  /*7e20*/  LOP3.LUT R5, R0, R5, RZ, 0xfc, !PT ;  /* 0x0000000500057212 */ /* 0x000fca00078efcff */
[----:B------:R-:W-:Y:S01]  /*7e30*/  STG.E.U8 [R2.64], R5 ;  /* 0x0000000502007986 */ /* 0x000fe2000c101124 */
[----:B------:R-:W-:Y:S05]  /*7e40*/  EXIT ;  /* 0x000000000000794d */ /* 0x000fea0003800000 */
.L_x_8912:
        /* <DEDUP_REMOVED lines=13> */
.L_x_8916:
[----:B------:R-:W-:Y:S01]  /*7f20*/  IMAD.MOV.U32 R0, RZ, RZ, 0x7f ;  /* 0x0000007fff007424 */ /* 0x000fe200078e00ff */
[----:B------:R-:W-:-:S04]  /*7f30*/  ISETP.GT.U32.AND P0, PT, R4, 0x7f800000, PT ;  /* 0x7f8000000400780c */ /* 0x000fc80003f04070 */
[----:B------:R-:W-:-:S04]  /*7f40*/  SEL R0, R0, 0x7c, P0 ;  /* 0x0000007c00007807 */ /* 0x000fc80000000000 */
.L_x_8917:
[----:B------:R-:W-:Y:S05]  /*7f50*/  BSYNC B0 ;  /* 0x0000000000007941 */ /* 0x000fea0003800000 */
.L_x_8915:
[----:B------:R-:W-:-:S04]  /*7f60*/  LOP3.LUT R4, R23, 0x80000000, RZ, 0xc0, !PT ;  /* 0x8000000017047812 */ /* 0x000fc800078ec0ff */
[----:B------:R-:W-:-:S04]  /*7f70*/  SHF.R.U32.HI R5, RZ, 0x18, R4 ;  /* 0x00000018ff057819 */ /* 0x000fc80000011604 */
[----:B------:R-:W-:-:S05]  /*7f80*/  LOP3.LUT R5, R0, R5, RZ, 0xfc, !PT ;  /* 0x0000000500057212 */ /* 0x000fca00078efcff */
[----:B------:R-:W-:Y:S01]  /*7f90*/  STG.E.U8 [R2.64], R5 ;  /* 0x0000000502007986 */ /* 0x000fe2000c101124 */
[----:B------:R-:W-:Y:S05]  /*7fa0*/  EXIT ;  /* 0x000000000000794d */ /* 0x000fea0003800000 */
.L_x_8911:
[----:B------:R-:W-:-:S05]  /*7fb0*/  HADD2.F32 R0, -RZ, R23.H0_H0 ;  /* 0x20000017ff007230 */ /* 0x000fca0000004100 */
[----:B------:R-:W-:-:S05]  /*7fc0*/  F2FP.BF16.PACK_AB R0, RZ, R0 ;  /* 0x00000000ff00723e */ /* 0x000fca00000010ff */
[----:B------:R-:W-:Y:S01]  /*7fd0*/  STG.E.U16 [R2.64], R0 ;  /* 0x0000000002007986 */ /* 0x000fe2000c101524 */
[----:B------:R-:W-:Y:S05]  /*7fe0*/  EXIT ;  /* 0x000000000000794d */ /* 0x000fea0003800000 */
.L_x_8908:
        /* <DEDUP_REMOVED lines=12> */
.L_x_8920:
        /* <DEDUP_REMOVED lines=17> */
.L_x_8923:
[----:B------:R-:W-:-:S04]  /*81c0*/  LOP3.LUT R0, R23, 0x80000000, RZ, 0xc0, !PT ;  /* 0x8000000017007812 */ /* 0x000fc800078ec0ff */
[----:B------:R-:W-:-:S04]  /*81d0*/  SHF.R.U32.HI R5, RZ, 0x18, R0 ;  /* 0x00000018ff057819 */ /* 0x000fc80000011600 */
[----:B------:R-:W-:-:S04]  /*81e0*/  LOP3.LUT R4, R4, R5, RZ, 0xfc, !PT ;  /* 0x0000000504047212 */ /* 0x000fc800078efcff */
[----:B------:R-:W-:Y:S02]  /*81f0*/  PRMT R0, R4, 0x7610, R0 ;  /* 0x0000761004007816 */ /* 0x000fe40000000000 */
.L_x_8922:
[----:B------:R-:W-:Y:S05]  /*8200*/  BSYNC B0 ;  /* 0x0000000000007941 */ /* 0x000fea0003800000 */
.L_x_8921:
[----:B------:R-:W-:Y:S01]  /*8210*/  STG.E.U8 [R2.64], R0 ;  /* 0x0000000002007986 */ /* 0x000fe2000c101124 */
[----:B------:R-:W-:Y:S05]  /*8220*/  EXIT ;  /* 0x000000000000794d */ /* 0x000fea0003800000 */
.L_x_8919:
        /* <DEDUP_REMOVED lines=17> */
.L_x_8926:
[----:B------:R-:W-:-:S04]  /*8340*/  LOP3.LUT R0, R23, 0x80000000, RZ, 0xc0, !PT ;  /* 0x8000000017007812 */ /* 0x000fc800078ec0ff */
[----:B------:R-:W-:-:S04]  /*8350*/  SHF.R.U32.HI R5, RZ, 0x18, R0 ;  /* 0x00000018ff057819 */ /* 0x000fc80000011600 */
[----:B------:R-:W-:-:S04]  /*8360*/  LOP3.LUT R4, R4, R5, RZ, 0xfc, !PT ;  /* 0x0000000504047212 */ /* 0x000fc800078efcff */
[----:B------:R-:W-:Y:S02]  /*8370*/  PRMT R0, R4, 0x7610, R0 ;  /* 0x0000761004007816 */ /* 0x000fe40000000000 */
.L_x_8925:
[----:B------:R-:W-:Y:S05]  /*8380*/  BSYNC B0 ;  /* 0x0000000000007941 */ /* 0x000fea0003800000 */
.L_x_8924:
[----:B------:R-:W-:Y:S01]  /*8390*/  STG.E.U8 [R2.64], R0 ;  /* 0x0000000002007986 */ /* 0x000fe2000c101124 */
[----:B------:R-:W-:Y:S05]  /*83a0*/  EXIT ;  /* 0x000000000000794d */ /* 0x000fea0003800000 */
.L_x_8918:
        /* <DEDUP_REMOVED lines=22> */
.L_x_8901:
        /* <DEDUP_REMOVED lines=20> */
.L_x_8928:
[----:B------:R-:W-:-:S06]  /*8650*/  HADD2.F32 R4, -RZ, R23.H0_H0 ;  /* 0x20000017ff047230 */ /* 0x000fcc0000004100 */
[----:B------:R-:W0:Y:S02]  /*8660*/  F2I.U64.TRUNC R4, R4 ;  /* 0x0000000400047311 */ /* 0x000e24000020d800 */
[----:B0-----:R-:W-:Y:S01]  /*8670*/  STG.E.64 [R2.64], R4 ;  /* 0x0000000402007986 */ /* 0x001fe2000c101b24 */
[----:B------:R-:W-:Y:S05]  /*8680*/  EXIT ;  /* 0x000000000000794d */ /* 0x000fea0003800000 */
.L_x_8927:
[----:B------:R-:W-:-:S06]  /*8690*/  HADD2.F32 R23, -RZ, R23.H0_H0 ;  /* 0x20000017ff177230 */ /* 0x000fcc0000004100 */
[----:B------:R-:W0:Y:S02]  /*86a0*/  F2I.FTZ.U32.TRUNC.NTZ R23, R23 ;  /* 0x0000001700177305 */ /* 0x000e24000021f000 */
[----:B0-----:R-:W-:Y:S01]  /*86b0*/  STG.E [R2.64], R23 ;  /* 0x0000001702007986 */ /* 0x001fe2000c101924 */
[----:B------:R-:W-:Y:S05]  /*86c0*/  EXIT ;  /* 0x000000000000794d */ /* 0x000fea0003800000 */
.L_x_8929:
        /* <DEDUP_REMOVED lines=11> */
.L_x_10372:


//--------------------- .text._ZN2at6native18elementwise_kernelILi128ELi4EZNS0_22gpu_kernel_impl_nocastIZZZNS0_19sigmoid_kernel_cudaERNS_18TensorIteratorBaseEENKUlvE0_clEvENKUlvE1_clEvEUlN3c104HalfEE_EEvS4_RKT_EUliE_EEviT1_ --------------------------
	.section	.text._ZN2at6native18elementwise_kernelILi128ELi4EZNS0_22gpu_kernel_impl_nocastIZZZNS0_19sigmoid_kernel_cudaERNS_18TensorIteratorBaseEENKUlvE0_clEvENKUlvE1_clEvEUlN3c104HalfEE_EEvS4_RKT_EUliE_EEviT1_,"ax",@progbits
	.sectioninfo	@"SHI_REGISTERS=12"
	.align	128
        .global         _ZN2at6native18elementwise_kernelILi128ELi4EZNS0_22gpu_kernel_impl_nocastIZZZNS0_19sigmoid_kernel_cudaERNS_18TensorIteratorBaseEENKUlvE0_clEvENKUlvE1_clEvEUlN3c104HalfEE_EEvS4_RKT_EUliE_EEviT1_
        .type           _ZN2at6native18elementwise_kernelILi128ELi4EZNS0_22gpu_kernel_impl_nocastIZZZNS0_19sigmoid_kernel_cudaERNS_18TensorIteratorBaseEENKUlvE0_clEvENKUlvE1_clEvEUlN3c104HalfEE_EEvS4_RKT_EUliE_EEviT1_,@function
        .size           _ZN2at6native18elementwise_kernelILi128ELi4EZNS0_22gpu_kernel_impl_nocastIZZZNS0_19sigmoid_kernel_cudaERNS_18TensorIteratorBaseEENKUlvE0_clEvENKUlvE1_clEvEUlN3c104HalfEE_EEvS4_RKT_EUliE_EEviT1_,(.L_x_10373 - _ZN2at6native18elementwise_kernelILi128ELi4EZNS0_22gpu_kernel_impl_nocastIZZZNS0_19sigmoid_kernel_cudaERNS_18TensorIteratorBaseEENKUlvE0_clEvENKUlvE1_clEvEUlN3c104HalfEE_EEvS4_RKT_EUliE_EEviT1_)
        .other          _ZN2at6native18elementwise_kernelILi128ELi4EZNS0_22gpu_kernel_impl_nocastIZZZNS0_19sigmoid_kernel_cudaERNS_18TensorIteratorBaseEENKUlvE0_clEvENKUlvE1_clEvEUlN3c104HalfEE_EEvS4_RKT_EUliE_EEviT1_,@"STO_CUDA_ENTRY STV_DEFAULT"
_ZN2at6native18elementwise_kernelILi128ELi4EZNS0_22gpu_kernel_impl_nocastIZZZNS0_19sigmoid_kernel_cudaERNS_18TensorIteratorBaseEENKUlvE0_clEvENKUlvE1_clEvEUlN3c104HalfEE_EEvS4_RKT_EUliE_EEviT1_:
.text._ZN2at6native18elementwise_kernelILi128ELi4EZNS0_22gpu_kernel_impl_nocastIZZZNS0_19sigmoid_kernel_cudaERNS_18TensorIteratorBaseEENKUlvE0_clEvENKUlvE1_clEvEUlN3c104HalfEE_EEvS4_RKT_EUliE_EEviT1_:
        /* <DEDUP_REMOVED lines=235> */
.L_x_8932:
[----:B------:R-:W-:-:S04]  /*0eb0*/  IADD3 R4, P0, R3, c[0x0][0x368], RZ ;  /* 0x0000da0003047a10 */ /* 0x000fc80007f1e0ff */
[----:B------:R-:W-:-:S05]  /*0ec0*/  IADD3.X R5, RZ, c[0x0][0x36c], RZ, P0, !PT ;  /* 0x0000db00ff057a10 */ /* 0x000fca00007fe4ff */
[----:B------:R-:W2:Y:S01]  /*0ed0*/  LDG.E.U16 R4, [R4.64] ;  /* 0x0000000404047981 */ /* 0x000ea2000c1e1500 */
[----:B------:R-:W-:Y:S02]  /*0ee0*/  IADD3 R2, P0, R2, c[0x0][0x360], RZ ;  /* 0x0000d80002027a10 */ /* 0x000fe40007f1e0ff */
[----:B------:R-:W-:Y:S01]  /*0ef0*/  IADD3 R0, R0, 0x80, RZ ;  /* 0x0000008000007810 */ /* 0x000fe20007ffe0ff */
[----:B--2---:R-:W-:-:S05]  /*0f00*/  HADD2.F32 R3, -RZ, R4.H0_H0 ;  /* 0x20000004ff037230 */ /* 0x004fca0000004100 */
[----:B------:R-:W-:Y:S01]  /*0f10*/  FMUL.FTZ R6, R3, -1.4426950216293334961 ;  /* 0xbfb8aa3b03067820 */ /* 0x000fe20000410000 */
[----:B------:R-:W-:-:S05]  /*0f20*/  IADD3.X R3, RZ, c[0x0][0x364], RZ, P0, !PT ;  /* 0x0000d900ff037a10 */ /* 0x000fca00007fe4ff */
[----:B------:R-:W0:Y:S02]  /*0f30*/  MUFU.EX2 R6, R6 ;  /* 0x0000000600067308 */ /* 0x000e240000000800 */
[----:B0-----:R-:W-:-:S06]  /*0f40*/  FADD.FTZ R7, R6, 1 ;  /* 0x3f80000006077421 */ /* 0x001fcc0000010000 */
[----:B------:R-:W0:Y:S02]  /*0f50*/  MUFU.RCP R7, R7 ;  /* 0x0000000700077308 */ /* 0x000e240000001000 */
[----:B0-----:R-:W-:-:S05]  /*0f60*/  F2FP.PACK_AB R5, RZ, R7 ;  /* 0x00000007ff05723e */ /* 0x001fca00000000ff */
[----:B------:R0:W-:Y:S02]  /*0f70*/  STG.E.U16 [R2.64], R5 ;  /* 0x0000000502007986 */ /* 0x0001e4000c101504 */
.L_x_8931:
[----:B------:R-:W-:Y:S05]  /*0f80*/  BSYNC B0 ;  /* 0x0000000000007941 */ /* 0x000fea0003800000 */
.L_x_8930:
        /* <DEDUP_REMOVED lines=230> */
.L_x_8935:
[----:B------:R-:W-:-:S04]  /*1df0*/  IADD3 R4, P0, R3, c[0x0][0x368], RZ ;  /* 0x0000da0003047a10 */ /* 0x000fc80007f1e0ff */
[----:B------:R-:W-:-:S05]  /*1e00*/  IADD3.X R5, RZ, c[0x0][0x36c], RZ, P0, !PT ;  /* 0x0000db00ff057a10 */ /* 0x000fca00007fe4ff */
[----:B------:R-:W2:Y:S01]  /*1e10*/  LDG.E.U16 R4, [R4.64] ;  /* 0x0000000404047981 */ /* 0x000ea2000c1e1500 */
[----:B------:R-:W-:Y:S02]  /*1e20*/  IADD3 R2, P0, R2, c[0x0][0x360], RZ ;  /* 0x0000d80002027a10 */ /* 0x000fe40007f1e0ff */
[----:B------:R-:W-:Y:S01]  /*1e30*/  IADD3 R0, R0, 0x80, RZ ;  /* 0x0000008000007810 */ /* 0x000fe20007ffe0ff */
[----:B--2---:R-:W-:-:S05]  /*1e40*/  HADD2.F32 R3, -RZ, R4.H0_H0 ;  /* 0x20000004ff037230 */ /* 0x004fca0000004100 */
[----:B------:R-:W-:Y:S01]  /*1e50*/  FMUL.FTZ R6, R3, -1.4426950216293334961 ;  /* 0xbfb8aa3b03067820 */ /* 0x000fe20000410000 */
[----:B------:R-:W-:Y:S02]  /*1e60*/  IADD3.X R3, RZ, c[0x0][0x364], RZ, P0, !PT ;  /* 0x0000d900ff037a10 */ /* 0x000fe400007fe4ff */
[----:B------:R-:W-:-:S03]  /*1e70*/  ISETP.GE.AND P0, PT, R0, c[0x0][0x160], PT ;  /* 0x0000580000007a0c */ /* 0x000fc60003f06270 */
[----:B------:R-:W0:Y:S02]  /*1e80*/  MUFU.EX2 R6, R6 ;  /* 0x0000000600067308 */ /* 0x000e240000000800 */
[----:B0-----:R-:W-:-:S06]  /*1e90*/  FADD.FTZ R7, R6, 1 ;  /* 0x3f80000006077421 */ /* 0x001fcc0000010000 */
[----:B------:R-:W0:Y:S02]  /*1ea0*/  MUFU.RCP R7, R7 ;  /* 0x0000000700077308 */ /* 0x000e240000001000 */
[----:B0-----:R-:W-:-:S05]  /*1eb0*/  F2FP.PACK_AB R5, RZ, R7 ;  /* 0x00000007ff05723e */ /* 0x001fca00000000ff */
        /* <DEDUP_REMOVED lines=229> */
.L_x_8936:
        /* <DEDUP_REMOVED lines=13> */
.L_x_8934:
[----:B------:R-:W-:Y:S05]  /*2de0*/  BSYNC B0 ;  /* 0x0000000000007941 */ /* 0x000fea0003800000 */
.L_x_8933:
        /* <DEDUP_REMOVED lines=229> */
.L_x_8937:
[----:B------:R-:W-:-:S04]  /*3c40*/  IADD3 R4, P0, R3, c[0x0][0x368], RZ ;  /* 0x0000da0003047a10 */ /* 0x000fc80007f1e0ff */
[----:B------:R-:W-:-:S05]  /*3c50*/  IADD3.X R5, RZ, c[0x0][0x36c], RZ, P0, !PT ;  /* 0x0000db00ff057a10 */ /* 0x000fca00007fe4ff */
[----:B------:R-:W2:Y:S01]  /*3c60*/  LDG.E.U16 R4, [R4.64] ;  /* 0x0000000404047981 */ /* 0x000ea2000c1e1500 */
[----:B------:R-:W-:-:S04]  /*3c70*/  IADD3 R2, P0, R2, c[0x0][0x360], RZ ;  /* 0x0000d80002027a10 */ /* 0x000fc80007f1e0ff */
[----:B------:R-:W-:Y:S01]  /*3c80*/  IADD3.X R3, RZ, c[0x0][0x364], RZ, P0, !PT ;  /* 0x0000d900ff037a10 */ /* 0x000fe200007fe4ff */
[----:B--2---:R-:W-:-:S05]  /*3c90*/  HADD2.F32 R0, -RZ, R4.H0_H0 ;  /* 0x20000004ff007230 */ /* 0x004fca0000004100 */
[----:B------:R-:W-:-:S06]  /*3ca0*/  FMUL.FTZ R0, R0, -1.4426950216293334961 ;  /* 0xbfb8aa3b00007820 */ /* 0x000fcc0000410000 */
[----:B------:R-:W0:Y:S02]  /*3cb0*/  MUFU.EX2 R0, R0 ;  /* 0x0000000000007308 */ /* 0x000e240000000800 */
[----:B0-----:R-:W-:-:S06]  /*3cc0*/  FADD.FTZ R6, R0, 1 ;  /* 0x3f80000000067421 */ /* 0x001fcc0000010000 */
[----:B------:R-:W0:Y:S02]  /*3cd0*/  MUFU.RCP R6, R6 ;  /* 0x0000000600067308 */ /* 0x000e240000001000 */
[----:B0-----:R-:W-:-:S05]  /*3ce0*/  F2FP.PACK_AB R5, RZ, R6 ;  /* 0x00000006ff05723e */ /* 0x001fca00000000ff */
[----:B------:R-:W-:Y:S01]  /*3cf0*/  STG.E.U16 [R2.64], R5 ;  /* 0x0000000502007986 */ /* 0x000fe2000c101504 */
[----:B------:R-:W-:Y:S05]  /*3d00*/  EXIT ;  /* 0x000000000000794d */ /* 0x000fea0003800000 */
.L_x_8938:
        /* <DEDUP_REMOVED lines=15> */
.L_x_10373:


//--------------------- .text._ZN2at6native27unrolled_elementwise_kernelIZZZNS0_19sigmoid_kernel_cudaERNS_18TensorIteratorBaseEENKUlvE0_clEvENKUlvE1_clEvEUlN3c104HalfEE_St5arrayIPcLm2EELi4E23TrivialOffsetCalculatorILi1EjESD_NS0_6memory15LoadWithoutCastENSE_16StoreWithoutCastEEEviT_T0_T2_T3_T4_T5_ --------------------------
	.section	.text._ZN2at6native27unrolled_elementwise_kernelIZZZNS0_19sigmoid_kernel_cudaERNS_18TensorIteratorBaseEENKUlvE0_clEvENKUlvE1_clEvEUlN3c104HalfEE_St5arrayIPcLm2EELi4E23TrivialOffsetCalculatorILi1EjESD_NS0_6memory15LoadWithoutCastENSE_16StoreWithoutCastEEEviT_T0_T2_T3_T4_T5_,"ax",@progbits
	.sectioninfo	@"SHI_REGISTERS=17"
	.align	128
        .global         _ZN2at6native27unrolled_elementwise_kernelIZZZNS0_19sigmoid_kernel_cudaERNS_18TensorIteratorBaseEENKUlvE0_clEvENKUlvE1_clEvEUlN3c104HalfEE_St5arrayIPcLm2EELi4E23TrivialOffsetCalculatorILi1EjESD_NS0_6memory15LoadWithoutCastENSE_16StoreWithoutCastEEEviT_T0_T2_T3_T4_T5_
        .type           _ZN2at6native27unrolled_elementwise_kernelIZZZNS0_19sigmoid_kernel_cudaERNS_18TensorIteratorBaseEENKUlvE0_clEvENKUlvE1_clEvEUlN3c104HalfEE_St5arrayIPcLm2EELi4E23TrivialOffsetCalculatorILi1EjESD_NS0_6memory15LoadWithoutCastENSE_16StoreWithoutCastEEEviT_T0_T2_T3_T4_T5_,@function
        .size           _ZN2at6native27unrolled_elementwise_kernelIZZZNS0_19sigmoid_kernel_cudaERNS_18TensorIteratorBaseEENKUlvE0_clEvENKUlvE1_clEvEUlN3c104HalfEE_St5arrayIPcLm2EELi4E23TrivialOffsetCalculatorILi1EjESD_NS0_6memory15LoadWithoutCastENSE_16StoreWithoutCastEEEviT_T0_T2_T3_T4_T5_,(.L_x_10374 - _ZN2at6native27unrolled_elementwise_kernelIZZZNS0_19sigmoid_kernel_cudaERNS_18TensorIteratorBaseEENKUlvE0_clEvENKUlvE1_clEvEUlN3c104HalfEE_St5arrayIPcLm2EELi4E23TrivialOffsetCalculatorILi1EjESD_NS0_6memory15LoadWithoutCastENSE_16StoreWithoutCastEEEviT_T0_T2_T3_T4_T5_)
        .other          _ZN2at6native27unrolled_elementwise_kernelIZZZNS0_19sigmoid_kernel_cudaERNS_18TensorIteratorBaseEENKUlvE0_clEvENKUlvE1_clEvEUlN3c104HalfEE_St5arrayIPcLm2EELi4E23TrivialOffsetCalculatorILi1EjESD_NS0_6memory15LoadWithoutCastENSE_16StoreWithoutCastEEEviT_T0_T2_T3_T4_T5_,@"STO_CUDA_ENTRY STV_DEFAULT"
_ZN2at6native27unrolled_elementwise_kernelIZZZNS0_19sigmoid_kernel_cudaERNS_18TensorIteratorBaseEENKUlvE0_clEvENKUlvE1_clEvEUlN3c104HalfEE_St5arrayIPcLm2EELi4E23TrivialOffsetCalculatorILi1EjESD_NS0_6memory15LoadWithoutCastENSE_16StoreWithoutCastEEEviT_T0_T2_T3_T4_T5_:
.text._ZN2at6native27unrolled_elementwise_kernelIZZZNS0_19sigmoid_kernel_cudaERNS_18TensorIteratorBaseEENKUlvE0_clEvENKUlvE1_clEvEUlN3c104HalfEE_St5arrayIPcLm2EELi4E23TrivialOffsetCalculatorILi1EjESD_NS0_6memory15LoadWithoutCastENSE_16StoreWithoutCastEEEviT_T0_T2_T3_T4_T5_:
        /* <DEDUP_REMOVED lines=24> */
[----:B------:R-:W-:Y:S01]  /*0180*/  @!P2 LEA R8, R0, R9, 0x9 ;  /* 0x000000090008a211 */ /* 0x000fe200078e48ff */
        /* <DEDUP_REMOVED lines=20> */
[----:B--2---:R-:W-:-:S05]  /*02d0*/  @!P0 HADD2.F32 R13, -RZ, R13.H0_H0 ;  /* 0x2000000dff0d8230 */ /* 0x004fca0000004100 */
[----:B------:R-:W-:-:S06]  /*02e0*/  @!P0 FMUL.FTZ R13, R13, -1.4426950216293334961 ;  /* 0xbfb8aa3b0d0d8820 */ /* 0x000fcc0000410000 */
[----:B------:R-:W0:Y:S02]  /*02f0*/  @!P0 MUFU.EX2 R13, R13 ;  /* 0x0000000d000d8308 */ /* 0x000e240000000800 */
[----:B0-----:R-:W-:-:S06]  /*0300*/  @!P0 FADD.FTZ R6, R13, 1 ;  /* 0x3f8000000d068421 */ /* 0x001fcc0000010000 */
[----:B------:R-:W-:Y:S01]  /*0310*/  @!P0 MUFU.RCP R6, R6 ;  /* 0x0000000600068308 */ /* 0x000fe20000001000 */
[----:B---3--:R-:W-:Y:S02]  /*0320*/  @!P1 HADD2.F32 R4, -RZ, R4.H0_H0 ;  /* 0x20000004ff049230 */ /* 0x008fe40000004100 */
[----:B----4-:R-:W-:-:S03]  /*0330*/  @!P2 HADD2.F32 R12, -RZ, R12.H0_H0 ;  /* 0x2000000cff0ca230 */ /* 0x010fc60000004100 */
[----:B------:R-:W-:Y:S01]  /*0340*/  @!P1 FMUL.FTZ R4, R4, -1.4426950216293334961 ;  /* 0xbfb8aa3b04049820 */ /* 0x000fe20000410000 */
[----:B-----5:R-:W-:Y:S01]  /*0350*/  @!P3 HADD2.F32 R14, -RZ, R14.H0_H0 ;  /* 0x2000000eff0eb230 */ /* 0x020fe20000004100 */
[----:B------:R-:W-:-:S04]  /*0360*/  @!P2 FMUL.FTZ R12, R12, -1.4426950216293334961 ;  /* 0xbfb8aa3b0c0ca820 */ /* 0x000fc80000410000 */
[----:B------:R-:W0:Y:S01]  /*0370*/  @!P1 MUFU.EX2 R4, R4 ;  /* 0x0000000400049308 */ /* 0x000e220000000800 */
[----:B------:R-:W-:-:S07]  /*0380*/  @!P3 FMUL.FTZ R14, R14, -1.4426950216293334961 ;  /* 0xbfb8aa3b0e0eb820 */ /* 0x000fce0000410000 */
[----:B------:R-:W1:Y:S08]  /*0390*/  @!P2 MUFU.EX2 R12, R12 ;  /* 0x0000000c000ca308 */ /* 0x000e700000000800 */
[----:B------:R-:W2:Y:S01]  /*03a0*/  @!P3 MUFU.EX2 R14, R14 ;  /* 0x0000000e000eb308 */ /* 0x000ea20000000800 */
[----:B0-----:R-:W-:Y:S01]  /*03b0*/  @!P1 FADD.FTZ R9, R4, 1 ;  /* 0x3f80000004099421 */ /* 0x001fe20000010000 */
[----:B------:R-:W-:Y:S01]  /*03c0*/  @!P0 F2FP.PACK_AB R6, RZ, R6 ;  /* 0x00000006ff06823e */ /* 0x000fe200000000ff */
[----:B------:R-:W-:-:S04]  /*03d0*/  @!P0 IMAD.WIDE.U32 R4, R10, R11, c[0x0][0x168] ;  /* 0x00005a000a048625 */ /* 0x000fc800078e000b */
[----:B-1----:R-:W-:Y:S01]  /*03e0*/  @!P2 FADD.FTZ R7, R12, 1 ;  /* 0x3f8000000c07a421 */ /* 0x002fe20000010000 */
[----:B------:R0:W-:Y:S01]  /*03f0*/  @!P0 STG.E.U16 [R4.64], R6 ;  /* 0x0000000604008986 */ /* 0x0001e2000c101504 */
[----:B--2---:R-:W-:-:S04]  /*0400*/  @!P3 FADD.FTZ R8, R14, 1 ;  /* 0x3f8000000e08b421 */ /* 0x004fc80000010000 */
[----:B------:R-:W1:Y:S08]  /*0410*/  @!P2 MUFU.RCP R7, R7 ;  /* 0x000000070007a308 */ /* 0x000e700000001000 */
[----:B------:R-:W2:Y:S08]  /*0420*/  @!P3 MUFU.RCP R8, R8 ;  /* 0x000000080008b308 */ /* 0x000eb00000001000 */
[----:B------:R-:W3:Y:S01]  /*0430*/  @!P1 MUFU.RCP R9, R9 ;  /* 0x0000000900099308 */ /* 0x000ee20000001000 */
[----:B-1----:R-:W-:-:S02]  /*0440*/  @!P2 F2FP.PACK_AB R7, RZ, R7 ;  /* 0x00000007ff07a23e */ /* 0x002fc400000000ff */
[----:B--2---:R-:W-:Y:S01]  /*0450*/  @!P3 F2FP.PACK_AB R8, RZ, R8 ;  /* 0x00000008ff08b23e */ /* 0x004fe200000000ff */
[----:B------:R-:W-:Y:S05]  /*0460*/  @P4 BRA `(.L_x_8940) ;  /* 0x000000b000004947 */ /* 0x000fea0003800000 */
[----:B0-----:R-:W-:Y:S01]  /*0470*/  IMAD R4, R0, 0x200, R3 ;  /* 0x0000020000047824 */ /* 0x001fe200078e0203 */
[----:B------:R-:W-:Y:S01]  /*0480*/  IADD3 R3, R3, 0x80, RZ ;  /* 0x0000008003037810 */ /* 0x000fe20007ffe0ff */
[----:B------:R-:W-:Y:S01]  /*0490*/  HFMA2.MMA R11, -RZ, RZ, 0, 1.1920928955078125e-07 ;  /* 0x00000002ff0b7435 */ /* 0x000fe200000001ff */
[----:B------:R-:W-:Y:S02]  /*04a0*/  PRMT R10, R7, 0x7610, R10 ;  /* 0x00007610070a7816 */ /* 0x000fe4000000000a */
[----:B------:R-:W-:-:S07]  /*04b0*/  ISETP.GE.AND P0, PT, R3, R2, PT ;  /* 0x000000020300720c */ /* 0x000fce0003f06270 */
[----:B------:R-:W-:-:S05]  /*04c0*/  IMAD.WIDE.U32 R4, R4, R11, c[0x0][0x168] ;  /* 0x00005a0004047625 */ /* 0x000fca00078e000b */
[----:B------:R0:W-:Y:S01]  /*04d0*/  STG.E.U16 [R4.64], R10 ;  /* 0x0000000a04007986 */ /* 0x0001e2000c101504 */
[----:B------:R-:W-:Y:S01]  /*04e0*/  @!P0 IMAD R6, R0, 0x200, R3 ;  /* 0x0000020000068824 */ /* 0x000fe200078e0203 */
[----:B------:R-:W-:-:S03]  /*04f0*/  @!P0 IADD3 R3, R3, 0x80, RZ ;  /* 0x0000008003038810 */ /* 0x000fc60007ffe0ff */
[----:B------:R-:W-:-:S05]  /*0500*/  @!P0 IMAD.WIDE.U32 R6, R6, R11, c[0x0][0x168] ;  /* 0x00005a0006068625 */ /* 0x000fca00078e000b */
[----:B------:R0:W-:Y:S02]  /*0510*/  @!P0 STG.E.U16 [R6.64], R8 ;  /* 0x0000000806008986 */ /* 0x0001e4000c101504 */
.L_x_8940:
[----:B0-----:R-:W-:Y:S05]  /*0520*/  BSYNC B0 ;  /* 0x0000000000007941 */ /* 0x001fea0003800000 */
.L_x_8939:
[----:B------:R-:W-:Y:S02]  /*0530*/  ISETP.GE.AND P0, PT, R3, R2, PT ;  /* 0x000000020300720c */ /* 0x000fe40003f06270 */
[----:B---3--:R-:W-:-:S11]  /*0540*/  @!P1 F2FP.PACK_AB R9, RZ, R9 ;  /* 0x00000009ff09923e */ /* 0x008fd600000000ff */
[----:B------:R-:W-:Y:S05]  /*0550*/  @P0 EXIT ;  /* 0x000000000000094d */ /* 0x000fea0003800000 */
[----:B------:R-:W-:Y:S01]  /*0560*/  MOV R2, 0x2 ;  /* 0x0000000200027802 */ /* 0x000fe20000000f00 */
[----:B------:R-:W-:-:S04]  /*0570*/  IMAD R3, R0, 0x200, R3 ;  /* 0x0000020000037824 */ /* 0x000fc800078e0203 */
[----:B------:R-:W-:-:S05]  /*0580*/  IMAD.WIDE.U32 R2, R3, R2, c[0x0][0x168] ;  /* 0x00005a0003027625 */ /* 0x000fca00078e0002 */
[----:B------:R-:W-:Y:S01]  /*0590*/  STG.E.U16 [R2.64], R9 ;  /* 0x0000000902007986 */ /* 0x000fe2000c101504 */
[----:B------:R-:W-:Y:S05]  /*05a0*/  EXIT ;  /* 0x000000000000794d */ /* 0x000fea0003800000 */
.L_x_8941:
        /* <DEDUP_REMOVED lines=13> */
.L_x_10374:


//--------------------- .text._ZN2at6native29vectorized_elementwise_kernelILi2EZZZNS0_19sigmoid_kernel_cudaERNS_18TensorIteratorBaseEENKUlvE0_clEvENKUlvE1_clEvEUlN3c104HalfEE_St5arrayIPcLm2EEEEviT0_T1_ --------------------------
	.section	.text._ZN2at6native29vectorized_elementwise_kernelILi2EZZZNS0_19sigmoid_kernel_cudaERNS_18TensorIteratorBaseEENKUlvE0_clEvENKUlvE1_clEvEUlN3c104HalfEE_St5arrayIPcLm2EEEEviT0_T1_,"ax",@progbits
	.sectioninfo	@"SHI_REGISTERS=22"
	.align	128
        .global         _ZN2at6native29vectorized_elementwise_kernelILi2EZZZNS0_19sigmoid_kernel_cudaERNS_18TensorIteratorBaseEENKUlvE0_clEvENKUlvE1_clEvEUlN3c104HalfEE_St5arrayIPcLm2EEEEviT0_T1_
        .type           _ZN2at6native29vectorized_elementwise_kernelILi2EZZZNS0_19sigmoid_kernel_cudaERNS_18TensorIteratorBaseEENKUlvE0_clEvENKUlvE1_clEvEUlN3c104HalfEE_St5arrayIPcLm2EEEEviT0_T1_,@function
        .size           _ZN2at6native29vectorized_elementwise_kernelILi2EZZZNS0_19sigmoid_kernel_cudaERNS_18TensorIteratorBaseEENKUlvE0_clEvENKUlvE1_clEvEUlN3c104HalfEE_St5arrayIPcLm2EEEEviT0_T1_,(.L_x_10375 - _ZN2at6native29vectorized_elementwise_kernelILi2EZZZNS0_19sigmoid_kernel_cudaERNS_18TensorIteratorBaseEENKUlvE0_clEvENKUlvE1_clEvEUlN3c104HalfEE_St5arrayIPcLm2EEEEviT0_T1_)
        .other          _ZN2at6native29vectorized_elementwise_kernelILi2EZZZNS0_19sigmoid_kernel_cudaERNS_18TensorIteratorBaseEENKUlvE0_clEvENKUlvE1_clEvEUlN3c104HalfEE_St5arrayIPcLm2EEEEviT0_T1_,@"STO_CUDA_ENTRY STV_DEFAULT"
_ZN2at6native29vectorized_elementwise_kernelILi2EZZZNS0_19sigmoid_kernel_cudaERNS_18TensorIteratorBaseEENKUlvE0_clEvENKUlvE1_clEvEUlN3c104HalfEE_St5arrayIPcLm2EEEEviT0_T1_:
.text._ZN2at6native29vectorized_elementwise_kernelILi2EZZZNS0_19sigmoid_kernel_cudaERNS_18TensorIteratorBaseEENKUlvE0_clEvENKUlvE1_clEvEUlN3c104HalfEE_St5arrayIPcLm2EEEEviT0_T1_:
        /* <DEDUP_REMOVED lines=18> */
[----:B------:R-:W-:Y:S01]  /*0120*/  FMUL.FTZ R6, R6, -1.4426950216293334961 ;  /* 0xbfb8aa3b06067820 */ /* 0x000fe20000410000 */
[----:B------:R-:W-:Y:S01]  /*0130*/  HADD2.F32 R9, -RZ, R9.H1_H1 ;  /* 0x30000009ff097230 */ /* 0x000fe20000004100 */
[----:B------:R-:W-:Y:S01]  /*0140*/  FMUL.FTZ R7, R7, -1.4426950216293334961 ;  /* 0xbfb8aa3b07077820 */ /* 0x000fe20000410000 */
[--C-:B----4-:R-:W-:Y:S01]  /*0150*/  HADD2.F32 R4, -RZ, R10.reuse.H0_H0 ;  /* 0x2000000aff047230 */ /* 0x110fe20000004100 */
[----:B------:R-:W-:Y:S01]  /*0160*/  FMUL.FTZ R8, R8, -1.4426950216293334961 ;  /* 0xbfb8aa3b08087820 */ /* 0x000fe20000410000 */
[----:B------:R-:W-:Y:S01]  /*0170*/  HADD2.F32 R5, -RZ, R10.H1_H1 ;  /* 0x3000000aff057230 */ /* 0x000fe20000004100 */
[----:B------:R-:W-:Y:S01]  /*0180*/  FMUL.FTZ R9, R9, -1.4426950216293334961 ;  /* 0xbfb8aa3b09097820 */ /* 0x000fe20000410000 */
[--C-:B-----5:R-:W-:Y:S01]  /*0190*/  HADD2.F32 R10, -RZ, R11.reuse.H0_H0 ;  /* 0x2000000bff0a7230 */ /* 0x120fe20000004100 */
[----:B------:R-:W-:Y:S01]  /*01a0*/  FMUL.FTZ R4, R4, -1.4426950216293334961 ;  /* 0xbfb8aa3b04047820 */ /* 0x000fe20000410000 */
[----:B------:R-:W-:Y:S01]  /*01b0*/  HADD2.F32 R11, -RZ, R11.H1_H1 ;  /* 0x3000000bff0b7230 */ /* 0x000fe20000004100 */
[----:B------:R-:W-:Y:S01]  /*01c0*/  FMUL.FTZ R5, R5, -1.4426950216293334961 ;  /* 0xbfb8aa3b05057820 */ /* 0x000fe20000410000 */
[----:B------:R-:W0:Y:S01]  /*01d0*/  MUFU.EX2 R6, R6 ;  /* 0x0000000600067308 */ /* 0x000e220000000800 */
[----:B------:R-:W-:-:S02]  /*01e0*/  FMUL.FTZ R10, R10, -1.4426950216293334961 ;  /* 0xbfb8aa3b0a0a7820 */ /* 0x000fc40000410000 */
[----:B------:R-:W-:-:S05]  /*01f0*/  FMUL.FTZ R11, R11, -1.4426950216293334961 ;  /* 0xbfb8aa3b0b0b7820 */ /* 0x000fca0000410000 */
[----:B------:R-:W1:Y:S08]  /*0200*/  MUFU.EX2 R7, R7 ;  /* 0x0000000700077308 */ /* 0x000e700000000800 */
[----:B------:R-:W2:Y:S01]  /*0210*/  MUFU.EX2 R8, R8 ;  /* 0x0000000800087308 */ /* 0x000ea20000000800 */
[----:B0-----:R-:W-:-:S07]  /*0220*/  FADD.FTZ R6, R6, 1 ;  /* 0x3f80000006067421 */ /* 0x001fce0000010000 */
[----:B------:R-:W0:Y:S01]  /*0230*/  MUFU.EX2 R9, R9 ;  /* 0x0000000900097308 */ /* 0x000e220000000800 */
[----:B-1----:R-:W-:-:S07]  /*0240*/  FADD.FTZ R7, R7, 1 ;  /* 0x3f80000007077421 */ /* 0x002fce0000010000 */
[----:B------:R-:W1:Y:S01]  /*0250*/  MUFU.EX2 R4, R4 ;  /* 0x0000000400047308 */ /* 0x000e620000000800 */
[----:B--2---:R-:W-:-:S07]  /*0260*/  FADD.FTZ R8, R8, 1 ;  /* 0x3f80000008087421 */ /* 0x004fce0000010000 */
[----:B------:R-:W-:Y:S01]  /*0270*/  MUFU.EX2 R5, R5 ;  /* 0x0000000500057308 */ /* 0x000fe20000000800 */
[----:B0-----:R-:W-:-:S07]  /*0280*/  FADD.FTZ R9, R9, 1 ;  /* 0x3f80000009097421 */ /* 0x001fce0000010000 */
[----:B------:R1:W0:Y:S08]  /*0290*/  MUFU.EX2 R12, R10 ;  /* 0x0000000a000c7308 */ /* 0x0002300000000800 */
[----:B------:R2:W3:Y:S01]  /*02a0*/  MUFU.EX2 R13, R11 ;  /* 0x0000000b000d7308 */ /* 0x0004e20000000800 */
[----:B-1----:R-:W-:Y:S02]  /*02b0*/  FADD.FTZ R10, R4, 1 ;  /* 0x3f800000040a7421 */ /* 0x002fe40000010000 */
[----:B0-----:R-:W-:-:S05]  /*02c0*/  FADD.FTZ R12, R12, 1 ;  /* 0x3f8000000c0c7421 */ /* 0x001fca0000010000 */
[----:B------:R-:W-:Y:S01]  /*02d0*/  MUFU.RCP R6, R6 ;  /* 0x0000000600067308 */ /* 0x000fe20000001000 */
[----:B--2---:R-:W-:Y:S02]  /*02e0*/  FADD.FTZ R11, R5, 1 ;  /* 0x3f800000050b7421 */ /* 0x004fe40000010000 */
[----:B------:R-:W-:-:S04]  /*02f0*/  IMAD.WIDE.U32 R4, R0, R3, c[0x0][0x168] ;  /* 0x00005a0000047625 */ /* 0x000fc800078e0003 */
[----:B---3--:R-:W-:Y:S01]  /*0300*/  FADD.FTZ R13, R13, 1 ;  /* 0x3f8000000d0d7421 */ /* 0x008fe20000010000 */
[----:B------:R-:W0:Y:S01]  /*0310*/  MUFU.RCP R7, R7 ;  /* 0x0000000700077308 */ /* 0x000e220000001000 */
[----:B------:R-:W-:-:S07]  /*0320*/  IMAD.WIDE R4, R2, 0x4, R4 ;  /* 0x0000000402047825 */ /* 0x000fce00078e0204 */
[----:B------:R-:W-:Y:S08]  /*0330*/  MUFU.RCP R8, R8 ;  /* 0x0000000800087308 */ /* 0x000ff00000001000 */
[----:B------:R-:W1:Y:S01]  /*0340*/  MUFU.RCP R9, R9 ;  /* 0x0000000900097308 */ /* 0x000e620000001000 */
[----:B0-----:R-:W-:-:S05]  /*0350*/  F2FP.PACK_AB R7, R7, R6 ;  /* 0x000000060707723e */ /* 0x001fca00000000ff */
[----:B------:R-:W-:Y:S02]  /*0360*/  STG.E [R4.64], R7 ;  /* 0x0000000704007986 */ /* 0x000fe4000c101904 */
[----:B------:R-:W-:Y:S08]  /*0370*/  MUFU.RCP R10, R10 ;  /* 0x0000000a000a7308 */ /* 0x000ff00000001000 */
[----:B------:R-:W0:Y:S01]  /*0380*/  MUFU.RCP R11, R11 ;  /* 0x0000000b000b7308 */ /* 0x000e220000001000 */
[----:B-1----:R-:W-:-:S05]  /*0390*/  F2FP.PACK_AB R9, R9, R8 ;  /* 0x000000080909723e */ /* 0x002fca00000000ff */
[----:B------:R-:W-:Y:S02]  /*03a0*/  STG.E [R4.64+0x200], R9 ;  /* 0x0002000904007986 */ /* 0x000fe4000c101904 */
[----:B------:R-:W-:Y:S08]  /*03b0*/  MUFU.RCP R12, R12 ;  /* 0x0000000c000c7308 */ /* 0x000ff00000001000 */
[----:B------:R-:W1:Y:S01]  /*03c0*/  MUFU.RCP R13, R13 ;  /* 0x0000000d000d7308 */ /* 0x000e620000001000 */
[----:B0-----:R-:W-:-:S05]  /*03d0*/  F2FP.PACK_AB R3, R11, R10 ;  /* 0x0000000a0b03723e */ /* 0x001fca00000000ff */
[----:B------:R-:W-:Y:S01]  /*03e0*/  STG.E [R4.64+0x400], R3 ;  /* 0x0004000304007986 */ /* 0x000fe2000c101904 */
[----:B-1----:R-:W-:-:S05]  /*03f0*/  F2FP.PACK_AB R15, R13, R12 ;  /* 0x0000000c0d0f723e */ /* 0x002fca00000000ff */
[----:B------:R-:W-:Y:S01]  /*0400*/  STG.E [R4.64+0x600], R15 ;  /* 0x0006000f04007986 */ /* 0x000fe2000c101904 */
[----:B------:R-:W-:Y:S05]  /*0410*/  EXIT ;  /* 0x000000000000794d */ /* 0x000fea0003800000 */
.L_x_8942:
[----:B------:R-:W0:Y:S01]  /*0420*/  S2R R3, SR_TID.X ;  /* 0x0000000000037919 */ /* 0x000e220000002100 */
[----:B------:R-:W-:Y:S02]  /*0430*/  PRMT R4, RZ, 0x7610, R4 ;  /* 0x00007610ff047816 */ /* 0x000fe40000000004 */
[----:B0-----:R-:W-:Y:S02]  /*0440*/  ISETP.GE.AND P0, PT, R3, R2, PT ;  /* 0x000000020300720c */ /* 0x001fe40003f06270 */
[----:B------:R-:W-:-:S11]  /*0450*/  MOV R11, R3 ;  /* 0x00000003000b7202 */ /* 0x000fd60000000f00 */
[----:B------:R-:W-:Y:S01]  /*0460*/  @!P0 IADD3 R11, R3, 0x80, RZ ;  /* 0x00000080030b8810 */ /* 0x000fe20007ffe0ff */
[----:B------:R-:W-:Y:S01]  /*0470*/  @!P0 IMAD.MOV.U32 R9, RZ, RZ, 0x2 ;  /* 0x00000002ff098424 */ /* 0x000fe200078e00ff */
[----:B------:R-:W-:Y:S02]  /*0480*/  PRMT R5, RZ, 0x7610, R5 ;  /* 0x00007610ff057816 */ /* 0x000fe40000000005 */
[----:B------:R-:W-:Y:S02]  /*0490*/  ISETP.GE.AND P1, PT, R11, R2, PT ;  /* 0x000000020b00720c */ /* 0x000fe40003f26270 */
[----:B------:R-:W-:-:S05]  /*04a0*/  @!P0 IADD3 R8, R0, R3, RZ ;  /* 0x0000000300088210 */ /* 0x000fca0007ffe0ff */
[----:B------:R-:W-:-:S05]  /*04b0*/  @!P0 IMAD.WIDE.U32 R8, R8, R9, c[0x0][0x170] ;  /* 0x00005c0008088625 */ /* 0x000fca00078e0009 */
[----:B------:R0:W2:Y:S01]  /*04c0*/  @!P0 LDG.E.U16 R4, [R8.64] ;  /* 0x0000000408048981 */ /* 0x0000a2000c1e1500 */
[----:B------:R-:W-:Y:S01]  /*04d0*/  @!P1 IMAD.IADD R12, R0, 0x1, R11 ;  /* 0x00000001000c9824 */ /* 0x000fe200078e020b */
[----:B------:R-:W-:-:S04]  /*04e0*/  @!P1 IADD3 R11, R11, 0x80, RZ ;  /* 0x000000800b0b9810 */ /* 0x000fc80007ffe0ff */
[----:B------:R-:W-:-:S13]  /*04f0*/  ISETP.GE.AND P2, PT, R11, R2, PT ;  /* 0x000000020b00720c */ /* 0x000fda0003f46270 */
[----:B------:R-:W-:Y:S01]  /*0500*/  @!P2 IMAD.IADD R14, R0, 0x1, R11 ;  /* 0x00000001000ea824 */ /* 0x000fe200078e020b */
[----:B------:R-:W-:Y:S01]  /*0510*/  @!P2 IADD3 R11, R11, 0x80, RZ ;  /* 0x000000800b0ba810 */ /* 0x000fe20007ffe0ff */
[----:B------:R-:W-:-:S03]  /*0520*/  @!P2 IMAD.MOV.U32 R15, RZ, RZ, 0x2 ;  /* 0x00000002ff0fa424 */ /* 0x000fc600078e00ff */
[----:B------:R-:W-:Y:S01]  /*0530*/  ISETP.GE.AND P3, PT, R11, R2, PT ;  /* 0x000000020b00720c */ /* 0x000fe20003f66270 */
[----:B------:R-:W-:-:S05]  /*0540*/  @!P2 IMAD.WIDE.U32 R14, R14, R15, c[0x0][0x170] ;  /* 0x00005c000e0ea625 */ /* 0x000fca00078e000f */
[----:B------:R1:W3:Y:S07]  /*0550*/  @!P2 LDG.E.U16 R5, [R14.64] ;  /* 0x000000040e05a981 */ /* 0x0002ee000c1e1500 */
[----:B------:R-:W-:Y:S02]  /*0560*/  @!P3 IADD3 R16, R0, R11, RZ ;  /* 0x0000000b0010b210 */ /* 0x000fe40007ffe0ff */
[----:B------:R-:W-:-:S04]  /*0570*/  @!P3 IADD3 R11, R11, 0x80, RZ ;  /* 0x000000800b0bb810 */ /* 0x000fc80007ffe0ff */
[----:B------:R-:W-:Y:S01]  /*0580*/  ISETP.GE.AND P2, PT, R11, R2, PT ;  /* 0x000000020b00720c */ /* 0x000fe20003f46270 */
[----:B------:R-:W-:Y:S01]  /*0590*/  @!P1 IMAD.MOV.U32 R13, RZ, RZ, 0x2 ;  /* 0x00000002ff0d9424 */ /* 0x000fe200078e00ff */
[----:B------:R-:W-:-:S11]  /*05a0*/  PRMT R6, RZ, 0x7610, R6 ;  /* 0x00007610ff067816 */ /* 0x000fd60000000006 */
[----:B0-----:R-:W-:Y:S01]  /*05b0*/  @!P2 IMAD.IADD R8, R0, 0x1, R11 ;  /* 0x000000010008a824 */ /* 0x001fe200078e020b */
[----:B------:R-:W-:-:S04]  /*05c0*/  @!P2 IADD3 R11, R11, 0x80, RZ ;  /* 0x000000800b0ba810 */ /* 0x000fc80007ffe0ff */
[----:B------:R-:W-:Y:S01]  /*05d0*/  ISETP.GE.AND P4, PT, R11, R2, PT ;  /* 0x000000020b00720c */ /* 0x000fe20003f86270 */
[----:B------:R-:W-:Y:S01]  /*05e0*/  @!P1 IMAD.WIDE.U32 R12, R12, R13, c[0x0][0x170] ;  /* 0x00005c000c0c9625 */ /* 0x000fe200078e000d */
[----:B------:R-:W-:-:S03]  /*05f0*/  PRMT R9, RZ, 0x7610, R9 ;  /* 0x00007610ff097816 */ /* 0x000fc60000000009 */
[----:B-1----:R-:W-:Y:S01]  /*0600*/  @!P2 IMAD.MOV.U32 R15, RZ, RZ, 0x2 ;  /* 0x00000002ff0fa424 */ /* 0x002fe200078e00ff */
[----:B------:R0:W4:Y:S03]  /*0610*/  @!P1 LDG.E.U16 R6, [R12.64] ;  /* 0x000000040c069981 */ /* 0x000126000c1e1500 */
[----:B------:R-:W-:Y:S01]  /*0620*/  @!P2 IMAD.WIDE.U32 R14, R8, R15, c[0x0][0x170] ;  /* 0x00005c00080ea625 */ /* 0x000fe200078e000f */
[----:B------:R-:W-:-:S04]  /*0630*/  @!P3 MOV R17, 0x2 ;  /* 0x000000020011b802 */ /* 0x000fc80000000f00 */
[----:B------:R1:W5:Y:S01]  /*0640*/  @!P2 LDG.E.U16 R9, [R14.64] ;  /* 0x000000040e09a981 */ /* 0x000362000c1e1500 */
[----:B0-----:R-:W-:Y:S01]  /*0650*/  @!P4 IMAD.IADD R12, R0, 0x1, R11 ;  /* 0x00000001000cc824 */ /* 0x001fe200078e020b */
[----:B------:R-:W-:-:S04]  /*0660*/  @!P4 IADD3 R11, R11, 0x80, RZ ;  /* 0x000000800b0bc810 */ /* 0x000fc80007ffe0ff */
[----:B------:R-:W-:Y:S01]  /*0670*/  ISETP.GE.AND P2, PT, R11, R2, PT ;  /* 0x000000020b00720c */ /* 0x000fe20003f46270 */
[----:B------:R-:W-:Y:S01]  /*0680*/  @!P3 IMAD.WIDE.U32 R16, R16, R17, c[0x0][0x170] ;  /* 0x00005c001010b625 */ /* 0x000fe200078e0011 */
[----:B------:R-:W-:-:S06]  /*0690*/  PRMT R7, RZ, 0x7610, R7 ;  /* 0x00007610ff077816 */ /* 0x000fcc0000000007 */
[----:B------:R0:W4:Y:S05]  /*06a0*/  @!P3 LDG.E.U16 R7, [R16.64] ;  /* 0x000000041007b981 */ /* 0x00012a000c1e1500 */
[----:B------:R-:W-:Y:S02]  /*06b0*/  @!P2 IADD3 R18, R0, R11, RZ ;  /* 0x0000000b0012a210 */ /* 0x000fe40007ffe0ff */
[----:B------:R-:W-:-:S04]  /*06c0*/  @!P2 IADD3 R11, R11, 0x80, RZ ;  /* 0x000000800b0ba810 */ /* 0x000fc80007ffe0ff */
[----:B------:R-:W-:Y:S01]  /*06d0*/  ISETP.GE.AND P1, PT, R11, R2, PT ;  /* 0x000000020b00720c */ /* 0x000fe20003f26270 */
[----:B------:R-:W-:Y:S02]  /*06e0*/  @!P4 IMAD.MOV.U32 R13, RZ, RZ, 0x2 ;  /* 0x00000002ff0dc424 */ /* 0x000fe400078e00ff */
[----:B0-----:R-:W-:Y:S01]  /*06f0*/  @!P2 IMAD.MOV.U32 R17, RZ, RZ, 0x2 ;  /* 0x00000002ff11a424 */ /* 0x001fe200078e00ff */
[----:B------:R-:W-:Y:S01]  /*0700*/  PRMT R8, RZ, 0x7610, R8 ;  /* 0x00007610ff087816 */ /* 0x000fe20000000008 */
[----:B------:R-:W-:Y:S01]  /*0710*/  @!P4 IMAD.WIDE.U32 R12, R12, R13, c[0x0][0x170] ;  /* 0x00005c000c0cc625 */ /* 0x000fe200078e000d */
[----:B------:R-:W-:-:S03]  /*0720*/  PRMT R10, RZ, 0x7610, R10 ;  /* 0x00007610ff0a7816 */ /* 0x000fc6000000000a */
[----:B------:R-:W-:Y:S01]  /*0730*/  @!P2 IMAD.WIDE.U32 R16, R18, R17, c[0x0][0x170] ;  /* 0x00005c001210a625 */ /* 0x000fe200078e0011 */
[----:B------:R0:W4:Y:S03]  /*0740*/  @!P4 LDG.E.U16 R8, [R12.64] ;  /* 0x000000040c08c981 */ /* 0x000126000c1e1500 */
[----:B-1----:R-:W-:Y:S01]  /*0750*/  @!P1 IADD3 R14, R0, R11, RZ ;  /* 0x0000000b000e9210 */ /* 0x002fe20007ffe0ff */
        /* <DEDUP_REMOVED lines=8> */
[-C--:B------:R-:W-:Y:S02]  /*07e0*/  ISETP.GE.AND P3, PT, R15, R2.reuse, PT ;  /* 0x000000020f00720c */ /* 0x080fe40003f66270 */
[C---:B0-----:R-:W-:Y:S02]  /*07f0*/  IADD3 R13, R3.reuse, 0x80, RZ ;  /* 0x00000080030d7810 */ /* 0x041fe40007ffe0ff */
[----:B------:R-:W-:Y:S02]  /*0800*/  IADD3 R15, R3, 0x380, RZ ;  /* 0x00000380030f7810 */ /* 0x000fe40007ffe0ff */
[----:B------:R-:W-:Y:S01]  /*0810*/  ISETP.GE.AND P1, PT, R13, R2, PT ;  /* 0x000000020d00720c */ /* 0x000fe20003f26270 */
[----:B------:R-:W-:Y:S01]  /*0820*/  BSSY B0, `(.L_x_8943) ;  /* 0x000006d000007945 */ /* 0x000fe20003800000 */
[----:B------:R-:W-:Y:S01]  /*0830*/  BSSY B1, `(.L_x_8944) ;  /* 0x0000064000017945 */ /* 0x000fe20003800000 */
[----:B--2---:R-:W-:-:S05]  /*0840*/  @!P0 HADD2.F32 R4, -RZ, R4.H0_H0 ;  /* 0x20000004ff048230 */ /* 0x004fca0000004100 */
[----:B------:R-:W-:Y:S01]  /*0850*/  @!P0 FMUL.FTZ R4, R4, -1.4426950216293334961 ;  /* 0xbfb8aa3b04048820 */ /* 0x000fe20000410000 */
[----:B---3--:R-:W-:-:S05]  /*0860*/  @!P6 HADD2.F32 R5, -RZ, R5.H0_H0 ;  /* 0x20000005ff05e230 */ /* 0x008fca0000004100 */
[----:B------:R-:W-:Y:S01]  /*0870*/  @!P6 FMUL.FTZ R12, R5, -1.4426950216293334961 ;  /* 0xbfb8aa3b050ce820 */ /* 0x000fe20000410000 */
[----:B------:R-:W-:-:S05]  /*0880*/  IADD3 R5, R3, 0x180, RZ ;  /* 0x0000018003057810 */ /* 0x000fca0007ffe0ff */
[----:B------:R-:W0:Y:S01]  /*0890*/  @!P6 MUFU.EX2 R12, R12 ;  /* 0x0000000c000ce308 */ /* 0x000e220000000800 */
[----:B------:R-:W-:-:S07]  /*08a0*/  ISETP.GE.AND P2, PT, R5, R2, PT ;  /* 0x000000020500720c */ /* 0x000fce0003f46270 */
[----:B------:R-:W1:Y:S01]  /*08b0*/  @!P0 MUFU.EX2 R4, R4 ;  /* 0x0000000400048308 */ /* 0x000e620000000800 */
[----:B0-----:R-:W-:-:S07]  /*08c0*/  @!P6 FADD.FTZ R14, R12, 1 ;  /* 0x3f8000000c0ee421 */ /* 0x001fce0000010000 */
[----:B------:R-:W0:Y:S01]  /*08d0*/  @!P6 MUFU.RCP R14, R14 ;  /* 0x0000000e000ee308 */ /* 0x000e220000001000 */
[----:B-1----:R-:W-:Y:S01]  /*08e0*/  @!P0 FADD.FTZ R5, R4, 1 ;  /* 0x3f80000004058421 */ /* 0x002fe20000010000 */
[----:B-----5:R-:W-:-:S05]  /*08f0*/  @!P3 HADD2.F32 R9, -RZ, R9.H0_H0 ;  /* 0x20000009ff09b230 */ /* 0x020fca0000004100 */
[----:B------:R-:W-:Y:S01]  /*0900*/  @!P3 FMUL.FTZ R9, R9, -1.4426950216293334961 ;  /* 0xbfb8aa3b0909b820 */ /* 0x000fe20000410000 */
[----:B----4-:R-:W-:-:S05]  /*0910*/  @!P2 HADD2.F32 R7, -RZ, R7.H0_H0 ;  /* 0x20000007ff07a230 */ /* 0x010fca0000004100 */
[----:B------:R-:W-:Y:S01]  /*0920*/  @!P2 FMUL.FTZ R12, R7, -1.4426950216293334961 ;  /* 0xbfb8aa3b070ca820 */ /* 0x000fe20000410000 */
[----:B------:R1:W-:Y:S01]  /*0930*/  @!P0 MUFU.RCP R4, R5 ;  /* 0x0000000500048308 */ /* 0x0003e20000001000 */
[----:B------:R-:W-:-:S07]  /*0940*/  IADD3 R7, R3, 0x280, RZ ;  /* 0x0000028003077810 */ /* 0x000fce0007ffe0ff */
[----:B------:R-:W2:Y:S01]  /*0950*/  @!P2 MUFU.EX2 R12, R12 ;  /* 0x0000000c000ca308 */ /* 0x000ea20000000800 */
[----:B-1----:R-:W-:Y:S02]  /*0960*/  IADD3 R5, R3, 0x300, RZ ;  /* 0x0000030003057810 */ /* 0x002fe40007ffe0ff */
[----:B------:R-:W-:-:S05]  /*0970*/  ISETP.GE.AND P4, PT, R7, R2, PT ;  /* 0x000000020700720c */ /* 0x000fca0003f86270 */
[----:B------:R-:W1:Y:S01]  /*0980*/  @!P3 MUFU.EX2 R9, R9 ;  /* 0x000000090009b308 */ /* 0x000e620000000800 */
[----:B------:R-:W-:Y:S02]  /*0990*/  ISETP.GE.AND P5, PT, R5, R2, PT ;  /* 0x000000020500720c */ /* 0x000fe40003fa6270 */
[----:B0-----:R-:W-:Y:S02]  /*09a0*/  @!P6 F2FP.PACK_AB R5, RZ, R14 ;  /* 0x0000000eff05e23e */ /* 0x001fe400000000ff */
[----:B------:R-:W-:Y:S01]  /*09b0*/  ISETP.GE.AND P6, PT, R15, R2, PT ;  /* 0x000000020f00720c */ /* 0x000fe20003fc6270 */
[----:B------:R-:W-:Y:S01]  /*09c0*/  @!P1 HADD2.F32 R6, -RZ, R6.H0_H0 ;  /* 0x20000006ff069230 */ /* 0x000fe20000004100 */
[----:B--2---:R-:W-:-:S07]  /*09d0*/  @!P2 FADD.FTZ R7, R12, 1 ;  /* 0x3f8000000c07a421 */ /* 0x004fce0000010000 */
[----:B------:R-:W-:Y:S01]  /*09e0*/  @!P5 HADD2.F32 R10, -RZ, R10.H0_H0 ;  /* 0x2000000aff0ad230 */ /* 0x000fe20000004100 */
[----:B-1----:R-:W-:Y:S01]  /*09f0*/  @!P3 FADD.FTZ R12, R9, 1 ;  /* 0x3f800000090cb421 */ /* 0x002fe20000010000 */
[----:B------:R-:W-:Y:S02]  /*0a00*/  @!P4 HADD2.F32 R9, -RZ, R8.H0_H0 ;  /* 0x20000008ff09c230 */ /* 0x000fe40000004100 */
[----:B------:R-:W-:Y:S01]  /*0a10*/  @!P6 HADD2.F32 R11, -RZ, R11.H0_H0 ;  /* 0x2000000bff0be230 */ /* 0x000fe20000004100 */
[----:B------:R-:W-:Y:S02]  /*0a20*/  @!P1 FMUL.FTZ R6, R6, -1.4426950216293334961 ;  /* 0xbfb8aa3b06069820 */ /* 0x000fe40000410000 */
[----:B------:R-:W-:Y:S02]  /*0a30*/  @!P4 FMUL.FTZ R9, R9, -1.4426950216293334961 ;  /* 0xbfb8aa3b0909c820 */ /* 0x000fe40000410000 */
[----:B------:R-:W-:Y:S02]  /*0a40*/  @!P5 FMUL.FTZ R15, R10, -1.4426950216293334961 ;  /* 0xbfb8aa3b0a0fd820 */ /* 0x000fe40000410000 */
[----:B------:R-:W-:Y:S01]  /*0a50*/  @!P6 FMUL.FTZ R16, R11, -1.4426950216293334961 ;  /* 0xbfb8aa3b0b10e820 */ /* 0x000fe20000410000 */
[----:B------:R-:W0:Y:S08]  /*0a60*/  @!P1 MUFU.EX2 R6, R6 ;  /* 0x0000000600069308 */ /* 0x000e300000000800 */
[----:B------:R-:W1:Y:S08]  /*0a70*/  @!P4 MUFU.EX2 R9, R9 ;  /* 0x000000090009c308 */ /* 0x000e700000000800 */
[----:B------:R-:W2:Y:S08]  /*0a80*/  @!P5 MUFU.EX2 R15, R15 ;  /* 0x0000000f000fd308 */ /* 0x000eb00000000800 */
[----:B------:R-:W3:Y:S01]  /*0a90*/  @!P6 MUFU.EX2 R16, R16 ;  /* 0x000000100010e308 */ /* 0x000ee20000000800 */
[----:B------:R-:W-:Y:S01]  /*0aa0*/  @!P0 MOV R11, 0x2 ;  /* 0x00000002000b8802 */ /* 0x000fe20000000f00 */
[----:B------:R-:W-:Y:S01]  /*0ab0*/  @!P0 IMAD.IADD R10, R0, 0x1, R3 ;  /* 0x00000001000a8824 */ /* 0x000fe200078e0203 */
[----:B------:R-:W-:Y:S01]  /*0ac0*/  @!P0 F2FP.PACK_AB R4, RZ, R4 ;  /* 0x00000004ff04823e */ /* 0x000fe200000000ff */
[----:B0-----:R-:W-:-:S02]  /*0ad0*/  @!P1 FADD.FTZ R6, R6, 1 ;  /* 0x3f80000006069421 */ /* 0x001fc40000010000 */
[----:B-1----:R-:W-:Y:S02]  /*0ae0*/  @!P4 FADD.FTZ R14, R9, 1 ;  /* 0x3f800000090ec421 */ /* 0x002fe40000010000 */
[----:B------:R2:W-:Y:S01]  /*0af0*/  @!P3 MUFU.RCP R8, R12 ;  /* 0x0000000c0008b308 */ /* 0x0005e20000001000 */
[----:B------:R-:W-:-:S04]  /*0b00*/  @!P0 IMAD.WIDE.U32 R10, R10, R11, c[0x0][0x168] ;  /* 0x00005a000a0a8625 */ /* 0x000fc800078e000b */
[----:B------:R-:W-:Y:S02]  /*0b10*/  @!P0 IMAD.MOV.U32 R3, RZ, RZ, R13 ;  /* 0x000000ffff038224 */ /* 0x000fe400078e000d */
[----:B--2---:R-:W-:Y:S01]  /*0b20*/  @!P5 FADD.FTZ R12, R15, 1 ;  /* 0x3f8000000f0cd421 */ /* 0x004fe20000010000 */
[----:B------:R-:W-:Y:S01]  /*0b30*/  PRMT R15, R4, 0x7610, R15 ;  /* 0x00007610040f7816 */ /* 0x000fe2000000000f */
[----:B---3--:R-:W-:Y:S01]  /*0b40*/  @!P6 FADD.FTZ R9, R16, 1 ;  /* 0x3f8000001009e421 */ /* 0x008fe20000010000 */
[----:B------:R-:W0:Y:S03]  /*0b50*/  @!P1 MUFU.RCP R6, R6 ;  /* 0x0000000600069308 */ /* 0x000e260000001000 */
[----:B------:R0:W-:Y:S01]  /*0b60*/  @!P0 STG.E.U16 [R10.64], R15 ;  /* 0x0000000f0a008986 */ /* 0x0001e2000c101504 */
[----:B------:R-:W-:-:S04]  /*0b70*/  ISETP.GE.AND P0, PT, R3, R2, PT ;  /* 0x000000020300720c */ /* 0x000fc80003f06270 */
[----:B------:R-:W1:Y:S08]  /*0b80*/  @!P2 MUFU.RCP R7, R7 ;  /* 0x000000070007a308 */ /* 0x000e700000001000 */
[----:B------:R-:W2:Y:S08]  /*0b90*/  @!P4 MUFU.RCP R14, R14 ;  /* 0x0000000e000ec308 */ /* 0x000eb00000001000 */
[----:B------:R-:W3:Y:S08]  /*0ba0*/  @!P5 MUFU.RCP R12, R12 ;  /* 0x0000000c000cd308 */ /* 0x000ef00000001000 */
[----:B------:R-:W4:Y:S01]  /*0bb0*/  @!P6 MUFU.RCP R4, R9 ;  /* 0x000000090004e308 */ /* 0x000f220000001000 */
[----:B0-----:R-:W-:-:S02]  /*0bc0*/  @!P1 F2FP.PACK_AB R11, RZ, R6 ;  /* 0x00000006ff0b923e */ /* 0x001fc400000000ff */
[----:B-1----:R-:W-:Y:S02]  /*0bd0*/  @!P2 F2FP.PACK_AB R13, RZ, R7 ;  /* 0x00000007ff0da23e */ /* 0x002fe400000000ff */
[----:B------:R-:W-:Y:S02]  /*0be0*/  @!P3 F2FP.PACK_AB R8, RZ, R8 ;  /* 0x00000008ff08b23e */ /* 0x000fe400000000ff */
[----:B--2---:R-:W-:Y:S02]  /*0bf0*/  @!P4 F2FP.PACK_AB R7, RZ, R14 ;  /* 0x0000000eff07c23e */ /* 0x004fe400000000ff */
[----:B---3--:R-:W-:Y:S02]  /*0c00*/  @!P5 F2FP.PACK_AB R6, RZ, R12 ;  /* 0x0000000cff06d23e */ /* 0x008fe400000000ff */
[----:B----4-:R-:W-:Y:S01]  /*0c10*/  @!P6 F2FP.PACK_AB R4, RZ, R4 ;  /* 0x00000004ff04e23e */ /* 0x010fe200000000ff */
        /* <DEDUP_REMOVED lines=14> */
.L_x_8945:
[----:B------:R-:W-:-:S13]  /*0d00*/  ISETP.GE.AND P0, PT, R3, R2, PT ;  /* 0x000000020300720c */ /* 0x000fda0003f06270 */
[----:B------:R-:W-:Y:S05]  /*0d10*/  @P0 BRA `(.L_x_8947) ;  /* 0x000000d000000947 */ /* 0x000fea0003800000 */
[----:B0-----:R-:W-:Y:S01]  /*0d20*/  IADD3 R10, R0, R3, RZ ;  /* 0x00000003000a7210 */ /* 0x001fe20007ffe0ff */
[----:B------:R-:W-:Y:S01]  /*0d30*/  IMAD.MOV.U32 R11, RZ, RZ, 0x2 ;  /* 0x00000002ff0b7424 */ /* 0x000fe200078e00ff */
[----:B------:R-:W-:-:S03]  /*0d40*/  IADD3 R3, R3, 0x80, RZ ;  /* 0x0000008003037810 */ /* 0x000fc60007ffe0ff */
[----:B------:R-:W-:-:S05]  /*0d50*/  IMAD.WIDE.U32 R10, R10, R11, c[0x0][0x168] ;  /* 0x00005a000a0a7625 */ /* 0x000fca00078e000b */
[----:B------:R0:W-:Y:S02]  /*0d60*/  STG.E.U16 [R10.64], R13 ;  /* 0x0000000d0a007986 */ /* 0x0001e4000c101504 */
.L_x_8946:
        /* <DEDUP_REMOVED lines=8> */
.L_x_8947:
        /* <DEDUP_REMOVED lines=8> */
.L_x_8948:
[----:B------:R-:W-:Y:S05]  /*0e70*/  BSYNC B1 ;  /* 0x0000000000017941 */ /* 0x000fea0003800000 */
.L_x_8944:
[----:B------:R-:W-:Y:S02]  /*0e80*/  ISETP.GE.AND P0, PT, R3, R2, PT ;  /* 0x000000020300720c */ /* 0x000fe40003f06270 */
[----:B------:R-:W-:-:S11]  /*0e90*/  PRMT R5, R6, 0x7610, R5 ;  /* 0x0000761006057816 */ /* 0x000fd60000000005 */
[----:B0-----:R-:W-:Y:S01]  /*0ea0*/  @!P0 IADD3 R7, R0, R3, RZ ;  /* 0x0000000300078210 */ /* 0x001fe20007ffe0ff */
[----:B------:R-:W-:Y:S01]  /*0eb0*/  @!P0 IMAD.MOV.U32 R8, RZ, RZ, 0x2 ;  /* 0x00000002ff088424 */ /* 0x000fe200078e00ff */
[----:B------:R-:W-:-:S03]  /*0ec0*/  @!P0 IADD3 R3, R3, 0x80, RZ ;  /* 0x0000008003038810 */ /* 0x000fc60007ffe0ff */
[----:B------:R-:W-:-:S05]  /*0ed0*/  @!P0 IMAD.WIDE.U32 R6, R7, R8, c[0x0][0x168] ;  /* 0x00005a0007068625 */ /* 0x000fca00078e0008 */
[----:B------:R0:W-:Y:S02]  /*0ee0*/  @!P0 STG.E.U16 [R6.64], R5 ;  /* 0x0000000506008986 */ /* 0x0001e4000c101504 */
.L_x_8949:
[----:B------:R-:W-:Y:S05]  /*0ef0*/  BSYNC B0 ;  /* 0x0000000000007941 */ /* 0x000fea0003800000 */
.L_x_8943:
        /* <DEDUP_REMOVED lines=8> */
.L_x_8950:
        /* <DEDUP_REMOVED lines=16> */
.L_x_10375:


//--------------------- .text._ZN2at6native29vectorized_elementwise_kernelILi4EZZZNS0_19sigmoid_kernel_cudaERNS_18TensorIteratorBaseEENKUlvE0_clEvENKUlvE1_clEvEUlN3c104HalfEE_St5arrayIPcLm2EEEEviT0_T1_ --------------------------
	.section	.text._ZN2at6native29vectorized_elementwise_kernelILi4EZZZNS0_19sigmoid_kernel_cudaERNS_18TensorIteratorBaseEENKUlvE0_clEvENKUlvE1_clEvEUlN3c104HalfEE_St5arrayIPcLm2EEEEviT0_T1_,"ax",@progbits
	.sectioninfo	@"SHI_REGISTERS=22"
	.align	128
        .global         _ZN2at6native29vectorized_elementwise_kernelILi4EZZZNS0_19sigmoid_kernel_cudaERNS_18TensorIteratorBaseEENKUlvE0_clEvENKUlvE1_clEvEUlN3c104HalfEE_St5arrayIPcLm2EEEEviT0_T1_
        .type           _ZN2at6native29vectorized_elementwise_kernelILi4EZZZNS0_19sigmoid_kernel_cudaERNS_18TensorIteratorBaseEENKUlvE0_clEvENKUlvE1_clEvEUlN3c104HalfEE_St5arrayIPcLm2EEEEviT0_T1_,@function
        .size           _ZN2at6native29vectorized_elementwise_kernelILi4EZZZNS0_19sigmoid_kernel_cudaERNS_18TensorIteratorBaseEENKUlvE0_clEvENKUlvE1_clEvEUlN3c104HalfEE_St5arrayIPcLm2EEEEviT0_T1_,(.L_x_10376 - _ZN2at6native29vectorized_elementwise_kernelILi4EZZZNS0_19sigmoid_kernel_cudaERNS_18TensorIteratorBaseEENKUlvE0_clEvENKUlvE1_clEvEUlN3c104HalfEE_St5arrayIPcLm2EEEEviT0_T1_)
        .other          _ZN2at6native29vectorized_elementwise_kernelILi4EZZZNS0_19sigmoid_kernel_cudaERNS_18TensorIteratorBaseEENKUlvE0_clEvENKUlvE1_clEvEUlN3c104HalfEE_St5arrayIPcLm2EEEEviT0_T1_,@"STO_CUDA_ENTRY STV_DEFAULT"
_ZN2at6native29vectorized_elementwise_kernelILi4EZZZNS0_19sigmoid_kernel_cudaERNS_18TensorIteratorBaseEENKUlvE0_clEvENKUlvE1_clEvEUlN3c104HalfEE_St5arrayIPcLm2EEEEviT0_T1_:
.text._ZN2at6native29vectorized_elementwise_kernelILi4EZZZNS0_19sigmoid_kernel_cudaERNS_18TensorIteratorBaseEENKUlvE0_clEvENKUlvE1_clEvEUlN3c104HalfEE_St5arrayIPcLm2EEEEviT0_T1_:
        /* <DEDUP_REMOVED lines=15> */
[--C-:B------:R-:W-:Y:S01]  /*00f0*/  HADD2.F32 R10, -RZ, R11.reuse.H0_H0 ;  /* 0x2000000bff0a7230 */ /* 0x100fe20000004100 */
[----:B------:R-:W-:Y:S01]  /*0100*/  FMUL.FTZ R8, R8, -1.4426950216293334961 ;  /* 0xbfb8aa3b08087820 */ /* 0x000fe20000410000 */
[--C-:B---3--:R-:W-:Y:S01]  /*0110*/  HADD2.F32 R6, -RZ, R2.reuse.H0_H0 ;  /* 0x20000002ff067230 */ /* 0x108fe20000004100 */
[----:B------:R-:W-:Y:S01]  /*0120*/  FMUL.FTZ R9, R9, -1.4426950216293334961 ;  /* 0xbfb8aa3b09097820 */ /* 0x000fe20000410000 */
[----:B------:R-:W-:Y:S01]  /*0130*/  HADD2.F32 R11, -RZ, R11.H1_H1 ;  /* 0x3000000bff0b7230 */ /* 0x000fe20000004100 */
[----:B------:R-:W-:Y:S01]  /*0140*/  FMUL.FTZ R10, R10, -1.4426950216293334961 ;  /* 0xbfb8aa3b0a0a7820 */ /* 0x000fe20000410000 */
[----:B------:R-:W-:Y:S01]  /*0150*/  HADD2.F32 R2, -RZ, R2.H1_H1 ;  /* 0x30000002ff027230 */ /* 0x000fe20000004100 */
[----:B------:R-:W-:Y:S01]  /*0160*/  FMUL.FTZ R6, R6, -1.4426950216293334961 ;  /* 0xbfb8aa3b06067820 */ /* 0x000fe20000410000 */
[--C-:B------:R-:W-:Y:S01]  /*0170*/  HADD2.F32 R7, -RZ, R3.reuse.H0_H0 ;  /* 0x20000003ff077230 */ /* 0x100fe20000004100 */
        /* <DEDUP_REMOVED lines=13> */
[----:B------:R-:W2:Y:S01]  /*0250*/  MUFU.EX2 R2, R2 ;  /* 0x0000000200027308 */ /* 0x000ea20000000800 */
[----:B0-----:R-:W-:-:S07]  /*0260*/  FADD.FTZ R11, R11, 1 ;  /* 0x3f8000000b0b7421 */ /* 0x001fce0000010000 */
[----:B------:R2:W0:Y:S01]  /*0270*/  MUFU.EX2 R3, R7 ;  /* 0x0000000700037308 */ /* 0x0004220000000800 */
[----:B-1----:R-:W-:-:S07]  /*0280*/  FADD.FTZ R6, R6, 1 ;  /* 0x3f80000006067421 */ /* 0x002fce0000010000 */
[----:B------:R0:W1:Y:S01]  /*0290*/  MUFU.EX2 R13, R12 ;  /* 0x0000000c000d7308 */ /* 0x0000620000000800 */
[----:B--2---:R-:W-:-:S07]  /*02a0*/  FADD.FTZ R7, R2, 1 ;  /* 0x3f80000002077421 */ /* 0x004fce0000010000 */
[----:B------:R-:W-:Y:S01]  /*02b0*/  MUFU.RCP R8, R8 ;  /* 0x0000000800087308 */ /* 0x000fe20000001000 */
[----:B0-----:R-:W-:Y:S02]  /*02c0*/  FADD.FTZ R12, R3, 1 ;  /* 0x3f800000030c7421 */ /* 0x001fe40000010000 */
[----:B------:R-:W-:-:S04]  /*02d0*/  IMAD.WIDE.U32 R2, R0, R5, c[0x0][0x168] ;  /* 0x00005a0000027625 */ /* 0x000fc800078e0005 */
[----:B-1----:R-:W-:Y:S01]  /*02e0*/  FADD.FTZ R13, R13, 1 ;  /* 0x3f8000000d0d7421 */ /* 0x002fe20000010000 */
[----:B------:R-:W0:Y:S01]  /*02f0*/  MUFU.RCP R9, R9 ;  /* 0x0000000900097308 */ /* 0x000e220000001000 */
[----:B------:R-:W-:-:S07]  /*0300*/  IMAD.WIDE R2, R4, 0x8, R2 ;  /* 0x0000000804027825 */ /* 0x000fce00078e0202 */
[----:B------:R-:W-:Y:S08]  /*0310*/  MUFU.RCP R10, R10 ;  /* 0x0000000a000a7308 */ /* 0x000ff00000001000 */
[----:B------:R-:W1:Y:S01]  /*0320*/  MUFU.RCP R11, R11 ;  /* 0x0000000b000b7308 */ /* 0x000e620000001000 */
[----:B0-----:R-:W-:-:S07]  /*0330*/  F2FP.PACK_AB R8, R9, R8 ;  /* 0x000000080908723e */ /* 0x001fce00000000ff */
[----:B------:R-:W-:Y:S08]  /*0340*/  MUFU.RCP R6, R6 ;  /* 0x0000000600067308 */ /* 0x000ff00000001000 */
[----:B------:R-:W0:Y:S01]  /*0350*/  MUFU.RCP R7, R7 ;  /* 0x0000000700077308 */ /* 0x000e220000001000 */
[----:B-1----:R-:W-:-:S05]  /*0360*/  F2FP.PACK_AB R9, R11, R10 ;  /* 0x0000000a0b09723e */ /* 0x002fca00000000ff */
[----:B------:R-:W-:Y:S02]  /*0370*/  STG.E.64 [R2.64], R8 ;  /* 0x0000000802007986 */ /* 0x000fe4000c101b04 */
[----:B------:R-:W-:Y:S08]  /*0380*/  MUFU.RCP R12, R12 ;  /* 0x0000000c000c7308 */ /* 0x000ff00000001000 */
[----:B------:R-:W1:Y:S01]  /*0390*/  MUFU.RCP R13, R13 ;  /* 0x0000000d000d7308 */ /* 0x000e620000001000 */
[----:B0-----:R-:W-:-:S02]  /*03a0*/  F2FP.PACK_AB R4, R7, R6 ;  /* 0x000000060704723e */ /* 0x001fc400000000ff */
[----:B-1----:R-:W-:-:S05]  /*03b0*/  F2FP.PACK_AB R5, R13, R12 ;  /* 0x0000000c0d05723e */ /* 0x002fca00000000ff */
[----:B------:R-:W-:Y:S01]  /*03c0*/  STG.E.64 [R2.64+0x400], R4 ;  /* 0x0004000402007986 */ /* 0x000fe2000c101b04 */
[----:B------:R-:W-:Y:S05]  /*03d0*/  EXIT ;  /* 0x000000000000794d */ /* 0x000fea0003800000 */
.L_x_8951:
        /* <DEDUP_REMOVED lines=142> */
.L_x_8954:
[----:B------:R-:W-:-:S13]  /*0cc0*/  ISETP.GE.AND P0, PT, R3, R2, PT ;  /* 0x000000020300720c */ /* 0x000fda0003f06270 */
[----:B------:R-:W-:Y:S05]  /*0cd0*/  @P0 BRA `(.L_x_8956) ;  /* 0x000000d000000947 */ /* 0x000fea0003800000 */
[----:B0-----:R-:W-:Y:S01]  /*0ce0*/  IADD3 R10, R0, R3, RZ ;  /* 0x00000003000a7210 */ /* 0x001fe20007ffe0ff */
[----:B------:R-:W-:Y:S01]  /*0cf0*/  IMAD.MOV.U32 R11, RZ, RZ, 0x2 ;  /* 0x00000002ff0b7424 */ /* 0x000fe200078e00ff */
[----:B------:R-:W-:-:S03]  /*0d00*/  IADD3 R3, R3, 0x80, RZ ;  /* 0x0000008003037810 */ /* 0x000fc60007ffe0ff */
[----:B------:R-:W-:-:S05]  /*0d10*/  IMAD.WIDE.U32 R10, R10, R11, c[0x0][0x168] ;  /* 0x00005a000a0a7625 */ /* 0x000fca00078e000b */
[----:B------:R0:W-:Y:S02]  /*0d20*/  STG.E.U16 [R10.64], R13 ;  /* 0x0000000d0a007986 */ /* 0x0001e4000c101504 */
.L_x_8955:
        /* <DEDUP_REMOVED lines=8> */
.L_x_8956:
        /* <DEDUP_REMOVED lines=8> */
.L_x_8957:
[----:B------:R-:W-:Y:S05]  /*0e30*/  BSYNC B1 ;  /* 0x0000000000017941 */ /* 0x000fea0003800000 */
.L_x_8953:
[----:B------:R-:W-:Y:S02]  /*0e40*/  ISETP.GE.AND P0, PT, R3, R2, PT ;  /* 0x000000020300720c */ /* 0x000fe40003f06270 */
[----:B------:R-:W-:-:S11]  /*0e50*/  PRMT R5, R6, 0x7610, R5 ;  /* 0x0000761006057816 */ /* 0x000fd60000000005 */
[----:B0-----:R-:W-:Y:S01]  /*0e60*/  @!P0 IADD3 R7, R0, R3, RZ ;  /* 0x0000000300078210 */ /* 0x001fe20007ffe0ff */
[----:B------:R-:W-:Y:S01]  /*0e70*/  @!P0 IMAD.MOV.U32 R8, RZ, RZ, 0x2 ;  /* 0x00000002ff088424 */ /* 0x000fe200078e00ff */
[----:B------:R-:W-:-:S03]  /*0e80*/  @!P0 IADD3 R3, R3, 0x80, RZ ;  /* 0x0000008003038810 */ /* 0x000fc60007ffe0ff */
[----:B------:R-:W-:-:S05]  /*0e90*/  @!P0 IMAD.WIDE.U32 R6, R7, R8, c[0x0][0x168] ;  /* 0x00005a0007068625 */ /* 0x000fca00078e0008 */
[----:B------:R0:W-:Y:S02]  /*0ea0*/  @!P0 STG.E.U16 [R6.64], R5 ;  /* 0x0000000506008986 */ /* 0x0001e4000c101504 */
.L_x_8958:
[----:B------:R-:W-:Y:S05]  /*0eb0*/  BSYNC B0 ;  /* 0x0000000000007941 */ /* 0x000fea0003800000 */
.L_x_8952:
        /* <DEDUP_REMOVED lines=8> */
.L_x_8959:
        /* <DEDUP_REMOVED lines=12> */
.L_x_10376:


//--------------------- .text._ZN2at6native29vectorized_elementwise_kernelILi8EZZZNS0_19sigmoid_kernel_cudaERNS_18TensorIteratorBaseEENKUlvE0_clEvENKUlvE1_clEvEUlN3c104HalfEE_St5arrayIPcLm2EEEEviT0_T1_ --------------------------
	.section	.text._ZN2at6native29vectorized_elementwise_kernelILi8EZZZNS0_19sigmoid_kernel_cudaERNS_18TensorIteratorBaseEENKUlvE0_clEvENKUlvE1_clEvEUlN3c104HalfEE_St5arrayIPcLm2EEEEviT0_T1_,"ax",@progbits
	.sectioninfo	@"SHI_REGISTERS=4"
	.align	128
        .global         _ZN2at6native29vectorized_elementwise_kernelILi8EZZZNS0_19sigmoid_kernel_cudaERNS_18TensorIteratorBaseEENKUlvE0_clEvENKUlvE1_clEvEUlN3c104HalfEE_St5arrayIPcLm2EEEEviT0_T1_
        .type           _ZN2at6native29vectorized_elementwise_kernelILi8EZZZNS0_19sigmoid_kernel_cudaERNS_18TensorIteratorBaseEENKUlvE0_clEvENKUlvE1_clEvEUlN3c104HalfEE_St5arrayIPcLm2EEEEviT0_T1_,@function
        .size           _ZN2at6native29vectorized_elementwise_kernelILi8EZZZNS0_19sigmoid_kernel_cudaERNS_18TensorIteratorBaseEENKUlvE0_clEvENKUlvE1_clEvEUlN3c104HalfEE_St5arrayIPcLm2EEEEviT0_T1_,(.L_x_10377 - _ZN2at6native29vectorized_elementwise_kernelILi8EZZZNS0_19sigmoid_kernel_cudaERNS_18TensorIteratorBaseEENKUlvE0_clEvENKUlvE1_clEvEUlN3c104HalfEE_St5arrayIPcLm2EEEEviT0_T1_)
        .other          _ZN2at6native29vectorized_elementwise_kernelILi8EZZZNS0_19sigmoid_kernel_cudaERNS_18TensorIteratorBaseEENKUlvE0_clEvENKUlvE1_clEvEUlN3c104HalfEE_St5arrayIPcLm2EEEEviT0_T1_,@"STO_CUDA_ENTRY STV_DEFAULT"
_ZN2at6native29vectorized_elementwise_kernelILi8EZZZNS0_19sigmoid_kernel_cudaERNS_18TensorIteratorBaseEENKUlvE0_clEvENKUlvE1_clEvEUlN3c104HalfEE_St5arrayIPcLm2EEEEviT0_T1_:
.text._ZN2at6native29vectorized_elementwise_kernelILi8EZZZNS0_19sigmoid_kernel_cudaERNS_18TensorIteratorBaseEENKUlvE0_clEvENKUlvE1_clEvEUlN3c104HalfEE_St5arrayIPcLm2EEEEviT0_T1_:
[----:B------:R-:W-:Y:S02]  /*0000*/  MOV R1, c[0x0][0x28] ;  /* 0x00000a0000017a02 */ /* 0x000fe40000000f00 */
[----:B------:R-:W-:Y:S05]  /*0010*/  EXIT ;  /* 0x000000000000794d */ /* 0x000fea0003800000 */
.L_x_8960:
        /* <DEDUP_REMOVED lines=14> */
.L_x_10377:


//--------------------- .text._ZN2at6native18elementwise_kernelILi128ELi4EZNS0_15gpu_kernel_implIZZZNS0_19sigmoid_kernel_cudaERNS_18TensorIteratorBaseEENKUlvE0_clEvENKUlvE0_clEvEUlfE_EEvS4_RKT_EUliE_EEviT1_ --------------------------
	.section	.text._ZN2at6native18elementwise_kernelILi128ELi4EZNS0_15gpu_kernel_implIZZZNS0_19sigmoid_kernel_cudaERNS_18TensorIteratorBaseEENKUlvE0_clEvENKUlvE0_clEvEUlfE_EEvS4_RKT_EUliE_EEviT1_,"ax",@progbits
	.sectioninfo	@"SHI_REGISTERS=26"
	.align	128
        .global         _ZN2at6native18elementwise_kernelILi128ELi4EZNS0_15gpu_kernel_implIZZZNS0_19sigmoid_kernel_cudaERNS_18TensorIteratorBaseEENKUlvE0_clEvENKUlvE0_clEvEUlfE_EEvS4_RKT_EUliE_EEviT1_
        .type           _ZN2at6native18elementwise_kernelILi128ELi4EZNS0_15gpu_kernel_implIZZZNS0_19sigmoid_kernel_cudaERNS_18TensorIteratorBaseEENKUlvE0_clEvENKUlvE0_clEvEUlfE_EEvS4_RKT_EUliE_EEviT1_,@function
        .size           _ZN2at6native18elementwise_kernelILi128ELi4EZNS0_15gpu_kernel_implIZZZNS0_19sigmoid_kernel_cudaERNS_18TensorIteratorBaseEENKUlvE0_clEvENKUlvE0_clEvEUlfE_EEvS4_RKT_EUliE_EEviT1_,(.L_x_10378 - _ZN2at6native18elementwise_kernelILi128ELi4EZNS0_15gpu_kernel_implIZZZNS0_19sigmoid_kernel_cudaERNS_18TensorIteratorBaseEENKUlvE0_clEvENKUlvE0_clEvEUlfE_EEvS4_RKT_EUliE_EEviT1_)
        .other          _ZN2at6native18elementwise_kernelILi128ELi4EZNS0_15gpu_kernel_implIZZZNS0_19sigmoid_kernel_cudaERNS_18TensorIteratorBaseEENKUlvE0_clEvENKUlvE0_clEvEUlfE_EEvS4_RKT_EUliE_EEviT1_,@"STO_CUDA_ENTRY STV_DEFAULT"
_ZN2at6native18elementwise_kernelILi128ELi4EZNS0_15gpu_kernel_implIZZZNS0_19sigmoid_kernel_cudaERNS_18TensorIteratorBaseEENKUlvE0_clEvENKUlvE0_clEvEUlfE_EEvS4_RKT_EUliE_EEviT1_:
.text._ZN2at6native18elementwise_kernelILi128ELi4EZNS0_15gpu_kernel_implIZZZNS0_19sigmoid_kernel_cudaERNS_18TensorIteratorBaseEENKUlvE0_clEvENKUlvE0_clEvEUlfE_EEvS4_RKT_EUliE_EEviT1_:
        /* <DEDUP_REMOVED lines=236> */
.L_x_8963:
        /* <DEDUP_REMOVED lines=20> */
.L_x_8968:
[----:B------:R-:W2:Y:S02]  /*1000*/  LDG.E.U8 R0, [R2.64] ;  /* 0x0000002402007981 */ /* 0x000ea4000c1e1100 */
[----:B--2---:R-:W0:Y:S01]  /*1010*/  I2F.U16 R0, R0 ;  /* 0x0000000000007306 */ /* 0x004e220000101000 */
[----:B------:R-:W-:Y:S05]  /*1020*/  BRA `(.L_x_8970) ;  /* 0x00000ca000007947 */ /* 0x000fea0003800000 */
.L_x_8967:
        /* <DEDUP_REMOVED lines=9> */
.L_x_8972:
[----:B------:R-:W2:Y:S02]  /*10c0*/  LDG.E R0, [R2.64] ;  /* 0x0000002402007981 */ /* 0x000ea4000c1e1900 */
[----:B--2---:R-:W0:Y:S01]  /*10d0*/  I2F R0, R0 ;  /* 0x0000000000007306 */ /* 0x004e220000201400 */
[----:B------:R-:W-:Y:S05]  /*10e0*/  BRA `(.L_x_8970) ;  /* 0x00000be000007947 */ /* 0x000fea0003800000 */
.L_x_8971:
[----:B------:R-:W2:Y:S02]  /*10f0*/  LDG.E.U16 R0, [R2.64] ;  /* 0x0000002402007981 */ /* 0x000ea4000c1e1500 */
[----:B--2---:R-:W0:Y:S01]  /*1100*/  I2F.S16 R0, R0 ;  /* 0x0000000000007306 */ /* 0x004e220000101400 */
[----:B------:R-:W-:Y:S05]  /*1110*/  BRA `(.L_x_8970) ;  /* 0x00000bb000007947 */ /* 0x000fea0003800000 */
.L_x_8966:
        /* <DEDUP_REMOVED lines=8> */
.L_x_8974:
[----:B------:R-:W2:Y:S02]  /*11a0*/  LDG.E.U16 R0, [R2.64] ;  /* 0x0000002402007981 */ /* 0x000ea4000c1e1500 */
[----:B--2---:R-:W-:Y:S01]  /*11b0*/  HADD2.F32 R0, -RZ, R0.H0_H0 ;  /* 0x20000000ff007230 */ /* 0x004fe20000004100 */
[----:B------:R-:W-:Y:S05]  /*11c0*/  BRA `(.L_x_8970) ;  /* 0x00000b0000007947 */ /* 0x000fea0003800000 */
.L_x_8973:
        /* <DEDUP_REMOVED lines=8> */
.L_x_8976:
[----:B------:R-:W2:Y:S02]  /*1250*/  LDG.E.U16 R0, [R2.64] ;  /* 0x0000002402007981 */ /* 0x000ea4000c1e1500 */
[----:B--2---:R-:W-:Y:S01]  /*1260*/  HADD2.F32 R0, -RZ, R0.H0_H0 ;  /* 0x20000000ff007230 */ /* 0x004fe20000004100 */
[----:B------:R-:W-:Y:S05]  /*1270*/  BRA `(.L_x_8970) ;  /* 0x00000a5000007947 */ /* 0x000fea0003800000 */
.L_x_8975:
[----:B------:R-:W2:Y:S02]  /*1280*/  LDG.E.64 R2, [R2.64] ;  /* 0x0000002402027981 */ /* 0x000ea4000c1e1b00 */
[----:B--2---:R-:W0:Y:S01]  /*1290*/  F2F.F32.F64 R0, R2 ;  /* 0x0000000200007310 */ /* 0x004e220000301000 */
[----:B------:R-:W0:-:S14]  /*12a0*/  DSETP.GEU.AND P0, PT, |R2|, c[0x2][0x0], PT ;  /* 0x008000000200762a */ /* 0x000e1c0003f0e200 */
[----:B0-----:R-:W-:Y:S01]  /*12b0*/  @!P0 FMUL R0, R0, 1.175494350822287508e-38 ;  /* 0x0080000000008820 */ /* 0x001fe20000400000 */
[----:B------:R-:W-:Y:S05]  /*12c0*/  BRA `(.L_x_8970) ;  /* 0x00000a0000007947 */ /* 0x000fea0003800000 */
.L_x_8965:
        /* <DEDUP_REMOVED lines=12> */
.L_x_8979:
[----:B------:R-:W2:Y:S02]  /*1390*/  LDG.E.64 R2, [R2.64] ;  /* 0x0000002402027981 */ /* 0x000ea4000c1e1b00 */
[----:B--2---:R-:W0:Y:S01]  /*13a0*/  F2F.F32.F64 R0, R2 ;  /* 0x0000000200007310 */ /* 0x004e220000301000 */
[----:B------:R-:W0:-:S14]  /*13b0*/  DSETP.GEU.AND P0, PT, |R2|, c[0x2][0x0], PT ;  /* 0x008000000200762a */ /* 0x000e1c0003f0e200 */
[----:B0-----:R-:W-:Y:S01]  /*13c0*/  @!P0 FMUL R0, R0, 1.175494350822287508e-38 ;  /* 0x0080000000008820 */ /* 0x001fe20000400000 */
[----:B------:R-:W-:Y:S05]  /*13d0*/  BRA `(.L_x_8970) ;  /* 0x000008f000007947 */ /* 0x000fea0003800000 */
.L_x_8978:
        /* <DEDUP_REMOVED lines=26> */
.L_x_8981:
        /* <DEDUP_REMOVED lines=13> */
.L_x_8980:
[----:B------:R-:W2:Y:S02]  /*1650*/  LDG.E.U16 R0, [R2.64] ;  /* 0x0000002402007981 */ /* 0x000ea4000c1e1500 */
[----:B--2---:R-:W-:Y:S01]  /*1660*/  PRMT R0, RZ, 0x5410, R0 ;  /* 0x00005410ff007816 */ /* 0x004fe20000000000 */
[----:B------:R-:W-:Y:S05]  /*1670*/  BRA `(.L_x_8970) ;  /* 0x0000065000007947 */ /* 0x000fea0003800000 */
.L_x_8977:
        /* <DEDUP_REMOVED lines=11> */
.L_x_8984:
        /* <DEDUP_REMOVED lines=20> */
.L_x_8986:
[----:B------:R-:W-:Y:S05]  /*1870*/  BSYNC B0 ;  /* 0x0000000000007941 */ /* 0x000fea0003800000 */
.L_x_8985:
[----:B------:R-:W-:Y:S01]  /*1880*/  LEA R3, R0, 0x3b800000, 0x17 ;  /* 0x3b80000000037811 */ /* 0x000fe200078eb8ff */
[----:B------:R-:W-:-:S05]  /*1890*/  IMAD.SHL.U32 R0, R2, 0x100000, RZ ;  /* 0x0010000002007824 */ /* 0x000fca00078e00ff */
[----:B------:R-:W-:Y:S01]  /*18a0*/  LOP3.LUT R0, R3, R0, R4, 0xfe, !PT ;  /* 0x0000000003007212 */ /* 0x000fe200078efe04 */
[----:B------:R-:W-:Y:S05]  /*18b0*/  BRA `(.L_x_8970) ;  /* 0x0000041000007947 */ /* 0x000fea0003800000 */
.L_x_8983:
        /* <DEDUP_REMOVED lines=20> */
.L_x_8988:
[----:B------:R-:W-:Y:S05]  /*1a00*/  BSYNC B0 ;  /* 0x0000000000007941 */ /* 0x000fea0003800000 */
.L_x_8987:
[----:B------:R-:W-:Y:S01]  /*1a10*/  LEA R3, R0, 0x37800000, 0x17 ;  /* 0x3780000000037811 */ /* 0x000fe200078eb8ff */
[----:B------:R-:W-:-:S05]  /*1a20*/  IMAD.SHL.U32 R0, R2, 0x200000, RZ ;  /* 0x0020000002007824 */ /* 0x000fca00078e00ff */
[----:B------:R-:W-:Y:S01]  /*1a30*/  LOP3.LUT R0, R3, R0, R4, 0xfe, !PT ;  /* 0x0000000003007212 */ /* 0x000fe200078efe04 */
[----:B------:R-:W-:Y:S05]  /*1a40*/  BRA `(.L_x_8970) ;  /* 0x0000028000007947 */ /* 0x000fea0003800000 */
.L_x_8982:
        /* <DEDUP_REMOVED lines=14> */
.L_x_8969:
        /* <DEDUP_REMOVED lines=21> */
.L_x_8990:
[----:B------:R-:W2:Y:S02]  /*1c80*/  LDG.E.64 R2, [R2.64] ;  /* 0x0000002402027981 */ /* 0x000ea4000c1e1b00 */
[----:B--2---:R0:W1:Y:S01]  /*1c90*/  I2F.U64 R0, R2 ;  /* 0x0000000200007312 */ /* 0x0040620000301000 */
[----:B------:R-:W-:Y:S05]  /*1ca0*/  BRA `(.L_x_8970) ;  /* 0x0000002000007947 */ /* 0x000fea0003800000 */
.L_x_8989:
[----:B------:R-:W2:Y:S02]  /*1cb0*/  LDG.E R0, [R2.64] ;  /* 0x0000002402007981 */ /* 0x000ea4000c1e1900 */
[----:B--2---:R-:W0:Y:S02]  /*1cc0*/  I2F.U32 R0, R0 ;  /* 0x0000000000007306 */ /* 0x004e240000201000 */
.L_x_8970:
[----:B------:R-:W-:Y:S05]  /*1cd0*/  BSYNC B6 ;  /* 0x0000000000067941 */ /* 0x000fea0003800000 */
.L_x_8964:
[----:B------:R-:W2:Y:S01]  /*1ce0*/  LDC.U8 R4, c[0x0][0x371] ;  /* 0x0000dc40ff047b82 */ /* 0x000ea20000000000 */
[----:B01---5:R-:W-:-:S06]  /*1cf0*/  FMUL.FTZ R0, R0, -1.4426950216293334961 ;  /* 0xbfb8aa3b00007820 */ /* 0x023fcc0000410000 */
[----:B------:R-:W0:Y:S02]  /*1d00*/  MUFU.EX2 R0, R0 ;  /* 0x0000000000007308 */ /* 0x000e240000000800 */
[----:B0-----:R-:W-:Y:S01]  /*1d10*/  FADD.FTZ R2, R0, 1 ;  /* 0x3f80000000027421 */ /* 0x001fe20000010000 */
[----:B--2---:R-:W-:-:S04]  /*1d20*/  PRMT R3, R4, 0x9910, RZ ;  /* 0x0000991004037816 */ /* 0x004fc800000000ff */
[----:B------:R-:W-:Y:S01]  /*1d30*/  ISETP.GT.AND P0, PT, R3, 0x9, PT ;  /* 0x000000090300780c */ /* 0x000fe20003f04270 */
[----:B------:R-:W0:-:S12]  /*1d40*/  MUFU.RCP R2, R2 ;  /* 0x0000000200027308 */ /* 0x000e180000001000 */
        /* <DEDUP_REMOVED lines=9> */
[----:B0-----:R-:W0:Y:S02]  /*1de0*/  F2I.FTZ.TRUNC.NTZ R3, R2 ;  /* 0x0000000200037305 */ /* 0x001e24000021f100 */
[----:B0-----:R0:W-:Y:S01]  /*1df0*/  STG.E.U8 [R16.64], R3 ;  /* 0x0000000310007986 */ /* 0x0011e2000c101124 */
[----:B------:R-:W-:Y:S05]  /*1e00*/  BRA `(.L_x_8996) ;  /* 0x00000d7000007947 */ /* 0x000fea0003800000 */
.L_x_8994:
[----:B0-----:R-:W0:Y:S02]  /*1e10*/  F2I.S64.TRUNC R2, R2 ;  /* 0x0000000200027311 */ /* 0x001e24000020d900 */
[----:B0-----:R-:W-:-:S05]  /*1e20*/  IMAD.MOV.U32 R5, RZ, RZ, R2 ;  /* 0x000000ffff057224 */ /* 0x001fca00078e0002 */
[----:B------:R0:W-:Y:S01]  /*1e30*/  STG.E.U8 [R16.64], R5 ;  /* 0x0000000510007986 */ /* 0x0001e2000c101124 */
[----:B------:R-:W-:Y:S05]  /*1e40*/  BRA `(.L_x_8996) ;  /* 0x00000d3000007947 */ /* 0x000fea0003800000 */
.L_x_8993:
[----:B------:R-:W-:-:S13]  /*1e50*/  ISETP.NE.AND P0, PT, R3, 0x2, PT ;  /* 0x000000020300780c */ /* 0x000fda0003f05270 */
[----:B------:R-:W-:Y:S05]  /*1e60*/  @!P0 BRA `(.L_x_8997) ;  /* 0x000000a000008947 */ /* 0x000fea0003800000 */
[----:B------:R-:W-:-:S13]  /*1e70*/  ISETP.NE.AND P0, PT, R3, 0x3, PT ;  /* 0x000000030300780c */ /* 0x000fda0003f05270 */
[----:B------:R-:W-:Y:S05]  /*1e80*/  @!P0 BRA `(.L_x_8998) ;  /* 0x0000005000008947 */ /* 0x000fea0003800000 */
[----:B------:R-:W-:-:S13]  /*1e90*/  ISETP.NE.AND P0, PT, R3, 0x4, PT ;  /* 0x000000040300780c */ /* 0x000fda0003f05270 */
[----:B------:R-:W-:Y:S05]  /*1ea0*/  @P0 BRA `(.L_x_8995) ;  /* 0x00000b4000000947 */ /* 0x000fea0003800000 */
[----:B0-----:R-:W0:Y:S02]  /*1eb0*/  F2I.S64.TRUNC R2, R2 ;  /* 0x0000000200027311 */ /* 0x001e24000020d900 */
[----:B0-----:R0:W-:Y:S01]  /*1ec0*/  STG.E.64 [R16.64], R2 ;  /* 0x0000000210007986 */ /* 0x0011e2000c101b24 */
[----:B------:R-:W-:Y:S05]  /*1ed0*/  BRA `(.L_x_8996) ;  /* 0x00000ca000007947 */ /* 0x000fea0003800000 */
.L_x_8998:
[----:B0-----:R-:W0:Y:S02]  /*1ee0*/  F2I.FTZ.TRUNC.NTZ R3, R2 ;  /* 0x0000000200037305 */ /* 0x001e24000021f100 */
[----:B0-----:R0:W-:Y:S01]  /*1ef0*/  STG.E [R16.64], R3 ;  /* 0x0000000310007986 */ /* 0x0011e2000c101924 */
[----:B------:R-:W-:Y:S05]  /*1f00*/  BRA `(.L_x_8996) ;  /* 0x00000c7000007947 */ /* 0x000fea0003800000 */
.L_x_8997:
[----:B0-----:R-:W0:Y:S02]  /*1f10*/  F2I.FTZ.TRUNC.NTZ R3, R2 ;  /* 0x0000000200037305 */ /* 0x001e24000021f100 */
[----:B0-----:R0:W-:Y:S01]  /*1f20*/  STG.E.U16 [R16.64], R3 ;  /* 0x0000000310007986 */ /* 0x0011e2000c101524 */
[----:B------:R-:W-:Y:S05]  /*1f30*/  BRA `(.L_x_8996) ;  /* 0x00000c4000007947 */ /* 0x000fea0003800000 */
.L_x_8992:
[----:B------:R-:W-:-:S13]  /*1f40*/  ISETP.GT.AND P0, PT, R3, 0x6, PT ;  /* 0x000000060300780c */ /* 0x000fda0003f04270 */
[----:B------:R-:W-:Y:S05]  /*1f50*/  @P0 BRA `(.L_x_8999) ;  /* 0x0000009000000947 */ /* 0x000fea0003800000 */
[----:B------:R-:W-:-:S13]  /*1f60*/  ISETP.NE.AND P0, PT, R3, 0x5, PT ;  /* 0x000000050300780c */ /* 0x000fda0003f05270 */
[----:B------:R-:W-:Y:S05]  /*1f70*/  @!P0 BRA `(.L_x_9000) ;  /* 0x0000004000008947 */ /* 0x000fea0003800000 */
[----:B------:R-:W-:-:S13]  /*1f80*/  ISETP.NE.AND P0, PT, R3, 0x6, PT ;  /* 0x000000060300780c */ /* 0x000fda0003f05270 */
[----:B------:R-:W-:Y:S05]  /*1f90*/  @P0 BRA `(.L_x_8995) ;  /* 0x00000a5000000947 */ /* 0x000fea0003800000 */
[----:B0-----:R0:W-:Y:S01]  /*1fa0*/  STG.E [R16.64], R2 ;  /* 0x0000000210007986 */ /* 0x0011e2000c101924 */
[----:B------:R-:W-:Y:S05]  /*1fb0*/  BRA `(.L_x_8996) ;  /* 0x00000bc000007947 */ /* 0x000fea0003800000 */
.L_x_9000:
[----:B0-----:R-:W-:-:S05]  /*1fc0*/  F2FP.PACK_AB R2, RZ, R2 ;  /* 0x00000002ff02723e */ /* 0x001fca00000000ff */
[----:B------:R0:W-:Y:S01]  /*1fd0*/  STG.E.U16 [R16.64], R2 ;  /* 0x0000000210007986 */ /* 0x0001e2000c101524 */
[----:B------:R-:W-:Y:S05]  /*1fe0*/  BRA `(.L_x_8996) ;  /* 0x00000b9000007947 */ /* 0x000fea0003800000 */
.L_x_8999:
[----:B------:R-:W-:-:S13]  /*1ff0*/  ISETP.NE.AND P0, PT, R3, 0x7, PT ;  /* 0x000000070300780c */ /* 0x000fda0003f05270 */
[----:B------:R-:W-:Y:S05]  /*2000*/  @!P0 BRA `(.L_x_9001) ;  /* 0x000000b000008947 */ /* 0x000fea0003800000 */
[----:B------:R-:W-:-:S13]  /*2010*/  ISETP.NE.AND P0, PT, R3, 0x8, PT ;  /* 0x000000080300780c */ /* 0x000fda0003f05270 */
[----:B------:R-:W-:Y:S05]  /*2020*/  @!P0 BRA `(.L_x_9002) ;  /* 0x0000005000008947 */ /* 0x000fea0003800000 */
[----:B------:R-:W-:-:S13]  /*2030*/  ISETP.NE.AND P0, PT, R3, 0x9, PT ;  /* 0x000000090300780c */ /* 0x000fda0003f05270 */
[----:B------:R-:W-:Y:S05]  /*2040*/  @P0 BRA `(.L_x_8995) ;  /* 0x000009a000000947 */ /* 0x000fea0003800000 */
[----:B------:R-:W-:-:S05]  /*2050*/  IMAD.MOV.U32 R3, RZ, RZ, RZ ;  /* 0x000000ffff037224 */ /* 0x000fca00078e00ff */
[----:B0-----:R0:W-:Y:S01]  /*2060*/  STG.E.64 [R16.64], R2 ;  /* 0x0000000210007986 */ /* 0x0011e2000c101b24 */
[----:B------:R-:W-:Y:S05]  /*2070*/  BRA `(.L_x_8996) ;  /* 0x00000b0000007947 */ /* 0x000fea0003800000 */
.L_x_9002:
[----:B0-----:R-:W-:-:S04]  /*2080*/  F2FP.PACK_AB R3, RZ, R2 ;  /* 0x00000002ff03723e */ /* 0x001fc800000000ff */
[----:B------:R-:W-:-:S05]  /*2090*/  PRMT R3, R3, 0x5410, RZ ;  /* 0x0000541003037816 */ /* 0x000fca00000000ff */
[----:B------:R0:W-:Y:S01]  /*20a0*/  STG.E [R16.64], R3 ;  /* 0x0000000310007986 */ /* 0x0001e2000c101924 */
[----:B------:R-:W-:Y:S05]  /*20b0*/  BRA `(.L_x_8996) ;  /* 0x00000ac000007947 */ /* 0x000fea0003800000 */
.L_x_9001:
[----:B0-----:R-:W-:-:S06]  /*20c0*/  FMUL.FTZ R2, R2, 1 ;  /* 0x3f80000002027820 */ /* 0x001fcc0000410000 */
[----:B------:R-:W0:Y:S02]  /*20d0*/  F2F.F64.F32 R2, R2 ;  /* 0x0000000200027310 */ /* 0x000e240000201800 */
[----:B0-----:R0:W-:Y:S01]  /*20e0*/  STG.E.64 [R16.64], R2 ;  /* 0x0000000210007986 */ /* 0x0011e2000c101b24 */
[----:B------:R-:W-:Y:S05]  /*20f0*/  BRA `(.L_x_8996) ;  /* 0x00000a8000007947 */ /* 0x000fea0003800000 */
.L_x_8991:
        /* <DEDUP_REMOVED lines=8> */
[----:B0-----:R-:W-:-:S04]  /*2180*/  FSETP.NEU.FTZ.AND P0, PT, R2, RZ, PT ;  /* 0x000000ff0200720b */ /* 0x001fc80003f1d000 */
[----:B------:R-:W-:-:S05]  /*2190*/  SEL R3, RZ, 0x1, !P0 ;  /* 0x00000001ff037807 */ /* 0x000fca0004000000 */
[----:B------:R0:W-:Y:S01]  /*21a0*/  STG.E.U8 [R16.64], R3 ;  /* 0x0000000310007986 */ /* 0x0001e2000c101124 */
[----:B------:R-:W-:Y:S05]  /*21b0*/  BRA `(.L_x_8996) ;  /* 0x000009c000007947 */ /* 0x000fea0003800000 */
.L_x_9005:
[----:B0-----:R-:W-:Y:S01]  /*21c0*/  FMUL.FTZ R4, R2, 1 ;  /* 0x3f80000002047820 */ /* 0x001fe20000410000 */
[----:B------:R-:W-:-:S05]  /*21d0*/  CS2R R6, SRZ ;  /* 0x0000000000067805 */ /* 0x000fca000001ff00 */
[----:B------:R-:W0:Y:S02]  /*21e0*/  F2F.F64.F32 R4, R4 ;  /* 0x0000000400047310 */ /* 0x000e240000201800 */
[----:B0-----:R0:W-:Y:S01]  /*21f0*/  STG.E.128 [R16.64], R4 ;  /* 0x0000000410007986 */ /* 0x0011e2000c101d24 */
[----:B------:R-:W-:Y:S05]  /*2200*/  BRA `(.L_x_8996) ;  /* 0x0000097000007947 */ /* 0x000fea0003800000 */
.L_x_9004:
[----:B------:R-:W-:-:S13]  /*2210*/  ISETP.NE.AND P0, PT, R3, 0xf, PT ;  /* 0x0000000f0300780c */ /* 0x000fda0003f05270 */
[----:B------:R-:W-:Y:S05]  /*2220*/  @!P0 BRA `(.L_x_9006) ;  /* 0x000002b000008947 */ /* 0x000fea0003800000 */
[----:B------:R-:W-:-:S13]  /*2230*/  ISETP.NE.AND P0, PT, R3, 0x17, PT ;  /* 0x000000170300780c */ /* 0x000fda0003f05270 */
[----:B------:R-:W-:Y:S05]  /*2240*/  @!P0 BRA `(.L_x_9007) ;  /* 0x0000014000008947 */ /* 0x000fea0003800000 */
[----:B------:R-:W-:-:S13]  /*2250*/  ISETP.NE.AND P0, PT, R3, 0x18, PT ;  /* 0x000000180300780c */ /* 0x000fda0003f05270 */
[----:B------:R-:W-:Y:S05]  /*2260*/  @P0 BRA `(.L_x_8995) ;  /* 0x0000078000000947 */ /* 0x000fea0003800000 */
[C---:B0-----:R-:W-:Y:S01]  /*2270*/  LOP3.LUT R4, R2.reuse, 0x7fffffff, RZ, 0xc0, !PT ;  /* 0x7fffffff02047812 */ /* 0x041fe200078ec0ff */
        /* <DEDUP_REMOVED lines=13> */
.L_x_9009:
[----:B------:R-:W-:Y:S05]  /*2350*/  BSYNC B0 ;  /* 0x0000000000007941 */ /* 0x000fea0003800000 */
.L_x_9008:
[----:B------:R-:W-:-:S05]  /*2360*/  LOP3.LUT R5, R0, R5, RZ, 0xfc, !PT ;  /* 0x0000000500057212 */ /* 0x000fca00078efcff */
[----:B------:R0:W-:Y:S01]  /*2370*/  STG.E.U8 [R16.64], R5 ;  /* 0x0000000510007986 */ /* 0x0001e2000c101124 */
[----:B------:R-:W-:Y:S05]  /*2380*/  BRA `(.L_x_8996) ;  /* 0x000007f000007947 */ /* 0x000fea0003800000 */
.L_x_9007:
[----:B0-----:R-:W-:Y:S01]  /*2390*/  LOP3.LUT R4, R2, 0x7fffffff, RZ, 0xc0, !PT ;  /* 0x7fffffff02047812 */ /* 0x001fe200078ec0ff */
        /* <DEDUP_REMOVED lines=11> */
.L_x_9011:
[----:B------:R-:W-:Y:S01]  /*2450*/  IMAD.MOV.U32 R0, RZ, RZ, 0x7f ;  /* 0x0000007fff007424 */ /* 0x000fe200078e00ff */
[----:B------:R-:W-:-:S04]  /*2460*/  ISETP.GT.U32.AND P0, PT, R4, 0x7f800000, PT ;  /* 0x7f8000000400780c */ /* 0x000fc80003f04070 */
[----:B------:R-:W-:-:S04]  /*2470*/  SEL R0, R0, 0x7c, P0 ;  /* 0x0000007c00007807 */ /* 0x000fc80000000000 */
.L_x_9012:
[----:B------:R-:W-:Y:S05]  /*2480*/  BSYNC B0 ;  /* 0x0000000000007941 */ /* 0x000fea0003800000 */
.L_x_9010:
[----:B------:R-:W-:-:S04]  /*2490*/  LOP3.LUT R2, R2, 0x80000000, RZ, 0xc0, !PT ;  /* 0x8000000002027812 */ /* 0x000fc800078ec0ff */
[----:B------:R-:W-:-:S04]  /*24a0*/  SHF.R.U32.HI R3, RZ, 0x18, R2 ;  /* 0x00000018ff037819 */ /* 0x000fc80000011602 */
[----:B------:R-:W-:-:S05]  /*24b0*/  LOP3.LUT R3, R0, R3, RZ, 0xfc, !PT ;  /* 0x0000000300037212 */ /* 0x000fca00078efcff */
[----:B------:R0:W-:Y:S01]  /*24c0*/  STG.E.U8 [R16.64], R3 ;  /* 0x0000000310007986 */ /* 0x0001e2000c101124 */
[----:B------:R-:W-:Y:S05]  /*24d0*/  BRA `(.L_x_8996) ;  /* 0x000006a000007947 */ /* 0x000fea0003800000 */
.L_x_9006:
[----:B0-----:R-:W-:-:S05]  /*24e0*/  F2FP.BF16.PACK_AB R2, RZ, R2 ;  /* 0x00000002ff02723e */ /* 0x001fca00000010ff */
[----:B------:R0:W-:Y:S01]  /*24f0*/  STG.E.U16 [R16.64], R2 ;  /* 0x0000000210007986 */ /* 0x0001e2000c101524 */
[----:B------:R-:W-:Y:S05]  /*2500*/  BRA `(.L_x_8996) ;  /* 0x0000067000007947 */ /* 0x000fea0003800000 */
.L_x_9003:
        /* <DEDUP_REMOVED lines=8> */
[----:B0-----:R-:W0:Y:S02]  /*2590*/  F2I.FTZ.U32.TRUNC.NTZ R3, R2 ;  /* 0x0000000200037305 */ /* 0x001e24000021f000 */
[----:B0-----:R0:W-:Y:S01]  /*25a0*/  STG.E.U16 [R16.64], R3 ;  /* 0x0000000310007986 */ /* 0x0011e2000c101524 */
[----:B------:R-:W-:Y:S05]  /*25b0*/  BRA `(.L_x_8996) ;  /* 0x000005c000007947 */ /* 0x000fea0003800000 */
.L_x_9015:
[----:B0-----:R-:W-:Y:S01]  /*25c0*/  LOP3.LUT R3, R2, 0x7fffffff, RZ, 0xc0, !PT ;  /* 0x7fffffff02037812 */ /* 0x001fe200078ec0ff */
        /* <DEDUP_REMOVED lines=15> */
.L_x_9018:
[----:B------:R-:W-:-:S04]  /*26c0*/  LOP3.LUT R2, R2, 0x80000000, RZ, 0xc0, !PT ;  /* 0x8000000002027812 */ /* 0x000fc800078ec0ff */
[----:B------:R-:W-:-:S04]  /*26d0*/  SHF.R.U32.HI R3, RZ, 0x18, R2 ;  /* 0x00000018ff037819 */ /* 0x000fc80000011602 */
[----:B------:R-:W-:-:S04]  /*26e0*/  LOP3.LUT R0, R0, R3, RZ, 0xfc, !PT ;  /* 0x0000000300007212 */ /* 0x000fc800078efcff */
[----:B------:R-:W-:Y:S02]  /*26f0*/  PRMT R8, R0, 0x7610, R8 ;  /* 0x0000761000087816 */ /* 0x000fe40000000008 */
.L_x_9017:
[----:B------:R-:W-:Y:S05]  /*2700*/  BSYNC B0 ;  /* 0x0000000000007941 */ /* 0x000fea0003800000 */
.L_x_9016:
[----:B------:R0:W-:Y:S01]  /*2710*/  STG.E.U8 [R16.64], R8 ;  /* 0x0000000810007986 */ /* 0x0001e2000c101124 */
[----:B------:R-:W-:Y:S05]  /*2720*/  BRA `(.L_x_8996) ;  /* 0x0000045000007947 */ /* 0x000fea0003800000 */
.L_x_9014:
        /* <DEDUP_REMOVED lines=16> */
.L_x_9021:
[----:B------:R-:W-:-:S04]  /*2830*/  LOP3.LUT R2, R2, 0x80000000, RZ, 0xc0, !PT ;  /* 0x8000000002027812 */ /* 0x000fc800078ec0ff */
[----:B------:R-:W-:-:S04]  /*2840*/  SHF.R.U32.HI R3, RZ, 0x18, R2 ;  /* 0x00000018ff037819 */ /* 0x000fc80000011602 */
[----:B------:R-:W-:-:S04]  /*2850*/  LOP3.LUT R0, R0, R3, RZ, 0xfc, !PT ;  /* 0x0000000300007212 */ /* 0x000fc800078efcff */
[----:B------:R-:W-:Y:S02]  /*2860*/  PRMT R8, R0, 0x7610, R8 ;  /* 0x0000761000087816 */ /* 0x000fe40000000008 */
.L_x_9020:
[----:B------:R-:W-:Y:S05]  /*2870*/  BSYNC B0 ;  /* 0x0000000000007941 */ /* 0x000fea0003800000 */
.L_x_9019:
[----:B------:R0:W-:Y:S01]  /*2880*/  STG.E.U8 [R16.64], R8 ;  /* 0x0000000810007986 */ /* 0x0001e2000c101124 */
[----:B------:R-:W-:Y:S05]  /*2890*/  BRA `(.L_x_8996) ;  /* 0x000002e000007947 */ /* 0x000fea0003800000 */
.L_x_9013:
[----:B------:R-:W-:-:S13]  /*28a0*/  ISETP.NE.AND P0, PT, R3, 0x1c, PT ;  /* 0x0000001c0300780c */ /* 0x000fda0003f05270 */
[----:B------:R-:W-:Y:S05]  /*28b0*/  @!P0 BRA `(.L_x_9022) ;  /* 0x000002a000008947 */ /* 0x000fea0003800000 */
[----:B------:R-:W-:-:S13]  /*28c0*/  ISETP.NE.AND P0, PT, R3, 0x1d, PT ;  /* 0x0000001d0300780c */ /* 0x000fda0003f05270 */
[----:B------:R-:W-:Y:S05]  /*28d0*/  @!P0 BRA `(.L_x_9023) ;  /* 0x0000025000008947 */ /* 0x000fea0003800000 */
[----:B------:R-:W-:-:S13]  /*28e0*/  ISETP.NE.AND P0, PT, R3, 0x2c, PT ;  /* 0x0000002c0300780c */ /* 0x000fda0003f05270 */
[----:B------:R-:W-:Y:S05]  /*28f0*/  @P0 BRA `(.L_x_8995) ;  /* 0x000000f000000947 */ /* 0x000fea0003800000 */
[----:B0-----:R-:W-:Y:S02]  /*2900*/  SHF.R.U32.HI R4, RZ, 0x17, R2 ;  /* 0x00000017ff047819 */ /* 0x001fe40000011602 */
        /* <DEDUP_REMOVED lines=14> */
.L_x_8995:
[----:B0-----:R-:W-:Y:S01]  /*29f0*/  MOV R2, 0x0 ;  /* 0x0000000000027802 */ /* 0x001fe20000000f00 */
        /* <DEDUP_REMOVED lines=19> */
.L_x_9023:
[----:B0-----:R-:W0:Y:S02]  /*2b30*/  F2I.U64.TRUNC R2, R2 ;  /* 0x0000000200027311 */ /* 0x001e24000020d800 */
[----:B0-----:R0:W-:Y:S01]  /*2b40*/  STG.E.64 [R16.64], R2 ;  /* 0x0000000210007986 */ /* 0x0011e2000c101b24 */
[----:B------:R-:W-:Y:S05]  /*2b50*/  BRA `(.L_x_8996) ;  /* 0x0000002000007947 */ /* 0x000fea0003800000 */
.L_x_9022:
[----:B0-----:R-:W0:Y:S02]  /*2b60*/  F2I.FTZ.U32.TRUNC.NTZ R3, R2 ;  /* 0x0000000200037305 */ /* 0x001e24000021f000 */
[----:B0-----:R0:W-:Y:S02]  /*2b70*/  STG.E [R16.64], R3 ;  /* 0x0000000310007986 */ /* 0x0011e4000c101924 */
.L_x_8996:
[----:B------:R-:W-:-:S05]  /*2b80*/  IMAD R18, R18, 0x200, R23 ;  /* 0x0000020012127824 */ /* 0x000fca00078e0217 */
[----:B------:R-:W-:Y:S02]  /*2b90*/  IADD3 R19, R18, 0x80, RZ ;  /* 0x0000008012137810 */ /* 0x000fe40007ffe0ff */
.L_x_8962:
[----:B------:R-:W-:Y:S05]  /*2ba0*/  BSYNC B7 ;  /* 0x0000000000077941 */ /* 0x000fea0003800000 */
.L_x_8961:
        /* <DEDUP_REMOVED lines=231> */
.L_x_9026:
        /* <DEDUP_REMOVED lines=20> */
.L_x_9031:
[----:B------:R-:W2:Y:S02]  /*3b60*/  LDG.E.U8 R0, [R2.64] ;  /* 0x0000002402007981 */ /* 0x000ea4000c1e1100 */
[----:B--2---:R-:W0:Y:S01]  /*3b70*/  I2F.U16 R0, R0 ;  /* 0x0000000000007306 */ /* 0x004e220000101000 */
[----:B------:R-:W-:Y:S05]  /*3b80*/  BRA `(.L_x_9033) ;  /* 0x00000ca000007947 */ /* 0x000fea0003800000 */
.L_x_9030:
        /* <DEDUP_REMOVED lines=9> */
.L_x_9035:
[----:B------:R-:W2:Y:S02]  /*3c20*/  LDG.E R0, [R2.64] ;  /* 0x0000002402007981 */ /* 0x000ea4000c1e1900 */
[----:B--2---:R-:W0:Y:S01]  /*3c30*/  I2F R0, R0 ;  /* 0x0000000000007306 */ /* 0x004e220000201400 */
[----:B------:R-:W-:Y:S05]  /*3c40*/  BRA `(.L_x_9033) ;  /* 0x00000be000007947 */ /* 0x000fea0003800000 */
.L_x_9034:
[----:B------:R-:W2:Y:S02]  /*3c50*/  LDG.E.U16 R0, [R2.64] ;  /* 0x0000002402007981 */ /* 0x000ea4000c1e1500 */
[----:B--2---:R-:W0:Y:S01]  /*3c60*/  I2F.S16 R0, R0 ;  /* 0x0000000000007306 */ /* 0x004e220000101400 */
[----:B------:R-:W-:Y:S05]  /*3c70*/  BRA `(.L_x_9033) ;  /* 0x00000bb000007947 */ /* 0x000fea0003800000 */
.L_x_9029:
        /* <DEDUP_REMOVED lines=8> */
.L_x_9037:
[----:B------:R-:W2:Y:S02]  /*3d00*/  LDG.E.U16 R0, [R2.64] ;  /* 0x0000002402007981 */ /* 0x000ea4000c1e1500 */
[----:B--2---:R-:W-:Y:S01]  /*3d10*/  HADD2.F32 R0, -RZ, R0.H0_H0 ;  /* 0x20000000ff007230 */ /* 0x004fe20000004100 */
[----:B------:R-:W-:Y:S05]  /*3d20*/  BRA `(.L_x_9033) ;  /* 0x00000b0000007947 */ /* 0x000fea0003800000 */
.L_x_9036:
        /* <DEDUP_REMOVED lines=8> */
.L_x_9039:
[----:B------:R-:W2:Y:S02]  /*3db0*/  LDG.E.U16 R0, [R2.64] ;  /* 0x0000002402007981 */ /* 0x000ea4000c1e1500 */
[----:B--2---:R-:W-:Y:S01]  /*3dc0*/  HADD2.F32 R0, -RZ, R0.H0_H0 ;  /* 0x20000000ff007230 */ /* 0x004fe20000004100 */
[----:B------:R-:W-:Y:S05]  /*3dd0*/  BRA `(.L_x_9033) ;  /* 0x00000a5000007947 */ /* 0x000fea0003800000 */
.L_x_9038:
[----:B------:R-:W2:Y:S02]  /*3de0*/  LDG.E.64 R2, [R2.64] ;  /* 0x0000002402027981 */ /* 0x000ea4000c1e1b00 */
[----:B--2---:R-:W0:Y:S01]  /*3df0*/  F2F.F32.F64 R0, R2 ;  /* 0x0000000200007310 */ /* 0x004e220000301000 */
[----:B------:R-:W0:-:S14]  /*3e00*/  DSETP.GEU.AND P0, PT, |R2|, c[0x2][0x0], PT ;  /* 0x008000000200762a */ /* 0x000e1c0003f0e200 */
[----:B0-----:R-:W-:Y:S01]  /*3e10*/  @!P0 FMUL R0, R0, 1.175494350822287508e-38 ;  /* 0x0080000000008820 */ /* 0x001fe20000400000 */
[----:B------:R-:W-:Y:S05]  /*3e20*/  BRA `(.L_x_9033) ;  /* 0x00000a0000007947 */ /* 0x000fea0003800000 */
.L_x_9028:
        /* <DEDUP_REMOVED lines=12> */
.L_x_9042:
[----:B------:R-:W2:Y:S02]  /*3ef0*/  LDG.E.64 R2, [R2.64] ;  /* 0x0000002402027981 */ /* 0x000ea4000c1e1b00 */
[----:B--2---:R-:W0:Y:S01]  /*3f00*/  F2F.F32.F64 R0, R2 ;  /* 0x0000000200007310 */ /* 0x004e220000301000 */
[----:B------:R-:W0:-:S14]  /*3f10*/  DSETP.GEU.AND P0, PT, |R2|, c[0x2][0x0], PT ;  /* 0x008000000200762a */ /* 0x000e1c0003f0e200 */
[----:B0-----:R-:W-:Y:S01]  /*3f20*/  @!P0 FMUL R0, R0, 1.175494350822287508e-38 ;  /* 0x0080000000008820 */ /* 0x001fe20000400000 */
[----:B------:R-:W-:Y:S05]  /*3f30*/  BRA `(.L_x_9033) ;  /* 0x000008f000007947 */ /* 0x000fea0003800000 */
.L_x_9041:
        /* <DEDUP_REMOVED lines=26> */
.L_x_9044:
        /* <DEDUP_REMOVED lines=13> */
.L_x_9043:
[----:B------:R-:W2:Y:S02]  /*41b0*/  LDG.E.U16 R0, [R2.64] ;  /* 0x0000002402007981 */ /* 0x000ea4000c1e1500 */
[----:B--2---:R-:W-:Y:S01]  /*41c0*/  PRMT R0, RZ, 0x5410, R0 ;  /* 0x00005410ff007816 */ /* 0x004fe20000000000 */
[----:B------:R-:W-:Y:S05]  /*41d0*/  BRA `(.L_x_9033) ;  /* 0x0000065000007947 */ /* 0x000fea0003800000 */
.L_x_9040:
        /* <DEDUP_REMOVED lines=11> */
.L_x_9047:
        /* <DEDUP_REMOVED lines=20> */
.L_x_9049:
[----:B------:R-:W-:Y:S05]  /*43d0*/  BSYNC B0 ;  /* 0x0000000000007941 */ /* 0x000fea0003800000 */
.L_x_9048:
[----:B------:R-:W-:Y:S01]  /*43e0*/  LEA R3, R0, 0x3b800000, 0x17 ;  /* 0x3b80000000037811 */ /* 0x000fe200078eb8ff */
[----:B------:R-:W-:-:S05]  /*43f0*/  IMAD.SHL.U32 R0, R2, 0x100000, RZ ;  /* 0x0010000002007824 */ /* 0x000fca00078e00ff */
[----:B------:R-:W-:Y:S01]  /*4400*/  LOP3.LUT R0, R3, R0, R4, 0xfe, !PT ;  /* 0x0000000003007212 */ /* 0x000fe200078efe04 */
[----:B------:R-:W-:Y:S05]  /*4410*/  BRA `(.L_x_9033) ;  /* 0x0000041000007947 */ /* 0x000fea0003800000 */
.L_x_9046:
        /* <DEDUP_REMOVED lines=20> */
.L_x_9051:
[----:B------:R-:W-:Y:S05]  /*4560*/  BSYNC B0 ;  /* 0x0000000000007941 */ /* 0x000fea0003800000 */
.L_x_9050:
[----:B------:R-:W-:Y:S01]  /*4570*/  LEA R3, R0, 0x37800000, 0x17 ;  /* 0x3780000000037811 */ /* 0x000fe200078eb8ff */
[----:B------:R-:W-:-:S05]  /*4580*/  IMAD.SHL.U32 R0, R2, 0x200000, RZ ;  /* 0x0020000002007824 */ /* 0x000fca00078e00ff */
[----:B------:R-:W-:Y:S01]  /*4590*/  LOP3.LUT R0, R3, R0, R4, 0xfe, !PT ;  /* 0x0000000003007212 */ /* 0x000fe200078efe04 */
[----:B------:R-:W-:Y:S05]  /*45a0*/  BRA `(.L_x_9033) ;  /* 0x0000028000007947 */ /* 0x000fea0003800000 */
.L_x_9045:
        /* <DEDUP_REMOVED lines=14> */
.L_x_9032:
        /* <DEDUP_REMOVED lines=21> */
.L_x_9053:
[----:B------:R-:W2:Y:S02]  /*47e0*/  LDG.E.64 R2, [R2.64] ;  /* 0x0000002402027981 */ /* 0x000ea4000c1e1b00 */
[----:B--2---:R0:W1:Y:S01]  /*47f0*/  I2F.U64 R0, R2 ;  /* 0x0000000200007312 */ /* 0x0040620000301000 */
[----:B------:R-:W-:Y:S05]  /*4800*/  BRA `(.L_x_9033) ;  /* 0x0000002000007947 */ /* 0x000fea0003800000 */
.L_x_9052:
[----:B------:R-:W2:Y:S02]  /*4810*/  LDG.E R0, [R2.64] ;  /* 0x0000002402007981 */ /* 0x000ea4000c1e1900 */
[----:B--2---:R-:W0:Y:S02]  /*4820*/  I2F.U32 R0, R0 ;  /* 0x0000000000007306 */ /* 0x004e240000201000 */
.L_x_9033:
[----:B------:R-:W-:Y:S05]  /*4830*/  BSYNC B6 ;  /* 0x0000000000067941 */ /* 0x000fea0003800000 */
.L_x_9027:
        /* <DEDUP_REMOVED lines=19> */
.L_x_9057:
[----:B0-----:R-:W0:Y:S02]  /*4970*/  F2I.S64.TRUNC R2, R2 ;  /* 0x0000000200027311 */ /* 0x001e24000020d900 */
[----:B0-----:R-:W-:-:S05]  /*4980*/  IMAD.MOV.U32 R5, RZ, RZ, R2 ;  /* 0x000000ffff057224 */ /* 0x001fca00078e0002 */
[----:B------:R0:W-:Y:S01]  /*4990*/  STG.E.U8 [R16.64], R5 ;  /* 0x0000000510007986 */ /* 0x0001e2000c101124 */
[----:B------:R-:W-:Y:S05]  /*49a0*/  BRA `(.L_x_9059) ;  /* 0x00000d3000007947 */ /* 0x000fea0003800000 */
.L_x_9056:
        /* <DEDUP_REMOVED lines=9> */
.L_x_9061:
[----:B0-----:R-:W0:Y:S02]  /*4a40*/  F2I.FTZ.TRUNC.NTZ R3, R2 ;  /* 0x0000000200037305 */ /* 0x001e24000021f100 */
[----:B0-----:R0:W-:Y:S01]  /*4a50*/  STG.E [R16.64], R3 ;  /* 0x0000000310007986 */ /* 0x0011e2000c101924 */
[----:B------:R-:W-:Y:S05]  /*4a60*/  BRA `(.L_x_9059) ;  /* 0x00000c7000007947 */ /* 0x000fea0003800000 */
.L_x_9060:
[----:B0-----:R-:W0:Y:S02]  /*4a70*/  F2I.FTZ.TRUNC.NTZ R3, R2 ;  /* 0x0000000200037305 */ /* 0x001e24000021f100 */
[----:B0-----:R0:W-:Y:S01]  /*4a80*/  STG.E.U16 [R16.64], R3 ;  /* 0x0000000310007986 */ /* 0x0011e2000c101524 */
[----:B------:R-:W-:Y:S05]  /*4a90*/  BRA `(.L_x_9059) ;  /* 0x00000c4000007947 */ /* 0x000fea0003800000 */
.L_x_9055:
        /* <DEDUP_REMOVED lines=8> */
.L_x_9063:
[----:B0-----:R-:W-:-:S05]  /*4b20*/  F2FP.PACK_AB R2, RZ, R2 ;  /* 0x00000002ff02723e */ /* 0x001fca00000000ff */
[----:B------:R0:W-:Y:S01]  /*4b30*/  STG.E.U16 [R16.64], R2 ;  /* 0x0000000210007986 */ /* 0x0001e2000c101524 */
[----:B------:R-:W-:Y:S05]  /*4b40*/  BRA `(.L_x_9059) ;  /* 0x00000b9000007947 */ /* 0x000fea0003800000 */
.L_x_9062:
        /* <DEDUP_REMOVED lines=9> */
.L_x_9065:
[----:B0-----:R-:W-:-:S04]  /*4be0*/  F2FP.PACK_AB R3, RZ, R2 ;  /* 0x00000002ff03723e */ /* 0x001fc800000000ff */
[----:B------:R-:W-:-:S05]  /*4bf0*/  PRMT R3, R3, 0x5410, RZ ;  /* 0x0000541003037816 */ /* 0x000fca00000000ff */
[----:B------:R0:W-:Y:S01]  /*4c00*/  STG.E [R16.64], R3 ;  /* 0x0000000310007986 */ /* 0x0001e2000c101924 */
[----:B------:R-:W-:Y:S05]  /*4c10*/  BRA `(.L_x_9059) ;  /* 0x00000ac000007947 */ /* 0x000fea0003800000 */
.L_x_9064:
[----:B0-----:R-:W-:-:S06]  /*4c20*/  FMUL.FTZ R2, R2, 1 ;  /* 0x3f80000002027820 */ /* 0x001fcc0000410000 */
[----:B------:R-:W0:Y:S02]  /*4c30*/  F2F.F64.F32 R2, R2 ;  /* 0x0000000200027310 */ /* 0x000e240000201800 */
[----:B0-----:R0:W-:Y:S01]  /*4c40*/  STG.E.64 [R16.64], R2 ;  /* 0x0000000210007986 */ /* 0x0011e2000c101b24 */
[----:B------:R-:W-:Y:S05]  /*4c50*/  BRA `(.L_x_9059) ;  /* 0x00000a8000007947 */ /* 0x000fea0003800000 */
.L_x_9054:
        /* <DEDUP_REMOVED lines=12> */
.L_x_9068:
[----:B0-----:R-:W-:Y:S01]  /*4d20*/  FMUL.FTZ R4, R2, 1 ;  /* 0x3f80000002047820 */ /* 0x001fe20000410000 */
[----:B------:R-:W-:-:S05]  /*4d30*/  CS2R R6, SRZ ;  /* 0x0000000000067805 */ /* 0x000fca000001ff00 */
[----:B------:R-:W0:Y:S02]  /*4d40*/  F2F.F64.F32 R4, R4 ;  /* 0x0000000400047310 */ /* 0x000e240000201800 */
[----:B0-----:R0:W-:Y:S01]  /*4d50*/  STG.E.128 [R16.64], R4 ;  /* 0x0000000410007986 */ /* 0x0011e2000c101d24 */
[----:B------:R-:W-:Y:S05]  /*4d60*/  BRA `(.L_x_9059) ;  /* 0x0000097000007947 */ /* 0x000fea0003800000 */
.L_x_9067:
        /* <DEDUP_REMOVED lines=20> */
.L_x_9072:
[----:B------:R-:W-:Y:S05]  /*4eb0*/  BSYNC B0 ;  /* 0x0000000000007941 */ /* 0x000fea0003800000 */
.L_x_9071:
[----:B------:R-:W-:-:S05]  /*4ec0*/  LOP3.LUT R5, R0, R5, RZ, 0xfc, !PT ;  /* 0x0000000500057212 */ /* 0x000fca00078efcff */
[----:B------:R0:W-:Y:S01]  /*4ed0*/  STG.E.U8 [R16.64], R5 ;  /* 0x0000000510007986 */ /* 0x0001e2000c101124 */
[----:B------:R-:W-:Y:S05]  /*4ee0*/  BRA `(.L_x_9059) ;  /* 0x000007f000007947 */ /* 0x000fea0003800000 */
.L_x_9070:
        /* <DEDUP_REMOVED lines=12> */
.L_x_9074:
[----:B------:R-:W-:Y:S01]  /*4fb0*/  IMAD.MOV.U32 R0, RZ, RZ, 0x7f ;  /* 0x0000007fff007424 */ /* 0x000fe200078e00ff */
[----:B------:R-:W-:-:S04]  /*4fc0*/  ISETP.GT.U32.AND P0, PT, R4, 0x7f800000, PT ;  /* 0x7f8000000400780c */ /* 0x000fc80003f04070 */
[----:B------:R-:W-:-:S04]  /*4fd0*/  SEL R0, R0, 0x7c, P0 ;  /* 0x0000007c00007807 */ /* 0x000fc80000000000 */
.L_x_9075:
[----:B------:R-:W-:Y:S05]  /*4fe0*/  BSYNC B0 ;  /* 0x0000000000007941 */ /* 0x000fea0003800000 */
.L_x_9073:
[----:B------:R-:W-:-:S04]  /*4ff0*/  LOP3.LUT R2, R2, 0x80000000, RZ, 0xc0, !PT ;  /* 0x8000000002027812 */ /* 0x000fc800078ec0ff */
[----:B------:R-:W-:-:S04]  /*5000*/  SHF.R.U32.HI R3, RZ, 0x18, R2 ;  /* 0x00000018ff037819 */ /* 0x000fc80000011602 */
[----:B------:R-:W-:-:S05]  /*5010*/  LOP3.LUT R3, R0, R3, RZ, 0xfc, !PT ;  /* 0x0000000300037212 */ /* 0x000fca00078efcff */
[----:B------:R0:W-:Y:S01]  /*5020*/  STG.E.U8 [R16.64], R3 ;  /* 0x0000000310007986 */ /* 0x0001e2000c101124 */
[----:B------:R-:W-:Y:S05]  /*5030*/  BRA `(.L_x_9059) ;  /* 0x000006a000007947 */ /* 0x000fea0003800000 */
.L_x_9069:
[----:B0-----:R-:W-:-:S05]  /*5040*/  F2FP.BF16.PACK_AB R2, RZ, R2 ;  /* 0x00000002ff02723e */ /* 0x001fca00000010ff */
[----:B------:R0:W-:Y:S01]  /*5050*/  STG.E.U16 [R16.64], R2 ;  /* 0x0000000210007986 */ /* 0x0001e2000c101524 */
[----:B------:R-:W-:Y:S05]  /*5060*/  BRA `(.L_x_9059) ;  /* 0x0000067000007947 */ /* 0x000fea0003800000 */
.L_x_9066:
        /* <DEDUP_REMOVED lines=11> */
.L_x_9078:
        /* <DEDUP_REMOVED lines=16> */
.L_x_9081:
[----:B------:R-:W-:-:S04]  /*5220*/  LOP3.LUT R2, R2, 0x80000000, RZ, 0xc0, !PT ;  /* 0x8000000002027812 */ /* 0x000fc800078ec0ff */
[----:B------:R-:W-:-:S04]  /*5230*/  SHF.R.U32.HI R3, RZ, 0x18, R2 ;  /* 0x00000018ff037819 */ /* 0x000fc80000011602 */
[----:B------:R-:W-:-:S04]  /*5240*/  LOP3.LUT R0, R0, R3, RZ, 0xfc, !PT ;  /* 0x0000000300007212 */ /* 0x000fc800078efcff */
[----:B------:R-:W-:Y:S02]  /*5250*/  PRMT R8, R0, 0x7610, R8 ;  /* 0x0000761000087816 */ /* 0x000fe40000000008 */
.L_x_9080:
[----:B------:R-:W-:Y:S05]  /*5260*/  BSYNC B0 ;  /* 0x0000000000007941 */ /* 0x000fea0003800000 */
.L_x_9079:
[----:B------:R0:W-:Y:S01]  /*5270*/  STG.E.U8 [R16.64], R8 ;  /* 0x0000000810007986 */ /* 0x0001e2000c101124 */
[----:B------:R-:W-:Y:S05]  /*5280*/  BRA `(.L_x_9059) ;  /* 0x0000045000007947 */ /* 0x000fea0003800000 */
.L_x_9077:
        /* <DEDUP_REMOVED lines=16> */
.L_x_9084:
[----:B------:R-:W-:-:S04]  /*5390*/  LOP3.LUT R2, R2, 0x80000000, RZ, 0xc0, !PT ;  /* 0x8000000002027812 */ /* 0x000fc800078ec0ff */
[----:B------:R-:W-:-:S04]  /*53a0*/  SHF.R.U32.HI R3, RZ, 0x18, R2 ;  /* 0x00000018ff037819 */ /* 0x000fc80000011602 */
[----:B------:R-:W-:-:S04]  /*53b0*/  LOP3.LUT R0, R0, R3, RZ, 0xfc, !PT ;  /* 0x0000000300007212 */ /* 0x000fc800078efcff */
[----:B------:R-:W-:Y:S02]  /*53c0*/  PRMT R8, R0, 0x7610, R8 ;  /* 0x0000761000087816 */ /* 0x000fe40000000008 */
.L_x_9083:
[----:B------:R-:W-:Y:S05]  /*53d0*/  BSYNC B0 ;  /* 0x0000000000007941 */ /* 0x000fea0003800000 */
.L_x_9082:
[----:B------:R0:W-:Y:S01]  /*53e0*/  STG.E.U8 [R16.64], R8 ;  /* 0x0000000810007986 */ /* 0x0001e2000c101124 */
[----:B------:R-:W-:Y:S05]  /*53f0*/  BRA `(.L_x_9059) ;  /* 0x000002e000007947 */ /* 0x000fea0003800000 */
.L_x_9076:
        /* <DEDUP_REMOVED lines=21> */
.L_x_9058:
        /* <DEDUP_REMOVED lines=20> */
.L_x_9086:
[----:B0-----:R-:W0:Y:S02]  /*5690*/  F2I.U64.TRUNC R2, R2 ;  /* 0x0000000200027311 */ /* 0x001e24000020d800 */
[----:B0-----:R0:W-:Y:S01]  /*56a0*/  STG.E.64 [R16.64], R2 ;  /* 0x0000000210007986 */ /* 0x0011e2000c101b24 */
[----:B------:R-:W-:Y:S05]  /*56b0*/  BRA `(.L_x_9059) ;  /* 0x0000002000007947 */ /* 0x000fea0003800000 */
.L_x_9085:
[----:B0-----:R-:W0:Y:S02]  /*56c0*/  F2I.FTZ.U32.TRUNC.NTZ R3, R2 ;  /* 0x0000000200037305 */ /* 0x001e24000021f000 */
[----:B0-----:R0:W-:Y:S02]  /*56d0*/  STG.E [R16.64], R3 ;  /* 0x0000000310007986 */ /* 0x0011e4000c101924 */
.L_x_9059:
        /* <DEDUP_REMOVED lines=231> */
.L_x_9087:
        /* <DEDUP_REMOVED lines=20> */
.L_x_9092:
[----:B------:R-:W2:Y:S02]  /*6690*/  LDG.E.U8 R0, [R2.64] ;  /* 0x0000002402007981 */ /* 0x000ea4000c1e1100 */
[----:B--2---:R-:W0:Y:S01]  /*66a0*/  I2F.U16 R0, R0 ;  /* 0x0000000000007306 */ /* 0x004e220000101000 */
[----:B------:R-:W-:Y:S05]  /*66b0*/  BRA `(.L_x_9094) ;  /* 0x00000ca000007947 */ /* 0x000fea0003800000 */
.L_x_9091:
        /* <DEDUP_REMOVED lines=9> */
.L_x_9096:
[----:B------:R-:W2:Y:S02]  /*6750*/  LDG.E R0, [R2.64] ;  /* 0x0000002402007981 */ /* 0x000ea4000c1e1900 */
[----:B--2---:R-:W0:Y:S01]  /*6760*/  I2F R0, R0 ;  /* 0x0000000000007306 */ /* 0x004e220000201400 */
[----:B------:R-:W-:Y:S05]  /*6770*/  BRA `(.L_x_9094) ;  /* 0x00000be000007947 */ /* 0x000fea0003800000 */
.L_x_9095:
[----:B------:R-:W2:Y:S02]  /*6780*/  LDG.E.U16 R0, [R2.64] ;  /* 0x0000002402007981 */ /* 0x000ea4000c1e1500 */
[----:B--2---:R-:W0:Y:S01]  /*6790*/  I2F.S16 R0, R0 ;  /* 0x0000000000007306 */ /* 0x004e220000101400 */
[----:B------:R-:W-:Y:S05]  /*67a0*/  BRA `(.L_x_9094) ;  /* 0x00000bb000007947 */ /* 0x000fea0003800000 */
.L_x_9090:
        /* <DEDUP_REMOVED lines=8> */
.L_x_9098:
[----:B------:R-:W2:Y:S02]  /*6830*/  LDG.E.U16 R0, [R2.64] ;  /* 0x0000002402007981 */ /* 0x000ea4000c1e1500 */
[----:B--2---:R-:W-:Y:S01]  /*6840*/  HADD2.F32 R0, -RZ, R0.H0_H0 ;  /* 0x20000000ff007230 */ /* 0x004fe20000004100 */
[----:B------:R-:W-:Y:S05]  /*6850*/  BRA `(.L_x_9094) ;  /* 0x00000b0000007947 */ /* 0x000fea0003800000 */
.L_x_9097:
        /* <DEDUP_REMOVED lines=8> */
.L_x_9100:
[----:B------:R-:W2:Y:S02]  /*68e0*/  LDG.E.U16 R0, [R2.64] ;  /* 0x0000002402007981 */ /* 0x000ea4000c1e1500 */
[----:B--2---:R-:W-:Y:S01]  /*68f0*/  HADD2.F32 R0, -RZ, R0.H0_H0 ;  /* 0x20000000ff007230 */ /* 0x004fe20000004100 */
[----:B------:R-:W-:Y:S05]  /*6900*/  BRA `(.L_x_9094) ;  /* 0x00000a5000007947 */ /* 0x000fea0003800000 */
.L_x_9099:
[----:B------:R-:W2:Y:S02]  /*6910*/  LDG.E.64 R2, [R2.64] ;  /* 0x0000002402027981 */ /* 0x000ea4000c1e1b00 */
[----:B--2---:R-:W0:Y:S01]  /*6920*/  F2F.F32.F64 R0, R2 ;  /* 0x0000000200007310 */ /* 0x004e220000301000 */
[----:B------:R-:W0:-:S14]  /*6930*/  DSETP.GEU.AND P0, PT, |R2|, c[0x2][0x0], PT ;  /* 0x008000000200762a */ /* 0x000e1c0003f0e200 */
[----:B0-----:R-:W-:Y:S01]  /*6940*/  @!P0 FMUL R0, R0, 1.175494350822287508e-38 ;  /* 0x0080000000008820 */ /* 0x001fe20000400000 */
[----:B------:R-:W-:Y:S05]  /*6950*/  BRA `(.L_x_9094) ;  /* 0x00000a0000007947 */ /* 0x000fea0003800000 */
.L_x_9089:
        /* <DEDUP_REMOVED lines=12> */
.L_x_9103:
[----:B------:R-:W2:Y:S02]  /*6a20*/  LDG.E.64 R2, [R2.64] ;  /* 0x0000002402027981 */ /* 0x000ea4000c1e1b00 */
[----:B--2---:R-:W0:Y:S01]  /*6a30*/  F2F.F32.F64 R0, R2 ;  /* 0x0000000200007310 */ /* 0x004e220000301000 */
[----:B------:R-:W0:-:S14]  /*6a40*/  DSETP.GEU.AND P0, PT, |R2|, c[0x2][0x0], PT ;  /* 0x008000000200762a */ /* 0x000e1c0003f0e200 */
[----:B0-----:R-:W-:Y:S01]  /*6a50*/  @!P0 FMUL R0, R0, 1.175494350822287508e-38 ;  /* 0x0080000000008820 */ /* 0x001fe20000400000 */
[----:B------:R-:W-:Y:S05]  /*6a60*/  BRA `(.L_x_9094) ;  /* 0x000008f000007947 */ /* 0x000fea0003800000 */
.L_x_9102:
        /* <DEDUP_REMOVED lines=26> */
.L_x_9105:
        /* <DEDUP_REMOVED lines=13> */
.L_x_9104:
[----:B------:R-:W2:Y:S02]  /*6ce0*/  LDG.E.U16 R0, [R2.64] ;  /* 0x0000002402007981 */ /* 0x000ea4000c1e1500 */
[----:B--2---:R-:W-:Y:S01]  /*6cf0*/  PRMT R0, RZ, 0x5410, R0 ;  /* 0x00005410ff007816 */ /* 0x004fe20000000000 */
[----:B------:R-:W-:Y:S05]  /*6d00*/  BRA `(.L_x_9094) ;  /* 0x0000065000007947 */ /* 0x000fea0003800000 */
.L_x_9101:
        /* <DEDUP_REMOVED lines=11> */
.L_x_9108:
        /* <DEDUP_REMOVED lines=20> */
.L_x_9110:
[----:B------:R-:W-:Y:S05]  /*6f00*/  BSYNC B0 ;  /* 0x0000000000007941 */ /* 0x000fea0003800000 */
.L_x_9109:
[----:B------:R-:W-:Y:S01]  /*6f10*/  LEA R3, R0, 0x3b800000, 0x17 ;  /* 0x3b80000000037811 */ /* 0x000fe200078eb8ff */
[----:B------:R-:W-:-:S05]  /*6f20*/  IMAD.SHL.U32 R0, R2, 0x100000, RZ ;  /* 0x0010000002007824 */ /* 0x000fca00078e00ff */
[----:B------:R-:W-:Y:S01]  /*6f30*/  LOP3.LUT R0, R3, R0, R4, 0xfe, !PT ;  /* 0x0000000003007212 */ /* 0x000fe200078efe04 */
[----:B------:R-:W-:Y:S05]  /*6f40*/  BRA `(.L_x_9094) ;  /* 0x0000041000007947 */ /* 0x000fea0003800000 */
.L_x_9107:
        /* <DEDUP_REMOVED lines=20> */
.L_x_9112:
[----:B------:R-:W-:Y:S05]  /*7090*/  BSYNC B0 ;  /* 0x0000000000007941 */ /* 0x000fea0003800000 */
.L_x_9111:
[----:B------:R-:W-:Y:S01]  /*70a0*/  LEA R3, R0, 0x37800000, 0x17 ;  /* 0x3780000000037811 */ /* 0x000fe200078eb8ff */
[----:B------:R-:W-:-:S05]  /*70b0*/  IMAD.SHL.U32 R0, R2, 0x200000, RZ ;  /* 0x0020000002007824 */ /* 0x000fca00078e00ff */
[----:B------:R-:W-:Y:S01]  /*70c0*/  LOP3.LUT R0, R3, R0, R4, 0xfe, !PT ;  /* 0x0000000003007212 */ /* 0x000fe200078efe04 */
[----:B------:R-:W-:Y:S05]  /*70d0*/  BRA `(.L_x_9094) ;  /* 0x0000028000007947 */ /* 0x000fea0003800000 */
.L_x_9106:
        /* <DEDUP_REMOVED lines=14> */
.L_x_9093:
        /* <DEDUP_REMOVED lines=21> */
.L_x_9114:
[----:B------:R-:W2:Y:S02]  /*7310*/  LDG.E.64 R2, [R2.64] ;  /* 0x0000002402027981 */ /* 0x000ea4000c1e1b00 */
[----:B--2---:R0:W1:Y:S01]  /*7320*/  I2F.U64 R0, R2 ;  /* 0x0000000200007312 */ /* 0x0040620000301000 */
[----:B------:R-:W-:Y:S05]  /*7330*/  BRA `(.L_x_9094) ;  /* 0x0000002000007947 */ /* 0x000fea0003800000 */
.L_x_9113:
[----:B------:R-:W2:Y:S02]  /*7340*/  LDG.E R0, [R2.64] ;  /* 0x0000002402007981 */ /* 0x000ea4000c1e1900 */
[----:B--2---:R-:W0:Y:S02]  /*7350*/  I2F.U32 R0, R0 ;  /* 0x0000000000007306 */ /* 0x004e240000201000 */
.L_x_9094:
[----:B------:R-:W-:Y:S05]  /*7360*/  BSYNC B6 ;  /* 0x0000000000067941 */ /* 0x000fea0003800000 */
.L_x_9088:
        /* <DEDUP_REMOVED lines=19> */
.L_x_9118:
[----:B0-----:R-:W0:Y:S02]  /*74a0*/  F2I.S64.TRUNC R2, R2 ;  /* 0x0000000200027311 */ /* 0x001e24000020d900 */
[----:B0-----:R-:W-:-:S05]  /*74b0*/  IMAD.MOV.U32 R5, RZ, RZ, R2 ;  /* 0x000000ffff057224 */ /* 0x001fca00078e0002 */
[----:B------:R0:W-:Y:S01]  /*74c0*/  STG.E.U8 [R16.64], R5 ;  /* 0x0000000510007986 */ /* 0x0001e2000c101124 */
[----:B------:R-:W-:Y:S05]  /*74d0*/  BRA `(.L_x_9120) ;  /* 0x00000d3000007947 */ /* 0x000fea0003800000 */
.L_x_9117:
        /* <DEDUP_REMOVED lines=9> */
.L_x_9122:
[----:B0-----:R-:W0:Y:S02]  /*7570*/  F2I.FTZ.TRUNC.NTZ R3, R2 ;  /* 0x0000000200037305 */ /* 0x001e24000021f100 */
[----:B0-----:R0:W-:Y:S01]  /*7580*/  STG.E [R16.64], R3 ;  /* 0x0000000310007986 */ /* 0x0011e2000c101924 */
[----:B------:R-:W-:Y:S05]  /*7590*/  BRA `(.L_x_9120) ;  /* 0x00000c7000007947 */ /* 0x000fea0003800000 */
.L_x_9121:
[----:B0-----:R-:W0:Y:S02]  /*75a0*/  F2I.FTZ.TRUNC.NTZ R3, R2 ;  /* 0x0000000200037305 */ /* 0x001e24000021f100 */
[----:B0-----:R0:W-:Y:S01]  /*75b0*/  STG.E.U16 [R16.64], R3 ;  /* 0x0000000310007986 */ /* 0x0011e2000c101524 */
[----:B------:R-:W-:Y:S05]  /*75c0*/  BRA `(.L_x_9120) ;  /* 0x00000c4000007947 */ /* 0x000fea0003800000 */
.L_x_9116:
        /* <DEDUP_REMOVED lines=8> */
.L_x_9124:
[----:B0-----:R-:W-:-:S05]  /*7650*/  F2FP.PACK_AB R2, RZ, R2 ;  /* 0x00000002ff02723e */ /* 0x001fca00000000ff */
[----:B------:R0:W-:Y:S01]  /*7660*/  STG.E.U16 [R16.64], R2 ;  /* 0x0000000210007986 */ /* 0x0001e2000c101524 */
[----:B------:R-:W-:Y:S05]  /*7670*/  BRA `(.L_x_9120) ;  /* 0x00000b9000007947 */ /* 0x000fea0003800000 */
.L_x_9123:
        /* <DEDUP_REMOVED lines=9> */
.L_x_9126:
[----:B0-----:R-:W-:-:S04]  /*7710*/  F2FP.PACK_AB R3, RZ, R2 ;  /* 0x00000002ff03723e */ /* 0x001fc800000000ff */
[----:B------:R-:W-:-:S05]  /*7720*/  PRMT R3, R3, 0x5410, RZ ;  /* 0x0000541003037816 */ /* 0x000fca00000000ff */
[----:B------:R0:W-:Y:S01]  /*7730*/  STG.E [R16.64], R3 ;  /* 0x0000000310007986 */ /* 0x0001e2000c101924 */
[----:B------:R-:W-:Y:S05]  /*7740*/  BRA `(.L_x_9120) ;  /* 0x00000ac000007947 */ /* 0x000fea0003800000 */
.L_x_9125:
[----:B0-----:R-:W-:-:S06]  /*7750*/  FMUL.FTZ R2, R2, 1 ;  /* 0x3f80000002027820 */ /* 0x001fcc0000410000 */
[----:B------:R-:W0:Y:S02]  /*7760*/  F2F.F64.F32 R2, R2 ;  /* 0x0000000200027310 */ /* 0x000e240000201800 */
[----:B0-----:R0:W-:Y:S01]  /*7770*/  STG.E.64 [R16.64], R2 ;  /* 0x0000000210007986 */ /* 0x0011e2000c101b24 */
[----:B------:R-:W-:Y:S05]  /*7780*/  BRA `(.L_x_9120) ;  /* 0x00000a8000007947 */ /* 0x000fea0003800000 */
.L_x_9115:
        /* <DEDUP_REMOVED lines=12> */
.L_x_9129:
[----:B0-----:R-:W-:Y:S01]  /*7850*/  FMUL.FTZ R4, R2, 1 ;  /* 0x3f80000002047820 */ /* 0x001fe20000410000 */
[----:B------:R-:W-:-:S05]  /*7860*/  CS2R R6, SRZ ;  /* 0x0000000000067805 */ /* 0x000fca000001ff00 */
[----:B------:R-:W0:Y:S02]  /*7870*/  F2F.F64.F32 R4, R4 ;  /* 0x0000000400047310 */ /* 0x000e240000201800 */
[----:B0-----:R0:W-:Y:S01]  /*7880*/  STG.E.128 [R16.64], R4 ;  /* 0x0000000410007986 */ /* 0x0011e2000c101d24 */
[----:B------:R-:W-:Y:S05]  /*7890*/  BRA `(.L_x_9120) ;  /* 0x0000097000007947 */ /* 0x000fea0003800000 */
.L_x_9128:
        /* <DEDUP_REMOVED lines=20> */
.L_x_9133:
[----:B------:R-:W-:Y:S05]  /*79e0*/  BSYNC B0 ;  /* 0x0000000000007941 */ /* 0x000fea0003800000 */
.L_x_9132:
[----:B------:R-:W-:-:S05]  /*79f0*/  LOP3.LUT R5, R0, R5, RZ, 0xfc, !PT ;  /* 0x0000000500057212 */ /* 0x000fca00078efcff */
[----:B------:R0:W-:Y:S01]  /*7a00*/  STG.E.U8 [R16.64], R5 ;  /* 0x0000000510007986 */ /* 0x0001e2000c101124 */
[----:B------:R-:W-:Y:S05]  /*7a10*/  BRA `(.L_x_9120) ;  /* 0x000007f000007947 */ /* 0x000fea0003800000 */
.L_x_9131:
        /* <DEDUP_REMOVED lines=12> */
.L_x_9135:
[----:B------:R-:W-:Y:S01]  /*7ae0*/  IMAD.MOV.U32 R0, RZ, RZ, 0x7f ;  /* 0x0000007fff007424 */ /* 0x000fe200078e00ff */
[----:B------:R-:W-:-:S04]  /*7af0*/  ISETP.GT.U32.AND P0, PT, R4, 0x7f800000, PT ;  /* 0x7f8000000400780c */ /* 0x000fc80003f04070 */
[----:B------:R-:W-:-:S04]  /*7b00*/  SEL R0, R0, 0x7c, P0 ;  /* 0x0000007c00007807 */ /* 0x000fc80000000000 */
.L_x_9136:
[----:B------:R-:W-:Y:S05]  /*7b10*/  BSYNC B0 ;  /* 0x0000000000007941 */ /* 0x000fea0003800000 */
.L_x_9134:
[----:B------:R-:W-:-:S04]  /*7b20*/  LOP3.LUT R2, R2, 0x80000000, RZ, 0xc0, !PT ;  /* 0x8000000002027812 */ /* 0x000fc800078ec0ff */
[----:B------:R-:W-:-:S04]  /*7b30*/  SHF.R.U32.HI R3, RZ, 0x18, R2 ;  /* 0x00000018ff037819 */ /* 0x000fc80000011602 */
[----:B------:R-:W-:-:S05]  /*7b40*/  LOP3.LUT R3, R0, R3, RZ, 0xfc, !PT ;  /* 0x0000000300037212 */ /* 0x000fca00078efcff */
[----:B------:R0:W-:Y:S01]  /*7b50*/  STG.E.U8 [R16.64], R3 ;  /* 0x0000000310007986 */ /* 0x0001e2000c101124 */
[----:B------:R-:W-:Y:S05]  /*7b60*/  BRA `(.L_x_9120) ;  /* 0x000006a000007947 */ /* 0x000fea0003800000 */
.L_x_9130:
[----:B0-----:R-:W-:-:S05]  /*7b70*/  F2FP.BF16.PACK_AB R2, RZ, R2 ;  /* 0x00000002ff02723e */ /* 0x001fca00000010ff */
[----:B------:R0:W-:Y:S01]  /*7b80*/  STG.E.U16 [R16.64], R2 ;  /* 0x0000000210007986 */ /* 0x0001e2000c101524 */
[----:B------:R-:W-:Y:S05]  /*7b90*/  BRA `(.L_x_9120) ;  /* 0x0000067000007947 */ /* 0x000fea0003800000 */
.L_x_9127:
        /* <DEDUP_REMOVED lines=11> */
.L_x_9139:
        /* <DEDUP_REMOVED lines=16> */
.L_x_9142:
[----:B------:R-:W-:-:S04]  /*7d50*/  LOP3.LUT R2, R2, 0x80000000, RZ, 0xc0, !PT ;  /* 0x8000000002027812 */ /* 0x000fc800078ec0ff */
[----:B------:R-:W-:-:S04]  /*7d60*/  SHF.R.U32.HI R3, RZ, 0x18, R2 ;  /* 0x00000018ff037819 */ /* 0x000fc80000011602 */
[----:B------:R-:W-:-:S04]  /*7d70*/  LOP3.LUT R0, R0, R3, RZ, 0xfc, !PT ;  /* 0x0000000300007212 */ /* 0x000fc800078efcff */
[----:B------:R-:W-:Y:S02]  /*7d80*/  PRMT R8, R0, 0x7610, R8 ;  /* 0x0000761000087816 */ /* 0x000fe40000000008 */
.L_x_9141:
[----:B------:R-:W-:Y:S05]  /*7d90*/  BSYNC B0 ;  /* 0x0000000000007941 */ /* 0x000fea0003800000 */
.L_x_9140:
[----:B------:R0:W-:Y:S01]  /*7da0*/  STG.E.U8 [R16.64], R8 ;  /* 0x0000000810007986 */ /* 0x0001e2000c101124 */
[----:B------:R-:W-:Y:S05]  /*7db0*/  BRA `(.L_x_9120) ;  /* 0x0000045000007947 */ /* 0x000fea0003800000 */
.L_x_9138:
        /* <DEDUP_REMOVED lines=16> */
.L_x_9145:
[----:B------:R-:W-:-:S04]  /*7ec0*/  LOP3.LUT R2, R2, 0x80000000, RZ, 0xc0, !PT ;  /* 0x8000000002027812 */ /* 0x000fc800078ec0ff */
[----:B------:R-:W-:-:S04]  /*7ed0*/  SHF.R.U32.HI R3, RZ, 0x18, R2 ;  /* 0x00000018ff037819 */ /* 0x000fc80000011602 */
[----:B------:R-:W-:-:S04]  /*7ee0*/  LOP3.LUT R0, R0, R3, RZ, 0xfc, !PT ;  /* 0x0000000300007212 */ /* 0x000fc800078efcff */
[----:B------:R-:W-:Y:S02]  /*7ef0*/  PRMT R8, R0, 0x7610, R8 ;  /* 0x0000761000087816 */ /* 0x000fe40000000008 */
.L_x_9144:
[----:B------:R-:W-:Y:S05]  /*7f00*/  BSYNC B0 ;  /* 0x0000000000007941 */ /* 0x000fea0003800000 */
.L_x_9143:
[----:B------:R0:W-:Y:S01]  /*7f10*/  STG.E.U8 [R16.64], R8 ;  /* 0x0000000810007986 */ /* 0x0001e2000c101124 */
[----:B------:R-:W-:Y:S05]  /*7f20*/  BRA `(.L_x_9120) ;  /* 0x000002e000007947 */ /* 0x000fea0003800000 */
.L_x_9137:
        /* <DEDUP_REMOVED lines=21> */
.L_x_9119:
        /* <DEDUP_REMOVED lines=20> */
.L_x_9147:
[----:B0-----:R-:W0:Y:S02]  /*81c0*/  F2I.U64.TRUNC R2, R2 ;  /* 0x0000000200027311 */ /* 0x001e24000020d800 */
[----:B0-----:R0:W-:Y:S01]  /*81d0*/  STG.E.64 [R16.64], R2 ;  /* 0x0000000210007986 */ /* 0x0011e2000c101b24 */
[----:B------:R-:W-:Y:S05]  /*81e0*/  BRA `(.L_x_9120) ;  /* 0x0000002000007947 */ /* 0x000fea0003800000 */
.L_x_9146:
[----:B0-----:R-:W0:Y:S02]  /*81f0*/  F2I.FTZ.U32.TRUNC.NTZ R3, R2 ;  /* 0x0000000200037305 */ /* 0x001e24000021f000 */
[----:B0-----:R0:W-:Y:S02]  /*8200*/  STG.E [R16.64], R3 ;  /* 0x0000000310007986 */ /* 0x0011e4000c101924 */
.L_x_9120:
[----:B------:R-:W-:Y:S02]  /*8210*/  IADD3 R19, R19, 0x80, RZ ;  /* 0x0000008013137810 */ /* 0x000fe40007ffe0ff */
.L_x_9025:
[----:B------:R-:W-:Y:S05]  /*8220*/  BSYNC B7 ;  /* 0x0000000000077941 */ /* 0x000fea0003800000 */
.L_x_9024:
        /* <DEDUP_REMOVED lines=230> */
.L_x_9148:
        /* <DEDUP_REMOVED lines=20> */
.L_x_9153:
[----:B------:R-:W2:Y:S02]  /*91d0*/  LDG.E.U8 R0, [R2.64] ;  /* 0x0000002402007981 */ /* 0x000ea4000c1e1100 */
[----:B--2---:R-:W0:Y:S01]  /*91e0*/  I2F.U16 R0, R0 ;  /* 0x0000000000007306 */ /* 0x004e220000101000 */
[----:B------:R-:W-:Y:S05]  /*91f0*/  BRA `(.L_x_9155) ;  /* 0x00000ca000007947 */ /* 0x000fea0003800000 */
.L_x_9152:
        /* <DEDUP_REMOVED lines=9> */
.L_x_9157:
[----:B------:R-:W2:Y:S02]  /*9290*/  LDG.E R0, [R2.64] ;  /* 0x0000002402007981 */ /* 0x000ea4000c1e1900 */
[----:B--2---:R-:W0:Y:S01]  /*92a0*/  I2F R0, R0 ;  /* 0x0000000000007306 */ /* 0x004e220000201400 */
[----:B------:R-:W-:Y:S05]  /*92b0*/  BRA `(.L_x_9155) ;  /* 0x00000be000007947 */ /* 0x000fea0003800000 */
.L_x_9156:
[----:B------:R-:W2:Y:S02]  /*92c0*/  LDG.E.U16 R0, [R2.64] ;  /* 0x0000002402007981 */ /* 0x000ea4000c1e1500 */
[----:B--2---:R-:W0:Y:S01]  /*92d0*/  I2F.S16 R0, R0 ;  /* 0x0000000000007306 */ /* 0x004e220000101400 */
[----:B------:R-:W-:Y:S05]  /*92e0*/  BRA `(.L_x_9155) ;  /* 0x00000bb000007947 */ /* 0x000fea0003800000 */
.L_x_9151:
        /* <DEDUP_REMOVED lines=8> */
.L_x_9159:
[----:B------:R-:W2:Y:S02]  /*9370*/  LDG.E.U16 R0, [R2.64] ;  /* 0x0000002402007981 */ /* 0x000ea4000c1e1500 */
[----:B--2---:R-:W-:Y:S01]  /*9380*/  HADD2.F32 R0, -RZ, R0.H0_H0 ;  /* 0x20000000ff007230 */ /* 0x004fe20000004100 */
[----:B------:R-:W-:Y:S05]  /*9390*/  BRA `(.L_x_9155) ;  /* 0x00000b0000007947 */ /* 0x000fea0003800000 */
.L_x_9158:
        /* <DEDUP_REMOVED lines=8> */
.L_x_9161:
[----:B------:R-:W2:Y:S02]  /*9420*/  LDG.E.U16 R0, [R2.64] ;  /* 0x0000002402007981 */ /* 0x000ea4000c1e1500 */
[----:B--2---:R-:W-:Y:S01]  /*9430*/  HADD2.F32 R0, -RZ, R0.H0_H0 ;  /* 0x20000000ff007230 */ /* 0x004fe20000004100 */
[----:B------:R-:W-:Y:S05]  /*9440*/  BRA `(.L_x_9155) ;  /* 0x00000a5000007947 */ /* 0x000fea0003800000 */
.L_x_9160:
[----:B------:R-:W2:Y:S02]  /*9450*/  LDG.E.64 R2, [R2.64] ;  /* 0x0000002402027981 */ /* 0x000ea4000c1e1b00 */
[----:B--2---:R-:W0:Y:S01]  /*9460*/  F2F.F32.F64 R0, R2 ;  /* 0x0000000200007310 */ /* 0x004e220000301000 */
[----:B------:R-:W0:-:S14]  /*9470*/  DSETP.GEU.AND P0, PT, |R2|, c[0x2][0x0], PT ;  /* 0x008000000200762a */ /* 0x000e1c0003f0e200 */
[----:B0-----:R-:W-:Y:S01]  /*9480*/  @!P0 FMUL R0, R0, 1.175494350822287508e-38 ;  /* 0x0080000000008820 */ /* 0x001fe20000400000 */
[----:B------:R-:W-:Y:S05]  /*9490*/  BRA `(.L_x_9155) ;  /* 0x00000a0000007947 */ /* 0x000fea0003800000 */
.L_x_9150:
        /* <DEDUP_REMOVED lines=12> */
.L_x_9164:
[----:B------:R-:W2:Y:S02]  /*9560*/  LDG.E.64 R2, [R2.64] ;  /* 0x0000002402027981 */ /* 0x000ea4000c1e1b00 */
[----:B--2---:R-:W0:Y:S01]  /*9570*/  F2F.F32.F64 R0, R2 ;  /* 0x0000000200007310 */ /* 0x004e220000301000 */
[----:B------:R-:W0:-:S14]  /*9580*/  DSETP.GEU.AND P0, PT, |R2|, c[0x2][0x0], PT ;  /* 0x008000000200762a */ /* 0x000e1c0003f0e200 */
[----:B0-----:R-:W-:Y:S01]  /*9590*/  @!P0 FMUL R0, R0, 1.175494350822287508e-38 ;  /* 0x0080000000008820 */ /* 0x001fe20000400000 */
[----:B------:R-:W-:Y:S05]  /*95a0*/  BRA `(.L_x_9155) ;  /* 0x000008f000007947 */ /* 0x000fea0003800000 */
.L_x_9163:
        /* <DEDUP_REMOVED lines=26> */
.L_x_9166:
        /* <DEDUP_REMOVED lines=13> */
.L_x_9165:
[----:B------:R-:W2:Y:S02]  /*9820*/  LDG.E.U16 R0, [R2.64] ;  /* 0x0000002402007981 */ /* 0x000ea4000c1e1500 */
[----:B--2---:R-:W-:Y:S01]  /*9830*/  PRMT R0, RZ, 0x5410, R0 ;  /* 0x00005410ff007816 */ /* 0x004fe20000000000 */
[----:B------:R-:W-:Y:S05]  /*9840*/  BRA `(.L_x_9155) ;  /* 0x0000065000007947 */ /* 0x000fea0003800000 */
.L_x_9162:
        /* <DEDUP_REMOVED lines=11> */
.L_x_9169:
        /* <DEDUP_REMOVED lines=20> */
.L_x_9171:
[----:B------:R-:W-:Y:S05]  /*9a40*/  BSYNC B0 ;  /* 0x0000000000007941 */ /* 0x000fea0003800000 */
.L_x_9170:
[----:B------:R-:W-:Y:S01]  /*9a50*/  LEA R3, R0, 0x3b800000, 0x17 ;  /* 0x3b80000000037811 */ /* 0x000fe200078eb8ff */
[----:B------:R-:W-:-:S05]  /*9a60*/  IMAD.SHL.U32 R0, R2, 0x100000, RZ ;  /* 0x0010000002007824 */ /* 0x000fca00078e00ff */
[----:B------:R-:W-:Y:S01]  /*9a70*/  LOP3.LUT R0, R3, R0, R4, 0xfe, !PT ;  /* 0x0000000003007212 */ /* 0x000fe200078efe04 */
[----:B------:R-:W-:Y:S05]  /*9a80*/  BRA `(.L_x_9155) ;  /* 0x0000041000007947 */ /* 0x000fea0003800000 */
.L_x_9168:
        /* <DEDUP_REMOVED lines=20> */
.L_x_9173:
[----:B------:R-:W-:Y:S05]  /*9bd0*/  BSYNC B0 ;  /* 0x0000000000007941 */ /* 0x000fea0003800000 */
.L_x_9172:
[----:B------:R-:W-:Y:S01]  /*9be0*/  LEA R3, R0, 0x37800000, 0x17 ;  /* 0x3780000000037811 */ /* 0x000fe200078eb8ff */
[----:B------:R-:W-:-:S05]  /*9bf0*/  IMAD.SHL.U32 R0, R2, 0x200000, RZ ;  /* 0x0020000002007824 */ /* 0x000fca00078e00ff */
[----:B------:R-:W-:Y:S01]  /*9c00*/  LOP3.LUT R0, R3, R0, R4, 0xfe, !PT ;  /* 0x0000000003007212 */ /* 0x000fe200078efe04 */
[----:B------:R-:W-:Y:S05]  /*9c10*/  BRA `(.L_x_9155) ;  /* 0x0000028000007947 */ /* 0x000fea0003800000 */
.L_x_9167:
        /* <DEDUP_REMOVED lines=14> */
.L_x_9154:
        /* <DEDUP_REMOVED lines=21> */
.L_x_9175:
[----:B------:R-:W2:Y:S02]  /*9e50*/  LDG.E.64 R2, [R2.64] ;  /* 0x0000002402027981 */ /* 0x000ea4000c1e1b00 */
[----:B--2---:R0:W1:Y:S01]  /*9e60*/  I2F.U64 R0, R2 ;  /* 0x0000000200007312 */ /* 0x0040620000301000 */
[----:B------:R-:W-:Y:S05]  /*9e70*/  BRA `(.L_x_9155) ;  /* 0x0000002000007947 */ /* 0x000fea0003800000 */
.L_x_9174:
[----:B------:R-:W2:Y:S02]  /*9e80*/  LDG.E R0, [R2.64] ;  /* 0x0000002402007981 */ /* 0x000ea4000c1e1900 */
[----:B--2---:R-:W0:Y:S02]  /*9e90*/  I2F.U32 R0, R0 ;  /* 0x0000000000007306 */ /* 0x004e240000201000 */
.L_x_9155:
[----:B------:R-:W-:Y:S05]  /*9ea0*/  BSYNC B6 ;  /* 0x0000000000067941 */ /* 0x000fea0003800000 */
.L_x_9149:
        /* <DEDUP_REMOVED lines=17> */
[----:B0-----:R-:W-:Y:S01]  /*9fc0*/  STG.E.U8 [R16.64], R3 ;  /* 0x0000000310007986 */ /* 0x001fe2000c101124 */
[----:B------:R-:W-:Y:S05]  /*9fd0*/  EXIT ;  /* 0x000000000000794d */ /* 0x000fea0003800000 */
.L_x_9179:
[----:B0-----:R-:W0:Y:S02]  /*9fe0*/  F2I.S64.TRUNC R2, R2 ;  /* 0x0000000200027311 */ /* 0x001e24000020d900 */
[----:B0-----:R-:W-:-:S05]  /*9ff0*/  IMAD.MOV.U32 R5, RZ, RZ, R2 ;  /* 0x000000ffff057224 */ /* 0x001fca00078e0002 */
[----:B------:R-:W-:Y:S01]  /*a000*/  STG.E.U8 [R16.64], R5 ;  /* 0x0000000510007986 */ /* 0x000fe2000c101124 */
[----:B------:R-:W-:Y:S05]  /*a010*/  EXIT ;  /* 0x000000000000794d */ /* 0x000fea0003800000 */
.L_x_9178:
[----:B------:R-:W-:-:S13]  /*a020*/  ISETP.NE.AND P0, PT, R3, 0x2, PT ;  /* 0x000000020300780c */ /* 0x000fda0003f05270 */
[----:B------:R-:W-:Y:S05]  /*a030*/  @!P0 BRA `(.L_x_9181) ;  /* 0x000000a000008947 */ /* 0x000fea0003800000 */
[----:B------:R-:W-:-:S13]  /*a040*/  ISETP.NE.AND P0, PT, R3, 0x3, PT ;  /* 0x000000030300780c */ /* 0x000fda0003f05270 */
[----:B------:R-:W-:Y:S05]  /*a050*/  @!P0 BRA `(.L_x_9182) ;  /* 0x0000005000008947 */ /* 0x000fea0003800000 */
[----:B------:R-:W-:-:S13]  /*a060*/  ISETP.NE.AND P0, PT, R3, 0x4, PT ;  /* 0x000000040300780c */ /* 0x000fda0003f05270 */
[----:B------:R-:W-:Y:S05]  /*a070*/  @P0 BRA `(.L_x_9180) ;  /* 0x00000b4000000947 */ /* 0x000fea0003800000 */
[----:B0-----:R-:W0:Y:S02]  /*a080*/  F2I.S64.TRUNC R2, R2 ;  /* 0x0000000200027311 */ /* 0x001e24000020d900 */
[----:B0-----:R-:W-:Y:S01]  /*a090*/  STG.E.64 [R16.64], R2 ;  /* 0x0000000210007986 */ /* 0x001fe2000c101b24 */
[----:B------:R-:W-:Y:S05]  /*a0a0*/  EXIT ;  /* 0x000000000000794d */ /* 0x000fea0003800000 */
.L_x_9182:
[----:B0-----:R-:W0:Y:S02]  /*a0b0*/  F2I.FTZ.TRUNC.NTZ R3, R2 ;  /* 0x0000000200037305 */ /* 0x001e24000021f100 */
[----:B0-----:R-:W-:Y:S01]  /*a0c0*/  STG.E [R16.64], R3 ;  /* 0x0000000310007986 */ /* 0x001fe2000c101924 */
[----:B------:R-:W-:Y:S05]  /*a0d0*/  EXIT ;  /* 0x000000000000794d */ /* 0x000fea0003800000 */
.L_x_9181:
[----:B0-----:R-:W0:Y:S02]  /*a0e0*/  F2I.FTZ.TRUNC.NTZ R3, R2 ;  /* 0x0000000200037305 */ /* 0x001e24000021f100 */
[----:B0-----:R-:W-:Y:S01]  /*a0f0*/  STG.E.U16 [R16.64], R3 ;  /* 0x0000000310007986 */ /* 0x001fe2000c101524 */
[----:B------:R-:W-:Y:S05]  /*a100*/  EXIT ;  /* 0x000000000000794d */ /* 0x000fea0003800000 */
.L_x_9177:
[----:B------:R-:W-:-:S13]  /*a110*/  ISETP.GT.AND P0, PT, R3, 0x6, PT ;  /* 0x000000060300780c */ /* 0x000fda0003f04270 */
[----:B------:R-:W-:Y:S05]  /*a120*/  @P0 BRA `(.L_x_9183) ;  /* 0x0000009000000947 */ /* 0x000fea0003800000 */
[----:B------:R-:W-:-:S13]  /*a130*/  ISETP.NE.AND P0, PT, R3, 0x5, PT ;  /* 0x000000050300780c */ /* 0x000fda0003f05270 */
[----:B------:R-:W-:Y:S05]  /*a140*/  @!P0 BRA `(.L_x_9184) ;  /* 0x0000004000008947 */ /* 0x000fea0003800000 */
[----:B------:R-:W-:-:S13]  /*a150*/  ISETP.NE.AND P0, PT, R3, 0x6, PT ;  /* 0x000000060300780c */ /* 0x000fda0003f05270 */
[----:B------:R-:W-:Y:S05]  /*a160*/  @P0 BRA `(.L_x_9180) ;  /* 0x00000a5000000947 */ /* 0x000fea0003800000 */
[----:B0-----:R-:W-:Y:S01]  /*a170*/  STG.E [R16.64], R2 ;  /* 0x0000000210007986 */ /* 0x001fe2000c101924 */
[----:B------:R-:W-:Y:S05]  /*a180*/  EXIT ;  /* 0x000000000000794d */ /* 0x000fea0003800000 */
.L_x_9184:
[----:B0-----:R-:W-:-:S05]  /*a190*/  F2FP.PACK_AB R2, RZ, R2 ;  /* 0x00000002ff02723e */ /* 0x001fca00000000ff */
[----:B------:R-:W-:Y:S01]  /*a1a0*/  STG.E.U16 [R16.64], R2 ;  /* 0x0000000210007986 */ /* 0x000fe2000c101524 */
[----:B------:R-:W-:Y:S05]  /*a1b0*/  EXIT ;  /* 0x000000000000794d */ /* 0x000fea0003800000 */
.L_x_9183:
[----:B------:R-:W-:-:S13]  /*a1c0*/  ISETP.NE.AND P0, PT, R3, 0x7, PT ;  /* 0x000000070300780c */ /* 0x000fda0003f05270 */
[----:B------:R-:W-:Y:S05]  /*a1d0*/  @!P0 BRA `(.L_x_9185) ;  /* 0x000000b000008947 */ /* 0x000fea0003800000 */
[----:B------:R-:W-:-:S13]  /*a1e0*/  ISETP.NE.AND P0, PT, R3, 0x8, PT ;  /* 0x000000080300780c */ /* 0x000fda0003f05270 */
[----:B------:R-:W-:Y:S05]  /*a1f0*/  @!P0 BRA `(.L_x_9186) ;  /* 0x0000005000008947 */ /* 0x000fea0003800000 */
[----:B------:R-:W-:-:S13]  /*a200*/  ISETP.NE.AND P0, PT, R3, 0x9, PT ;  /* 0x000000090300780c */ /* 0x000fda0003f05270 */
[----:B------:R-:W-:Y:S05]  /*a210*/  @P0 BRA `(.L_x_9180) ;  /* 0x000009a000000947 */ /* 0x000fea0003800000 */
[----:B------:R-:W-:-:S05]  /*a220*/  IMAD.MOV.U32 R3, RZ, RZ, RZ ;  /* 0x000000ffff037224 */ /* 0x000fca00078e00ff */
[----:B0-----:R-:W-:Y:S01]  /*a230*/  STG.E.64 [R16.64], R2 ;  /* 0x0000000210007986 */ /* 0x001fe2000c101b24 */
[----:B------:R-:W-:Y:S05]  /*a240*/  EXIT ;  /* 0x000000000000794d */ /* 0x000fea0003800000 */
.L_x_9186:
[----:B0-----:R-:W-:-:S04]  /*a250*/  F2FP.PACK_AB R3, RZ, R2 ;  /* 0x00000002ff03723e */ /* 0x001fc800000000ff */
[----:B------:R-:W-:-:S05]  /*a260*/  PRMT R3, R3, 0x5410, RZ ;  /* 0x0000541003037816 */ /* 0x000fca00000000ff */
[----:B------:R-:W-:Y:S01]  /*a270*/  STG.E [R16.64], R3 ;  /* 0x0000000310007986 */ /* 0x000fe2000c101924 */
[----:B------:R-:W-:Y:S05]  /*a280*/  EXIT ;  /* 0x000000000000794d */ /* 0x000fea0003800000 */
.L_x_9185:
[----:B0-----:R-:W-:-:S06]  /*a290*/  FMUL.FTZ R2, R2, 1 ;  /* 0x3f80000002027820 */ /* 0x001fcc0000410000 */
[----:B------:R-:W0:Y:S02]  /*a2a0*/  F2F.F64.F32 R2, R2 ;  /* 0x0000000200027310 */ /* 0x000e240000201800 */
[----:B0-----:R-:W-:Y:S01]  /*a2b0*/  STG.E.64 [R16.64], R2 ;  /* 0x0000000210007986 */ /* 0x001fe2000c101b24 */
[----:B------:R-:W-:Y:S05]  /*a2c0*/  EXIT ;  /* 0x000000000000794d */ /* 0x000fea0003800000 */
.L_x_9176:
        /* <DEDUP_REMOVED lines=10> */
[----:B------:R-:W-:Y:S01]  /*a370*/  STG.E.U8 [R16.64], R3 ;  /* 0x0000000310007986 */ /* 0x000fe2000c101124 */
[----:B------:R-:W-:Y:S05]  /*a380*/  EXIT ;  /* 0x000000000000794d */ /* 0x000fea0003800000 */
.L_x_9189:
[----:B0-----:R-:W-:Y:S01]  /*a390*/  FMUL.FTZ R4, R2, 1 ;  /* 0x3f80000002047820 */ /* 0x001fe20000410000 */
[----:B------:R-:W-:-:S05]  /*a3a0*/  CS2R R6, SRZ ;  /* 0x0000000000067805 */ /* 0x000fca000001ff00 */
[----:B------:R-:W0:Y:S02]  /*a3b0*/  F2F.F64.F32 R4, R4 ;  /* 0x0000000400047310 */ /* 0x000e240000201800 */
[----:B0-----:R-:W-:Y:S01]  /*a3c0*/  STG.E.128 [R16.64], R4 ;  /* 0x0000000410007986 */ /* 0x001fe2000c101d24 */
[----:B------:R-:W-:Y:S05]  /*a3d0*/  EXIT ;  /* 0x000000000000794d */ /* 0x000fea0003800000 */
.L_x_9188:
        /* <DEDUP_REMOVED lines=20> */
.L_x_9193:
[----:B------:R-:W-:Y:S05]  /*a520*/  BSYNC B0 ;  /* 0x0000000000007941 */ /* 0x000fea0003800000 */
.L_x_9192:
[----:B------:R-:W-:-:S05]  /*a530*/  LOP3.LUT R5, R0, R5, RZ, 0xfc, !PT ;  /* 0x0000000500057212 */ /* 0x000fca00078efcff */
[----:B------:R-:W-:Y:S01]  /*a540*/  STG.E.U8 [R16.64], R5 ;  /* 0x0000000510007986 */ /* 0x000fe2000c101124 */
[----:B------:R-:W-:Y:S05]  /*a550*/  EXIT ;  /* 0x000000000000794d */ /* 0x000fea0003800000 */
.L_x_9191:
        /* <DEDUP_REMOVED lines=12> */
.L_x_9195:
[----:B------:R-:W-:Y:S01]  /*a620*/  IMAD.MOV.U32 R0, RZ, RZ, 0x7f ;  /* 0x0000007fff007424 */ /* 0x000fe200078e00ff */
[----:B------:R-:W-:-:S04]  /*a630*/  ISETP.GT.U32.AND P0, PT, R4, 0x7f800000, PT ;  /* 0x7f8000000400780c */ /* 0x000fc80003f04070 */
[----:B------:R-:W-:-:S04]  /*a640*/  SEL R0, R0, 0x7c, P0 ;  /* 0x0000007c00007807 */ /* 0x000fc80000000000 */
.L_x_9196:
[----:B------:R-:W-:Y:S05]  /*a650*/  BSYNC B0 ;  /* 0x0000000000007941 */ /* 0x000fea0003800000 */
.L_x_9194:
[----:B------:R-:W-:-:S04]  /*a660*/  LOP3.LUT R2, R2, 0x80000000, RZ, 0xc0, !PT ;  /* 0x8000000002027812 */ /* 0x000fc800078ec0ff */
[----:B------:R-:W-:-:S04]  /*a670*/  SHF.R.U32.HI R3, RZ, 0x18, R2 ;  /* 0x00000018ff037819 */ /* 0x000fc80000011602 */
[----:B------:R-:W-:-:S05]  /*a680*/  LOP3.LUT R3, R0, R3, RZ, 0xfc, !PT ;  /* 0x0000000300037212 */ /* 0x000fca00078efcff */
[----:B------:R-:W-:Y:S01]  /*a690*/  STG.E.U8 [R16.64], R3 ;  /* 0x0000000310007986 */ /* 0x000fe2000c101124 */
[----:B------:R-:W-:Y:S05]  /*a6a0*/  EXIT ;  /* 0x000000000000794d */ /* 0x000fea0003800000 */
.L_x_9190:
[----:B0-----:R-:W-:-:S05]  /*a6b0*/  F2FP.BF16.PACK_AB R2, RZ, R2 ;  /* 0x00000002ff02723e */ /* 0x001fca00000010ff */
[----:B------:R-:W-:Y:S01]  /*a6c0*/  STG.E.U16 [R16.64], R2 ;  /* 0x0000000210007986 */ /* 0x000fe2000c101524 */
[----:B------:R-:W-:Y:S05]  /*a6d0*/  EXIT ;  /* 0x000000000000794d */ /* 0x000fea0003800000 */
.L_x_9187:
        /* <DEDUP_REMOVED lines=9> */
[----:B0-----:R-:W-:Y:S01]  /*a770*/  STG.E.U16 [R16.64], R3 ;  /* 0x0000000310007986 */ /* 0x001fe2000c101524 */
[----:B------:R-:W-:Y:S05]  /*a780*/  EXIT ;  /* 0x000000000000794d */ /* 0x000fea0003800000 */
.L_x_9199:
        /* <DEDUP_REMOVED lines=16> */
.L_x_9202:
[----:B------:R-:W-:-:S04]  /*a890*/  LOP3.LUT R2, R2, 0x80000000, RZ, 0xc0, !PT ;  /* 0x8000000002027812 */ /* 0x000fc800078ec0ff */
[----:B------:R-:W-:-:S04]  /*a8a0*/  SHF.R.U32.HI R3, RZ, 0x18, R2 ;  /* 0x00000018ff037819 */ /* 0x000fc80000011602 */
[----:B------:R-:W-:-:S04]  /*a8b0*/  LOP3.LUT R0, R0, R3, RZ, 0xfc, !PT ;  /* 0x0000000300007212 */ /* 0x000fc800078efcff */
[----:B------:R-:W-:Y:S02]  /*a8c0*/  PRMT R8, R0, 0x7610, R8 ;  /* 0x0000761000087816 */ /* 0x000fe40000000008 */
.L_x_9201:
[----:B------:R-:W-:Y:S05]  /*a8d0*/  BSYNC B0 ;  /* 0x0000000000007941 */ /* 0x000fea0003800000 */
.L_x_9200:
[----:B------:R-:W-:Y:S01]  /*a8e0*/  STG.E.U8 [R16.64], R8 ;  /* 0x0000000810007986 */ /* 0x000fe2000c101124 */
[----:B------:R-:W-:Y:S05]  /*a8f0*/  EXIT ;  /* 0x000000000000794d */ /* 0x000fea0003800000 */
.L_x_9198:
        /* <DEDUP_REMOVED lines=16> */
.L_x_9205:
[----:B------:R-:W-:-:S04]  /*aa00*/  LOP3.LUT R2, R2, 0x80000000, RZ, 0xc0, !PT ;  /* 0x8000000002027812 */ /* 0x000fc800078ec0ff */
[----:B------:R-:W-:-:S04]  /*aa10*/  SHF.R.U32.HI R3, RZ, 0x18, R2 ;  /* 0x00000018ff037819 */ /* 0x000fc80000011602 */
[----:B------:R-:W-:-:S04]  /*aa20*/  LOP3.LUT R0, R0, R3, RZ, 0xfc, !PT ;  /* 0x0000000300007212 */ /* 0x000fc800078efcff */
[----:B------:R-:W-:Y:S02]  /*aa30*/  PRMT R8, R0, 0x7610, R8 ;  /* 0x0000761000087816 */ /* 0x000fe40000000008 */
.L_x_9204:
[----:B------:R-:W-:Y:S05]  /*aa40*/  BSYNC B0 ;  /* 0x0000000000007941 */ /* 0x000fea0003800000 */
.L_x_9203:
[----:B------:R-:W-:Y:S01]  /*aa50*/  STG.E.U8 [R16.64], R8 ;  /* 0x0000000810007986 */ /* 0x000fe2000c101124 */
[----:B------:R-:W-:Y:S05]  /*aa60*/  EXIT ;  /* 0x000000000000794d */ /* 0x000fea0003800000 */
.L_x_9197:
        /* <DEDUP_REMOVED lines=21> */
.L_x_9180:
        /* <DEDUP_REMOVED lines=20> */
.L_x_9207:
[----:B0-----:R-:W0:Y:S02]  /*ad00*/  F2I.U64.TRUNC R2, R2 ;  /* 0x0000000200027311 */ /* 0x001e24000020d800 */
[----:B0-----:R-:W-:Y:S01]  /*ad10*/  STG.E.64 [R16.64], R2 ;  /* 0x0000000210007986 */ /* 0x001fe2000c101b24 */
[----:B------:R-:W-:Y:S05]  /*ad20*/  EXIT ;  /* 0x000000000000794d */ /* 0x000fea0003800000 */
.L_x_9206:
[----:B0-----:R-:W0:Y:S02]  /*ad30*/  F2I.FTZ.U32.TRUNC.NTZ R3, R2 ;  /* 0x0000000200037305 */ /* 0x001e24000021f000 */
[----:B0-----:R-:W-:Y:S01]  /*ad40*/  STG.E [R16.64], R3 ;  /* 0x0000000310007986 */ /* 0x001fe2000c101924 */
[----:B------:R-:W-:Y:S05]  /*ad50*/  EXIT ;  /* 0x000000000000794d */ /* 0x000fea0003800000 */
.L_x_9208:
        /* <DEDUP_REMOVED lines=10> */
.L_x_10378:


//--------------------- .text._ZN2at6native27unrolled_elementwise_kernelIZZZNS0_19sigmoid_kernel_cudaERNS_18TensorIteratorBaseEENKUlvE0_clEvENKUlvE0_clEvEUlfE_St5arrayIPcLm2EELi4E23TrivialOffsetCalculatorILi1EjESB_NS0_6memory12LoadWithCastILi1EEENSC_13StoreWithCastILi1EEEEEviT_T0_T2_T3_T4_T5_ --------------------------
	.section	.text._ZN2at6native27unrolled_elementwise_kernelIZZZNS0_19sigmoid_kernel_cudaERNS_18TensorIteratorBaseEENKUlvE0_clEvENKUlvE0_clEvEUlfE_St5arrayIPcLm2EELi4E23TrivialOffsetCalculatorILi1EjESB_NS0_6memory12LoadWithCastILi1EEENSC_13StoreWithCastILi1EEEEEviT_T0_T2_T3_T4_T5_,"ax",@progbits
	.sectioninfo	@"SHI_REGISTERS=28"
	.align	128
        .global         _ZN2at6native27unrolled_elementwise_kernelIZZZNS0_19sigmoid_kernel_cudaERNS_18TensorIteratorBaseEENKUlvE0_clEvENKUlvE0_clEvEUlfE_St5arrayIPcLm2EELi4E23TrivialOffsetCalculatorILi1EjESB_NS0_6memory12LoadWithCastILi1EEENSC_13StoreWithCastILi1EEEEEviT_T0_T2_T3_T4_T5_
        .type           _ZN2at6native27unrolled_elementwise_kernelIZZZNS0_19sigmoid_kernel_cudaERNS_18TensorIteratorBaseEENKUlvE0_clEvENKUlvE0_clEvEUlfE_St5arrayIPcLm2EELi4E23TrivialOffsetCalculatorILi1EjESB_NS0_6memory12LoadWithCastILi1EEENSC_13StoreWithCastILi1EEEEEviT_T0_T2_T3_T4_T5_,@function
        .size           _ZN2at6native27unrolled_elementwise_kernelIZZZNS0_19sigmoid_kernel_cudaERNS_18TensorIteratorBaseEENKUlvE0_clEvENKUlvE0_clEvEUlfE_St5arrayIPcLm2EELi4E23TrivialOffsetCalculatorILi1EjESB_NS0_6memory12LoadWithCastILi1EEENSC_13StoreWithCastILi1EEEEEviT_T0_T2_T3_T4_T5_,(.L_x_10379 - _ZN2at6native27unrolled_elementwise_kernelIZZZNS0_19sigmoid_kernel_cudaERNS_18TensorIteratorBaseEENKUlvE0_clEvENKUlvE0_clEvEUlfE_St5arrayIPcLm2EELi4E23TrivialOffsetCalculatorILi1EjESB_NS0_6memory12LoadWithCastILi1EEENSC_13StoreWithCastILi1EEEEEviT_T0_T2_T3_T4_T5_)
        .other          _ZN2at6native27unrolled_elementwise_kernelIZZZNS0_19sigmoid_kernel_cudaERNS_18TensorIteratorBaseEENKUlvE0_clEvENKUlvE0_clEvEUlfE_St5arrayIPcLm2EELi4E23TrivialOffsetCalculatorILi1EjESB_NS0_6memory12LoadWithCastILi1EEENSC_13StoreWithCastILi1EEEEEviT_T0_T2_T3_T4_T5_,@"STO_CUDA_ENTRY STV_DEFAULT"
_ZN2at6native27unrolled_elementwise_kernelIZZZNS0_19sigmoid_kernel_cudaERNS_18TensorIteratorBaseEENKUlvE0_clEvENKUlvE0_clEvEUlfE_St5arrayIPcLm2EELi4E23TrivialOffsetCalculatorILi1EjESB_NS0_6memory12LoadWithCastILi1EEENSC_13StoreWithCastILi1EEEEEviT_T0_T2_T3_T4_T5_:
.text._ZN2at6native27unrolled_elementwise_kernelIZZZNS0_19sigmoid_kernel_cudaERNS_18TensorIteratorBaseEENKUlvE0_clEvENKUlvE0_clEvEUlfE_St5arrayIPcLm2EELi4E23TrivialOffsetCalculatorILi1EjESB_NS0_6memory12LoadWithCastILi1EEENSC_13StoreWithCastILi1EEEEEviT_T0_T2_T3_T4_T5_:
        /* <DEDUP_REMOVED lines=31> */
.L_x_9215:
[----:B------:R-:W2:Y:S02]  /*01f0*/  LDG.E.U8 R4, [R4.64] ;  /* 0x0000002404047981 */ /* 0x000ea4000c1e1100 */
[----:B--2---:R0:W1:Y:S01]  /*0200*/  I2F.U16 R23, R4 ;  /* 0x0000000400177306 */ /* 0x0040620000101000 */
[----:B------:R-:W-:Y:S05]  /*0210*/  BRA `(.L_x_9217) ;  /* 0x00000cb000007947 */ /* 0x000fea0003800000 */
.L_x_9214:
        /* <DEDUP_REMOVED lines=9> */
.L_x_9219:
[----:B------:R-:W2:Y:S02]  /*02b0*/  LDG.E R4, [R4.64] ;  /* 0x0000002404047981 */ /* 0x000ea4000c1e1900 */
[----:B--2---:R0:W1:Y:S01]  /*02c0*/  I2F R23, R4 ;  /* 0x0000000400177306 */ /* 0x0040620000201400 */
[----:B------:R-:W-:Y:S05]  /*02d0*/  BRA `(.L_x_9217) ;  /* 0x00000bf000007947 */ /* 0x000fea0003800000 */
.L_x_9218:
[----:B------:R-:W2:Y:S02]  /*02e0*/  LDG.E.U16 R4, [R4.64] ;  /* 0x0000002404047981 */ /* 0x000ea4000c1e1500 */
[----:B--2---:R0:W1:Y:S01]  /*02f0*/  I2F.S16 R23, R4 ;  /* 0x0000000400177306 */ /* 0x0040620000101400 */
[----:B------:R-:W-:Y:S05]  /*0300*/  BRA `(.L_x_9217) ;  /* 0x00000bc000007947 */ /* 0x000fea0003800000 */
.L_x_9213:
        /* <DEDUP_REMOVED lines=8> */
.L_x_9221:
[----:B------:R-:W2:Y:S02]  /*0390*/  LDG.E.U16 R4, [R4.64] ;  /* 0x0000002404047981 */ /* 0x000ea4000c1e1500 */
[----:B--2---:R-:W-:Y:S01]  /*03a0*/  HADD2.F32 R23, -RZ, R4.H0_H0 ;  /* 0x20000004ff177230 */ /* 0x004fe20000004100 */
[----:B------:R-:W-:Y:S05]  /*03b0*/  BRA `(.L_x_9217) ;  /* 0x00000b1000007947 */ /* 0x000fea0003800000 */
.L_x_9220:
        /* <DEDUP_REMOVED lines=8> */
.L_x_9223:
[----:B------:R-:W2:Y:S02]  /*0440*/  LDG.E.U16 R4, [R4.64] ;  /* 0x0000002404047981 */ /* 0x000ea4000c1e1500 */
[----:B--2---:R-:W-:Y:S01]  /*0450*/  HADD2.F32 R23, -RZ, R4.H0_H0 ;  /* 0x20000004ff177230 */ /* 0x004fe20000004100 */
[----:B------:R-:W-:Y:S05]  /*0460*/  BRA `(.L_x_9217) ;  /* 0x00000a6000007947 */ /* 0x000fea0003800000 */
.L_x_9222:
[----:B------:R-:W2:Y:S02]  /*0470*/  LDG.E.64 R4, [R4.64] ;  /* 0x0000002404047981 */ /* 0x000ea4000c1e1b00 */
[----:B--2---:R-:W0:Y:S01]  /*0480*/  F2F.F32.F64 R23, R4 ;  /* 0x0000000400177310 */ /* 0x004e220000301000 */
[----:B------:R-:W0:-:S14]  /*0490*/  DSETP.GEU.AND P0, PT, |R4|, c[0x2][0x0], PT ;  /* 0x008000000400762a */ /* 0x000e1c0003f0e200 */
[----:B0-----:R-:W-:Y:S01]  /*04a0*/  @!P0 FMUL R23, R23, 1.175494350822287508e-38 ;  /* 0x0080000017178820 */ /* 0x001fe20000400000 */
[----:B------:R-:W-:Y:S05]  /*04b0*/  BRA `(.L_x_9217) ;  /* 0x00000a1000007947 */ /* 0x000fea0003800000 */
.L_x_9212:
        /* <DEDUP_REMOVED lines=12> */
.L_x_9226:
[----:B------:R-:W2:Y:S02]  /*0580*/  LDG.E.64 R4, [R4.64] ;  /* 0x0000002404047981 */ /* 0x000ea4000c1e1b00 */
[----:B--2---:R-:W0:Y:S01]  /*0590*/  F2F.F32.F64 R23, R4 ;  /* 0x0000000400177310 */ /* 0x004e220000301000 */
[----:B------:R-:W0:-:S14]  /*05a0*/  DSETP.GEU.AND P0, PT, |R4|, c[0x2][0x0], PT ;  /* 0x008000000400762a */ /* 0x000e1c0003f0e200 */
[----:B0-----:R-:W-:Y:S01]  /*05b0*/  @!P0 FMUL R23, R23, 1.175494350822287508e-38 ;  /* 0x0080000017178820 */ /* 0x001fe20000400000 */
[----:B------:R-:W-:Y:S05]  /*05c0*/  BRA `(.L_x_9217) ;  /* 0x0000090000007947 */ /* 0x000fea0003800000 */
.L_x_9225:
        /* <DEDUP_REMOVED lines=26> */
.L_x_9228:
        /* <DEDUP_REMOVED lines=14> */
.L_x_9227:
[----:B------:R-:W2:Y:S02]  /*0850*/  LDG.E.U16 R4, [R4.64] ;  /* 0x0000002404047981 */ /* 0x000ea4000c1e1500 */
[----:B--2---:R-:W-:Y:S01]  /*0860*/  PRMT R23, RZ, 0x5410, R4 ;  /* 0x00005410ff177816 */ /* 0x004fe20000000004 */
[----:B------:R-:W-:Y:S05]  /*0870*/  BRA `(.L_x_9217) ;  /* 0x0000065000007947 */ /* 0x000fea0003800000 */
.L_x_9224:
        /* <DEDUP_REMOVED lines=11> */
.L_x_9231:
        /* <DEDUP_REMOVED lines=20> */
.L_x_9233:
[----:B------:R-:W-:Y:S05]  /*0a70*/  BSYNC B0 ;  /* 0x0000000000007941 */ /* 0x000fea0003800000 */
.L_x_9232:
[----:B------:R-:W-:Y:S01]  /*0a80*/  IMAD.SHL.U32 R3, R3, 0x100000, RZ ;  /* 0x0010000003037824 */ /* 0x000fe200078e00ff */
[----:B------:R-:W-:-:S04]  /*0a90*/  LEA R0, R0, 0x3b800000, 0x17 ;  /* 0x3b80000000007811 */ /* 0x000fc800078eb8ff */
[----:B------:R-:W-:Y:S01]  /*0aa0*/  LOP3.LUT R23, R0, R3, R23, 0xfe, !PT ;  /* 0x0000000300177212 */ /* 0x000fe200078efe17 */
[----:B------:R-:W-:Y:S05]  /*0ab0*/  BRA `(.L_x_9217) ;  /* 0x0000041000007947 */ /* 0x000fea0003800000 */
.L_x_9230:
        /* <DEDUP_REMOVED lines=20> */
.L_x_9235:
[----:B------:R-:W-:Y:S05]  /*0c00*/  BSYNC B0 ;  /* 0x0000000000007941 */ /* 0x000fea0003800000 */
.L_x_9234:
[----:B------:R-:W-:Y:S01]  /*0c10*/  IMAD.SHL.U32 R3, R3, 0x200000, RZ ;  /* 0x0020000003037824 */ /* 0x000fe200078e00ff */
[----:B------:R-:W-:-:S04]  /*0c20*/  LEA R0, R0, 0x37800000, 0x17 ;  /* 0x3780000000007811 */ /* 0x000fc800078eb8ff */
[----:B------:R-:W-:Y:S01]  /*0c30*/  LOP3.LUT R23, R0, R3, R23, 0xfe, !PT ;  /* 0x0000000300177212 */ /* 0x000fe200078efe17 */
[----:B------:R-:W-:Y:S05]  /*0c40*/  BRA `(.L_x_9217) ;  /* 0x0000028000007947 */ /* 0x000fea0003800000 */
.L_x_9229:
        /* <DEDUP_REMOVED lines=14> */
.L_x_9216:
        /* <DEDUP_REMOVED lines=21> */
.L_x_9237:
[----:B------:R-:W2:Y:S02]  /*0e80*/  LDG.E.64 R4, [R4.64] ;  /* 0x0000002404047981 */ /* 0x000ea4000c1e1b00 */
[----:B--2---:R0:W1:Y:S01]  /*0e90*/  I2F.U64 R23, R4 ;  /* 0x0000000400177312 */ /* 0x0040620000301000 */
[----:B------:R-:W-:Y:S05]  /*0ea0*/  BRA `(.L_x_9217) ;  /* 0x0000002000007947 */ /* 0x000fea0003800000 */
.L_x_9236:
[----:B------:R-:W2:Y:S02]  /*0eb0*/  LDG.E R4, [R4.64] ;  /* 0x0000002404047981 */ /* 0x000ea4000c1e1900 */
[----:B--2---:R0:W1:Y:S02]  /*0ec0*/  I2F.U32 R23, R4 ;  /* 0x0000000400177306 */ /* 0x0040640000201000 */
.L_x_9217:
[----:B------:R-:W-:Y:S05]  /*0ed0*/  BSYNC B6 ;  /* 0x0000000000067941 */ /* 0x000fea0003800000 */
.L_x_9211:
[----:B------:R-:W2:Y:S02]  /*0ee0*/  S2R R25, SR_TID.X ;  /* 0x0000000000197919 */ /* 0x000ea40000002100 */
[----:B--2---:R-:W-:Y:S02]  /*0ef0*/  IADD3 R25, R25, 0x80, RZ ;  /* 0x0000008019197810 */ /* 0x004fe40007ffe0ff */
.L_x_9210:
[----:B-1----:R-:W-:Y:S05]  /*0f00*/  BSYNC B7 ;  /* 0x0000000000077941 */ /* 0x002fea0003800000 */
.L_x_9209:
        /* <DEDUP_REMOVED lines=23> */
.L_x_9244:
[----:B------:R-:W2:Y:S02]  /*1080*/  LDG.E.U8 R4, [R4.64] ;  /* 0x0000002404047981 */ /* 0x000ea4000c1e1100 */
[----:B--2---:R0:W1:Y:S01]  /*1090*/  I2F.U16 R17, R4 ;  /* 0x0000000400117306 */ /* 0x0040620000101000 */
[----:B------:R-:W-:Y:S05]  /*10a0*/  BRA `(.L_x_9246) ;  /* 0x00000ca000007947 */ /* 0x000fea0003800000 */
.L_x_9243:
        /* <DEDUP_REMOVED lines=9> */
.L_x_9248:
[----:B------:R-:W2:Y:S02]  /*1140*/  LDG.E R4, [R4.64] ;  /* 0x0000002404047981 */ /* 0x000ea4000c1e1900 */
[----:B--2---:R0:W1:Y:S01]  /*1150*/  I2F R17, R4 ;  /* 0x0000000400117306 */ /* 0x0040620000201400 */
[----:B------:R-:W-:Y:S05]  /*1160*/  BRA `(.L_x_9246) ;  /* 0x00000be000007947 */ /* 0x000fea0003800000 */
.L_x_9247:
[----:B------:R-:W2:Y:S02]  /*1170*/  LDG.E.U16 R4, [R4.64] ;  /* 0x0000002404047981 */ /* 0x000ea4000c1e1500 */
[----:B--2---:R0:W1:Y:S01]  /*1180*/  I2F.S16 R17, R4 ;  /* 0x0000000400117306 */ /* 0x0040620000101400 */
[----:B------:R-:W-:Y:S05]  /*1190*/  BRA `(.L_x_9246) ;  /* 0x00000bb000007947 */ /* 0x000fea0003800000 */
.L_x_9242:
        /* <DEDUP_REMOVED lines=8> */
.L_x_9250:
[----:B------:R-:W2:Y:S02]  /*1220*/  LDG.E.U16 R4, [R4.64] ;  /* 0x0000002404047981 */ /* 0x000ea4000c1e1500 */
[----:B--2---:R-:W-:Y:S01]  /*1230*/  HADD2.F32 R17, -RZ, R4.H0_H0 ;  /* 0x20000004ff117230 */ /* 0x004fe20000004100 */
[----:B------:R-:W-:Y:S05]  /*1240*/  BRA `(.L_x_9246) ;  /* 0x00000b0000007947 */ /* 0x000fea0003800000 */
.L_x_9249:
        /* <DEDUP_REMOVED lines=8> */
.L_x_9252:
[----:B------:R-:W2:Y:S02]  /*12d0*/  LDG.E.U16 R4, [R4.64] ;  /* 0x0000002404047981 */ /* 0x000ea4000c1e1500 */
[----:B--2---:R-:W-:Y:S01]  /*12e0*/  HADD2.F32 R17, -RZ, R4.H0_H0 ;  /* 0x20000004ff117230 */ /* 0x004fe20000004100 */
[----:B------:R-:W-:Y:S05]  /*12f0*/  BRA `(.L_x_9246) ;  /* 0x00000a5000007947 */ /* 0x000fea0003800000 */
.L_x_9251:
[----:B------:R-:W2:Y:S02]  /*1300*/  LDG.E.64 R4, [R4.64] ;  /* 0x0000002404047981 */ /* 0x000ea4000c1e1b00 */
[----:B--2---:R-:W0:Y:S01]  /*1310*/  F2F.F32.F64 R17, R4 ;  /* 0x0000000400117310 */ /* 0x004e220000301000 */
[----:B------:R-:W0:-:S14]  /*1320*/  DSETP.GEU.AND P0, PT, |R4|, c[0x2][0x0], PT ;  /* 0x008000000400762a */ /* 0x000e1c0003f0e200 */
[----:B0-----:R-:W-:Y:S01]  /*1330*/  @!P0 FMUL R17, R17, 1.175494350822287508e-38 ;  /* 0x0080000011118820 */ /* 0x001fe20000400000 */
[----:B------:R-:W-:Y:S05]  /*1340*/  BRA `(.L_x_9246) ;  /* 0x00000a0000007947 */ /* 0x000fea0003800000 */
.L_x_9241:
        /* <DEDUP_REMOVED lines=12> */
.L_x_9255:
[----:B------:R-:W2:Y:S02]  /*1410*/  LDG.E.64 R4, [R4.64] ;  /* 0x0000002404047981 */ /* 0x000ea4000c1e1b00 */
[----:B--2---:R-:W0:Y:S01]  /*1420*/  F2F.F32.F64 R17, R4 ;  /* 0x0000000400117310 */ /* 0x004e220000301000 */
[----:B------:R-:W0:-:S14]  /*1430*/  DSETP.GEU.AND P0, PT, |R4|, c[0x2][0x0], PT ;  /* 0x008000000400762a */ /* 0x000e1c0003f0e200 */
[----:B0-----:R-:W-:Y:S01]  /*1440*/  @!P0 FMUL R17, R17, 1.175494350822287508e-38 ;  /* 0x0080000011118820 */ /* 0x001fe20000400000 */
[----:B------:R-:W-:Y:S05]  /*1450*/  BRA `(.L_x_9246) ;  /* 0x000008f000007947 */ /* 0x000fea0003800000 */
.L_x_9254:
        /* <DEDUP_REMOVED lines=26> */
.L_x_9257:
        /* <DEDUP_REMOVED lines=13> */
.L_x_9256:
[----:B------:R-:W2:Y:S02]  /*16d0*/  LDG.E.U16 R4, [R4.64] ;  /* 0x0000002404047981 */ /* 0x000ea4000c1e1500 */
[----:B--2---:R-:W-:Y:S01]  /*16e0*/  PRMT R17, RZ, 0x5410, R4 ;  /* 0x00005410ff117816 */ /* 0x004fe20000000004 */
[----:B------:R-:W-:Y:S05]  /*16f0*/  BRA `(.L_x_9246) ;  /* 0x0000065000007947 */ /* 0x000fea0003800000 */
.L_x_9253:
        /* <DEDUP_REMOVED lines=11> */
.L_x_9260:
        /* <DEDUP_REMOVED lines=20> */
.L_x_9262:
[----:B------:R-:W-:Y:S05]  /*18f0*/  BSYNC B0 ;  /* 0x0000000000007941 */ /* 0x000fea0003800000 */
.L_x_9261:
[----:B------:R-:W-:Y:S01]  /*1900*/  IMAD.SHL.U32 R3, R3, 0x100000, RZ ;  /* 0x0010000003037824 */ /* 0x000fe200078e00ff */
[----:B------:R-:W-:-:S04]  /*1910*/  LEA R0, R0, 0x3b800000, 0x17 ;  /* 0x3b80000000007811 */ /* 0x000fc800078eb8ff */
[----:B------:R-:W-:Y:S01]  /*1920*/  LOP3.LUT R17, R0, R3, R17, 0xfe, !PT ;  /* 0x0000000300117212 */ /* 0x000fe200078efe11 */
[----:B------:R-:W-:Y:S05]  /*1930*/  BRA `(.L_x_9246) ;  /* 0x0000041000007947 */ /* 0x000fea0003800000 */
.L_x_9259:
        /* <DEDUP_REMOVED lines=20> */
.L_x_9264:
[----:B------:R-:W-:Y:S05]  /*1a80*/  BSYNC B0 ;  /* 0x0000000000007941 */ /* 0x000fea0003800000 */
.L_x_9263:
[----:B------:R-:W-:Y:S01]  /*1a90*/  IMAD.SHL.U32 R3, R3, 0x200000, RZ ;  /* 0x0020000003037824 */ /* 0x000fe200078e00ff */
[----:B------:R-:W-:-:S04]  /*1aa0*/  LEA R0, R0, 0x37800000, 0x17 ;  /* 0x3780000000007811 */ /* 0x000fc800078eb8ff */
[----:B------:R-:W-:Y:S01]  /*1ab0*/  LOP3.LUT R17, R0, R3, R17, 0xfe, !PT ;  /* 0x0000000300117212 */ /* 0x000fe200078efe11 */
[----:B------:R-:W-:Y:S05]  /*1ac0*/  BRA `(.L_x_9246) ;  /* 0x0000028000007947 */ /* 0x000fea0003800000 */
.L_x_9258:
        /* <DEDUP_REMOVED lines=14> */
.L_x_9245:
        /* <DEDUP_REMOVED lines=21> */
.L_x_9266:
[----:B------:R-:W2:Y:S02]  /*1d00*/  LDG.E.64 R4, [R4.64] ;  /* 0x0000002404047981 */ /* 0x000ea4000c1e1b00 */
[----:B--2---:R0:W1:Y:S01]  /*1d10*/  I2F.U64 R17, R4 ;  /* 0x0000000400117312 */ /* 0x0040620000301000 */
[----:B------:R-:W-:Y:S05]  /*1d20*/  BRA `(.L_x_9246) ;  /* 0x0000002000007947 */ /* 0x000fea0003800000 */
.L_x_9265:
[----:B------:R-:W2:Y:S02]  /*1d30*/  LDG.E R4, [R4.64] ;  /* 0x0000002404047981 */ /* 0x000ea4000c1e1900 */
[----:B--2---:R0:W1:Y:S02]  /*1d40*/  I2F.U32 R17, R4 ;  /* 0x0000000400117306 */ /* 0x0040640000201000 */
.L_x_9246:
[----:B------:R-:W-:Y:S05]  /*1d50*/  BSYNC B6 ;  /* 0x0000000000067941 */ /* 0x000fea0003800000 */
.L_x_9240:
[----:B------:R-:W-:Y:S02]  /*1d60*/  IADD3 R25, R25, 0x80, RZ ;  /* 0x0000008019197810 */ /* 0x000fe40007ffe0ff */
.L_x_9239:
[----:B------:R-:W-:Y:S05]  /*1d70*/  BSYNC B7 ;  /* 0x0000000000077941 */ /* 0x000fea0003800000 */
.L_x_9238:
        /* <DEDUP_REMOVED lines=25> */
.L_x_9273:
[----:B------:R-:W2:Y:S02]  /*1f10*/  LDG.E.U8 R4, [R4.64] ;  /* 0x0000002404047981 */ /* 0x000ea4000c1e1100 */
[----:B--2---:R0:W2:Y:S01]  /*1f20*/  I2F.U16 R18, R4 ;  /* 0x0000000400127306 */ /* 0x0040a20000101000 */
[----:B------:R-:W-:Y:S05]  /*1f30*/  BRA `(.L_x_9275) ;  /* 0x00000ca000007947 */ /* 0x000fea0003800000 */
.L_x_9272:
        /* <DEDUP_REMOVED lines=9> */
.L_x_9277:
[----:B------:R-:W2:Y:S02]  /*1fd0*/  LDG.E R4, [R4.64] ;  /* 0x0000002404047981 */ /* 0x000ea4000c1e1900 */
[----:B--2---:R0:W2:Y:S01]  /*1fe0*/  I2F R18, R4 ;  /* 0x0000000400127306 */ /* 0x0040a20000201400 */
[----:B------:R-:W-:Y:S05]  /*1ff0*/  BRA `(.L_x_9275) ;  /* 0x00000be000007947 */ /* 0x000fea0003800000 */
.L_x_9276:
[----:B------:R-:W2:Y:S02]  /*2000*/  LDG.E.U16 R4, [R4.64] ;  /* 0x0000002404047981 */ /* 0x000ea4000c1e1500 */
[----:B--2---:R0:W2:Y:S01]  /*2010*/  I2F.S16 R18, R4 ;  /* 0x0000000400127306 */ /* 0x0040a20000101400 */
[----:B------:R-:W-:Y:S05]  /*2020*/  BRA `(.L_x_9275) ;  /* 0x00000bb000007947 */ /* 0x000fea0003800000 */
.L_x_9271:
        /* <DEDUP_REMOVED lines=8> */
.L_x_9279:
[----:B------:R-:W2:Y:S02]  /*20b0*/  LDG.E.U16 R4, [R4.64] ;  /* 0x0000002404047981 */ /* 0x000ea4000c1e1500 */
[----:B--2---:R-:W-:Y:S01]  /*20c0*/  HADD2.F32 R18, -RZ, R4.H0_H0 ;  /* 0x20000004ff127230 */ /* 0x004fe20000004100 */
[----:B------:R-:W-:Y:S05]  /*20d0*/  BRA `(.L_x_9275) ;  /* 0x00000b0000007947 */ /* 0x000fea0003800000 */
.L_x_9278:
        /* <DEDUP_REMOVED lines=8> */
.L_x_9281:
[----:B------:R-:W2:Y:S02]  /*2160*/  LDG.E.U16 R4, [R4.64] ;  /* 0x0000002404047981 */ /* 0x000ea4000c1e1500 */
[----:B--2---:R-:W-:Y:S01]  /*2170*/  HADD2.F32 R18, -RZ, R4.H0_H0 ;  /* 0x20000004ff127230 */ /* 0x004fe20000004100 */
[----:B------:R-:W-:Y:S05]  /*2180*/  BRA `(.L_x_9275) ;  /* 0x00000a5000007947 */ /* 0x000fea0003800000 */
.L_x_9280:
[----:B------:R-:W2:Y:S02]  /*2190*/  LDG.E.64 R4, [R4.64] ;  /* 0x0000002404047981 */ /* 0x000ea4000c1e1b00 */
[----:B--2---:R-:W0:Y:S01]  /*21a0*/  F2F.F32.F64 R18, R4 ;  /* 0x0000000400127310 */ /* 0x004e220000301000 */
[----:B------:R-:W0:-:S14]  /*21b0*/  DSETP.GEU.AND P0, PT, |R4|, c[0x2][0x0], PT ;  /* 0x008000000400762a */ /* 0x000e1c0003f0e200 */
[----:B0-----:R-:W-:Y:S01]  /*21c0*/  @!P0 FMUL R18, R18, 1.175494350822287508e-38 ;  /* 0x0080000012128820 */ /* 0x001fe20000400000 */
[----:B------:R-:W-:Y:S05]  /*21d0*/  BRA `(.L_x_9275) ;  /* 0x00000a0000007947 */ /* 0x000fea0003800000 */
.L_x_9270:
        /* <DEDUP_REMOVED lines=12> */
.L_x_9284:
[----:B------:R-:W2:Y:S02]  /*22a0*/  LDG.E.64 R4, [R4.64] ;  /* 0x0000002404047981 */ /* 0x000ea4000c1e1b00 */
[----:B--2---:R-:W0:Y:S01]  /*22b0*/  F2F.F32.F64 R18, R4 ;  /* 0x0000000400127310 */ /* 0x004e220000301000 */
[----:B------:R-:W0:-:S14]  /*22c0*/  DSETP.GEU.AND P0, PT, |R4|, c[0x2][0x0], PT ;  /* 0x008000000400762a */ /* 0x000e1c0003f0e200 */
[----:B0-----:R-:W-:Y:S01]  /*22d0*/  @!P0 FMUL R18, R18, 1.175494350822287508e-38 ;  /* 0x0080000012128820 */ /* 0x001fe20000400000 */
[----:B------:R-:W-:Y:S05]  /*22e0*/  BRA `(.L_x_9275) ;  /* 0x000008f000007947 */ /* 0x000fea0003800000 */
.L_x_9283:
        /* <DEDUP_REMOVED lines=26> */
.L_x_9286:
        /* <DEDUP_REMOVED lines=13> */
.L_x_9285:
[----:B------:R-:W2:Y:S02]  /*2560*/  LDG.E.U16 R4, [R4.64] ;  /* 0x0000002404047981 */ /* 0x000ea4000c1e1500 */
[----:B--2---:R-:W-:Y:S01]  /*2570*/  PRMT R18, RZ, 0x5410, R4 ;  /* 0x00005410ff127816 */ /* 0x004fe20000000004 */
[----:B------:R-:W-:Y:S05]  /*2580*/  BRA `(.L_x_9275) ;  /* 0x0000065000007947 */ /* 0x000fea0003800000 */
.L_x_9282:
        /* <DEDUP_REMOVED lines=11> */
.L_x_9289:
        /* <DEDUP_REMOVED lines=20> */
.L_x_9291:
[----:B------:R-:W-:Y:S05]  /*2780*/  BSYNC B0 ;  /* 0x0000000000007941 */ /* 0x000fea0003800000 */
.L_x_9290:
[----:B------:R-:W-:Y:S01]  /*2790*/  IMAD.SHL.U32 R3, R3, 0x100000, RZ ;  /* 0x0010000003037824 */ /* 0x000fe200078e00ff */
[----:B------:R-:W-:-:S04]  /*27a0*/  LEA R5, R0, 0x3b800000, 0x17 ;  /* 0x3b80000000057811 */ /* 0x000fc800078eb8ff */
[----:B------:R-:W-:Y:S01]  /*27b0*/  LOP3.LUT R18, R5, R3, R18, 0xfe, !PT ;  /* 0x0000000305127212 */ /* 0x000fe200078efe12 */
[----:B------:R-:W-:Y:S05]  /*27c0*/  BRA `(.L_x_9275) ;  /* 0x0000041000007947 */ /* 0x000fea0003800000 */
.L_x_9288:
        /* <DEDUP_REMOVED lines=20> */
.L_x_9293:
[----:B------:R-:W-:Y:S05]  /*2910*/  BSYNC B0 ;  /* 0x0000000000007941 */ /* 0x000fea0003800000 */
.L_x_9292:
[----:B------:R-:W-:Y:S01]  /*2920*/  IMAD.SHL.U32 R3, R3, 0x200000, RZ ;  /* 0x0020000003037824 */ /* 0x000fe200078e00ff */
[----:B------:R-:W-:-:S04]  /*2930*/  LEA R5, R0, 0x37800000, 0x17 ;  /* 0x3780000000057811 */ /* 0x000fc800078eb8ff */
[----:B------:R-:W-:Y:S01]  /*2940*/  LOP3.LUT R18, R5, R3, R18, 0xfe, !PT ;  /* 0x0000000305127212 */ /* 0x000fe200078efe12 */
[----:B------:R-:W-:Y:S05]  /*2950*/  BRA `(.L_x_9275) ;  /* 0x0000028000007947 */ /* 0x000fea0003800000 */
.L_x_9287:
        /* <DEDUP_REMOVED lines=14> */
.L_x_9274:
        /* <DEDUP_REMOVED lines=21> */
.L_x_9295:
[----:B------:R-:W2:Y:S02]  /*2b90*/  LDG.E.64 R18, [R4.64] ;  /* 0x0000002404127981 */ /* 0x000ea4000c1e1b00 */
[----:B--2---:R0:W2:Y:S01]  /*2ba0*/  I2F.U64 R18, R18 ;  /* 0x0000001200127312 */ /* 0x0040a20000301000 */
[----:B------:R-:W-:Y:S05]  /*2bb0*/  BRA `(.L_x_9275) ;  /* 0x0000002000007947 */ /* 0x000fea0003800000 */
.L_x_9294:
[----:B------:R-:W2:Y:S02]  /*2bc0*/  LDG.E R4, [R4.64] ;  /* 0x0000002404047981 */ /* 0x000ea4000c1e1900 */
[----:B--2---:R0:W2:Y:S02]  /*2bd0*/  I2F.U32 R18, R4 ;  /* 0x0000000400127306 */ /* 0x0040a40000201000 */
.L_x_9275:
[----:B------:R-:W-:Y:S05]  /*2be0*/  BSYNC B6 ;  /* 0x0000000000067941 */ /* 0x000fea0003800000 */
.L_x_9269:
[----:B------:R-:W-:Y:S02]  /*2bf0*/  IADD3 R25, R25, 0x80, RZ ;  /* 0x0000008019197810 */ /* 0x000fe40007ffe0ff */
.L_x_9268:
[----:B------:R-:W-:Y:S05]  /*2c00*/  BSYNC B7 ;  /* 0x0000000000077941 */ /* 0x000fea0003800000 */
.L_x_9267:
        /* <DEDUP_REMOVED lines=21> */
.L_x_9301:
[----:B------:R-:W3:Y:S02]  /*2d60*/  LDG.E.U8 R4, [R4.64] ;  /* 0x0000002404047981 */ /* 0x000ee4000c1e1100 */
[----:B---3--:R0:W3:Y:S01]  /*2d70*/  I2F.U16 R22, R4 ;  /* 0x0000000400167306 */ /* 0x0080e20000101000 */
[----:B------:R-:W-:Y:S05]  /*2d80*/  BRA `(.L_x_9297) ;  /* 0x00000c7000007947 */ /* 0x000fea0003800000 */
.L_x_9300:
        /* <DEDUP_REMOVED lines=9> */
.L_x_9304:
[----:B------:R-:W3:Y:S02]  /*2e20*/  LDG.E R4, [R4.64] ;  /* 0x0000002404047981 */ /* 0x000ee4000c1e1900 */
[----:B---3--:R0:W3:Y:S01]  /*2e30*/  I2F R22, R4 ;  /* 0x0000000400167306 */ /* 0x0080e20000201400 */
[----:B------:R-:W-:Y:S05]  /*2e40*/  BRA `(.L_x_9297) ;  /* 0x00000bb000007947 */ /* 0x000fea0003800000 */
.L_x_9303:
[----:B------:R-:W3:Y:S02]  /*2e50*/  LDG.E.U16 R4, [R4.64] ;  /* 0x0000002404047981 */ /* 0x000ee4000c1e1500 */
[----:B---3--:R0:W3:Y:S01]  /*2e60*/  I2F.S16 R22, R4 ;  /* 0x0000000400167306 */ /* 0x0080e20000101400 */
[----:B------:R-:W-:Y:S05]  /*2e70*/  BRA `(.L_x_9297) ;  /* 0x00000b8000007947 */ /* 0x000fea0003800000 */
.L_x_9299:
        /* <DEDUP_REMOVED lines=8> */
.L_x_9306:
[----:B------:R-:W3:Y:S02]  /*2f00*/  LDG.E.U16 R4, [R4.64] ;  /* 0x0000002404047981 */ /* 0x000ee4000c1e1500 */
[----:B---3--:R-:W-:Y:S01]  /*2f10*/  HADD2.F32 R22, -RZ, R4.H0_H0 ;  /* 0x20000004ff167230 */ /* 0x008fe20000004100 */
[----:B------:R-:W-:Y:S05]  /*2f20*/  BRA `(.L_x_9297) ;  /* 0x00000ad000007947 */ /* 0x000fea0003800000 */
.L_x_9305:
        /* <DEDUP_REMOVED lines=8> */
.L_x_9308:
[----:B------:R-:W3:Y:S02]  /*2fb0*/  LDG.E.U16 R4, [R4.64] ;  /* 0x0000002404047981 */ /* 0x000ee4000c1e1500 */
[----:B---3--:R-:W-:Y:S01]  /*2fc0*/  HADD2.F32 R22, -RZ, R4.H0_H0 ;  /* 0x20000004ff167230 */ /* 0x008fe20000004100 */
[----:B------:R-:W-:Y:S05]  /*2fd0*/  BRA `(.L_x_9297) ;  /* 0x00000a2000007947 */ /* 0x000fea0003800000 */
.L_x_9307:
[----:B------:R-:W3:Y:S02]  /*2fe0*/  LDG.E.64 R4, [R4.64] ;  /* 0x0000002404047981 */ /* 0x000ee4000c1e1b00 */
[----:B---3--:R-:W0:Y:S01]  /*2ff0*/  F2F.F32.F64 R22, R4 ;  /* 0x0000000400167310 */ /* 0x008e220000301000 */
[----:B------:R-:W0:-:S14]  /*3000*/  DSETP.GEU.AND P0, PT, |R4|, c[0x2][0x0], PT ;  /* 0x008000000400762a */ /* 0x000e1c0003f0e200 */
[----:B0-----:R-:W-:Y:S01]  /*3010*/  @!P0 FMUL R22, R22, 1.175494350822287508e-38 ;  /* 0x0080000016168820 */ /* 0x001fe20000400000 */
[----:B------:R-:W-:Y:S05]  /*3020*/  BRA `(.L_x_9297) ;  /* 0x000009d000007947 */ /* 0x000fea0003800000 */
.L_x_9298:
        /* <DEDUP_REMOVED lines=12> */
.L_x_9311:
[----:B------:R-:W3:Y:S02]  /*30f0*/  LDG.E.64 R4, [R4.64] ;  /* 0x0000002404047981 */ /* 0x000ee4000c1e1b00 */
[----:B---3--:R-:W0:Y:S01]  /*3100*/  F2F.F32.F64 R22, R4 ;  /* 0x0000000400167310 */ /* 0x008e220000301000 */
[----:B------:R-:W0:-:S14]  /*3110*/  DSETP.GEU.AND P0, PT, |R4|, c[0x2][0x0], PT ;  /* 0x008000000400762a */ /* 0x000e1c0003f0e200 */
[----:B0-----:R-:W-:Y:S01]  /*3120*/  @!P0 FMUL R22, R22, 1.175494350822287508e-38 ;  /* 0x0080000016168820 */ /* 0x001fe20000400000 */
[----:B------:R-:W-:Y:S05]  /*3130*/  BRA `(.L_x_9297) ;  /* 0x000008c000007947 */ /* 0x000fea0003800000 */
.L_x_9310:
        /* <DEDUP_REMOVED lines=26> */
.L_x_9313:
        /* <DEDUP_REMOVED lines=13> */
.L_x_9312:
[----:B------:R-:W3:Y:S02]  /*33b0*/  LDG.E.U16 R4, [R4.64] ;  /* 0x0000002404047981 */ /* 0x000ee4000c1e1500 */
[----:B---3--:R-:W-:Y:S01]  /*33c0*/  PRMT R22, RZ, 0x5410, R4 ;  /* 0x00005410ff167816 */ /* 0x008fe20000000004 */
[----:B------:R-:W-:Y:S05]  /*33d0*/  BRA `(.L_x_9297) ;  /* 0x0000062000007947 */ /* 0x000fea0003800000 */
.L_x_9309:
        /* <DEDUP_REMOVED lines=11> */
.L_x_9316:
        /* <DEDUP_REMOVED lines=19> */
.L_x_9318:
[----:B------:R-:W-:Y:S05]  /*35c0*/  BSYNC B0 ;  /* 0x0000000000007941 */ /* 0x000fea0003800000 */
.L_x_9317:
[----:B------:R-:W-:Y:S01]  /*35d0*/  IMAD.SHL.U32 R3, R3, 0x100000, RZ ;  /* 0x0010000003037824 */ /* 0x000fe200078e00ff */
[----:B------:R-:W-:-:S04]  /*35e0*/  LEA R5, R0, 0x3b800000, 0x17 ;  /* 0x3b80000000057811 */ /* 0x000fc800078eb8ff */
[----:B------:R-:W-:Y:S01]  /*35f0*/  LOP3.LUT R22, R5, R3, R22, 0xfe, !PT ;  /* 0x0000000305167212 */ /* 0x000fe200078efe16 */
[----:B------:R-:W-:Y:S05]  /*3600*/  BRA `(.L_x_9297) ;  /* 0x000003f000007947 */ /* 0x000fea0003800000 */
.L_x_9315:
        /* <DEDUP_REMOVED lines=19> */
.L_x_9320:
[----:B------:R-:W-:Y:S05]  /*3740*/  BSYNC B0 ;  /* 0x0000000000007941 */ /* 0x000fea0003800000 */
.L_x_9319:
[----:B------:R-:W-:Y:S01]  /*3750*/  IMAD.SHL.U32 R3, R3, 0x200000, RZ ;  /* 0x0020000003037824 */ /* 0x000fe200078e00ff */
[----:B------:R-:W-:-:S04]  /*3760*/  LEA R5, R0, 0x37800000, 0x17 ;  /* 0x3780000000057811 */ /* 0x000fc800078eb8ff */
[----:B------:R-:W-:Y:S01]  /*3770*/  LOP3.LUT R22, R5, R3, R22, 0xfe, !PT ;  /* 0x0000000305167212 */ /* 0x000fe200078efe16 */
[----:B------:R-:W-:Y:S05]  /*3780*/  BRA `(.L_x_9297) ;  /* 0x0000027000007947 */ /* 0x000fea0003800000 */
.L_x_9314:
        /* <DEDUP_REMOVED lines=14> */
.L_x_9302:
        /* <DEDUP_REMOVED lines=20> */
.L_x_9322:
[----:B------:R-:W3:Y:S02]  /*39b0*/  LDG.E.64 R4, [R4.64] ;  /* 0x0000002404047981 */ /* 0x000ee4000c1e1b00 */
[----:B---3--:R0:W3:Y:S01]  /*39c0*/  I2F.U64 R22, R4 ;  /* 0x0000000400167312 */ /* 0x0080e20000301000 */
[----:B------:R-:W-:Y:S05]  /*39d0*/  BRA `(.L_x_9297) ;  /* 0x0000002000007947 */ /* 0x000fea0003800000 */
.L_x_9321:
[----:B------:R-:W3:Y:S02]  /*39e0*/  LDG.E R4, [R4.64] ;  /* 0x0000002404047981 */ /* 0x000ee4000c1e1900 */
[----:B---3--:R0:W3:Y:S02]  /*39f0*/  I2F.U32 R22, R4 ;  /* 0x0000000400167306 */ /* 0x0080e40000201000 */
.L_x_9297:
[----:B------:R-:W-:Y:S05]  /*3a00*/  BSYNC B6 ;  /* 0x0000000000067941 */ /* 0x000fea0003800000 */
.L_x_9296:
[----:B------:R-:W4:Y:S01]  /*3a10*/  S2R R25, SR_TID.X ;  /* 0x0000000000197919 */ /* 0x000f220000002100 */
[----:B------:R-:W-:Y:S01]  /*3a20*/  BSSY B6, `(.L_x_9323) ;  /* 0x000011a000067945 */ /* 0x000fe20003800000 */
[C---:B----4-:R-:W-:Y:S02]  /*3a30*/  IADD3 R3, R25.reuse, 0x100, RZ ;  /* 0x0000010019037810 */ /* 0x050fe40007ffe0ff */
[----:B0-----:R-:W-:Y:S02]  /*3a40*/  IADD3 R19, R25, 0x80, RZ ;  /* 0x0000008019137810 */ /* 0x001fe40007ffe0ff */
[----:B------:R-:W-:-:S02]  /*3a50*/  ISETP.GE.AND P1, PT, R3, R16, PT ;  /* 0x000000100300720c */ /* 0x000fc40003f26270 */
[C---:B------:R-:W-:Y:S02]  /*3a60*/  IADD3 R3, R25.reuse, 0x180, RZ ;  /* 0x0000018019037810 */ /* 0x040fe40007ffe0ff */
[-C--:B------:R-:W-:Y:S02]  /*3a70*/  ISETP.GE.AND P3, PT, R25, R16.reuse, PT ;  /* 0x000000101900720c */ /* 0x080fe40003f66270 */
[-C--:B------:R-:W-:Y:S02]  /*3a80*/  ISETP.GE.AND P2, PT, R3, R16.reuse, PT ;  /* 0x000000100300720c */ /* 0x080fe40003f46270 */
[----:B------:R-:W-:-:S05]  /*3a90*/  ISETP.GE.AND P0, PT, R19, R16, PT ;  /* 0x000000101300720c */ /* 0x000fca0003f06270 */
[----:B--2--5:R-:W-:-:S04]  /*3aa0*/  @!P1 FMUL.FTZ R18, R18, -1.4426950216293334961 ;  /* 0xbfb8aa3b12129820 */ /* 0x024fc80000410000 */
[----:B------:R-:W-:Y:S02]  /*3ab0*/  @!P3 FMUL.FTZ R23, R23, -1.4426950216293334961 ;  /* 0xbfb8aa3b1717b820 */ /* 0x000fe40000410000 */
[----:B---3--:R-:W-:Y:S01]  /*3ac0*/  @!P2 FMUL.FTZ R3, R22, -1.4426950216293334961 ;  /* 0xbfb8aa3b1603a820 */ /* 0x008fe20000410000 */
[----:B------:R-:W0:Y:S01]  /*3ad0*/  @!P1 MUFU.EX2 R18, R18 ;  /* 0x0000001200129308 */ /* 0x000e220000000800 */
[----:B-1----:R-:W-:Y:S02]  /*3ae0*/  @!P0 FMUL.FTZ R0, R17, -1.4426950216293334961 ;  /* 0xbfb8aa3b11008820 */ /* 0x002fe40000410000 */
[----:B------:R-:W1:Y:S05]  /*3af0*/  LDC.U8 R17, c[0x0][0x184] ;  /* 0x00006100ff117b82 */ /* 0x000e6a0000000000 */
[----:B------:R-:W2:Y:S08]  /*3b00*/  @!P3 MUFU.EX2 R23, R23 ;  /* 0x000000170017b308 */ /* 0x000eb00000000800 */
[----:B------:R-:W3:Y:S01]  /*3b10*/  @!P2 MUFU.EX2 R3, R3 ;  /* 0x000000030003a308 */ /* 0x000ee20000000800 */
[----:B0-----:R-:W-:-:S07]  /*3b20*/  @!P1 FADD.FTZ R22, R18, 1 ;  /* 0x3f80000012169421 */ /* 0x001fce0000010000 */
[----:B------:R-:W0:Y:S01]  /*3b30*/  @!P0 MUFU.EX2 R0, R0 ;  /* 0x0000000000008308 */ /* 0x000e220000000800 */
[----:B--2---:R-:W-:Y:S02]  /*3b40*/  @!P3 FADD.FTZ R4, R23, 1 ;  /* 0x3f8000001704b421 */ /* 0x004fe40000010000 */
[----:B---3--:R-:W-:-:S05]  /*3b50*/  @!P2 FADD.FTZ R24, R3, 1 ;  /* 0x3f8000000318a421 */ /* 0x008fca0000010000 */
[----:B------:R-:W2:Y:S01]  /*3b60*/  @!P3 MUFU.RCP R4, R4 ;  /* 0x000000040004b308 */ /* 0x000ea20000001000 */
[----:B0-----:R-:W-:-:S07]  /*3b70*/  @!P0 FADD.FTZ R18, R0, 1 ;  /* 0x3f80000000128421 */ /* 0x001fce0000010000 */
[----:B------:R-:W0:Y:S08]  /*3b80*/  @!P1 MUFU.RCP R22, R22 ;  /* 0x0000001600169308 */ /* 0x000e300000001000 */
[----:B------:R-:W3:Y:S08]  /*3b90*/  @!P2 MUFU.RCP R24, R24 ;  /* 0x000000180018a308 */ /* 0x000ef00000001000 */
[----:B------:R-:W4:Y:S01]  /*3ba0*/  @!P0 MUFU.RCP R18, R18 ;  /* 0x0000001200128308 */ /* 0x000f220000001000 */
[----:B------:R-:W-:Y:S05]  /*3bb0*/  @P3 BRA `(.L_x_9324) ;  /* 0x0000100000003947 */ /* 0x000fea0003800000 */
[----:B012---:R-:W-:Y:S01]  /*3bc0*/  IMAD R0, R2, 0x200, R25 ;  /* 0x0000020002007824 */ /* 0x007fe200078e0219 */
        /* <DEDUP_REMOVED lines=19> */
.L_x_9328:
[----:B------:R-:W0:Y:S01]  /*3d00*/  F2I.S64.TRUNC R4, R4 ;  /* 0x0000000400047311 */ /* 0x000e22000020d900 */
[----:B------:R-:W-:Y:S02]  /*3d10*/  IMAD.MOV.U32 R25, RZ, RZ, R19 ;  /* 0x000000ffff197224 */ /* 0x000fe400078e0013 */
[----:B0-----:R-:W-:-:S05]  /*3d20*/  IMAD.MOV.U32 R3, RZ, RZ, R4 ;  /* 0x000000ffff037224 */ /* 0x001fca00078e0004 */
[----:B------:R0:W-:Y:S01]  /*3d30*/  STG.E.U8 [R8.64], R3 ;  /* 0x0000000308007986 */ /* 0x0001e2000c101124 */
[----:B------:R-:W-:Y:S05]  /*3d40*/  BRA `(.L_x_9324) ;  /* 0x00000e7000007947 */ /* 0x000fea0003800000 */
.L_x_9327:
        /* <DEDUP_REMOVED lines=10> */
.L_x_9331:
[----:B------:R-:W0:Y:S01]  /*3df0*/  F2I.FTZ.TRUNC.NTZ R3, R4 ;  /* 0x0000000400037305 */ /* 0x000e22000021f100 */
[----:B------:R-:W-:Y:S01]  /*3e00*/  IMAD.MOV.U32 R25, RZ, RZ, R19 ;  /* 0x000000ffff197224 */ /* 0x000fe200078e0013 */
[----:B0-----:R0:W-:Y:S01]  /*3e10*/  STG.E [R8.64], R3 ;  /* 0x0000000308007986 */ /* 0x0011e2000c101924 */
[----:B------:R-:W-:Y:S05]  /*3e20*/  BRA `(.L_x_9324) ;  /* 0x00000d9000007947 */ /* 0x000fea0003800000 */
.L_x_9330:
[----:B------:R-:W0:Y:S01]  /*3e30*/  F2I.FTZ.TRUNC.NTZ R3, R4 ;  /* 0x0000000400037305 */ /* 0x000e22000021f100 */
[----:B------:R-:W-:Y:S01]  /*3e40*/  IMAD.MOV.U32 R25, RZ, RZ, R19 ;  /* 0x000000ffff197224 */ /* 0x000fe200078e0013 */
[----:B0-----:R0:W-:Y:S01]  /*3e50*/  STG.E.U16 [R8.64], R3 ;  /* 0x0000000308007986 */ /* 0x0011e2000c101524 */
[----:B------:R-:W-:Y:S05]  /*3e60*/  BRA `(.L_x_9324) ;  /* 0x00000d5000007947 */ /* 0x000fea0003800000 */
.L_x_9326:
        /* <DEDUP_REMOVED lines=9> */
.L_x_9333:
[----:B------:R-:W-:Y:S01]  /*3f00*/  F2FP.PACK_AB R4, RZ, R4 ;  /* 0x00000004ff04723e */ /* 0x000fe200000000ff */
[----:B------:R-:W-:-:S04]  /*3f10*/  IMAD.MOV.U32 R25, RZ, RZ, R19 ;  /* 0x000000ffff197224 */ /* 0x000fc800078e0013 */
[----:B------:R0:W-:Y:S01]  /*3f20*/  STG.E.U16 [R8.64], R4 ;  /* 0x0000000408007986 */ /* 0x0001e2000c101524 */
[----:B------:R-:W-:Y:S05]  /*3f30*/  BRA `(.L_x_9324) ;  /* 0x00000c8000007947 */ /* 0x000fea0003800000 */
.L_x_9332:
        /* <DEDUP_REMOVED lines=10> */
.L_x_9335:
[----:B------:R-:W-:Y:S01]  /*3fe0*/  F2FP.PACK_AB R3, RZ, R4 ;  /* 0x00000004ff03723e */ /* 0x000fe200000000ff */
[----:B------:R-:W-:-:S03]  /*3ff0*/  IMAD.MOV.U32 R25, RZ, RZ, R19 ;  /* 0x000000ffff197224 */ /* 0x000fc600078e0013 */
[----:B------:R-:W-:-:S05]  /*4000*/  PRMT R3, R3, 0x5410, RZ ;  /* 0x0000541003037816 */ /* 0x000fca00000000ff */
[----:B------:R0:W-:Y:S01]  /*4010*/  STG.E [R8.64], R3 ;  /* 0x0000000308007986 */ /* 0x0001e2000c101924 */
[----:B------:R-:W-:Y:S05]  /*4020*/  BRA `(.L_x_9324) ;  /* 0x00000b9000007947 */ /* 0x000fea0003800000 */
.L_x_9334:
[----:B------:R-:W-:Y:S02]  /*4030*/  FMUL.FTZ R4, R4, 1 ;  /* 0x3f80000004047820 */ /* 0x000fe40000410000 */
[----:B------:R-:W-:-:S04]  /*4040*/  IMAD.MOV.U32 R25, RZ, RZ, R19 ;  /* 0x000000ffff197224 */ /* 0x000fc800078e0013 */
[----:B------:R-:W0:Y:S02]  /*4050*/  F2F.F64.F32 R4, R4 ;  /* 0x0000000400047310 */ /* 0x000e240000201800 */
[----:B0-----:R0:W-:Y:S01]  /*4060*/  STG.E.64 [R8.64], R4 ;  /* 0x0000000408007986 */ /* 0x0011e2000c101b24 */
[----:B------:R-:W-:Y:S05]  /*4070*/  BRA `(.L_x_9324) ;  /* 0x00000b4000007947 */ /* 0x000fea0003800000 */
.L_x_9325:
        /* <DEDUP_REMOVED lines=13> */
.L_x_9338:
[----:B------:R-:W-:Y:S01]  /*4150*/  FMUL.FTZ R4, R4, 1 ;  /* 0x3f80000004047820 */ /* 0x000fe20000410000 */
[----:B------:R-:W-:Y:S01]  /*4160*/  CS2R R6, SRZ ;  /* 0x0000000000067805 */ /* 0x000fe2000001ff00 */
[----:B------:R-:W-:-:S04]  /*4170*/  IMAD.MOV.U32 R25, RZ, RZ, R19 ;  /* 0x000000ffff197224 */ /* 0x000fc800078e0013 */
[----:B------:R-:W0:Y:S02]  /*4180*/  F2F.F64.F32 R4, R4 ;  /* 0x0000000400047310 */ /* 0x000e240000201800 */
[----:B0-----:R0:W-:Y:S01]  /*4190*/  STG.E.128 [R8.64], R4 ;  /* 0x0000000408007986 */ /* 0x0011e2000c101d24 */
[----:B------:R-:W-:Y:S05]  /*41a0*/  BRA `(.L_x_9324) ;  /* 0x00000a1000007947 */ /* 0x000fea0003800000 */
.L_x_9337:
        /* <DEDUP_REMOVED lines=20> */
.L_x_9342:
[----:B------:R-:W-:Y:S05]  /*42f0*/  BSYNC B0 ;  /* 0x0000000000007941 */ /* 0x000fea0003800000 */
.L_x_9341:
[----:B------:R-:W-:Y:S01]  /*4300*/  LOP3.LUT R5, R0, R5, RZ, 0xfc, !PT ;  /* 0x0000000500057212 */ /* 0x000fe200078efcff */
[----:B------:R-:W-:-:S04]  /*4310*/  IMAD.MOV.U32 R25, RZ, RZ, R19 ;  /* 0x000000ffff197224 */ /* 0x000fc800078e0013 */
[----:B------:R0:W-:Y:S01]  /*4320*/  STG.E.U8 [R8.64], R5 ;  /* 0x0000000508007986 */ /* 0x0001e2000c101124 */
[----:B------:R-:W-:Y:S05]  /*4330*/  BRA `(.L_x_9324) ;  /* 0x0000088000007947 */ /* 0x000fea0003800000 */
.L_x_9340:
        /* <DEDUP_REMOVED lines=12> */
.L_x_9344:
[----:B------:R-:W-:Y:S01]  /*4400*/  IMAD.MOV.U32 R0, RZ, RZ, 0x7f ;  /* 0x0000007fff007424 */ /* 0x000fe200078e00ff */
[----:B------:R-:W-:-:S04]  /*4410*/  ISETP.GT.U32.AND P0, PT, R5, 0x7f800000, PT ;  /* 0x7f8000000500780c */ /* 0x000fc80003f04070 */
[----:B------:R-:W-:-:S04]  /*4420*/  SEL R0, R0, 0x7c, P0 ;  /* 0x0000007c00007807 */ /* 0x000fc80000000000 */
.L_x_9345:
[----:B------:R-:W-:Y:S05]  /*4430*/  BSYNC B0 ;  /* 0x0000000000007941 */ /* 0x000fea0003800000 */
.L_x_9343:
[----:B------:R-:W-:Y:S01]  /*4440*/  LOP3.LUT R4, R4, 0x80000000, RZ, 0xc0, !PT ;  /* 0x8000000004047812 */ /* 0x000fe200078ec0ff */
[----:B------:R-:W-:-:S03]  /*4450*/  IMAD.MOV.U32 R25, RZ, RZ, R19 ;  /* 0x000000ffff197224 */ /* 0x000fc600078e0013 */
[----:B------:R-:W-:-:S04]  /*4460*/  SHF.R.U32.HI R3, RZ, 0x18, R4 ;  /* 0x00000018ff037819 */ /* 0x000fc80000011604 */
[----:B------:R-:W-:-:S05]  /*4470*/  LOP3.LUT R3, R0, R3, RZ, 0xfc, !PT ;  /* 0x0000000300037212 */ /* 0x000fca00078efcff */
[----:B------:R0:W-:Y:S01]  /*4480*/  STG.E.U8 [R8.64], R3 ;  /* 0x0000000308007986 */ /* 0x0001e2000c101124 */
[----:B------:R-:W-:Y:S05]  /*4490*/  BRA `(.L_x_9324) ;  /* 0x0000072000007947 */ /* 0x000fea0003800000 */
.L_x_9339:
[----:B------:R-:W-:Y:S01]  /*44a0*/  F2FP.BF16.PACK_AB R4, RZ, R4 ;  /* 0x00000004ff04723e */ /* 0x000fe200000010ff */
[----:B------:R-:W-:-:S04]  /*44b0*/  IMAD.MOV.U32 R25, RZ, RZ, R19 ;  /* 0x000000ffff197224 */ /* 0x000fc800078e0013 */
[----:B------:R0:W-:Y:S01]  /*44c0*/  STG.E.U16 [R8.64], R4 ;  /* 0x0000000408007986 */ /* 0x0001e2000c101524 */
[----:B------:R-:W-:Y:S05]  /*44d0*/  BRA `(.L_x_9324) ;  /* 0x000006e000007947 */ /* 0x000fea0003800000 */
.L_x_9336:
        /* <DEDUP_REMOVED lines=12> */
.L_x_9348:
        /* <DEDUP_REMOVED lines=16> */
.L_x_9351:
[----:B------:R-:W-:-:S04]  /*46a0*/  LOP3.LUT R4, R4, 0x80000000, RZ, 0xc0, !PT ;  /* 0x8000000004047812 */ /* 0x000fc800078ec0ff */
[----:B------:R-:W-:-:S04]  /*46b0*/  SHF.R.U32.HI R4, RZ, 0x18, R4 ;  /* 0x00000018ff047819 */ /* 0x000fc80000011604 */
[----:B------:R-:W-:-:S04]  /*46c0*/  LOP3.LUT R3, R3, R4, RZ, 0xfc, !PT ;  /* 0x0000000403037212 */ /* 0x000fc800078efcff */
[----:B------:R-:W-:Y:S02]  /*46d0*/  PRMT R0, R3, 0x7610, R0 ;  /* 0x0000761003007816 */ /* 0x000fe40000000000 */
.L_x_9350:
[----:B------:R-:W-:Y:S05]  /*46e0*/  BSYNC B0 ;  /* 0x0000000000007941 */ /* 0x000fea0003800000 */
.L_x_9349:
[----:B------:R0:W-:Y:S01]  /*46f0*/  STG.E.U8 [R8.64], R0 ;  /* 0x0000000008007986 */ /* 0x0001e2000c101124 */
[----:B------:R-:W-:Y:S01]  /*4700*/  IMAD.MOV.U32 R25, RZ, RZ, R19 ;  /* 0x000000ffff197224 */ /* 0x000fe200078e0013 */
[----:B------:R-:W-:Y:S05]  /*4710*/  BRA `(.L_x_9324) ;  /* 0x000004a000007947 */ /* 0x000fea0003800000 */
.L_x_9347:
        /* <DEDUP_REMOVED lines=16> */
.L_x_9354:
[----:B------:R-:W-:-:S04]  /*4820*/  LOP3.LUT R4, R4, 0x80000000, RZ, 0xc0, !PT ;  /* 0x8000000004047812 */ /* 0x000fc800078ec0ff */
[----:B------:R-:W-:-:S04]  /*4830*/  SHF.R.U32.HI R4, RZ, 0x18, R4 ;  /* 0x00000018ff047819 */ /* 0x000fc80000011604 */
[----:B------:R-:W-:-:S04]  /*4840*/  LOP3.LUT R3, R3, R4, RZ, 0xfc, !PT ;  /* 0x0000000403037212 */ /* 0x000fc800078efcff */
[----:B------:R-:W-:Y:S02]  /*4850*/  PRMT R0, R3, 0x7610, R0 ;  /* 0x0000761003007816 */ /* 0x000fe40000000000 */
.L_x_9353:
[----:B------:R-:W-:Y:S05]  /*4860*/  BSYNC B0 ;  /* 0x0000000000007941 */ /* 0x000fea0003800000 */
.L_x_9352:
[----:B------:R0:W-:Y:S01]  /*4870*/  STG.E.U8 [R8.64], R0 ;  /* 0x0000000008007986 */ /* 0x0001e2000c101124 */
[----:B------:R-:W-:Y:S01]  /*4880*/  IMAD.MOV.U32 R25, RZ, RZ, R19 ;  /* 0x000000ffff197224 */ /* 0x000fe200078e0013 */
[----:B------:R-:W-:Y:S05]  /*4890*/  BRA `(.L_x_9324) ;  /* 0x0000032000007947 */ /* 0x000fea0003800000 */
.L_x_9346:
        /* <DEDUP_REMOVED lines=22> */
.L_x_9329:
        /* <DEDUP_REMOVED lines=18> */
[----:B0--34-:R-:W-:Y:S05]  /*4b20*/  CALL.ABS.NOINC R14 ;  /* 0x000000000e007343 */ /* 0x019fea0003c00000 */
[----:B------:R-:W-:Y:S01]  /*4b30*/  IMAD.MOV.U32 R25, RZ, RZ, R19 ;  /* 0x000000ffff197224 */ /* 0x000fe200078e0013 */
[----:B------:R-:W-:Y:S05]  /*4b40*/  BRA `(.L_x_9324) ;  /* 0x0000007000007947 */ /* 0x000fea0003800000 */
.L_x_9356:
[----:B------:R-:W0:Y:S01]  /*4b50*/  F2I.U64.TRUNC R4, R4 ;  /* 0x0000000400047311 */ /* 0x000e22000020d800 */
[----:B------:R-:W-:Y:S01]  /*4b60*/  IMAD.MOV.U32 R25, RZ, RZ, R19 ;  /* 0x000000ffff197224 */ /* 0x000fe200078e0013 */
[----:B0-----:R0:W-:Y:S01]  /*4b70*/  STG.E.64 [R8.64], R4 ;  /* 0x0000000408007986 */ /* 0x0011e2000c101b24 */
[----:B------:R-:W-:Y:S05]  /*4b80*/  BRA `(.L_x_9324) ;  /* 0x0000003000007947 */ /* 0x000fea0003800000 */
.L_x_9355:
[----:B------:R-:W0:Y:S01]  /*4b90*/  F2I.FTZ.U32.TRUNC.NTZ R3, R4 ;  /* 0x0000000400037305 */ /* 0x000e22000021f000 */
[----:B------:R-:W-:Y:S01]  /*4ba0*/  IMAD.MOV.U32 R25, RZ, RZ, R19 ;  /* 0x000000ffff197224 */ /* 0x000fe200078e0013 */
[----:B0-----:R0:W-:Y:S06]  /*4bb0*/  STG.E [R8.64], R3 ;  /* 0x0000000308007986 */ /* 0x0011ec000c101924 */
.L_x_9324:
[----:B012---:R-:W-:Y:S05]  /*4bc0*/  BSYNC B6 ;  /* 0x0000000000067941 */ /* 0x007fea0003800000 */
.L_x_9323:
        /* <DEDUP_REMOVED lines=19> */
[----:B----4-:R-:W0:Y:S02]  /*4d00*/  F2I.FTZ.TRUNC.NTZ R3, R18 ;  /* 0x0000001200037305 */ /* 0x010e24000021f100 */
[----:B0-----:R0:W-:Y:S01]  /*4d10*/  STG.E.U8 [R8.64], R3 ;  /* 0x0000000308007986 */ /* 0x0011e2000c101124 */
[----:B------:R-:W-:Y:S05]  /*4d20*/  BRA `(.L_x_9364) ;  /* 0x00000d7000007947 */ /* 0x000fea0003800000 */
.L_x_9362:
[----:B----4-:R-:W0:Y:S02]  /*4d30*/  F2I.S64.TRUNC R18, R18 ;  /* 0x0000001200127311 */ /* 0x010e24000020d900 */
[----:B0-----:R-:W-:-:S05]  /*4d40*/  IMAD.MOV.U32 R3, RZ, RZ, R18 ;  /* 0x000000ffff037224 */ /* 0x001fca00078e0012 */
[----:B------:R0:W-:Y:S01]  /*4d50*/  STG.E.U8 [R8.64], R3 ;  /* 0x0000000308007986 */ /* 0x0001e2000c101124 */
[----:B------:R-:W-:Y:S05]  /*4d60*/  BRA `(.L_x_9364) ;  /* 0x00000d3000007947 */ /* 0x000fea0003800000 */
.L_x_9361:
[----:B------:R-:W-:-:S13]  /*4d70*/  ISETP.NE.AND P0, PT, R0, 0x2, PT ;  /* 0x000000020000780c */ /* 0x000fda0003f05270 */
[----:B------:R-:W-:Y:S05]  /*4d80*/  @!P0 BRA `(.L_x_9365) ;  /* 0x000000a000008947 */ /* 0x000fea0003800000 */
[----:B------:R-:W-:-:S13]  /*4d90*/  ISETP.NE.AND P0, PT, R0, 0x3, PT ;  /* 0x000000030000780c */ /* 0x000fda0003f05270 */
[----:B------:R-:W-:Y:S05]  /*4da0*/  @!P0 BRA `(.L_x_9366) ;  /* 0x0000005000008947 */ /* 0x000fea0003800000 */
[----:B------:R-:W-:-:S13]  /*4db0*/  ISETP.NE.AND P0, PT, R0, 0x4, PT ;  /* 0x000000040000780c */ /* 0x000fda0003f05270 */
[----:B------:R-:W-:Y:S05]  /*4dc0*/  @P0 BRA `(.L_x_9363) ;  /* 0x00000b4000000947 */ /* 0x000fea0003800000 */
[----:B----4-:R-:W0:Y:S02]  /*4dd0*/  F2I.S64.TRUNC R18, R18 ;  /* 0x0000001200127311 */ /* 0x010e24000020d900 */
[----:B0-----:R0:W-:Y:S01]  /*4de0*/  STG.E.64 [R8.64], R18 ;  /* 0x0000001208007986 */ /* 0x0011e2000c101b24 */
[----:B------:R-:W-:Y:S05]  /*4df0*/  BRA `(.L_x_9364) ;  /* 0x00000ca000007947 */ /* 0x000fea0003800000 */
.L_x_9366:
[----:B----4-:R-:W0:Y:S02]  /*4e00*/  F2I.FTZ.TRUNC.NTZ R3, R18 ;  /* 0x0000001200037305 */ /* 0x010e24000021f100 */
[----:B0-----:R0:W-:Y:S01]  /*4e10*/  STG.E [R8.64], R3 ;  /* 0x0000000308007986 */ /* 0x0011e2000c101924 */
[----:B------:R-:W-:Y:S05]  /*4e20*/  BRA `(.L_x_9364) ;  /* 0x00000c7000007947 */ /* 0x000fea0003800000 */
.L_x_9365:
[----:B----4-:R-:W0:Y:S02]  /*4e30*/  F2I.FTZ.TRUNC.NTZ R3, R18 ;  /* 0x0000001200037305 */ /* 0x010e24000021f100 */
[----:B0-----:R0:W-:Y:S01]  /*4e40*/  STG.E.U16 [R8.64], R3 ;  /* 0x0000000308007986 */ /* 0x0011e2000c101524 */
[----:B------:R-:W-:Y:S05]  /*4e50*/  BRA `(.L_x_9364) ;  /* 0x00000c4000007947 */ /* 0x000fea0003800000 */
.L_x_9360:
[----:B------:R-:W-:-:S13]  /*4e60*/  ISETP.GT.AND P0, PT, R0, 0x6, PT ;  /* 0x000000060000780c */ /* 0x000fda0003f04270 */
[----:B------:R-:W-:Y:S05]  /*4e70*/  @P0 BRA `(.L_x_9367) ;  /* 0x0000009000000947 */ /* 0x000fea0003800000 */
[----:B------:R-:W-:-:S13]  /*4e80*/  ISETP.NE.AND P0, PT, R0, 0x5, PT ;  /* 0x000000050000780c */ /* 0x000fda0003f05270 */
[----:B------:R-:W-:Y:S05]  /*4e90*/  @!P0 BRA `(.L_x_9368) ;  /* 0x0000004000008947 */ /* 0x000fea0003800000 */
[----:B------:R-:W-:-:S13]  /*4ea0*/  ISETP.NE.AND P0, PT, R0, 0x6, PT ;  /* 0x000000060000780c */ /* 0x000fda0003f05270 */
[----:B------:R-:W-:Y:S05]  /*4eb0*/  @P0 BRA `(.L_x_9363) ;  /* 0x00000a5000000947 */ /* 0x000fea0003800000 */
[----:B----4-:R0:W-:Y:S01]  /*4ec0*/  STG.E [R8.64], R18 ;  /* 0x0000001208007986 */ /* 0x0101e2000c101924 */
[----:B------:R-:W-:Y:S05]  /*4ed0*/  BRA `(.L_x_9364) ;  /* 0x00000bc000007947 */ /* 0x000fea0003800000 */
.L_x_9368:
[----:B----4-:R-:W-:-:S05]  /*4ee0*/  F2FP.PACK_AB R18, RZ, R18 ;  /* 0x00000012ff12723e */ /* 0x010fca00000000ff */
[----:B------:R0:W-:Y:S01]  /*4ef0*/  STG.E.U16 [R8.64], R18 ;  /* 0x0000001208007986 */ /* 0x0001e2000c101524 */
[----:B------:R-:W-:Y:S05]  /*4f00*/  BRA `(.L_x_9364) ;  /* 0x00000b9000007947 */ /* 0x000fea0003800000 */
.L_x_9367:
[----:B------:R-:W-:-:S13]  /*4f10*/  ISETP.NE.AND P0, PT, R0, 0x7, PT ;  /* 0x000000070000780c */ /* 0x000fda0003f05270 */
[----:B------:R-:W-:Y:S05]  /*4f20*/  @!P0 BRA `(.L_x_9369) ;  /* 0x000000b000008947 */ /* 0x000fea0003800000 */
[----:B------:R-:W-:-:S13]  /*4f30*/  ISETP.NE.AND P0, PT, R0, 0x8, PT ;  /* 0x000000080000780c */ /* 0x000fda0003f05270 */
[----:B------:R-:W-:Y:S05]  /*4f40*/  @!P0 BRA `(.L_x_9370) ;  /* 0x0000005000008947 */ /* 0x000fea0003800000 */
[----:B------:R-:W-:-:S13]  /*4f50*/  ISETP.NE.AND P0, PT, R0, 0x9, PT ;  /* 0x000000090000780c */ /* 0x000fda0003f05270 */
[----:B------:R-:W-:Y:S05]  /*4f60*/  @P0 BRA `(.L_x_9363) ;  /* 0x000009a000000947 */ /* 0x000fea0003800000 */
[----:B------:R-:W-:-:S05]  /*4f70*/  IMAD.MOV.U32 R19, RZ, RZ, RZ ;  /* 0x000000ffff137224 */ /* 0x000fca00078e00ff */
[----:B----4-:R0:W-:Y:S01]  /*4f80*/  STG.E.64 [R8.64], R18 ;  /* 0x0000001208007986 */ /* 0x0101e2000c101b24 */
[----:B------:R-:W-:Y:S05]  /*4f90*/  BRA `(.L_x_9364) ;  /* 0x00000b0000007947 */ /* 0x000fea0003800000 */
.L_x_9370:
[----:B----4-:R-:W-:-:S04]  /*4fa0*/  F2FP.PACK_AB R3, RZ, R18 ;  /* 0x00000012ff03723e */ /* 0x010fc800000000ff */
[----:B------:R-:W-:-:S05]  /*4fb0*/  PRMT R3, R3, 0x5410, RZ ;  /* 0x0000541003037816 */ /* 0x000fca00000000ff */
[----:B------:R0:W-:Y:S01]  /*4fc0*/  STG.E [R8.64], R3 ;  /* 0x0000000308007986 */ /* 0x0001e2000c101924 */
[----:B------:R-:W-:Y:S05]  /*4fd0*/  BRA `(.L_x_9364) ;  /* 0x00000ac000007947 */ /* 0x000fea0003800000 */
.L_x_9369:
[----:B----4-:R-:W-:-:S06]  /*4fe0*/  FMUL.FTZ R4, R18, 1 ;  /* 0x3f80000012047820 */ /* 0x010fcc0000410000 */
[----:B------:R-:W0:Y:S02]  /*4ff0*/  F2F.F64.F32 R4, R4 ;  /* 0x0000000400047310 */ /* 0x000e240000201800 */
[----:B0-----:R0:W-:Y:S01]  /*5000*/  STG.E.64 [R8.64], R4 ;  /* 0x0000000408007986 */ /* 0x0011e2000c101b24 */
[----:B------:R-:W-:Y:S05]  /*5010*/  BRA `(.L_x_9364) ;  /* 0x00000a8000007947 */ /* 0x000fea0003800000 */
.L_x_9359:
        /* <DEDUP_REMOVED lines=8> */
[----:B----4-:R-:W-:-:S04]  /*50a0*/  FSETP.NEU.FTZ.AND P0, PT, R18, RZ, PT ;  /* 0x000000ff1200720b */ /* 0x010fc80003f1d000 */
[----:B------:R-:W-:-:S05]  /*50b0*/  SEL R3, RZ, 0x1, !P0 ;  /* 0x00000001ff037807 */ /* 0x000fca0004000000 */
[----:B------:R0:W-:Y:S01]  /*50c0*/  STG.E.U8 [R8.64], R3 ;  /* 0x0000000308007986 */ /* 0x0001e2000c101124 */
[----:B------:R-:W-:Y:S05]  /*50d0*/  BRA `(.L_x_9364) ;  /* 0x000009c000007947 */ /* 0x000fea0003800000 */
.L_x_9373:
[----:B----4-:R-:W-:Y:S01]  /*50e0*/  FMUL.FTZ R4, R18, 1 ;  /* 0x3f80000012047820 */ /* 0x010fe20000410000 */
[----:B------:R-:W-:-:S05]  /*50f0*/  CS2R R6, SRZ ;  /* 0x0000000000067805 */ /* 0x000fca000001ff00 */
[----:B------:R-:W0:Y:S02]  /*5100*/  F2F.F64.F32 R4, R4 ;  /* 0x0000000400047310 */ /* 0x000e240000201800 */
[----:B0-----:R0:W-:Y:S01]  /*5110*/  STG.E.128 [R8.64], R4 ;  /* 0x0000000408007986 */ /* 0x0011e2000c101d24 */
[----:B------:R-:W-:Y:S05]  /*5120*/  BRA `(.L_x_9364) ;  /* 0x0000097000007947 */ /* 0x000fea0003800000 */
.L_x_9372:
[----:B------:R-:W-:-:S13]  /*5130*/  ISETP.NE.AND P0, PT, R0, 0xf, PT ;  /* 0x0000000f0000780c */ /* 0x000fda0003f05270 */
[----:B------:R-:W-:Y:S05]  /*5140*/  @!P0 BRA `(.L_x_9374) ;  /* 0x000002b000008947 */ /* 0x000fea0003800000 */
[----:B------:R-:W-:-:S13]  /*5150*/  ISETP.NE.AND P0, PT, R0, 0x17, PT ;  /* 0x000000170000780c */ /* 0x000fda0003f05270 */
[----:B------:R-:W-:Y:S05]  /*5160*/  @!P0 BRA `(.L_x_9375) ;  /* 0x0000014000008947 */ /* 0x000fea0003800000 */
[----:B------:R-:W-:-:S13]  /*5170*/  ISETP.NE.AND P0, PT, R0, 0x18, PT ;  /* 0x000000180000780c */ /* 0x000fda0003f05270 */
[----:B------:R-:W-:Y:S05]  /*5180*/  @P0 BRA `(.L_x_9363) ;  /* 0x0000078000000947 */ /* 0x000fea0003800000 */
[C---:B----4-:R-:W-:Y:S01]  /*5190*/  LOP3.LUT R4, R18.reuse, 0x7fffffff, RZ, 0xc0, !PT ;  /* 0x7fffffff12047812 */ /* 0x050fe200078ec0ff */
        /* <DEDUP_REMOVED lines=13> */
.L_x_9377:
[----:B------:R-:W-:Y:S05]  /*5270*/  BSYNC B0 ;  /* 0x0000000000007941 */ /* 0x000fea0003800000 */
.L_x_9376:
[----:B------:R-:W-:-:S05]  /*5280*/  LOP3.LUT R5, R0, R5, RZ, 0xfc, !PT ;  /* 0x0000000500057212 */ /* 0x000fca00078efcff */
[----:B------:R0:W-:Y:S01]  /*5290*/  STG.E.U8 [R8.64], R5 ;  /* 0x0000000508007986 */ /* 0x0001e2000c101124 */
[----:B------:R-:W-:Y:S05]  /*52a0*/  BRA `(.L_x_9364) ;  /* 0x000007f000007947 */ /* 0x000fea0003800000 */
.L_x_9375:
[----:B----4-:R-:W-:Y:S01]  /*52b0*/  LOP3.LUT R4, R18, 0x7fffffff, RZ, 0xc0, !PT ;  /* 0x7fffffff12047812 */ /* 0x010fe200078ec0ff */
        /* <DEDUP_REMOVED lines=11> */
.L_x_9379:
[----:B------:R-:W-:Y:S01]  /*5370*/  IMAD.MOV.U32 R0, RZ, RZ, 0x7f ;  /* 0x0000007fff007424 */ /* 0x000fe200078e00ff */
[----:B------:R-:W-:-:S04]  /*5380*/  ISETP.GT.U32.AND P0, PT, R4, 0x7f800000, PT ;  /* 0x7f8000000400780c */ /* 0x000fc80003f04070 */
[----:B------:R-:W-:-:S04]  /*5390*/  SEL R0, R0, 0x7c, P0 ;  /* 0x0000007c00007807 */ /* 0x000fc80000000000 */
.L_x_9380:
[----:B------:R-:W-:Y:S05]  /*53a0*/  BSYNC B0 ;  /* 0x0000000000007941 */ /* 0x000fea0003800000 */
.L_x_9378:
[----:B------:R-:W-:-:S04]  /*53b0*/  LOP3.LUT R18, R18, 0x80000000, RZ, 0xc0, !PT ;  /* 0x8000000012127812 */ /* 0x000fc800078ec0ff */
[----:B------:R-:W-:-:S04]  /*53c0*/  SHF.R.U32.HI R3, RZ, 0x18, R18 ;  /* 0x00000018ff037819 */ /* 0x000fc80000011612 */
[----:B------:R-:W-:-:S05]  /*53d0*/  LOP3.LUT R3, R0, R3, RZ, 0xfc, !PT ;  /* 0x0000000300037212 */ /* 0x000fca00078efcff */
[----:B------:R0:W-:Y:S01]  /*53e0*/  STG.E.U8 [R8.64], R3 ;  /* 0x0000000308007986 */ /* 0x0001e2000c101124 */
[----:B------:R-:W-:Y:S05]  /*53f0*/  BRA `(.L_x_9364) ;  /* 0x000006a000007947 */ /* 0x000fea0003800000 */
.L_x_9374:
[----:B----4-:R-:W-:-:S05]  /*5400*/  F2FP.BF16.PACK_AB R18, RZ, R18 ;  /* 0x00000012ff12723e */ /* 0x010fca00000010ff */
[----:B------:R0:W-:Y:S01]  /*5410*/  STG.E.U16 [R8.64], R18 ;  /* 0x0000001208007986 */ /* 0x0001e2000c101524 */
[----:B------:R-:W-:Y:S05]  /*5420*/  BRA `(.L_x_9364) ;  /* 0x0000067000007947 */ /* 0x000fea0003800000 */
.L_x_9371:
        /* <DEDUP_REMOVED lines=8> */
[----:B----4-:R-:W0:Y:S02]  /*54b0*/  F2I.FTZ.U32.TRUNC.NTZ R3, R18 ;  /* 0x0000001200037305 */ /* 0x010e24000021f000 */
[----:B0-----:R0:W-:Y:S01]  /*54c0*/  STG.E.U16 [R8.64], R3 ;  /* 0x0000000308007986 */ /* 0x0011e2000c101524 */
[----:B------:R-:W-:Y:S05]  /*54d0*/  BRA `(.L_x_9364) ;  /* 0x000005c000007947 */ /* 0x000fea0003800000 */
.L_x_9383:
[----:B----4-:R-:W-:Y:S01]  /*54e0*/  LOP3.LUT R3, R18, 0x7fffffff, RZ, 0xc0, !PT ;  /* 0x7fffffff12037812 */ /* 0x010fe200078ec0ff */
        /* <DEDUP_REMOVED lines=15> */
.L_x_9386:
[----:B------:R-:W-:-:S04]  /*55e0*/  LOP3.LUT R18, R18, 0x80000000, RZ, 0xc0, !PT ;  /* 0x8000000012127812 */ /* 0x000fc800078ec0ff */
[----:B------:R-:W-:-:S04]  /*55f0*/  SHF.R.U32.HI R3, RZ, 0x18, R18 ;  /* 0x00000018ff037819 */ /* 0x000fc80000011612 */
[----:B------:R-:W-:-:S04]  /*5600*/  LOP3.LUT R0, R0, R3, RZ, 0xfc, !PT ;  /* 0x0000000300007212 */ /* 0x000fc800078efcff */
[----:B------:R-:W-:Y:S02]  /*5610*/  PRMT R4, R0, 0x7610, R4 ;  /* 0x0000761000047816 */ /* 0x000fe40000000004 */
.L_x_9385:
[----:B------:R-:W-:Y:S05]  /*5620*/  BSYNC B0 ;  /* 0x0000000000007941 */ /* 0x000fea0003800000 */
.L_x_9384:
[----:B------:R0:W-:Y:S01]  /*5630*/  STG.E.U8 [R8.64], R4 ;  /* 0x0000000408007986 */ /* 0x0001e2000c101124 */
[----:B------:R-:W-:Y:S05]  /*5640*/  BRA `(.L_x_9364) ;  /* 0x0000045000007947 */ /* 0x000fea0003800000 */
.L_x_9382:
        /* <DEDUP_REMOVED lines=16> */
.L_x_9389:
[----:B------:R-:W-:-:S04]  /*5750*/  LOP3.LUT R18, R18, 0x80000000, RZ, 0xc0, !PT ;  /* 0x8000000012127812 */ /* 0x000fc800078ec0ff */
[----:B------:R-:W-:-:S04]  /*5760*/  SHF.R.U32.HI R3, RZ, 0x18, R18 ;  /* 0x00000018ff037819 */ /* 0x000fc80000011612 */
[----:B------:R-:W-:-:S04]  /*5770*/  LOP3.LUT R0, R0, R3, RZ, 0xfc, !PT ;  /* 0x0000000300007212 */ /* 0x000fc800078efcff */
[----:B------:R-:W-:Y:S02]  /*5780*/  PRMT R4, R0, 0x7610, R4 ;  /* 0x0000761000047816 */ /* 0x000fe40000000004 */
.L_x_9388:
[----:B------:R-:W-:Y:S05]  /*5790*/  BSYNC B0 ;  /* 0x0000000000007941 */ /* 0x000fea0003800000 */
.L_x_9387:
[----:B------:R0:W-:Y:S01]  /*57a0*/  STG.E.U8 [R8.64], R4 ;  /* 0x0000000408007986 */ /* 0x0001e2000c101124 */
[----:B------:R-:W-:Y:S05]  /*57b0*/  BRA `(.L_x_9364) ;  /* 0x000002e000007947 */ /* 0x000fea0003800000 */
.L_x_9381:
[----:B------:R-:W-:-:S13]  /*57c0*/  ISETP.NE.AND P0, PT, R0, 0x1c, PT ;  /* 0x0000001c0000780c */ /* 0x000fda0003f05270 */
[----:B------:R-:W-:Y:S05]  /*57d0*/  @!P0 BRA `(.L_x_9390) ;  /* 0x000002a000008947 */ /* 0x000fea0003800000 */
[----:B------:R-:W-:-:S13]  /*57e0*/  ISETP.NE.AND P0, PT, R0, 0x1d, PT ;  /* 0x0000001d0000780c */ /* 0x000fda0003f05270 */
[----:B------:R-:W-:Y:S05]  /*57f0*/  @!P0 BRA `(.L_x_9391) ;  /* 0x0000025000008947 */ /* 0x000fea0003800000 */
[----:B------:R-:W-:-:S13]  /*5800*/  ISETP.NE.AND P0, PT, R0, 0x2c, PT ;  /* 0x0000002c0000780c */ /* 0x000fda0003f05270 */
[----:B------:R-:W-:Y:S05]  /*5810*/  @P0 BRA `(.L_x_9363) ;  /* 0x000000f000000947 */ /* 0x000fea0003800000 */
[----:B----4-:R-:W-:Y:S02]  /*5820*/  SHF.R.U32.HI R4, RZ, 0x17, R18 ;  /* 0x00000017ff047819 */ /* 0x010fe40000011612 */
        /* <DEDUP_REMOVED lines=14> */
.L_x_9363:
        /* <DEDUP_REMOVED lines=11> */
[----:B----4-:R-:W-:Y:S01]  /*59c0*/  LEPC R18 ;  /* 0x000000000012734e */ /* 0x010fe20000000000 */
[----:B------:R-:W-:Y:S02]  /*59d0*/  MOV R3, 0x5a40 ;  /* 0x00005a4000037802 */ /* 0x000fe40000000f00 */
[----:B------:R-:W-:Y:S02]  /*59e0*/  MOV R20, 0x59c0 ;  /* 0x000059c000147802 */ /* 0x000fe40000000f00 */
[----:B------:R-:W-:-:S02]  /*59f0*/  MOV R21, 0x0 ;  /* 0x0000000000157802 */ /* 0x000fc40000000f00 */
[----:B------:R-:W-:Y:S02]  /*5a00*/  MOV R0, 0x0 ;  /* 0x0000000000007802 */ /* 0x000fe40000000f00 */
[----:B------:R-:W-:-:S04]  /*5a10*/  IADD3 R20, P0, P1, -R20, R3, R18 ;  /* 0x0000000314147210 */ /* 0x000fc8000791e112 */
[----:B------:R-:W-:-:S04]  /*5a20*/  IADD3.X R21, ~R0, R21, R19, P0, P1 ;  /* 0x0000001500157210 */ /* 0x000fc800007e2513 */
[----:B0--3--:R-:W-:Y:S05]  /*5a30*/  CALL.ABS.NOINC R14 ;  /* 0x000000000e007343 */ /* 0x009fea0003c00000 */
[----:B------:R-:W-:Y:S05]  /*5a40*/  BRA `(.L_x_9364) ;  /* 0x0000005000007947 */ /* 0x000fea0003800000 */
.L_x_9391:
[----:B----4-:R-:W0:Y:S02]  /*5a50*/  F2I.U64.TRUNC R18, R18 ;  /* 0x0000001200127311 */ /* 0x010e24000020d800 */
[----:B0-----:R0:W-:Y:S01]  /*5a60*/  STG.E.64 [R8.64], R18 ;  /* 0x0000001208007986 */ /* 0x0011e2000c101b24 */
[----:B------:R-:W-:Y:S05]  /*5a70*/  BRA `(.L_x_9364) ;  /* 0x0000002000007947 */ /* 0x000fea0003800000 */
.L_x_9390:
[----:B----4-:R-:W0:Y:S02]  /*5a80*/  F2I.FTZ.U32.TRUNC.NTZ R3, R18 ;  /* 0x0000001200037305 */ /* 0x010e24000021f000 */
[----:B0-----:R0:W-:Y:S02]  /*5a90*/  STG.E [R8.64], R3 ;  /* 0x0000000308007986 */ /* 0x0011e4000c101924 */
.L_x_9364:
        /* <DEDUP_REMOVED lines=22> */
.L_x_9395:
[----:B------:R-:W0:Y:S02]  /*5c00*/  F2I.S64.TRUNC R22, R22 ;  /* 0x0000001600167311 */ /* 0x000e24000020d900 */
[----:B0-----:R-:W-:-:S05]  /*5c10*/  IMAD.MOV.U32 R3, RZ, RZ, R22 ;  /* 0x000000ffff037224 */ /* 0x001fca00078e0016 */
[----:B------:R0:W-:Y:S01]  /*5c20*/  STG.E.U8 [R8.64], R3 ;  /* 0x0000000308007986 */ /* 0x0001e2000c101124 */
[----:B------:R-:W-:Y:S05]  /*5c30*/  BRA `(.L_x_9397) ;  /* 0x00000d3000007947 */ /* 0x000fea0003800000 */
.L_x_9394:
        /* <DEDUP_REMOVED lines=9> */
.L_x_9399:
[----:B------:R-:W0:Y:S02]  /*5cd0*/  F2I.FTZ.TRUNC.NTZ R3, R22 ;  /* 0x0000001600037305 */ /* 0x000e24000021f100 */
[----:B0-----:R0:W-:Y:S01]  /*5ce0*/  STG.E [R8.64], R3 ;  /* 0x0000000308007986 */ /* 0x0011e2000c101924 */
[----:B------:R-:W-:Y:S05]  /*5cf0*/  BRA `(.L_x_9397) ;  /* 0x00000c7000007947 */ /* 0x000fea0003800000 */
.L_x_9398:
[----:B------:R-:W0:Y:S02]  /*5d00*/  F2I.FTZ.TRUNC.NTZ R3, R22 ;  /* 0x0000001600037305 */ /* 0x000e24000021f100 */
[----:B0-----:R0:W-:Y:S01]  /*5d10*/  STG.E.U16 [R8.64], R3 ;  /* 0x0000000308007986 */ /* 0x0011e2000c101524 */
[----:B------:R-:W-:Y:S05]  /*5d20*/  BRA `(.L_x_9397) ;  /* 0x00000c4000007947 */ /* 0x000fea0003800000 */
.L_x_9393:
        /* <DEDUP_REMOVED lines=8> */
.L_x_9401:
[----:B------:R-:W-:-:S05]  /*5db0*/  F2FP.PACK_AB R22, RZ, R22 ;  /* 0x00000016ff16723e */ /* 0x000fca00000000ff */
[----:B------:R0:W-:Y:S01]  /*5dc0*/  STG.E.U16 [R8.64], R22 ;  /* 0x0000001608007986 */ /* 0x0001e2000c101524 */
[----:B------:R-:W-:Y:S05]  /*5dd0*/  BRA `(.L_x_9397) ;  /* 0x00000b9000007947 */ /* 0x000fea0003800000 */
.L_x_9400:
        /* <DEDUP_REMOVED lines=9> */
.L_x_9403:
[----:B------:R-:W-:-:S04]  /*5e70*/  F2FP.PACK_AB R3, RZ, R22 ;  /* 0x00000016ff03723e */ /* 0x000fc800000000ff */
[----:B------:R-:W-:-:S05]  /*5e80*/  PRMT R3, R3, 0x5410, RZ ;  /* 0x0000541003037816 */ /* 0x000fca00000000ff */
[----:B------:R0:W-:Y:S01]  /*5e90*/  STG.E [R8.64], R3 ;  /* 0x0000000308007986 */ /* 0x0001e2000c101924 */
[----:B------:R-:W-:Y:S05]  /*5ea0*/  BRA `(.L_x_9397) ;  /* 0x00000ac000007947 */ /* 0x000fea0003800000 */
.L_x_9402:
[----:B------:R-:W-:-:S06]  /*5eb0*/  FMUL.FTZ R4, R22, 1 ;  /* 0x3f80000016047820 */ /* 0x000fcc0000410000 */
[----:B------:R-:W0:Y:S02]  /*5ec0*/  F2F.F64.F32 R4, R4 ;  /* 0x0000000400047310 */ /* 0x000e240000201800 */
[----:B0-----:R0:W-:Y:S01]  /*5ed0*/  STG.E.64 [R8.64], R4 ;  /* 0x0000000408007986 */ /* 0x0011e2000c101b24 */
[----:B------:R-:W-:Y:S05]  /*5ee0*/  BRA `(.L_x_9397) ;  /* 0x00000a8000007947 */ /* 0x000fea0003800000 */
.L_x_9392:
        /* <DEDUP_REMOVED lines=12> */
.L_x_9406:
[----:B------:R-:W-:Y:S01]  /*5fb0*/  FMUL.FTZ R4, R22, 1 ;  /* 0x3f80000016047820 */ /* 0x000fe20000410000 */
[----:B------:R-:W-:-:S05]  /*5fc0*/  CS2R R6, SRZ ;  /* 0x0000000000067805 */ /* 0x000fca000001ff00 */
[----:B------:R-:W0:Y:S02]  /*5fd0*/  F2F.F64.F32 R4, R4 ;  /* 0x0000000400047310 */ /* 0x000e240000201800 */
[----:B0-----:R0:W-:Y:S01]  /*5fe0*/  STG.E.128 [R8.64], R4 ;  /* 0x0000000408007986 */ /* 0x0011e2000c101d24 */
[----:B------:R-:W-:Y:S05]  /*5ff0*/  BRA `(.L_x_9397) ;  /* 0x0000097000007947 */ /* 0x000fea0003800000 */
.L_x_9405:
        /* <DEDUP_REMOVED lines=20> */
.L_x_9410:
[----:B------:R-:W-:Y:S05]  /*6140*/  BSYNC B0 ;  /* 0x0000000000007941 */ /* 0x000fea0003800000 */
.L_x_9409:
[----:B------:R-:W-:-:S05]  /*6150*/  LOP3.LUT R5, R0, R5, RZ, 0xfc, !PT ;  /* 0x0000000500057212 */ /* 0x000fca00078efcff */
[----:B------:R0:W-:Y:S01]  /*6160*/  STG.E.U8 [R8.64], R5 ;  /* 0x0000000508007986 */ /* 0x0001e2000c101124 */
[----:B------:R-:W-:Y:S05]  /*6170*/  BRA `(.L_x_9397) ;  /* 0x000007f000007947 */ /* 0x000fea0003800000 */
.L_x_9408:
        /* <DEDUP_REMOVED lines=12> */
.L_x_9412:
[----:B------:R-:W-:Y:S01]  /*6240*/  IMAD.MOV.U32 R0, RZ, RZ, 0x7f ;  /* 0x0000007fff007424 */ /* 0x000fe200078e00ff */
[----:B------:R-:W-:-:S04]  /*6250*/  ISETP.GT.U32.AND P0, PT, R4, 0x7f800000, PT ;  /* 0x7f8000000400780c */ /* 0x000fc80003f04070 */
[----:B------:R-:W-:-:S04]  /*6260*/  SEL R0, R0, 0x7c, P0 ;  /* 0x0000007c00007807 */ /* 0x000fc80000000000 */
.L_x_9413:
[----:B------:R-:W-:Y:S05]  /*6270*/  BSYNC B0 ;  /* 0x0000000000007941 */ /* 0x000fea0003800000 */
.L_x_9411:
[----:B------:R-:W-:-:S04]  /*6280*/  LOP3.LUT R22, R22, 0x80000000, RZ, 0xc0, !PT ;  /* 0x8000000016167812 */ /* 0x000fc800078ec0ff */
[----:B------:R-:W-:-:S04]  /*6290*/  SHF.R.U32.HI R3, RZ, 0x18, R22 ;  /* 0x00000018ff037819 */ /* 0x000fc80000011616 */
[----:B------:R-:W-:-:S05]  /*62a0*/  LOP3.LUT R3, R0, R3, RZ, 0xfc, !PT ;  /* 0x0000000300037212 */ /* 0x000fca00078efcff */
[----:B------:R0:W-:Y:S01]  /*62b0*/  STG.E.U8 [R8.64], R3 ;  /* 0x0000000308007986 */ /* 0x0001e2000c101124 */
[----:B------:R-:W-:Y:S05]  /*62c0*/  BRA `(.L_x_9397) ;  /* 0x000006a000007947 */ /* 0x000fea0003800000 */
.L_x_9407:
[----:B------:R-:W-:-:S05]  /*62d0*/  F2FP.BF16.PACK_AB R22, RZ, R22 ;  /* 0x00000016ff16723e */ /* 0x000fca00000010ff */
[----:B------:R0:W-:Y:S01]  /*62e0*/  STG.E.U16 [R8.64], R22 ;  /* 0x0000001608007986 */ /* 0x0001e2000c101524 */
[----:B------:R-:W-:Y:S05]  /*62f0*/  BRA `(.L_x_9397) ;  /* 0x0000067000007947 */ /* 0x000fea0003800000 */
.L_x_9404:
        /* <DEDUP_REMOVED lines=11> */
.L_x_9416:
        /* <DEDUP_REMOVED lines=16> */
.L_x_9419:
[----:B------:R-:W-:-:S04]  /*64b0*/  LOP3.LUT R22, R22, 0x80000000, RZ, 0xc0, !PT ;  /* 0x8000000016167812 */ /* 0x000fc800078ec0ff */
[----:B------:R-:W-:-:S04]  /*64c0*/  SHF.R.U32.HI R3, RZ, 0x18, R22 ;  /* 0x00000018ff037819 */ /* 0x000fc80000011616 */
[----:B------:R-:W-:-:S04]  /*64d0*/  LOP3.LUT R0, R0, R3, RZ, 0xfc, !PT ;  /* 0x0000000300007212 */ /* 0x000fc800078efcff */
[----:B------:R-:W-:Y:S02]  /*64e0*/  PRMT R4, R0, 0x7610, R4 ;  /* 0x0000761000047816 */ /* 0x000fe40000000004 */
.L_x_9418:
[----:B------:R-:W-:Y:S05]  /*64f0*/  BSYNC B0 ;  /* 0x0000000000007941 */ /* 0x000fea0003800000 */
.L_x_9417:
[----:B------:R0:W-:Y:S01]  /*6500*/  STG.E.U8 [R8.64], R4 ;  /* 0x0000000408007986 */ /* 0x0001e2000c101124 */
[----:B------:R-:W-:Y:S05]  /*6510*/  BRA `(.L_x_9397) ;  /* 0x0000045000007947 */ /* 0x000fea0003800000 */
.L_x_9415:
        /* <DEDUP_REMOVED lines=16> */
.L_x_9422:
[----:B------:R-:W-:-:S04]  /*6620*/  LOP3.LUT R22, R22, 0x80000000, RZ, 0xc0, !PT ;  /* 0x8000000016167812 */ /* 0x000fc800078ec0ff */
[----:B------:R-:W-:-:S04]  /*6630*/  SHF.R.U32.HI R3, RZ, 0x18, R22 ;  /* 0x00000018ff037819 */ /* 0x000fc80000011616 */
[----:B------:R-:W-:-:S04]  /*6640*/  LOP3.LUT R0, R0, R3, RZ, 0xfc, !PT ;  /* 0x0000000300007212 */ /* 0x000fc800078efcff */
[----:B------:R-:W-:Y:S02]  /*6650*/  PRMT R4, R0, 0x7610, R4 ;  /* 0x0000761000047816 */ /* 0x000fe40000000004 */
.L_x_9421:
[----:B------:R-:W-:Y:S05]  /*6660*/  BSYNC B0 ;  /* 0x0000000000007941 */ /* 0x000fea0003800000 */
.L_x_9420:
[----:B------:R0:W-:Y:S01]  /*6670*/  STG.E.U8 [R8.64], R4 ;  /* 0x0000000408007986 */ /* 0x0001e2000c101124 */
[----:B------:R-:W-:Y:S05]  /*6680*/  BRA `(.L_x_9397) ;  /* 0x000002e000007947 */ /* 0x000fea0003800000 */
.L_x_9414:
        /* <DEDUP_REMOVED lines=21> */
.L_x_9396:
        /* <DEDUP_REMOVED lines=20> */
.L_x_9424:
[----:B------:R-:W0:Y:S02]  /*6920*/  F2I.U64.TRUNC R22, R22 ;  /* 0x0000001600167311 */ /* 0x000e24000020d800 */
[----:B0-----:R0:W-:Y:S01]  /*6930*/  STG.E.64 [R8.64], R22 ;  /* 0x0000001608007986 */ /* 0x0011e2000c101b24 */
[----:B------:R-:W-:Y:S05]  /*6940*/  BRA `(.L_x_9397) ;  /* 0x0000002000007947 */ /* 0x000fea0003800000 */
.L_x_9423:
[----:B------:R-:W0:Y:S02]  /*6950*/  F2I.FTZ.U32.TRUNC.NTZ R3, R22 ;  /* 0x0000001600037305 */ /* 0x000e24000021f000 */
[----:B0-----:R0:W-:Y:S02]  /*6960*/  STG.E [R8.64], R3 ;  /* 0x0000000308007986 */ /* 0x0011e4000c101924 */
.L_x_9397:
[----:B------:R-:W-:Y:S02]  /*6970*/  IADD3 R25, R25, 0x80, RZ ;  /* 0x0000008019197810 */ /* 0x000fe40007ffe0ff */
.L_x_9358:
[----:B------:R-:W-:Y:S05]  /*6980*/  BSYNC B6 ;  /* 0x0000000000067941 */ /* 0x000fea0003800000 */
.L_x_9357:
[----:B------:R-:W-:-:S13]  /*6990*/  ISETP.GE.AND P0, PT, R25, R16, PT ;  /* 0x000000101900720c */ /* 0x000fda0003f06270 */
[----:B------:R-:W-:Y:S05]  /*69a0*/  @P0 EXIT ;  /* 0x000000000000094d */ /* 0x000fea0003800000 */
[----:B------:R-:W-:Y:S01]  /*69b0*/  PRMT R0, R17, 0x9910, RZ ;  /* 0x0000991011007816 */ /* 0x000fe200000000ff */
[----:B------:R-:W-:-:S03]  /*69c0*/  IMAD R2, R2, 0x200, R25 ;  /* 0x0000020002027824 */ /* 0x000fc600078e0219 */
[----:B------:R-:W-:Y:S01]  /*69d0*/  ISETP.GT.AND P1, PT, R0, 0x9, PT ;  /* 0x000000090000780c */ /* 0x000fe20003f24270 */
[----:B------:R-:W-:-:S05]  /*69e0*/  IMAD R2, R2, c[0x0][0x188], RZ ;  /* 0x0000620002027a24 */ /* 0x000fca00078e02ff */
[----:B------:R-:W-:-:S05]  /*69f0*/  IADD3 R2, P0, R2, c[0x0][0x168], RZ ;  /* 0x00005a0002027a10 */ /* 0x000fca0007f1e0ff */
[----:B0-----:R-:W-:Y:S02]  /*6a00*/  IMAD.X R3, RZ, RZ, c[0x0][0x16c], P0 ;  /* 0x00005b00ff037624 */ /* 0x001fe400000e06ff */
        /* <DEDUP_REMOVED lines=12> */
.L_x_9428:
[----:B---3--:R-:W0:Y:S02]  /*6ad0*/  F2I.S64.TRUNC R24, R24 ;  /* 0x0000001800187311 */ /* 0x008e24000020d900 */
[----:B0-----:R-:W-:-:S05]  /*6ae0*/  IMAD.MOV.U32 R5, RZ, RZ, R24 ;  /* 0x000000ffff057224 */ /* 0x001fca00078e0018 */
[----:B------:R-:W-:Y:S01]  /*6af0*/  STG.E.U8 [R2.64], R5 ;  /* 0x0000000502007986 */ /* 0x000fe2000c101124 */
[----:B------:R-:W-:Y:S05]  /*6b00*/  EXIT ;  /* 0x000000000000794d */ /* 0x000fea0003800000 */
.L_x_9427:
        /* <DEDUP_REMOVED lines=9> */
.L_x_9431:
[----:B---3--:R-:W0:Y:S02]  /*6ba0*/  F2I.FTZ.TRUNC.NTZ R5, R24 ;  /* 0x0000001800057305 */ /* 0x008e24000021f100 */
[----:B0-----:R-:W-:Y:S01]  /*6bb0*/  STG.E [R2.64], R5 ;  /* 0x0000000502007986 */ /* 0x001fe2000c101924 */
[----:B------:R-:W-:Y:S05]  /*6bc0*/  EXIT ;  /* 0x000000000000794d */ /* 0x000fea0003800000 */
.L_x_9430:
[----:B---3--:R-:W0:Y:S02]  /*6bd0*/  F2I.FTZ.TRUNC.NTZ R5, R24 ;  /* 0x0000001800057305 */ /* 0x008e24000021f100 */
[----:B0-----:R-:W-:Y:S01]  /*6be0*/  STG.E.U16 [R2.64], R5 ;  /* 0x0000000502007986 */ /* 0x001fe2000c101524 */
[----:B------:R-:W-:Y:S05]  /*6bf0*/  EXIT ;  /* 0x000000000000794d */ /* 0x000fea0003800000 */
.L_x_9426:
        /* <DEDUP_REMOVED lines=8> */
.L_x_9433:
[----:B---3--:R-:W-:-:S05]  /*6c80*/  F2FP.PACK_AB R24, RZ, R24 ;  /* 0x00000018ff18723e */ /* 0x008fca00000000ff */
[----:B------:R-:W-:Y:S01]  /*6c90*/  STG.E.U16 [R2.64], R24 ;  /* 0x0000001802007986 */ /* 0x000fe2000c101524 */
[----:B------:R-:W-:Y:S05]  /*6ca0*/  EXIT ;  /* 0x000000000000794d */ /* 0x000fea0003800000 */
.L_x_9432:
        /* <DEDUP_REMOVED lines=9> */
.L_x_9435:
[----:B---3--:R-:W-:-:S04]  /*6d40*/  F2FP.PACK_AB R5, RZ, R24 ;  /* 0x00000018ff05723e */ /* 0x008fc800000000ff */
[----:B------:R-:W-:-:S05]  /*6d50*/  PRMT R5, R5, 0x5410, RZ ;  /* 0x0000541005057816 */ /* 0x000fca00000000ff */
[----:B------:R-:W-:Y:S01]  /*6d60*/  STG.E [R2.64], R5 ;  /* 0x0000000502007986 */ /* 0x000fe2000c101924 */
[----:B------:R-:W-:Y:S05]  /*6d70*/  EXIT ;  /* 0x000000000000794d */ /* 0x000fea0003800000 */
.L_x_9434:
[----:B---3--:R-:W-:-:S06]  /*6d80*/  FMUL.FTZ R4, R24, 1 ;  /* 0x3f80000018047820 */ /* 0x008fcc0000410000 */
[----:B------:R-:W0:Y:S02]  /*6d90*/  F2F.F64.F32 R4, R4 ;  /* 0x0000000400047310 */ /* 0x000e240000201800 */
[----:B0-----:R-:W-:Y:S01]  /*6da0*/  STG.E.64 [R2.64], R4 ;  /* 0x0000000402007986 */ /* 0x001fe2000c101b24 */
[----:B------:R-:W-:Y:S05]  /*6db0*/  EXIT ;  /* 0x000000000000794d */ /* 0x000fea0003800000 */
.L_x_9425:
        /* <DEDUP_REMOVED lines=12> */
.L_x_9438:
[----:B---3--:R-:W-:Y:S01]  /*6e80*/  FMUL.FTZ R4, R24, 1 ;  /* 0x3f80000018047820 */ /* 0x008fe20000410000 */
[----:B------:R-:W-:-:S05]  /*6e90*/  CS2R R6, SRZ ;  /* 0x0000000000067805 */ /* 0x000fca000001ff00 */
[----:B------:R-:W0:Y:S02]  /*6ea0*/  F2F.F64.F32 R4, R4 ;  /* 0x0000000400047310 */ /* 0x000e240000201800 */
[----:B0-----:R-:W-:Y:S01]  /*6eb0*/  STG.E.128 [R2.64], R4 ;  /* 0x0000000402007986 */ /* 0x001fe2000c101d24 */
[----:B------:R-:W-:Y:S05]  /*6ec0*/  EXIT ;  /* 0x000000000000794d */ /* 0x000fea0003800000 */
.L_x_9437:
        /* <DEDUP_REMOVED lines=20> */
.L_x_9442:
[----:B------:R-:W-:Y:S05]  /*7010*/  BSYNC B0 ;  /* 0x0000000000007941 */ /* 0x000fea0003800000 */
.L_x_9441:
[----:B------:R-:W-:-:S05]  /*7020*/  LOP3.LUT R7, R0, R7, RZ, 0xfc, !PT ;  /* 0x0000000700077212 */ /* 0x000fca00078efcff */
[----:B------:R-:W-:Y:S01]  /*7030*/  STG.E.U8 [R2.64], R7 ;  /* 0x0000000702007986 */ /* 0x000fe2000c101124 */
[----:B------:R-:W-:Y:S05]  /*7040*/  EXIT ;  /* 0x000000000000794d */ /* 0x000fea0003800000 */
.L_x_9440:
        /* <DEDUP_REMOVED lines=12> */
.L_x_9444:
[----:B------:R-:W-:Y:S01]  /*7110*/  IMAD.MOV.U32 R0, RZ, RZ, 0x7f ;  /* 0x0000007fff007424 */ /* 0x000fe200078e00ff */
[----:B------:R-:W-:-:S04]  /*7120*/  ISETP.GT.U32.AND P0, PT, R4, 0x7f800000, PT ;  /* 0x7f8000000400780c */ /* 0x000fc80003f04070 */
[----:B------:R-:W-:-:S04]  /*7130*/  SEL R0, R0, 0x7c, P0 ;  /* 0x0000007c00007807 */ /* 0x000fc80000000000 */
.L_x_9445:
[----:B------:R-:W-:Y:S05]  /*7140*/  BSYNC B0 ;  /* 0x0000000000007941 */ /* 0x000fea0003800000 */
.L_x_9443:
[----:B------:R-:W-:-:S04]  /*7150*/  LOP3.LUT R24, R24, 0x80000000, RZ, 0xc0, !PT ;  /* 0x8000000018187812 */ /* 0x000fc800078ec0ff */
[----:B------:R-:W-:-:S04]  /*7160*/  SHF.R.U32.HI R5, RZ, 0x18, R24 ;  /* 0x00000018ff057819 */ /* 0x000fc80000011618 */
[----:B------:R-:W-:-:S05]  /*7170*/  LOP3.LUT R5, R0, R5, RZ, 0xfc, !PT ;  /* 0x0000000500057212 */ /* 0x000fca00078efcff */
[----:B------:R-:W-:Y:S01]  /*7180*/  STG.E.U8 [R2.64], R5 ;  /* 0x0000000502007986 */ /* 0x000fe2000c101124 */
[----:B------:R-:W-:Y:S05]  /*7190*/  EXIT ;  /* 0x000000000000794d */ /* 0x000fea0003800000 */
.L_x_9439:
[----:B---3--:R-:W-:-:S05]  /*71a0*/  F2FP.BF16.PACK_AB R24, RZ, R24 ;  /* 0x00000018ff18723e */ /* 0x008fca00000010ff */
[----:B------:R-:W-:Y:S01]  /*71b0*/  STG.E.U16 [R2.64], R24 ;  /* 0x0000001802007986 */ /* 0x000fe2000c101524 */
[----:B------:R-:W-:Y:S05]  /*71c0*/  EXIT ;  /* 0x000000000000794d */ /* 0x000fea0003800000 */
.L_x_9436:
        /* <DEDUP_REMOVED lines=11> */
.L_x_9448:
        /* <DEDUP_REMOVED lines=16> */
.L_x_9451:
[----:B------:R-:W-:-:S04]  /*7380*/  LOP3.LUT R24, R24, 0x80000000, RZ, 0xc0, !PT ;  /* 0x8000000018187812 */ /* 0x000fc800078ec0ff */
[----:B------:R-:W-:-:S04]  /*7390*/  SHF.R.U32.HI R5, RZ, 0x18, R24 ;  /* 0x00000018ff057819 */ /* 0x000fc80000011618 */
[----:B------:R-:W-:-:S04]  /*73a0*/  LOP3.LUT R4, R4, R5, RZ, 0xfc, !PT ;  /* 0x0000000504047212 */ /* 0x000fc800078efcff */
[----:B------:R-:W-:Y:S02]  /*73b0*/  PRMT R0, R4, 0x7610, R0 ;  /* 0x0000761004007816 */ /* 0x000fe40000000000 */
.L_x_9450:
[----:B------:R-:W-:Y:S05]  /*73c0*/  BSYNC B0 ;  /* 0x0000000000007941 */ /* 0x000fea0003800000 */
.L_x_9449:
[----:B------:R-:W-:Y:S01]  /*73d0*/  STG.E.U8 [R2.64], R0 ;  /* 0x0000000002007986 */ /* 0x000fe2000c101124 */
[----:B------:R-:W-:Y:S05]  /*73e0*/  EXIT ;  /* 0x000000000000794d */ /* 0x000fea0003800000 */
.L_x_9447:
        /* <DEDUP_REMOVED lines=16> */
.L_x_9454:
[----:B------:R-:W-:-:S04]  /*74f0*/  LOP3.LUT R24, R24, 0x80000000, RZ, 0xc0, !PT ;  /* 0x8000000018187812 */ /* 0x000fc800078ec0ff */
[----:B------:R-:W-:-:S04]  /*7500*/  SHF.R.U32.HI R5, RZ, 0x18, R24 ;  /* 0x00000018ff057819 */ /* 0x000fc80000011618 */
[----:B------:R-:W-:-:S04]  /*7510*/  LOP3.LUT R4, R4, R5, RZ, 0xfc, !PT ;  /* 0x0000000504047212 */ /* 0x000fc800078efcff */
[----:B------:R-:W-:Y:S02]  /*7520*/  PRMT R0, R4, 0x7610, R0 ;  /* 0x0000761004007816 */ /* 0x000fe40000000000 */
.L_x_9453:
[----:B------:R-:W-:Y:S05]  /*7530*/  BSYNC B0 ;  /* 0x0000000000007941 */ /* 0x000fea0003800000 */
.L_x_9452:
[----:B------:R-:W-:Y:S01]  /*7540*/  STG.E.U8 [R2.64], R0 ;  /* 0x0000000002007986 */ /* 0x000fe2000c101124 */
[----:B------:R-:W-:Y:S05]  /*7550*/  EXIT ;  /* 0x000000000000794d */ /* 0x000fea0003800000 */
.L_x_9446:
        /* <DEDUP_REMOVED lines=21> */
.L_x_9429:
        /* <DEDUP_REMOVED lines=19> */
[----:B------:R-:W-:Y:S05]  /*77e0*/  EXIT ;  /* 0x000000000000794d */ /* 0x000fea0003800000 */
.L_x_9456:
[----:B---3--:R-:W0:Y:S02]  /*77f0*/  F2I.U64.TRUNC R24, R24 ;  /* 0x0000001800187311 */ /* 0x008e24000020d800 */
[----:B0-----:R-:W-:Y:S01]  /*7800*/  STG.E.64 [R2.64], R24 ;  /* 0x0000001802007986 */ /* 0x001fe2000c101b24 */
[----:B------:R-:W-:Y:S05]  /*7810*/  EXIT ;  /* 0x000000000000794d */ /* 0x000fea0003800000 */
.L_x_9455:
[----:B---3--:R-:W0:Y:S02]  /*7820*/  F2I.FTZ.U32.TRUNC.NTZ R5, R24 ;  /* 0x0000001800057305 */ /* 0x008e24000021f000 */
[----:B0-----:R-:W-:Y:S01]  /*7830*/  STG.E [R2.64], R5 ;  /* 0x0000000502007986 */ /* 0x001fe2000c101924 */
[----:B------:R-:W-:Y:S05]  /*7840*/  EXIT ;  /* 0x000000000000794d */ /* 0x000fea0003800000 */
.L_x_9457:
        /* <DEDUP_REMOVED lines=11> */
.L_x_10379:


//--------------------- .text._ZN2at6native18elementwise_kernelILi128ELi2EZNS0_22gpu_kernel_impl_nocastIZZZNS0_19sigmoid_kernel_cudaERNS_18TensorIteratorBaseEENKUlvE0_clEvENKUlvE0_clEvEUlfE_EEvS4_RKT_EUliE_EEviT1_ --------------------------
	.section	.text._ZN2at6native18elementwise_kernelILi128ELi2EZNS0_22gpu_kernel_impl_nocastIZZZNS0_19sigmoid_kernel_cudaERNS_18TensorIteratorBaseEENKUlvE0_clEvENKUlvE0_clEvEUlfE_EEvS4_RKT_EUliE_EEviT1_,"ax",@progbits
	.sectioninfo	@"SHI_REGISTERS=12"
	.align	128
        .global         _ZN2at6native18elementwise_kernelILi128ELi2EZNS0_22gpu_kernel_impl_nocastIZZZNS0_19sigmoid_kernel_cudaERNS_18TensorIteratorBaseEENKUlvE0_clEvENKUlvE0_clEvEUlfE_EEvS4_RKT_EUliE_EEviT1_
        .type           _ZN2at6native18elementwise_kernelILi128ELi2EZNS0_22gpu_kernel_impl_nocastIZZZNS0_19sigmoid_kernel_cudaERNS_18TensorIteratorBaseEENKUlvE0_clEvENKUlvE0_clEvEUlfE_EEvS4_RKT_EUliE_EEviT1_,@function
        .size           _ZN2at6native18elementwise_kernelILi128ELi2EZNS0_22gpu_kernel_impl_nocastIZZZNS0_19sigmoid_kernel_cudaERNS_18TensorIteratorBaseEENKUlvE0_clEvENKUlvE0_clEvEUlfE_EEvS4_RKT_EUliE_EEviT1_,(.L_x_10380 - _ZN2at6native18elementwise_kernelILi128ELi2EZNS0_22gpu_kernel_impl_nocastIZZZNS0_19sigmoid_kernel_cudaERNS_18TensorIteratorBaseEENKUlvE0_clEvENKUlvE0_clEvEUlfE_EEvS4_RKT_EUliE_EEviT1_)
        .other          _ZN2at6native18elementwise_kernelILi128ELi2EZNS0_22gpu_kernel_impl_nocastIZZZNS0_19sigmoid_kernel_cudaERNS_18TensorIteratorBaseEENKUlvE0_clEvENKUlvE0_clEvEUlfE_EEvS4_RKT_EUliE_EEviT1_,@"STO_CUDA_ENTRY STV_DEFAULT"
_ZN2at6native18elementwise_kernelILi128ELi2EZNS0_22gpu_kernel_impl_nocastIZZZNS0_19sigmoid_kernel_cudaERNS_18TensorIteratorBaseEENKUlvE0_clEvENKUlvE0_clEvEUlfE_EEvS4_RKT_EUliE_EEviT1_:
.text._ZN2at6native18elementwise_kernelILi128ELi2EZNS0_22gpu_kernel_impl_nocastIZZZNS0_19sigmoid_kernel_cudaERNS_18TensorIteratorBaseEENKUlvE0_clEvENKUlvE0_clEvEUlfE_EEvS4_RKT_EUliE_EEviT1_:
        /* <DEDUP_REMOVED lines=236> */
.L_x_9460:
[----:B------:R-:W-:-:S04]  /*0ec0*/  IADD3 R4, P0, R3, c[0x0][0x368], RZ ;  /* 0x0000da0003047a10 */ /* 0x000fc80007f1e0ff */
[----:B------:R-:W-:-:S05]  /*0ed0*/  IADD3.X R5, RZ, c[0x0][0x36c], RZ, P0, !PT ;  /* 0x0000db00ff057a10 */ /* 0x000fca00007fe4ff */
[----:B------:R-:W2:Y:S01]  /*0ee0*/  LDG.E R4, [R4.64] ;  /* 0x0000000404047981 */ /* 0x000ea2000c1e1900 */
[----:B------:R-:W-:Y:S02]  /*0ef0*/  IADD3 R2, P0, R2, c[0x0][0x360], RZ ;  /* 0x0000d80002027a10 */ /* 0x000fe40007f1e0ff */
[----:B------:R-:W-:Y:S02]  /*0f00*/  IADD3 R7, R0, 0x80, RZ ;  /* 0x0000008000077810 */ /* 0x000fe40007ffe0ff */
[----:B------:R-:W-:Y:S01]  /*0f10*/  IADD3.X R3, RZ, c[0x0][0x364], RZ, P0, !PT ;  /* 0x0000d900ff037a10 */ /* 0x000fe200007fe4ff */
[----:B--2---:R-:W-:-:S06]  /*0f20*/  FMUL.FTZ R6, R4, -1.4426950216293334961 ;  /* 0xbfb8aa3b04067820 */ /* 0x004fcc0000410000 */
[----:B------:R-:W0:Y:S02]  /*0f30*/  MUFU.EX2 R6, R6 ;  /* 0x0000000600067308 */ /* 0x000e240000000800 */
[----:B0-----:R-:W-:-:S06]  /*0f40*/  FADD.FTZ R8, R6, 1 ;  /* 0x3f80000006087421 */ /* 0x001fcc0000010000 */
[----:B------:R-:W0:Y:S02]  /*0f50*/  MUFU.RCP R9, R8 ;  /* 0x0000000800097308 */ /* 0x000e240000001000 */
[----:B0-----:R0:W-:Y:S02]  /*0f60*/  STG.E [R2.64], R9 ;  /* 0x0000000902007986 */ /* 0x0011e4000c101904 */
.L_x_9459:
[----:B------:R-:W-:Y:S05]  /*0f70*/  BSYNC B0 ;  /* 0x0000000000007941 */ /* 0x000fea0003800000 */
.L_x_9458:
        /* <DEDUP_REMOVED lines=230> */
.L_x_9461:
[----:B------:R-:W-:-:S04]  /*1de0*/  IADD3 R2, P0, R2, c[0x0][0x368], RZ ;  /* 0x0000da0002027a10 */ /* 0x000fc80007f1e0ff */
[----:B------:R-:W-:-:S05]  /*1df0*/  IADD3.X R3, RZ, c[0x0][0x36c], RZ, P0, !PT ;  /* 0x0000db00ff037a10 */ /* 0x000fca00007fe4ff */
[----:B------:R-:W2:Y:S01]  /*1e00*/  LDG.E R2, [R2.64] ;  /* 0x0000000402027981 */ /* 0x000ea2000c1e1900 */
[----:B------:R-:W-:-:S04]  /*1e10*/  IADD3 R4, P0, R0, c[0x0][0x360], RZ ;  /* 0x0000d80000047a10 */ /* 0x000fc80007f1e0ff */
[----:B------:R-:W-:Y:S01]  /*1e20*/  IADD3.X R5, RZ, c[0x0][0x364], RZ, P0, !PT ;  /* 0x0000d900ff057a10 */ /* 0x000fe200007fe4ff */
[----:B--2---:R-:W-:-:S06]  /*1e30*/  FMUL.FTZ R6, R2, -1.4426950216293334961 ;  /* 0xbfb8aa3b02067820 */ /* 0x004fcc0000410000 */
[----:B------:R-:W0:Y:S02]  /*1e40*/  MUFU.EX2 R6, R6 ;  /* 0x0000000600067308 */ /* 0x000e240000000800 */
[----:B0-----:R-:W-:-:S06]  /*1e50*/  FADD.FTZ R7, R6, 1 ;  /* 0x3f80000006077421 */ /* 0x001fcc0000010000 */
[----:B------:R-:W0:Y:S02]  /*1e60*/  MUFU.RCP R7, R7 ;  /* 0x0000000700077308 */ /* 0x000e240000001000 */
[----:B0-----:R-:W-:Y:S01]  /*1e70*/  STG.E [R4.64], R7 ;  /* 0x0000000704007986 */ /* 0x001fe2000c101904 */
[----:B------:R-:W-:Y:S05]  /*1e80*/  EXIT ;  /* 0x000000000000794d */ /* 0x000fea0003800000 */
.L_x_9462:
        /* <DEDUP_REMOVED lines=15> */
.L_x_10380:


//--------------------- .text._ZN2at6native27unrolled_elementwise_kernelIZZZNS0_19sigmoid_kernel_cudaERNS_18TensorIteratorBaseEENKUlvE0_clEvENKUlvE0_clEvEUlfE_St5arrayIPcLm2EELi4E23TrivialOffsetCalculatorILi1EjESB_NS0_6memory15LoadWithoutCastENSC_16StoreWithoutCastEEEviT_T0_T2_T3_T4_T5_ --------------------------
	.section	.text._ZN2at6native27unrolled_elementwise_kernelIZZZNS0_19sigmoid_kernel_cudaERNS_18TensorIteratorBaseEENKUlvE0_clEvENKUlvE0_clEvEUlfE_St5arrayIPcLm2EELi4E23TrivialOffsetCalculatorILi1EjESB_NS0_6memory15LoadWithoutCastENSC_16StoreWithoutCastEEEviT_T0_T2_T3_T4_T5_,"ax",@progbits
	.sectioninfo	@"SHI_REGISTERS=18"
	.align	128
        .global         _ZN2at6native27unrolled_elementwise_kernelIZZZNS0_19sigmoid_kernel_cudaERNS_18TensorIteratorBaseEENKUlvE0_clEvENKUlvE0_clEvEUlfE_St5arrayIPcLm2EELi4E23TrivialOffsetCalculatorILi1EjESB_NS0_6memory15LoadWithoutCastENSC_16StoreWithoutCastEEEviT_T0_T2_T3_T4_T5_
        .type           _ZN2at6native27unrolled_elementwise_kernelIZZZNS0_19sigmoid_kernel_cudaERNS_18TensorIteratorBaseEENKUlvE0_clEvENKUlvE0_clEvEUlfE_St5arrayIPcLm2EELi4E23TrivialOffsetCalculatorILi1EjESB_NS0_6memory15LoadWithoutCastENSC_16StoreWithoutCastEEEviT_T0_T2_T3_T4_T5_,@function
        .size           _ZN2at6native27unrolled_elementwise_kernelIZZZNS0_19sigmoid_kernel_cudaERNS_18TensorIteratorBaseEENKUlvE0_clEvENKUlvE0_clEvEUlfE_St5arrayIPcLm2EELi4E23TrivialOffsetCalculatorILi1EjESB_NS0_6memory15LoadWithoutCastENSC_16StoreWithoutCastEEEviT_T0_T2_T3_T4_T5_,(.L_x_10381 - _ZN2at6native27unrolled_elementwise_kernelIZZZNS0_19sigmoid_kernel_cudaERNS_18TensorIteratorBaseEENKUlvE0_clEvENKUlvE0_clEvEUlfE_St5arrayIPcLm2EELi4E23TrivialOffsetCalculatorILi1EjESB_NS0_6memory15LoadWithoutCastENSC_16StoreWithoutCastEEEviT_T0_T2_T3_T4_T5_)
        .other          _ZN2at6native27unrolled_elementwise_kernelIZZZNS0_19sigmoid_kernel_cudaERNS_18TensorIteratorBaseEENKUlvE0_clEvENKUlvE0_clEvEUlfE_St5arrayIPcLm2EELi4E23TrivialOffsetCalculatorILi1EjESB_NS0_6memory15LoadWithoutCastENSC_16StoreWithoutCastEEEviT_T0_T2_T3_T4_T5_,@"STO_CUDA_ENTRY STV_DEFAULT"
_ZN2at6native27unrolled_elementwise_kernelIZZZNS0_19sigmoid_kernel_cudaERNS_18TensorIteratorBaseEENKUlvE0_clEvENKUlvE0_clEvEUlfE_St5arrayIPcLm2EELi4E23TrivialOffsetCalculatorILi1EjESB_NS0_6memory15LoadWithoutCastENSC_16StoreWithoutCastEEEviT_T0_T2_T3_T4_T5_:
.text._ZN2at6native27unrolled_elementwise_kernelIZZZNS0_19sigmoid_kernel_cudaERNS_18TensorIteratorBaseEENKUlvE0_clEvENKUlvE0_clEvEUlfE_St5arrayIPcLm2EELi4E23TrivialOffsetCalculatorILi1EjESB_NS0_6memory15LoadWithoutCastENSC_16StoreWithoutCastEEEviT_T0_T2_T3_T4_T5_:
[----:B------:R-:W-:Y:S02]  /*0000*/  IMAD.MOV.U32 R1, RZ, RZ, c[0x0][0x28] ;  /* 0x00000a00ff017624 */ /* 0x000fe400078e00ff */
[----:B------:R-:W0:Y:S01]  /*0010*/  S2R R0, SR_CTAID.X ;  /* 0x0000000000007919 */ /* 0x000e220000002500 */
[----:B------:R-:W-:Y:S01]  /*0020*/  IMAD.MOV.U32 R5, RZ, RZ, -0x200 ;  /* 0xfffffe00ff057424 */ /* 0x000fe200078e00ff */
[----:B------:R-:W-:Y:S02]  /*0030*/  ULDC.64 UR4, c[0x0][0x118] ;  /* 0x0000460000047ab9 */ /* 0x000fe40000000a00 */
[----:B------:R-:W1:Y:S01]  /*0040*/  S2R R3, SR_TID.X ;  /* 0x0000000000037919 */ /* 0x000e620000002100 */
[----:B0-----:R-:W-:Y:S01]  /*0050*/  IMAD R2, R0, R5, c[0x0][0x160] ;  /* 0x0000580000027624 */ /* 0x001fe200078e0205 */
[----:B-1----:R-:W-:-:S04]  /*0060*/  MOV R9, R3 ;  /* 0x0000000300097202 */ /* 0x002fc80000000f00 */
[----:B------:R-:W-:-:S13]  /*0070*/  ISETP.GE.AND P0, PT, R3, R2, PT ;  /* 0x000000020300720c */ /* 0x000fda0003f06270 */
[----:B------:R-:W-:Y:S01]  /*0080*/  @!P0 IADD3 R9, R3, 0x80, RZ ;  /* 0x0000008003098810 */ /* 0x000fe20007ffe0ff */
[----:B------:R-:W-:Y:S01]  /*0090*/  @!P0 IMAD.MOV.U32 R5, RZ, RZ, 0x4 ;  /* 0x00000004ff058424 */ /* 0x000fe200078e00ff */
[----:B------:R-:W-:Y:S02]  /*00a0*/  @!P0 LEA R4, R0, R3, 0x9 ;  /* 0x0000000300048211 */ /* 0x000fe400078e48ff */
[----:B------:R-:W-:-:S03]  /*00b0*/  ISETP.GE.AND P4, PT, R9, R2, PT ;  /* 0x000000020900720c */ /* 0x000fc60003f86270 */
[----:B------:R-:W-:-:S06]  /*00c0*/  @!P0 IMAD.WIDE.U32 R4, R4, R5, c[0x0][0x170] ;  /* 0x00005c0004048625 */ /* 0x000fcc00078e0005 */
[----:B------:R0:W2:Y:S04]  /*00d0*/  @!P0 LDG.E R4, [R4.64] ;  /* 0x0000000404048981 */ /* 0x0000a8000c1e1900 */
[----:B------:R-:W-:Y:S01]  /*00e0*/  @!P4 IMAD R6, R0, 0x200, R9 ;  /* 0x000002000006c824 */ /* 0x000fe200078e0209 */
[----:B------:R-:W-:-:S04]  /*00f0*/  @!P4 IADD3 R9, R9, 0x80, RZ ;  /* 0x000000800909c810 */ /* 0x000fc80007ffe0ff */
[----:B------:R-:W-:Y:S02]  /*0100*/  ISETP.GE.AND P1, PT, R9, R2, PT ;  /* 0x000000020900720c */ /* 0x000fe40003f26270 */
[----:B------:R-:W-:-:S05]  /*0110*/  @!P4 MOV R7, 0x4 ;  /* 0x000000040007c802 */ /* 0x000fca0000000f00 */
[----:B------:R-:W-:-:S06]  /*0120*/  @!P4 IMAD.WIDE.U32 R6, R6, R7, c[0x0][0x170] ;  /* 0x00005c000606c625 */ /* 0x000fcc00078e0007 */
[----:B------:R-:W-:Y:S01]  /*0130*/  @!P1 MOV R11, 0x4 ;  /* 0x00000004000b9802 */ /* 0x000fe20000000f00 */
[----:B------:R-:W-:Y:S01]  /*0140*/  @!P1 IMAD R10, R0, 0x200, R9 ;  /* 0x00000200000a9824 */ /* 0x000fe200078e0209 */
[----:B------:R-:W-:Y:S01]  /*0150*/  @!P1 IADD3 R9, R9, 0x80, RZ ;  /* 0x0000008009099810 */ /* 0x000fe20007ffe0ff */
[----:B------:R1:W3:Y:S02]  /*0160*/  @!P4 LDG.E R6, [R6.64] ;  /* 0x000000040606c981 */ /* 0x0002e4000c1e1900 */
[----:B------:R-:W-:Y:S01]  /*0170*/  @!P1 IMAD.WIDE.U32 R10, R10, R11, c[0x0][0x170] ;  /* 0x00005c000a0a9625 */ /* 0x000fe200078e000b */
[----:B------:R-:W-:-:S05]  /*0180*/  ISETP.GE.AND P2, PT, R9, R2, PT ;  /* 0x000000020900720c */ /* 0x000fca0003f46270 */
[----:B------:R-:W4:Y:S08]  /*0190*/  @!P1 LDG.E R10, [R10.64] ;  /* 0x000000040a0a9981 */ /* 0x000f30000c1e1900 */
[----:B------:R-:W-:Y:S01]  /*01a0*/  @!P2 IMAD R8, R0, 0x200, R9 ;  /* 0x000002000008a824 */ /* 0x000fe200078e0209 */
[----:B------:R-:W-:-:S05]  /*01b0*/  @!P2 MOV R9, 0x4 ;  /* 0x000000040009a802 */ /* 0x000fca0000000f00 */
[----:B------:R-:W-:-:S05]  /*01c0*/  @!P2 IMAD.WIDE.U32 R8, R8, R9, c[0x0][0x170] ;  /* 0x00005c000808a625 */ /* 0x000fca00078e0009 */
[----:B------:R5:W4:Y:S01]  /*01d0*/  @!P2 LDG.E R13, [R8.64] ;  /* 0x00000004080da981 */ /* 0x000b22000c1e1900 */
[----:B------:R-:W-:Y:S01]  /*01e0*/  IMAD.MOV.U32 R12, RZ, RZ, -0x80000000 ;  /* 0x80000000ff0c7424 */ /* 0x000fe200078e00ff */
[----:B0-----:R-:W-:-:S04]  /*01f0*/  MOV R5, R3 ;  /* 0x0000000300057202 */ /* 0x001fc80000000f00 */
[C---:B-1----:R-:W-:Y:S02]  /*0200*/  IADD3 R7, R5.reuse, 0x100, RZ ;  /* 0x0000010005077810 */ /* 0x042fe40007ffe0ff */
[----:B------:R-:W-:Y:S02]  /*0210*/  IADD3 R15, R5, 0x80, RZ ;  /* 0x00000080050f7810 */ /* 0x000fe40007ffe0ff */
[-C--:B------:R-:W-:Y:S01]  /*0220*/  ISETP.GE.AND P5, PT, R7, R2.reuse, PT ;  /* 0x000000020700720c */ /* 0x080fe20003fa6270 */
[----:B-----5:R-:W-:Y:S01]  /*0230*/  HFMA2.MMA R9, -RZ, RZ, -0.0 , 0 ;  /* 0x80000000ff097435 */ /* 0x020fe200000001ff */
[----:B------:R-:W-:Y:S02]  /*0240*/  ISETP.GE.AND P3, PT, R15, R2, PT ;  /* 0x000000020f00720c */ /* 0x000fe40003f66270 */
[----:B------:R-:W-:Y:S02]  /*0250*/  IADD3 R7, R5, 0x180, RZ ;  /* 0x0000018005077810 */ /* 0x000fe40007ffe0ff */
[----:B------:R-:W-:Y:S01]  /*0260*/  @!P0 MOV R5, R15 ;  /* 0x0000000f00058202 */ /* 0x000fe20000000f00 */
[----:B------:R-:W-:Y:S01]  /*0270*/  IMAD.MOV.U32 R8, RZ, RZ, -0x80000000 ;  /* 0x80000000ff087424 */ /* 0x000fe200078e00ff */
[----:B------:R-:W-:Y:S01]  /*0280*/  BSSY B0, `(.L_x_9463) ;  /* 0x0000021000007945 */ /* 0x000fe20003800000 */
[----:B--2---:R-:W-:-:S06]  /*0290*/  @!P0 FMUL.FTZ R12, R4, -1.4426950216293334961 ;  /* 0xbfb8aa3b040c8820 */ /* 0x004fcc0000410000 */
[----:B------:R-:W0:Y:S01]  /*02a0*/  @!P0 MUFU.EX2 R12, R12 ;  /* 0x0000000c000c8308 */ /* 0x000e220000000800 */
[----:B------:R-:W-:Y:S02]  /*02b0*/  IMAD.MOV.U32 R4, RZ, RZ, -0x80000000 ;  /* 0x80000000ff047424 */ /* 0x000fe400078e00ff */
[----:B---3--:R-:W-:Y:S02]  /*02c0*/  @!P4 FMUL.FTZ R4, R6, -1.4426950216293334961 ;  /* 0xbfb8aa3b0604c820 */ /* 0x008fe40000410000 */
[----:B0-----:R-:W-:Y:S02]  /*02d0*/  @!P0 FADD.FTZ R6, R12, 1 ;  /* 0x3f8000000c068421 */ /* 0x001fe40000010000 */
[----:B----4-:R-:W-:Y:S02]  /*02e0*/  @!P1 FMUL.FTZ R9, R10, -1.4426950216293334961 ;  /* 0xbfb8aa3b0a099820 */ /* 0x010fe40000410000 */
[----:B------:R0:W1:Y:S01]  /*02f0*/  @!P0 MUFU.RCP R11, R6 ;  /* 0x00000006000b8308 */ /* 0x0000620000001000 */
[----:B------:R-:W-:Y:S01]  /*0300*/  ISETP.GE.AND P4, PT, R7, R2, PT ;  /* 0x000000020700720c */ /* 0x000fe20003f86270 */
[----:B------:R-:W-:Y:S01]  /*0310*/  @!P0 IMAD R7, R0, 0x200, R3 ;  /* 0x0000020000078824 */ /* 0x000fe200078e0203 */
[----:B------:R-:W-:-:S05]  /*0320*/  @!P0 MOV R12, 0x4 ;  /* 0x00000004000c8802 */ /* 0x000fca0000000f00 */
[----:B------:R-:W2:Y:S01]  /*0330*/  @!P5 MUFU.EX2 R9, R9 ;  /* 0x000000090009d308 */ /* 0x000ea20000000800 */
[----:B0-----:R-:W-:-:S07]  /*0340*/  @!P0 IMAD.WIDE.U32 R6, R7, R12, c[0x0][0x168] ;  /* 0x00005a0007068625 */ /* 0x001fce00078e000c */
[----:B------:R-:W0:Y:S01]  /*0350*/  @!P3 MUFU.EX2 R4, R4 ;  /* 0x000000040004b308 */ /* 0x000e220000000800 */
[----:B-1----:R1:W-:Y:S01]  /*0360*/  @!P0 STG.E [R6.64], R11 ;  /* 0x0000000b06008986 */ /* 0x0023e2000c101904 */
[----:B------:R-:W-:Y:S01]  /*0370*/  @!P2 FMUL.FTZ R8, R13, -1.4426950216293334961 ;  /* 0xbfb8aa3b0d08a820 */ /* 0x000fe20000410000 */
[----:B------:R-:W-:Y:S01]  /*0380*/  ISETP.GE.AND P1, PT, R5, R2, PT ;  /* 0x000000020500720c */ /* 0x000fe20003f26270 */
[----:B--2---:R-:W-:-:S04]  /*0390*/  @!P5 FADD.FTZ R3, R9, 1 ;  /* 0x3f8000000903d421 */ /* 0x004fc80000010000 */
[----:B------:R1:W2:Y:S01]  /*03a0*/  @!P4 MUFU.EX2 R10, R8 ;  /* 0x00000008000ac308 */ /* 0x0002a20000000800 */
[----:B0-----:R-:W-:-:S07]  /*03b0*/  @!P3 FADD.FTZ R4, R4, 1 ;  /* 0x3f8000000404b421 */ /* 0x001fce0000010000 */
[----:B------:R-:W0:Y:S08]  /*03c0*/  @!P5 MUFU.RCP R3, R3 ;  /* 0x000000030003d308 */ /* 0x000e300000001000 */
[----:B------:R1:W3:Y:S01]  /*03d0*/  @!P3 MUFU.RCP R13, R4 ;  /* 0x00000004000db308 */ /* 0x0002e20000001000 */
[----:B------:R-:W-:Y:S05]  /*03e0*/  @P1 BRA `(.L_x_9464) ;  /* 0x000000a000001947 */ /* 0x000fea0003800000 */
[----:B-12---:R-:W-:Y:S01]  /*03f0*/  IMAD R6, R0, 0x200, R5 ;  /* 0x0000020000067824 */ /* 0x006fe200078e0205 */
[----:B------:R-:W-:-:S02]  /*0400*/  IADD3 R5, R5, 0x80, RZ ;  /* 0x0000008005057810 */ /* 0x000fc40007ffe0ff */
[----:B------:R-:W-:Y:S02]  /*0410*/  MOV R9, 0x4 ;  /* 0x0000000400097802 */ /* 0x000fe40000000f00 */
[----:B------:R-:W-:-:S03]  /*0420*/  ISETP.GE.AND P0, PT, R5, R2, PT ;  /* 0x000000020500720c */ /* 0x000fc60003f06270 */
[----:B------:R-:W-:-:S05]  /*0430*/  IMAD.WIDE.U32 R6, R6, R9, c[0x0][0x168] ;  /* 0x00005a0006067625 */ /* 0x000fca00078e0009 */
[----:B---3--:R1:W-:Y:S05]  /*0440*/  STG.E [R6.64], R13 ;  /* 0x0000000d06007986 */ /* 0x0083ea000c101904 */
[----:B------:R-:W-:Y:S01]  /*0450*/  @!P0 IMAD R8, R0, 0x200, R5 ;  /* 0x0000020000088824 */ /* 0x000fe200078e0205 */
[----:B------:R-:W-:-:S03]  /*0460*/  @!P0 IADD3 R5, R5, 0x80, RZ ;  /* 0x0000008005058810 */ /* 0x000fc60007ffe0ff */
[----:B------:R-:W-:-:S05]  /*0470*/  @!P0 IMAD.WIDE.U32 R8, R8, R9, c[0x0][0x168] ;  /* 0x00005a0008088625 */ /* 0x000fca00078e0009 */
[----:B0-----:R1:W-:Y:S02]  /*0480*/  @!P0 STG.E [R8.64], R3 ;  /* 0x0000000308008986 */ /* 0x0013e4000c101904 */
.L_x_9464:
[----:B--2---:R-:W-:Y:S05]  /*0490*/  BSYNC B0 ;  /* 0x0000000000007941 */ /* 0x004fea0003800000 */
.L_x_9463:
[----:B------:R-:W-:Y:S01]  /*04a0*/  @!P4 FADD.FTZ R10, R10, 1 ;  /* 0x3f8000000a0ac421 */ /* 0x000fe20000010000 */
[----:B------:R-:W-:-:S03]  /*04b0*/  ISETP.GE.AND P0, PT, R5, R2, PT ;  /* 0x000000020500720c */ /* 0x000fc60003f06270 */
[----:B-1----:R1:W2:Y:S10]  /*04c0*/  @!P4 MUFU.RCP R7, R10 ;  /* 0x0000000a0007c308 */ /* 0x0022b40000001000 */
[----:B------:R-:W-:Y:S05]  /*04d0*/  @P0 EXIT ;  /* 0x000000000000094d */ /* 0x000fea0003800000 */
[----:B01----:R-:W-:Y:S01]  /*04e0*/  HFMA2.MMA R3, -RZ, RZ, 0, 2.384185791015625e-07 ;  /* 0x00000004ff037435 */ /* 0x003fe200000001ff */
[----:B------:R-:W-:-:S09]  /*04f0*/  LEA R2, R0, R5, 0x9 ;  /* 0x0000000500027211 */ /* 0x000fd200078e48ff */
[----:B------:R-:W-:-:S05]  /*0500*/  IMAD.WIDE.U32 R2, R2, R3, c[0x0][0x168] ;  /* 0x00005a0002027625 */ /* 0x000fca00078e0003 */
[----:B--2---:R-:W-:Y:S01]  /*0510*/  STG.E [R2.64], R7 ;  /* 0x0000000702007986 */ /* 0x004fe2000c101904 */
[----:B------:R-:W-:Y:S05]  /*0520*/  EXIT ;  /* 0x000000000000794d */ /* 0x000fea0003800000 */
.L_x_9465:
        /* <DEDUP_REMOVED lines=13> */
.L_x_10381:


//--------------------- .text._ZN2at6native29vectorized_elementwise_kernelILi2EZZZNS0_19sigmoid_kernel_cudaERNS_18TensorIteratorBaseEENKUlvE0_clEvENKUlvE0_clEvEUlfE_St5arrayIPcLm2EEEEviT0_T1_ --------------------------
	.section	.text._ZN2at6native29vectorized_elementwise_kernelILi2EZZZNS0_19sigmoid_kernel_cudaERNS_18TensorIteratorBaseEENKUlvE0_clEvENKUlvE0_clEvEUlfE_St5arrayIPcLm2EEEEviT0_T1_,"ax",@progbits
	.sectioninfo	@"SHI_REGISTERS=24"
	.align	128
        .global         _ZN2at6native29vectorized_elementwise_kernelILi2EZZZNS0_19sigmoid_kernel_cudaERNS_18TensorIteratorBaseEENKUlvE0_clEvENKUlvE0_clEvEUlfE_St5arrayIPcLm2EEEEviT0_T1_
        .type           _ZN2at6native29vectorized_elementwise_kernelILi2EZZZNS0_19sigmoid_kernel_cudaERNS_18TensorIteratorBaseEENKUlvE0_clEvENKUlvE0_clEvEUlfE_St5arrayIPcLm2EEEEviT0_T1_,@function
        .size           _ZN2at6native29vectorized_elementwise_kernelILi2EZZZNS0_19sigmoid_kernel_cudaERNS_18TensorIteratorBaseEENKUlvE0_clEvENKUlvE0_clEvEUlfE_St5arrayIPcLm2EEEEviT0_T1_,(.L_x_10382 - _ZN2at6native29vectorized_elementwise_kernelILi2EZZZNS0_19sigmoid_kernel_cudaERNS_18TensorIteratorBaseEENKUlvE0_clEvENKUlvE0_clEvEUlfE_St5arrayIPcLm2EEEEviT0_T1_)
        .other          _ZN2at6native29vectorized_elementwise_kernelILi2EZZZNS0_19sigmoid_kernel_cudaERNS_18TensorIteratorBaseEENKUlvE0_clEvENKUlvE0_clEvEUlfE_St5arrayIPcLm2EEEEviT0_T1_,@"STO_CUDA_ENTRY STV_DEFAULT"
_ZN2at6native29vectorized_elementwise_kernelILi2EZZZNS0_19sigmoid_kernel_cudaERNS_18TensorIteratorBaseEENKUlvE0_clEvENKUlvE0_clEvEUlfE_St5arrayIPcLm2EEEEviT0_T1_:
.text._ZN2at6native29vectorized_elementwise_kernelILi2EZZZNS0_19sigmoid_kernel_cudaERNS_18TensorIteratorBaseEENKUlvE0_clEvENKUlvE0_clEvEUlfE_St5arrayIPcLm2EEEEviT0_T1_:
[----:B------:R-:W-:Y:S02]  /*0000*/  MOV R1, c[0x0][0x28] ;  /* 0x00000a0000017a02 */ /* 0x000fe40000000f00 */
        /* <DEDUP_REMOVED lines=11> */
[----:B------:R2:W3:Y:S04]  /*00c0*/  LDG.E.64 R10, [R8.64] ;  /* 0x00000004080a7981 */ /* 0x0004e8000c1e1b00 */
[----:B------:R2:W4:Y:S04]  /*00d0*/  LDG.E.64 R12, [R8.64+0x400] ;  /* 0x00040004080c7981 */ /* 0x000528000c1e1b00 */
[----:B------:R2:W5:Y:S02]  /*00e0*/  LDG.E.64 R6, [R8.64+0xc00] ;  /* 0x000c000408067981 */ /* 0x000564000c1e1b00 */
[----:B--2---:R-:W-:-:S02]  /*00f0*/  FMUL.FTZ R8, R5, -1.4426950216293334961 ;  /* 0xbfb8aa3b05087820 */ /* 0x004fc40000410000 */
[----:B------:R-:W-:Y:S02]  /*0100*/  FMUL.FTZ R14, R4, -1.4426950216293334961 ;  /* 0xbfb8aa3b040e7820 */ /* 0x000fe40000410000 */
[----:B---3--:R-:W-:Y:S02]  /*0110*/  FMUL.FTZ R10, R10, -1.4426950216293334961 ;  /* 0xbfb8aa3b0a0a7820 */ /* 0x008fe40000410000 */
[----:B------:R-:W-:Y:S02]  /*0120*/  FMUL.FTZ R11, R11, -1.4426950216293334961 ;  /* 0xbfb8aa3b0b0b7820 */ /* 0x000fe40000410000 */
[----:B----4-:R-:W-:Y:S02]  /*0130*/  FMUL.FTZ R12, R12, -1.4426950216293334961 ;  /* 0xbfb8aa3b0c0c7820 */ /* 0x010fe40000410000 */
[----:B------:R-:W-:Y:S02]  /*0140*/  FMUL.FTZ R13, R13, -1.4426950216293334961 ;  /* 0xbfb8aa3b0d0d7820 */ /* 0x000fe40000410000 */
[----:B-----5:R-:W-:Y:S01]  /*0150*/  FMUL.FTZ R16, R7, -1.4426950216293334961 ;  /* 0xbfb8aa3b07107820 */ /* 0x020fe20000410000 */
[----:B------:R-:W0:Y:S01]  /*0160*/  MUFU.EX2 R8, R8 ;  /* 0x0000000800087308 */ /* 0x000e220000000800 */
[----:B------:R-:W-:-:S07]  /*0170*/  FMUL.FTZ R9, R6, -1.4426950216293334961 ;  /* 0xbfb8aa3b06097820 */ /* 0x000fce0000410000 */
[----:B------:R-:W-:Y:S08]  /*0180*/  MUFU.EX2 R10, R10 ;  /* 0x0000000a000a7308 */ /* 0x000ff00000000800 */
[----:B------:R-:W1:Y:S08]  /*0190*/  MUFU.EX2 R11, R11 ;  /* 0x0000000b000b7308 */ /* 0x000e700000000800 */
[----:B------:R-:W-:Y:S08]  /*01a0*/  MUFU.EX2 R12, R12 ;  /* 0x0000000c000c7308 */ /* 0x000ff00000000800 */
[----:B------:R-:W2:Y:S08]  /*01b0*/  MUFU.EX2 R13, R13 ;  /* 0x0000000d000d7308 */ /* 0x000eb00000000800 */
[----:B------:R-:W3:Y:S08]  /*01c0*/  MUFU.EX2 R14, R14 ;  /* 0x0000000e000e7308 */ /* 0x000ef00000000800 */
[----:B------:R0:W4:Y:S08]  /*01d0*/  MUFU.EX2 R15, R9 ;  /* 0x00000009000f7308 */ /* 0x0001300000000800 */
[----:B------:R-:W5:Y:S01]  /*01e0*/  MUFU.EX2 R16, R16 ;  /* 0x0000001000107308 */ /* 0x000f620000000800 */
[----:B0-----:R-:W-:-:S02]  /*01f0*/  FADD.FTZ R9, R8, 1 ;  /* 0x3f80000008097421 */ /* 0x001fc40000010000 */
[----:B-1----:R-:W-:Y:S02]  /*0200*/  FADD.FTZ R5, R11, 1 ;  /* 0x3f8000000b057421 */ /* 0x002fe40000010000 */
[----:B------:R-:W-:Y:S02]  /*0210*/  FADD.FTZ R4, R10, 1 ;  /* 0x3f8000000a047421 */ /* 0x000fe40000010000 */
[----:B--2---:R-:W-:Y:S02]  /*0220*/  FADD.FTZ R7, R13, 1 ;  /* 0x3f8000000d077421 */ /* 0x004fe40000010000 */
[----:B------:R-:W-:Y:S02]  /*0230*/  FADD.FTZ R6, R12, 1 ;  /* 0x3f8000000c067421 */ /* 0x000fe40000010000 */
[----:B---3--:R-:W-:Y:S02]  /*0240*/  FADD.FTZ R8, R14, 1 ;  /* 0x3f8000000e087421 */ /* 0x008fe40000010000 */
[----:B----4-:R-:W-:-:S02]  /*0250*/  FADD.FTZ R15, R15, 1 ;  /* 0x3f8000000f0f7421 */ /* 0x010fc40000010000 */
[----:B-----5:R-:W-:Y:S01]  /*0260*/  FADD.FTZ R16, R16, 1 ;  /* 0x3f80000010107421 */ /* 0x020fe20000010000 */
[----:B------:R-:W-:Y:S01]  /*0270*/  MUFU.RCP R5, R5 ;  /* 0x0000000500057308 */ /* 0x000fe20000001000 */
[----:B------:R-:W-:-:S07]  /*0280*/  IMAD.WIDE.U32 R10, R0, R3, c[0x0][0x168] ;  /* 0x00005a00000a7625 */ /* 0x000fce00078e0003 */
[----:B------:R-:W0:Y:S08]  /*0290*/  MUFU.RCP R4, R4 ;  /* 0x0000000400047308 */ /* 0x000e300000001000 */
[----:B------:R-:W-:Y:S08]  /*02a0*/  MUFU.RCP R7, R7 ;  /* 0x0000000700077308 */ /* 0x000ff00000001000 */
[----:B------:R-:W1:Y:S08]  /*02b0*/  MUFU.RCP R6, R6 ;  /* 0x0000000600067308 */ /* 0x000e700000001000 */
[----:B------:R-:W-:Y:S08]  /*02c0*/  MUFU.RCP R9, R9 ;  /* 0x0000000900097308 */ /* 0x000ff00000001000 */
[----:B------:R-:W2:Y:S08]  /*02d0*/  MUFU.RCP R8, R8 ;  /* 0x0000000800087308 */ /* 0x000eb00000001000 */
[----:B------:R-:W-:Y:S08]  /*02e0*/  MUFU.RCP R13, R16 ;  /* 0x00000010000d7308 */ /* 0x000ff00000001000 */
[----:B------:R-:W3:Y:S01]  /*02f0*/  MUFU.RCP R12, R15 ;  /* 0x0000000f000c7308 */ /* 0x000ee20000001000 */
[----:B------:R-:W-:-:S05]  /*0300*/  IMAD.WIDE R10, R2, 0x8, R10 ;  /* 0x00000008020a7825 */ /* 0x000fca00078e020a */
[----:B0-----:R-:W-:Y:S04]  /*0310*/  STG.E.64 [R10.64], R4 ;  /* 0x000000040a007986 */ /* 0x001fe8000c101b04 */
[----:B-1----:R-:W-:Y:S04]  /*0320*/  STG.E.64 [R10.64+0x400], R6 ;  /* 0x000400060a007986 */ /* 0x002fe8000c101b04 */
[----:B--2---:R-:W-:Y:S04]  /*0330*/  STG.E.64 [R10.64+0x800], R8 ;  /* 0x000800080a007986 */ /* 0x004fe8000c101b04 */
[----:B---3--:R-:W-:Y:S01]  /*0340*/  STG.E.64 [R10.64+0xc00], R12 ;  /* 0x000c000c0a007986 */ /* 0x008fe2000c101b04 */
[----:B------:R-:W-:Y:S05]  /*0350*/  EXIT ;  /* 0x000000000000794d */ /* 0x000fea0003800000 */
.L_x_9466:
[----:B------:R-:W0:Y:S02]  /*0360*/  S2R R3, SR_TID.X ;  /* 0x0000000000037919 */ /* 0x000e240000002100 */
[----:B0-----:R-:W-:Y:S01]  /*0370*/  ISETP.GE.AND P1, PT, R3, R2, PT ;  /* 0x000000020300720c */ /* 0x001fe20003f26270 */
[----:B------:R-:W-:-:S12]  /*0380*/  IMAD.MOV.U32 R13, RZ, RZ, R3 ;  /* 0x000000ffff0d7224 */ /* 0x000fd800078e0003 */
[----:B------:R-:W-:-:S04]  /*0390*/  @!P1 IADD3 R13, R3, 0x80, RZ ;  /* 0x00000080030d9810 */ /* 0x000fc80007ffe0ff */
[----:B------:R-:W-:-:S13]  /*03a0*/  ISETP.GE.AND P0, PT, R13, R2, PT ;  /* 0x000000020d00720c */ /* 0x000fda0003f06270 */
[----:B------:R-:W-:Y:S01]  /*03b0*/  @!P0 IADD3 R4, R0, R13, RZ ;  /* 0x0000000d00048210 */ /* 0x000fe20007ffe0ff */
[----:B------:R-:W-:-:S04]  /*03c0*/  @!P0 IMAD.MOV.U32 R5, RZ, RZ, 0x4 ;  /* 0x00000004ff058424 */ /* 0x000fc800078e00ff */
[----:B------:R-:W-:-:S06]  /*03d0*/  @!P0 IMAD.WIDE.U32 R4, R4, R5, c[0x0][0x170] ;  /* 0x00005c0004048625 */ /* 0x000fcc00078e0005 */
[----:B------:R0:W2:Y:S01]  /*03e0*/  @!P0 LDG.E R5, [R4.64] ;  /* 0x0000000404058981 */ /* 0x0000a2000c1e1900 */
[----:B------:R-:W-:-:S04]  /*03f0*/  @!P0 IADD3 R13, R13, 0x80, RZ ;  /* 0x000000800d0d8810 */ /* 0x000fc80007ffe0ff */
[----:B------:R-:W-:-:S13]  /*0400*/  ISETP.GE.AND P6, PT, R13, R2, PT ;  /* 0x000000020d00720c */ /* 0x000fda0003fc6270 */
[----:B------:R-:W-:Y:S01]  /*0410*/  @!P6 IADD3 R6, R0, R13, RZ ;  /* 0x0000000d0006e210 */ /* 0x000fe20007ffe0ff */
[----:B------:R-:W-:Y:S01]  /*0420*/  @!P6 IMAD.MOV.U32 R7, RZ, RZ, 0x4 ;  /* 0x00000004ff07e424 */ /* 0x000fe200078e00ff */
[----:B------:R-:W-:-:S03]  /*0430*/  @!P6 IADD3 R13, R13, 0x80, RZ ;  /* 0x000000800d0de810 */ /* 0x000fc60007ffe0ff */
[----:B------:R-:W-:Y:S01]  /*0440*/  @!P6 IMAD.WIDE.U32 R6, R6, R7, c[0x0][0x170] ;  /* 0x00005c000606e625 */ /* 0x000fe200078e0007 */
[----:B------:R-:W-:-:S05]  /*0450*/  ISETP.GE.AND P5, PT, R13, R2, PT ;  /* 0x000000020d00720c */ /* 0x000fca0003fa6270 */
[----:B------:R1:W3:Y:S01]  /*0460*/  @!P6 LDG.E R7, [R6.64] ;  /* 0x000000040607e981 */ /* 0x0002e2000c1e1900 */
[----:B------:R-:W-:Y:S01]  /*0470*/  @!P1 MOV R15, 0x4 ;  /* 0x00000004000f9802 */ /* 0x000fe20000000f00 */
[----:B------:R-:W-:Y:S02]  /*0480*/  @!P1 IMAD.IADD R14, R0, 0x1, R3 ;  /* 0x00000001000e9824 */ /* 0x000fe400078e0203 */
[----:B0-----:R-:W-:Y:S02]  /*0490*/  IMAD.MOV.U32 R4, RZ, RZ, RZ ;  /* 0x000000ffff047224 */ /* 0x001fe400078e00ff */
[----:B------:R-:W-:Y:S02]  /*04a0*/  @!P1 IMAD.WIDE.U32 R14, R14, R15, c[0x0][0x170] ;  /* 0x00005c000e0e9625 */ /* 0x000fe400078e000f */
[----:B------:R-:W-:Y:S02]  /*04b0*/  @!P5 IADD3 R10, R0, R13, RZ ;  /* 0x0000000d000ad210 */ /* 0x000fe40007ffe0ff */
[----:B------:R-:W-:Y:S01]  /*04c0*/  @!P5 IADD3 R13, R13, 0x80, RZ ;  /* 0x000000800d0dd810 */ /* 0x000fe20007ffe0ff */
[----:B------:R0:W3:Y:S01]  /*04d0*/  @!P1 LDG.E R4, [R14.64] ;  /* 0x000000040e049981 */ /* 0x0000e2000c1e1900 */
[----:B------:R-:W-:-:S02]  /*04e0*/  @!P5 MOV R11, 0x4 ;  /* 0x00000004000bd802 */ /* 0x000fc40000000f00 */
[----:B------:R-:W-:-:S03]  /*04f0*/  ISETP.GE.AND P4, PT, R13, R2, PT ;  /* 0x000000020d00720c */ /* 0x000fc60003f86270 */
[----:B------:R-:W-:-:S06]  /*0500*/  @!P5 IMAD.WIDE.U32 R10, R10, R11, c[0x0][0x170] ;  /* 0x00005c000a0ad625 */ /* 0x000fcc00078e000b */
[----:B------:R5:W3:Y:S04]  /*0510*/  @!P5 LDG.E R11, [R10.64] ;  /* 0x000000040a0bd981 */ /* 0x000ae8000c1e1900 */
[----:B-1----:R-:W-:Y:S01]  /*0520*/  @!P4 IMAD.IADD R6, R0, 0x1, R13 ;  /* 0x000000010006c824 */ /* 0x002fe200078e020d */
[----:B------:R-:W-:-:S04]  /*0530*/  @!P4 IADD3 R13, R13, 0x80, RZ ;  /* 0x000000800d0dc810 */ /* 0x000fc80007ffe0ff */
[----:B------:R-:W-:-:S13]  /*0540*/  ISETP.GE.AND P3, PT, R13, R2, PT ;  /* 0x000000020d00720c */ /* 0x000fda0003f66270 */
[----:B------:R-:W-:Y:S02]  /*0550*/  @!P3 IADD3 R16, R0, R13, RZ ;  /* 0x0000000d0010b210 */ /* 0x000fe40007ffe0ff */
[----:B------:R-:W-:-:S04]  /*0560*/  @!P3 IADD3 R13, R13, 0x80, RZ ;  /* 0x000000800d0db810 */ /* 0x000fc80007ffe0ff */
[----:B------:R-:W-:Y:S02]  /*0570*/  ISETP.GE.AND P2, PT, R13, R2, PT ;  /* 0x000000020d00720c */ /* 0x000fe40003f46270 */
[----:B------:R-:W-:Y:S01]  /*0580*/  @!P4 MOV R17, 0x4 ;  /* 0x000000040011c802 */ /* 0x000fe20000000f00 */
[----:B------:R-:W-:Y:S02]  /*0590*/  IMAD.MOV.U32 R9, RZ, RZ, -0x80000000 ;  /* 0x80000000ff097424 */ /* 0x000fe400078e00ff */
[----:B------:R-:W-:Y:S02]  /*05a0*/  @!P3 IMAD.MOV.U32 R19, RZ, RZ, 0x4 ;  /* 0x00000004ff13b424 */ /* 0x000fe400078e00ff */
[----:B0-----:R-:W-:-:S06]  /*05b0*/  @!P4 IMAD.WIDE.U32 R14, R6, R17, c[0x0][0x170] ;  /* 0x00005c00060ec625 */ /* 0x001fcc00078e0011 */
[----:B------:R-:W-:Y:S02]  /*05c0*/  @!P2 IADD3 R18, R0, R13, RZ ;  /* 0x0000000d0012a210 */ /* 0x000fe40007ffe0ff */
[----:B------:R-:W-:Y:S01]  /*05d0*/  @!P2 IADD3 R13, R13, 0x80, RZ ;  /* 0x000000800d0da810 */ /* 0x000fe20007ffe0ff */
[----:B------:R-:W-:-:S04]  /*05e0*/  @!P3 IMAD.WIDE.U32 R16, R16, R19, c[0x0][0x170] ;  /* 0x00005c001010b625 */ /* 0x000fc800078e0013 */
[----:B------:R-:W-:Y:S01]  /*05f0*/  @!P2 IMAD.MOV.U32 R19, RZ, RZ, 0x4 ;  /* 0x00000004ff13a424 */ /* 0x000fe200078e00ff */
[----:B------:R0:W3:Y:S03]  /*0600*/  @!P3 LDG.E R6, [R16.64] ;  /* 0x000000041006b981 */ /* 0x0000e6000c1e1900 */
[----:B------:R-:W-:-:S05]  /*0610*/  @!P2 IMAD.WIDE.U32 R18, R18, R19, c[0x0][0x170] ;  /* 0x00005c001212a625 */ /* 0x000fca00078e0013 */
[----:B------:R1:W3:Y:S01]  /*0620*/  @!P2 LDG.E R8, [R18.64] ;  /* 0x000000041208a981 */ /* 0x0002e2000c1e1900 */
[----:B--2---:R-:W-:Y:S01]  /*0630*/  @!P0 FMUL.FTZ R9, R5, -1.4426950216293334961 ;  /* 0xbfb8aa3b05098820 */ /* 0x004fe20000410000 */
[----:B------:R-:W-:Y:S02]  /*0640*/  ISETP.GE.AND P0, PT, R13, R2, PT ;  /* 0x000000020d00720c */ /* 0x000fe40003f06270 */
[----:B------:R2:W4:Y:S11]  /*0650*/  @!P4 LDG.E R5, [R14.64] ;  /* 0x000000040e05c981 */ /* 0x000536000c1e1900 */
[----:B------:R-:W-:Y:S01]  /*0660*/  @!P0 IADD3 R12, R0, R13, RZ ;  /* 0x0000000d000c8210 */ /* 0x000fe20007ffe0ff */
[----:B------:R-:W-:-:S04]  /*0670*/  @!P0 IMAD.MOV.U32 R13, RZ, RZ, 0x4 ;  /* 0x00000004ff0d8424 */ /* 0x000fc800078e00ff */
[----:B------:R-:W-:-:S05]  /*0680*/  @!P0 IMAD.WIDE.U32 R12, R12, R13, c[0x0][0x170] ;  /* 0x00005c000c0c8625 */ /* 0x000fca00078e000d */
[----:B-----5:R5:W4:Y:S01]  /*0690*/  @!P0 LDG.E R10, [R12.64] ;  /* 0x000000040c0a8981 */ /* 0x020b22000c1e1900 */
[----:B------:R-:W-:Y:S01]  /*06a0*/  HFMA2.MMA R20, -RZ, RZ, -0.0 , 0 ;  /* 0x80000000ff147435 */ /* 0x000fe200000001ff */
[C---:B------:R-:W-:Y:S02]  /*06b0*/  IADD3 R21, R3.reuse, 0x100, RZ ;  /* 0x0000010003157810 */ /* 0x040fe40007ffe0ff */
[----:B--2---:R-:W-:-:S03]  /*06c0*/  IADD3 R15, R3, 0x180, RZ ;  /* 0x00000180030f7810 */ /* 0x004fc60007ffe0ff */
[----:B---3--:R-:W-:Y:S01]  /*06d0*/  @!P6 FMUL.FTZ R20, R7, -1.4426950216293334961 ;  /* 0xbfb8aa3b0714e820 */ /* 0x008fe20000410000 */
[-C--:B------:R-:W-:Y:S02]  /*06e0*/  ISETP.GE.AND P6, PT, R21, R2.reuse, PT ;  /* 0x000000021500720c */ /* 0x080fe40003fc6270 */
[----:B------:R-:W-:Y:S01]  /*06f0*/  MOV R14, 0x80000000 ;  /* 0x80000000000e7802 */ /* 0x000fe20000000f00 */
[----:B------:R-:W-:Y:S02]  /*0700*/  @!P1 FMUL.FTZ R7, R4, -1.4426950216293334961 ;  /* 0xbfb8aa3b04079820 */ /* 0x000fe40000410000 */
[----:B------:R-:W-:Y:S01]  /*0710*/  @!P5 FMUL.FTZ R14, R11, -1.4426950216293334961 ;  /* 0xbfb8aa3b0b0ed820 */ /* 0x000fe20000410000 */
[----:B------:R-:W-:-:S07]  /*0720*/  ISETP.GE.AND P5, PT, R15, R2, PT ;  /* 0x000000020f00720c */ /* 0x000fce0003fa6270 */
[----:B------:R-:W2:Y:S08]  /*0730*/  @!P6 MUFU.EX2 R20, R20 ;  /* 0x000000140014e308 */ /* 0x000eb00000000800 */
[----:B------:R-:W3:Y:S08]  /*0740*/  @!P1 MUFU.EX2 R7, R7 ;  /* 0x0000000700079308 */ /* 0x000ef00000000800 */
[----:B------:R-:W0:Y:S01]  /*0750*/  @!P5 MUFU.EX2 R14, R14 ;  /* 0x0000000e000ed308 */ /* 0x000e220000000800 */
[----:B--2---:R-:W-:Y:S01]  /*0760*/  @!P6 FADD.FTZ R4, R20, 1 ;  /* 0x3f8000001404e421 */ /* 0x004fe20000010000 */
[----:B------:R-:W-:-:S02]  /*0770*/  IADD3 R11, R3, 0x80, RZ ;  /* 0x00000080030b7810 */ /* 0x000fc40007ffe0ff */
[----:B-----5:R-:W-:Y:S01]  /*0780*/  IADD3 R13, R3, 0x200, RZ ;  /* 0x00000200030d7810 */ /* 0x020fe20007ffe0ff */
[----:B---3--:R-:W-:-:S03]  /*0790*/  @!P1 FADD.FTZ R12, R7, 1 ;  /* 0x3f800000070c9421 */ /* 0x008fc60000010000 */
[----:B------:R-:W-:Y:S01]  /*07a0*/  @!P6 MUFU.RCP R4, R4 ;  /* 0x000000040004e308 */ /* 0x000fe20000001000 */
[----:B------:R-:W-:Y:S01]  /*07b0*/  ISETP.GE.AND P6, PT, R11, R2, PT ;  /* 0x000000020b00720c */ /* 0x000fe20003fc6270 */
[----:B0-----:R-:W-:Y:S01]  /*07c0*/  @!P5 FADD.FTZ R7, R14, 1 ;  /* 0x3f8000000e07d421 */ /* 0x001fe20000010000 */
[----:B------:R-:W-:-:S05]  /*07d0*/  HFMA2.MMA R17, -RZ, RZ, -0.0 , 0 ;  /* 0x80000000ff117435 */ /* 0x000fca00000001ff */
[----:B------:R-:W-:Y:S01]  /*07e0*/  @!P5 MUFU.RCP R7, R7 ;  /* 0x000000070007d308 */ /* 0x000fe20000001000 */
[----:B------:R-:W-:Y:S01]  /*07f0*/  ISETP.GE.AND P5, PT, R13, R2, PT ;  /* 0x000000020d00720c */ /* 0x000fe20003fa6270 */
[----:B------:R-:W-:Y:S01]  /*0800*/  IMAD.MOV.U32 R13, RZ, RZ, -0x80000000 ;  /* 0x80000000ff0d7424 */ /* 0x000fe200078e00ff */
[----:B-1----:R-:W-:Y:S02]  /*0810*/  IADD3 R19, R3, 0x280, RZ ;  /* 0x0000028003137810 */ /* 0x002fe40007ffe0ff */
[----:B------:R-:W-:Y:S01]  /*0820*/  MOV R16, 0x80000000 ;  /* 0x8000000000107802 */ /* 0x000fe20000000f00 */
[----:B------:R-:W-:Y:S02]  /*0830*/  @!P3 FMUL.FTZ R17, R6, -1.4426950216293334961 ;  /* 0xbfb8aa3b0611b820 */ /* 0x000fe40000410000 */
[----:B------:R-:W0:Y:S01]  /*0840*/  @!P6 MUFU.EX2 R9, R9 ;  /* 0x000000090009e308 */ /* 0x000e220000000800 */
[----:B------:R-:W-:Y:S02]  /*0850*/  @!P2 FMUL.FTZ R16, R8, -1.4426950216293334961 ;  /* 0xbfb8aa3b0810a820 */ /* 0x000fe40000410000 */
[----:B------:R-:W-:-:S05]  /*0860*/  IMAD.MOV.U32 R8, RZ, RZ, -0x80000000 ;  /* 0x80000000ff087424 */ /* 0x000fca00078e00ff */
[----:B------:R-:W1:Y:S01]  /*0870*/  @!P1 MUFU.RCP R12, R12 ;  /* 0x0000000c000c9308 */ /* 0x000e620000001000 */
[----:B------:R-:W-:Y:S01]  /*0880*/  @!P1 IADD3 R14, R0, R3, RZ ;  /* 0x00000003000e9210 */ /* 0x000fe20007ffe0ff */
[----:B0-----:R-:W-:-:S06]  /*0890*/  @!P6 FADD.FTZ R15, R9, 1 ;  /* 0x3f800000090fe421 */ /* 0x001fcc0000010000 */
[----:B------:R0:W-:Y:S02]  /*08a0*/  @!P6 MUFU.RCP R9, R15 ;  /* 0x0000000f0009e308 */ /* 0x0001e40000001000 */
[----:B0-----:R-:W-:-:S05]  /*08b0*/  @!P1 MOV R15, 0x4 ;  /* 0x00000004000f9802 */ /* 0x001fca0000000f00 */
[----:B------:R-:W-:-:S05]  /*08c0*/  @!P1 IMAD.WIDE.U32 R14, R14, R15, c[0x0][0x168] ;  /* 0x00005a000e0e9625 */ /* 0x000fca00078e000f */
[----:B-1----:R0:W-:Y:S01]  /*08d0*/  @!P1 STG.E [R14.64], R12 ;  /* 0x0000000c0e009986 */ /* 0x0021e2000c101904 */
[----:B------:R-:W-:Y:S01]  /*08e0*/  BSSY B0, `(.L_x_9467) ;  /* 0x0000041000007945 */ /* 0x000fe20003800000 */
[----:B------:R-:W-:Y:S01]  /*08f0*/  BSSY B1, `(.L_x_9468) ;  /* 0x0000039000017945 */ /* 0x000fe20003800000 */
[----:B----4-:R-:W-:Y:S01]  /*0900*/  @!P4 FMUL.FTZ R13, R5, -1.4426950216293334961 ;  /* 0xbfb8aa3b050dc820 */ /* 0x010fe20000410000 */
[----:B------:R-:W-:-:S04]  /*0910*/  IADD3 R5, R3, 0x300, RZ ;  /* 0x0000030003057810 */ /* 0x000fc80007ffe0ff */
[-C--:B------:R-:W-:Y:S02]  /*0920*/  ISETP.GE.AND P3, PT, R5, R2.reuse, PT ;  /* 0x000000020500720c */ /* 0x080fe40003f66270 */
[----:B------:R-:W-:Y:S02]  /*0930*/  IADD3 R5, R3, 0x380, RZ ;  /* 0x0000038003057810 */ /* 0x000fe40007ffe0ff */
[-C--:B------:R-:W-:Y:S02]  /*0940*/  ISETP.GE.AND P4, PT, R19, R2.reuse, PT ;  /* 0x000000021300720c */ /* 0x080fe40003f86270 */
[----:B------:R-:W-:Y:S01]  /*0950*/  ISETP.GE.AND P2, PT, R5, R2, PT ;  /* 0x000000020500720c */ /* 0x000fe20003f46270 */
[----:B------:R-:W1:Y:S01]  /*0960*/  @!P5 MUFU.EX2 R13, R13 ;  /* 0x0000000d000dd308 */ /* 0x000e620000000800 */
[----:B------:R-:W-:-:S09]  /*0970*/  @!P0 FMUL.FTZ R8, R10, -1.4426950216293334961 ;  /* 0xbfb8aa3b0a088820 */ /* 0x000fd20000410000 */
[----:B------:R-:W2:Y:S08]  /*0980*/  @!P4 MUFU.EX2 R17, R17 ;  /* 0x000000110011c308 */ /* 0x000eb00000000800 */
[----:B------:R-:W3:Y:S08]  /*0990*/  @!P3 MUFU.EX2 R16, R16 ;  /* 0x000000100010b308 */ /* 0x000ef00000000800 */
[----:B------:R-:W4:Y:S01]  /*09a0*/  @!P2 MUFU.EX2 R8, R8 ;  /* 0x000000080008a308 */ /* 0x000f220000000800 */
[----:B------:R-:W-:-:S02]  /*09b0*/  @!P1 IMAD.MOV.U32 R3, RZ, RZ, R11 ;  /* 0x000000ffff039224 */ /* 0x000fc400078e000b */
[----:B-1----:R-:W-:Y:S02]  /*09c0*/  @!P5 FADD.FTZ R5, R13, 1 ;  /* 0x3f8000000d05d421 */ /* 0x002fe40000010000 */
[----:B--2---:R-:W-:Y:S02]  /*09d0*/  @!P4 FADD.FTZ R6, R17, 1 ;  /* 0x3f8000001106c421 */ /* 0x004fe40000010000 */
[----:B---3--:R-:W-:Y:S01]  /*09e0*/  @!P3 FADD.FTZ R10, R16, 1 ;  /* 0x3f800000100ab421 */ /* 0x008fe20000010000 */
[----:B------:R-:W-:Y:S01]  /*09f0*/  ISETP.GE.AND P0, PT, R3, R2, PT ;  /* 0x000000020300720c */ /* 0x000fe20003f06270 */
[----:B------:R-:W1:Y:S01]  /*0a00*/  @!P5 MUFU.RCP R5, R5 ;  /* 0x000000050005d308 */ /* 0x000e620000001000 */
[----:B----4-:R-:W-:-:S07]  /*0a10*/  @!P2 FADD.FTZ R8, R8, 1 ;  /* 0x3f8000000808a421 */ /* 0x010fce0000010000 */
[----:B------:R-:W2:Y:S08]  /*0a20*/  @!P4 MUFU.RCP R6, R6 ;  /* 0x000000060006c308 */ /* 0x000eb00000001000 */
[----:B------:R-:W3:Y:S08]  /*0a30*/  @!P3 MUFU.RCP R10, R10 ;  /* 0x0000000a000ab308 */ /* 0x000ef00000001000 */
[----:B------:R-:W4:Y:S01]  /*0a40*/  @!P2 MUFU.RCP R8, R8 ;  /* 0x000000080008a308 */ /* 0x000f220000001000 */
[----:B------:R-:W-:Y:S05]  /*0a50*/  @P0 BRA `(.L_x_9469) ;  /* 0x000000c000000947 */ /* 0x000fea0003800000 */
[----:B012---:R-:W-:Y:S02]  /*0a60*/  IADD3 R12, R0, R3, RZ ;  /* 0x00000003000c7210 */ /* 0x007fe40007ffe0ff */
[----:B------:R-:W-:-:S02]  /*0a70*/  MOV R13, 0x4 ;  /* 0x00000004000d7802 */ /* 0x000fc40000000f00 */
        /* <DEDUP_REMOVED lines=10> */
.L_x_9469:
[----:B012---:R-:W-:-:S13]  /*0b20*/  ISETP.GE.AND P0, PT, R3, R2, PT ;  /* 0x000000020300720c */ /* 0x007fda0003f06270 */
[----:B------:R-:W-:Y:S05]  /*0b30*/  @P0 BRA `(.L_x_9471) ;  /* 0x000000c000000947 */ /* 0x000fea0003800000 */
[----:B------:R-:W-:Y:S01]  /*0b40*/  IADD3 R12, R0, R3, RZ ;  /* 0x00000003000c7210 */ /* 0x000fe20007ffe0ff */
[----:B------:R-:W-:Y:S01]  /*0b50*/  IMAD.MOV.U32 R13, RZ, RZ, 0x4 ;  /* 0x00000004ff0d7424 */ /* 0x000fe200078e00ff */
[----:B------:R-:W-:-:S03]  /*0b60*/  IADD3 R3, R3, 0x80, RZ ;  /* 0x0000008003037810 */ /* 0x000fc60007ffe0ff */
[----:B------:R-:W-:-:S05]  /*0b70*/  IMAD.WIDE.U32 R12, R12, R13, c[0x0][0x168] ;  /* 0x00005a000c0c7625 */ /* 0x000fca00078e000d */
[----:B------:R0:W-:Y:S02]  /*0b80*/  STG.E [R12.64], R7 ;  /* 0x000000070c007986 */ /* 0x0001e4000c101904 */
.L_x_9470:
[----:B------:R-:W-:-:S13]  /*0b90*/  ISETP.GE.AND P0, PT, R3, R2, PT ;  /* 0x000000020300720c */ /* 0x000fda0003f06270 */
[----:B------:R-:W-:Y:S05]  /*0ba0*/  @P0 BRA `(.L_x_9472) ;  /* 0x000000d000000947 */ /* 0x000fea0003800000 */
[----:B0-----:R-:W-:Y:S02]  /*0bb0*/  IADD3 R12, R0, R3, RZ ;  /* 0x00000003000c7210 */ /* 0x001fe40007ffe0ff */
[----:B------:R-:W-:Y:S02]  /*0bc0*/  MOV R13, 0x4 ;  /* 0x00000004000d7802 */ /* 0x000fe40000000f00 */
[----:B------:R-:W-:-:S03]  /*0bd0*/  IADD3 R3, R3, 0x80, RZ ;  /* 0x0000008003037810 */ /* 0x000fc60007ffe0ff */
[----:B------:R-:W-:-:S05]  /*0be0*/  IMAD.WIDE.U32 R12, R12, R13, c[0x0][0x168] ;  /* 0x00005a000c0c7625 */ /* 0x000fca00078e000d */
[----:B------:R0:W-:Y:S02]  /*0bf0*/  STG.E [R12.64], R5 ;  /* 0x000000050c007986 */ /* 0x0001e4000c101904 */
.L_x_9471:
[----:B------:R-:W-:-:S13]  /*0c00*/  ISETP.GE.AND P0, PT, R3, R2, PT ;  /* 0x000000020300720c */ /* 0x000fda0003f06270 */
[----:B------:R-:W-:Y:S01]  /*0c10*/  @P0 BREAK B1 ;  /* 0x0000000000010942 */ /* 0x000fe20003800000 */
[----:B------:R-:W-:Y:S05]  /*0c20*/  @P0 BRA `(.L_x_9473) ;  /* 0x000000c000000947 */ /* 0x000fea0003800000 */
[----:B0-----:R-:W-:Y:S01]  /*0c30*/  HFMA2.MMA R5, -RZ, RZ, 0, 2.384185791015625e-07 ;  /* 0x00000004ff057435 */ /* 0x001fe200000001ff */
[----:B------:R-:W-:Y:S01]  /*0c40*/  IMAD.IADD R4, R0, 0x1, R3 ;  /* 0x0000000100047824 */ /* 0x000fe200078e0203 */
[----:B------:R-:W-:-:S08]  /*0c50*/  IADD3 R3, R3, 0x80, RZ ;  /* 0x0000008003037810 */ /* 0x000fd00007ffe0ff */
[----:B------:R-:W-:-:S05]  /*0c60*/  IMAD.WIDE.U32 R4, R4, R5, c[0x0][0x168] ;  /* 0x00005a0004047625 */ /* 0x000fca00078e0005 */
[----:B------:R0:W-:Y:S02]  /*0c70*/  STG.E [R4.64], R6 ;  /* 0x0000000604007986 */ /* 0x0001e4000c101904 */
.L_x_9472:
[----:B------:R-:W-:Y:S05]  /*0c80*/  BSYNC B1 ;  /* 0x0000000000017941 */ /* 0x000fea0003800000 */
.L_x_9468:
[----:B------:R-:W-:-:S13]  /*0c90*/  ISETP.GE.AND P0, PT, R3, R2, PT ;  /* 0x000000020300720c */ /* 0x000fda0003f06270 */
[----:B0-----:R-:W-:Y:S01]  /*0ca0*/  @!P0 IADD3 R4, R0, R3, RZ ;  /* 0x0000000300048210 */ /* 0x001fe20007ffe0ff */
[----:B------:R-:W-:Y:S01]  /*0cb0*/  @!P0 IMAD.MOV.U32 R5, RZ, RZ, 0x4 ;  /* 0x00000004ff058424 */ /* 0x000fe200078e00ff */
[----:B------:R-:W-:-:S03]  /*0cc0*/  @!P0 IADD3 R3, R3, 0x80, RZ ;  /* 0x0000008003038810 */ /* 0x000fc60007ffe0ff */
[----:B------:R-:W-:-:S05]  /*0cd0*/  @!P0 IMAD.WIDE.U32 R4, R4, R5, c[0x0][0x168] ;  /* 0x00005a0004048625 */ /* 0x000fca00078e0005 */
[----:B---3--:R0:W-:Y:S02]  /*0ce0*/  @!P0 STG.E [R4.64], R10 ;  /* 0x0000000a04008986 */ /* 0x0081e4000c101904 */
.L_x_9473:
[----:B------:R-:W-:Y:S05]  /*0cf0*/  BSYNC B0 ;  /* 0x0000000000007941 */ /* 0x000fea0003800000 */
.L_x_9467:
[----:B------:R-:W-:Y:S01]  /*0d00*/  WARPSYNC 0xffffffff ;  /* 0xffffffff00007948 */ /* 0x000fe20003800000 */
[----:B------:R-:W-:-:S13]  /*0d10*/  ISETP.GE.AND P0, PT, R3, R2, PT ;  /* 0x000000020300720c */ /* 0x000fda0003f06270 */
[----:B------:R-:W-:Y:S05]  /*0d20*/  @P0 EXIT ;  /* 0x000000000000094d */ /* 0x000fea0003800000 */
[----:B------:R-:W-:Y:S02]  /*0d30*/  IADD3 R3, R0, R3, RZ ;  /* 0x0000000300037210 */ /* 0x000fe40007ffe0ff */
[----:B------:R-:W-:-:S05]  /*0d40*/  MOV R2, 0x4 ;  /* 0x0000000400027802 */ /* 0x000fca0000000f00 */
[----:B------:R-:W-:-:S05]  /*0d50*/  IMAD.WIDE.U32 R2, R3, R2, c[0x0][0x168] ;  /* 0x00005a0003027625 */ /* 0x000fca00078e0002 */
[----:B----4-:R-:W-:Y:S01]  /*0d60*/  STG.E [R2.64], R8 ;  /* 0x0000000802007986 */ /* 0x010fe2000c101904 */
[----:B------:R-:W-:Y:S05]  /*0d70*/  EXIT ;  /* 0x000000000000794d */ /* 0x000fea0003800000 */
.L_x_9474:
        /* <DEDUP_REMOVED lines=16> */
.L_x_10382:


//--------------------- .text._ZN2at6native29vectorized_elementwise_kernelILi4EZZZNS0_19sigmoid_kernel_cudaERNS_18TensorIteratorBaseEENKUlvE0_clEvENKUlvE0_clEvEUlfE_St5arrayIPcLm2EEEEviT0_T1_ --------------------------
	.section	.text._ZN2at6native29vectorized_elementwise_kernelILi4EZZZNS0_19sigmoid_kernel_cudaERNS_18TensorIteratorBaseEENKUlvE0_clEvENKUlvE0_clEvEUlfE_St5arrayIPcLm2EEEEviT0_T1_,"ax",@progbits
	.sectioninfo	@"SHI_REGISTERS=24"
	.align	128
        .global         _ZN2at6native29vectorized_elementwise_kernelILi4EZZZNS0_19sigmoid_kernel_cudaERNS_18TensorIteratorBaseEENKUlvE0_clEvENKUlvE0_clEvEUlfE_St5arrayIPcLm2EEEEviT0_T1_
        .type           _ZN2at6native29vectorized_elementwise_kernelILi4EZZZNS0_19sigmoid_kernel_cudaERNS_18TensorIteratorBaseEENKUlvE0_clEvENKUlvE0_clEvEUlfE_St5arrayIPcLm2EEEEviT0_T1_,@function
        .size           _ZN2at6native29vectorized_elementwise_kernelILi4EZZZNS0_19sigmoid_kernel_cudaERNS_18TensorIteratorBaseEENKUlvE0_clEvENKUlvE0_clEvEUlfE_St5arrayIPcLm2EEEEviT0_T1_,(.L_x_10383 - _ZN2at6native29vectorized_elementwise_kernelILi4EZZZNS0_19sigmoid_kernel_cudaERNS_18TensorIteratorBaseEENKUlvE0_clEvENKUlvE0_clEvEUlfE_St5arrayIPcLm2EEEEviT0_T1_)
        .other          _ZN2at6native29vectorized_elementwise_kernelILi4EZZZNS0_19sigmoid_kernel_cudaERNS_18TensorIteratorBaseEENKUlvE0_clEvENKUlvE0_clEvEUlfE_St5arrayIPcLm2EEEEviT0_T1_,@"STO_CUDA_ENTRY STV_DEFAULT"
_ZN2at6native29vectorized_elementwise_kernelILi4EZZZNS0_19sigmoid_kernel_cudaERNS_18TensorIteratorBaseEENKUlvE0_clEvENKUlvE0_clEvEUlfE_St5arrayIPcLm2EEEEviT0_T1_:
.text._ZN2at6native29vectorized_elementwise_kernelILi4EZZZNS0_19sigmoid_kernel_cudaERNS_18TensorIteratorBaseEENKUlvE0_clEvENKUlvE0_clEvEUlfE_St5arrayIPcLm2EEEEviT0_T1_:
        /* <DEDUP_REMOVED lines=13> */
[----:B--2---:R-:W-:Y:S02]  /*00d0*/  FMUL.FTZ R8, R8, -1.4426950216293334961 ;  /* 0xbfb8aa3b08087820 */ /* 0x004fe40000410000 */
[----:B------:R-:W-:Y:S02]  /*00e0*/  FMUL.FTZ R9, R9, -1.4426950216293334961 ;  /* 0xbfb8aa3b09097820 */ /* 0x000fe40000410000 */
[----:B------:R-:W-:Y:S02]  /*00f0*/  FMUL.FTZ R10, R10, -1.4426950216293334961 ;  /* 0xbfb8aa3b0a0a7820 */ /* 0x000fe40000410000 */
[----:B------:R-:W-:Y:S01]  /*0100*/  FMUL.FTZ R11, R11, -1.4426950216293334961 ;  /* 0xbfb8aa3b0b0b7820 */ /* 0x000fe20000410000 */
[----:B------:R-:W-:Y:S01]  /*0110*/  MUFU.EX2 R8, R8 ;  /* 0x0000000800087308 */ /* 0x000fe20000000800 */
[----:B---3--:R-:W-:-:S02]  /*0120*/  FMUL.FTZ R13, R5, -1.4426950216293334961 ;  /* 0xbfb8aa3b050d7820 */ /* 0x008fc40000410000 */
[----:B------:R-:W-:Y:S02]  /*0130*/  FMUL.FTZ R14, R6, -1.4426950216293334961 ;  /* 0xbfb8aa3b060e7820 */ /* 0x000fe40000410000 */
[----:B------:R-:W-:Y:S02]  /*0140*/  FMUL.FTZ R15, R7, -1.4426950216293334961 ;  /* 0xbfb8aa3b070f7820 */ /* 0x000fe40000410000 */
[----:B------:R-:W-:Y:S01]  /*0150*/  FMUL.FTZ R4, R4, -1.4426950216293334961 ;  /* 0xbfb8aa3b04047820 */ /* 0x000fe20000410000 */
[----:B------:R-:W0:Y:S08]  /*0160*/  MUFU.EX2 R9, R9 ;  /* 0x0000000900097308 */ /* 0x000e300000000800 */
[----:B------:R-:W1:Y:S08]  /*0170*/  MUFU.EX2 R10, R10 ;  /* 0x0000000a000a7308 */ /* 0x000e700000000800 */
[----:B------:R-:W2:Y:S01]  /*0180*/  MUFU.EX2 R11, R11 ;  /* 0x0000000b000b7308 */ /* 0x000ea20000000800 */
[----:B0-----:R-:W-:-:S07]  /*0190*/  FADD.FTZ R5, R9, 1 ;  /* 0x3f80000009057421 */ /* 0x001fce0000010000 */
[----:B------:R0:W3:Y:S01]  /*01a0*/  MUFU.EX2 R12, R4 ;  /* 0x00000004000c7308 */ /* 0x0000e20000000800 */
[----:B-1----:R-:W-:-:S07]  /*01b0*/  FADD.FTZ R6, R10, 1 ;  /* 0x3f8000000a067421 */ /* 0x002fce0000010000 */
[----:B------:R-:W1:Y:S01]  /*01c0*/  MUFU.EX2 R13, R13 ;  /* 0x0000000d000d7308 */ /* 0x000e620000000800 */
[----:B--2---:R-:W-:Y:S02]  /*01d0*/  FADD.FTZ R7, R11, 1 ;  /* 0x3f8000000b077421 */ /* 0x004fe40000010000 */
[----:B0-----:R-:W-:-:S05]  /*01e0*/  FADD.FTZ R4, R8, 1 ;  /* 0x3f80000008047421 */ /* 0x001fca0000010000 */
[----:B------:R-:W0:Y:S01]  /*01f0*/  MUFU.EX2 R14, R14 ;  /* 0x0000000e000e7308 */ /* 0x000e220000000800 */
[----:B---3--:R-:W-:-:S07]  /*0200*/  FADD.FTZ R8, R12, 1 ;  /* 0x3f8000000c087421 */ /* 0x008fce0000010000 */
[----:B------:R-:W2:Y:S01]  /*0210*/  MUFU.EX2 R15, R15 ;  /* 0x0000000f000f7308 */ /* 0x000ea20000000800 */
[----:B-1----:R-:W-:Y:S02]  /*0220*/  FADD.FTZ R9, R13, 1 ;  /* 0x3f8000000d097421 */ /* 0x002fe40000010000 */
[----:B------:R-:W-:-:S04]  /*0230*/  IMAD.WIDE.U32 R12, R0, R3, c[0x0][0x168] ;  /* 0x00005a00000c7625 */ /* 0x000fc800078e0003 */
[----:B0-----:R-:W-:Y:S01]  /*0240*/  FADD.FTZ R10, R14, 1 ;  /* 0x3f8000000e0a7421 */ /* 0x001fe20000010000 */
[----:B------:R-:W-:Y:S01]  /*0250*/  MUFU.RCP R7, R7 ;  /* 0x0000000700077308 */ /* 0x000fe20000001000 */
[----:B------:R-:W-:-:S04]  /*0260*/  IMAD.WIDE R12, R2, 0x10, R12 ;  /* 0x00000010020c7825 */ /* 0x000fc800078e020c */
[----:B--2---:R-:W-:-:S03]  /*0270*/  FADD.FTZ R11, R15, 1 ;  /* 0x3f8000000f0b7421 */ /* 0x004fc60000010000 */
[----:B------:R-:W-:Y:S08]  /*0280*/  MUFU.RCP R6, R6 ;  /* 0x0000000600067308 */ /* 0x000ff00000001000 */
[----:B------:R-:W-:Y:S08]  /*0290*/  MUFU.RCP R5, R5 ;  /* 0x0000000500057308 */ /* 0x000ff00000001000 */
[----:B------:R-:W0:Y:S08]  /*02a0*/  MUFU.RCP R4, R4 ;  /* 0x0000000400047308 */ /* 0x000e300000001000 */
[----:B------:R-:W-:Y:S08]  /*02b0*/  MUFU.RCP R11, R11 ;  /* 0x0000000b000b7308 */ /* 0x000ff00000001000 */
[----:B------:R-:W-:Y:S01]  /*02c0*/  MUFU.RCP R10, R10 ;  /* 0x0000000a000a7308 */ /* 0x000fe20000001000 */
[----:B0-----:R-:W-:Y:S07]  /*02d0*/  STG.E.128 [R12.64], R4 ;  /* 0x000000040c007986 */ /* 0x001fee000c101d04 */
[----:B------:R-:W-:Y:S08]  /*02e0*/  MUFU.RCP R9, R9 ;  /* 0x0000000900097308 */ /* 0x000ff00000001000 */
[----:B------:R-:W0:Y:S02]  /*02f0*/  MUFU.RCP R8, R8 ;  /* 0x0000000800087308 */ /* 0x000e240000001000 */
[----:B0-----:R-:W-:Y:S01]  /*0300*/  STG.E.128 [R12.64+0x800], R8 ;  /* 0x000800080c007986 */ /* 0x001fe2000c101d04 */
[----:B------:R-:W-:Y:S05]  /*0310*/  EXIT ;  /* 0x000000000000794d */ /* 0x000fea0003800000 */
.L_x_9475:
        /* <DEDUP_REMOVED lines=124> */
.L_x_9478:
[----:B012---:R-:W-:-:S13]  /*0ae0*/  ISETP.GE.AND P0, PT, R3, R2, PT ;  /* 0x000000020300720c */ /* 0x007fda0003f06270 */
[----:B------:R-:W-:Y:S05]  /*0af0*/  @P0 BRA `(.L_x_9480) ;  /* 0x000000c000000947 */ /* 0x000fea0003800000 */
[----:B------:R-:W-:Y:S01]  /*0b00*/  IADD3 R12, R0, R3, RZ ;  /* 0x00000003000c7210 */ /* 0x000fe20007ffe0ff */
[----:B------:R-:W-:Y:S01]  /*0b10*/  IMAD.MOV.U32 R13, RZ, RZ, 0x4 ;  /* 0x00000004ff0d7424 */ /* 0x000fe200078e00ff */
[----:B------:R-:W-:-:S03]  /*0b20*/  IADD3 R3, R3, 0x80, RZ ;  /* 0x0000008003037810 */ /* 0x000fc60007ffe0ff */
[----:B------:R-:W-:-:S05]  /*0b30*/  IMAD.WIDE.U32 R12, R12, R13, c[0x0][0x168] ;  /* 0x00005a000c0c7625 */ /* 0x000fca00078e000d */
[----:B------:R0:W-:Y:S02]  /*0b40*/  STG.E [R12.64], R7 ;  /* 0x000000070c007986 */ /* 0x0001e4000c101904 */
.L_x_9479:
[----:B------:R-:W-:-:S13]  /*0b50*/  ISETP.GE.AND P0, PT, R3, R2, PT ;  /* 0x000000020300720c */ /* 0x000fda0003f06270 */
[----:B------:R-:W-:Y:S05]  /*0b60*/  @P0 BRA `(.L_x_9481) ;  /* 0x000000d000000947 */ /* 0x000fea0003800000 */
[----:B0-----:R-:W-:Y:S02]  /*0b70*/  IADD3 R12, R0, R3, RZ ;  /* 0x00000003000c7210 */ /* 0x001fe40007ffe0ff */
[----:B------:R-:W-:Y:S02]  /*0b80*/  MOV R13, 0x4 ;  /* 0x00000004000d7802 */ /* 0x000fe40000000f00 */
[----:B------:R-:W-:-:S03]  /*0b90*/  IADD3 R3, R3, 0x80, RZ ;  /* 0x0000008003037810 */ /* 0x000fc60007ffe0ff */
[----:B------:R-:W-:-:S05]  /*0ba0*/  IMAD.WIDE.U32 R12, R12, R13, c[0x0][0x168] ;  /* 0x00005a000c0c7625 */ /* 0x000fca00078e000d */
[----:B------:R0:W-:Y:S02]  /*0bb0*/  STG.E [R12.64], R5 ;  /* 0x000000050c007986 */ /* 0x0001e4000c101904 */
.L_x_9480:
        /* <DEDUP_REMOVED lines=8> */
.L_x_9481:
[----:B------:R-:W-:Y:S05]  /*0c40*/  BSYNC B1 ;  /* 0x0000000000017941 */ /* 0x000fea0003800000 */
.L_x_9477:
[----:B------:R-:W-:-:S13]  /*0c50*/  ISETP.GE.AND P0, PT, R3, R2, PT ;  /* 0x000000020300720c */ /* 0x000fda0003f06270 */
[----:B0-----:R-:W-:Y:S01]  /*0c60*/  @!P0 IADD3 R4, R0, R3, RZ ;  /* 0x0000000300048210 */ /* 0x001fe20007ffe0ff */
[----:B------:R-:W-:Y:S01]  /*0c70*/  @!P0 IMAD.MOV.U32 R5, RZ, RZ, 0x4 ;  /* 0x00000004ff058424 */ /* 0x000fe200078e00ff */
[----:B------:R-:W-:-:S03]  /*0c80*/  @!P0 IADD3 R3, R3, 0x80, RZ ;  /* 0x0000008003038810 */ /* 0x000fc60007ffe0ff */
[----:B------:R-:W-:-:S05]  /*0c90*/  @!P0 IMAD.WIDE.U32 R4, R4, R5, c[0x0][0x168] ;  /* 0x00005a0004048625 */ /* 0x000fca00078e0005 */
[----:B---3--:R0:W-:Y:S02]  /*0ca0*/  @!P0 STG.E [R4.64], R10 ;  /* 0x0000000a04008986 */ /* 0x0081e4000c101904 */
.L_x_9482:
[----:B------:R-:W-:Y:S05]  /*0cb0*/  BSYNC B0 ;  /* 0x0000000000007941 */ /* 0x000fea0003800000 */
.L_x_9476:
        /* <DEDUP_REMOVED lines=8> */
.L_x_9483:
        /* <DEDUP_REMOVED lines=12> */
.L_x_10383:


//--------------------- .text._ZN2at6native29vectorized_elementwise_kernelILi8EZZZNS0_19sigmoid_kernel_cudaERNS_18TensorIteratorBaseEENKUlvE0_clEvENKUlvE0_clEvEUlfE_St5arrayIPcLm2EEEEviT0_T1_ --------------------------
	.section	.text._ZN2at6native29vectorized_elementwise_kernelILi8EZZZNS0_19sigmoid_kernel_cudaERNS_18TensorIteratorBaseEENKUlvE0_clEvENKUlvE0_clEvEUlfE_St5arrayIPcLm2EEEEviT0_T1_,"ax",@progbits
	.sectioninfo	@"SHI_REGISTERS=4"
	.align	128
        .global         _ZN2at6native29vectorized_elementwise_kernelILi8EZZZNS0_19sigmoid_kernel_cudaERNS_18TensorIteratorBaseEENKUlvE0_clEvENKUlvE0_clEvEUlfE_St5arrayIPcLm2EEEEviT0_T1_
        .type           _ZN2at6native29vectorized_elementwise_kernelILi8EZZZNS0_19sigmoid_kernel_cudaERNS_18TensorIteratorBaseEENKUlvE0_clEvENKUlvE0_clEvEUlfE_St5arrayIPcLm2EEEEviT0_T1_,@function
        .size           _ZN2at6native29vectorized_elementwise_kernelILi8EZZZNS0_19sigmoid_kernel_cudaERNS_18TensorIteratorBaseEENKUlvE0_clEvENKUlvE0_clEvEUlfE_St5arrayIPcLm2EEEEviT0_T1_,(.L_x_10384 - _ZN2at6native29vectorized_elementwise_kernelILi8EZZZNS0_19sigmoid_kernel_cudaERNS_18TensorIteratorBaseEENKUlvE0_clEvENKUlvE0_clEvEUlfE_St5arrayIPcLm2EEEEviT0_T1_)
        .other          _ZN2at6native29vectorized_elementwise_kernelILi8EZZZNS0_19sigmoid_kernel_cudaERNS_18TensorIteratorBaseEENKUlvE0_clEvENKUlvE0_clEvEUlfE_St5arrayIPcLm2EEEEviT0_T1_,@"STO_CUDA_ENTRY STV_DEFAULT"
_ZN2at6native29vectorized_elementwise_kernelILi8EZZZNS0_19sigmoid_kernel_cudaERNS_18TensorIteratorBaseEENKUlvE0_clEvENKUlvE0_clEvEUlfE_St5arrayIPcLm2EEEEviT0_T1_:
.text._ZN2at6native29vectorized_elementwise_kernelILi8EZZZNS0_19sigmoid_kernel_cudaERNS_18TensorIteratorBaseEENKUlvE0_clEvENKUlvE0_clEvEUlfE_St5arrayIPcLm2EEEEviT0_T1_:
[----:B------:R-:W-:Y:S02]  /*0000*/  MOV R1, c[0x0][0x28] ;  /* 0x00000a0000017a02 */ /* 0x000fe40000000f00 */
[----:B------:R-:W-:Y:S05]  /*0010*/  EXIT ;  /* 0x000000000000794d */ /* 0x000fea0003800000 */
.L_x_9484:
        /* <DEDUP_REMOVED lines=14> */
.L_x_10384:


//--------------------- .text._ZN2at6native18elementwise_kernelILi128ELi4EZNS0_15gpu_kernel_implIZZZNS0_19sigmoid_kernel_cudaERNS_18TensorIteratorBaseEENKUlvE0_clEvENKUlvE_clEvEUldE_EEvS4_RKT_EUliE_EEviT1_ --------------------------
	.section	.text._ZN2at6native18elementwise_kernelILi128ELi4EZNS0_15gpu_kernel_implIZZZNS0_19sigmoid_kernel_cudaERNS_18TensorIteratorBaseEENKUlvE0_clEvENKUlvE_clEvEUldE_EEvS4_RKT_EUliE_EEviT1_,"ax",@progbits
	.sectioninfo	@"SHI_REGISTERS=26"
	.align	128
        .global         _ZN2at6native18elementwise_kernelILi128ELi4EZNS0_15gpu_kernel_implIZZZNS0_19sigmoid_kernel_cudaERNS_18TensorIteratorBaseEENKUlvE0_clEvENKUlvE_clEvEUldE_EEvS4_RKT_EUliE_EEviT1_
        .type           _ZN2at6native18elementwise_kernelILi128ELi4EZNS0_15gpu_kernel_implIZZZNS0_19sigmoid_kernel_cudaERNS_18TensorIteratorBaseEENKUlvE0_clEvENKUlvE_clEvEUldE_EEvS4_RKT_EUliE_EEviT1_,@function
        .size           _ZN2at6native18elementwise_kernelILi128ELi4EZNS0_15gpu_kernel_implIZZZNS0_19sigmoid_kernel_cudaERNS_18TensorIteratorBaseEENKUlvE0_clEvENKUlvE_clEvEUldE_EEvS4_RKT_EUliE_EEviT1_,(.L_x_10274 - _ZN2at6native18elementwise_kernelILi128ELi4EZNS0_15gpu_kernel_implIZZZNS0_19sigmoid_kernel_cudaERNS_18TensorIteratorBaseEENKUlvE0_clEvENKUlvE_clEvEUldE_EEvS4_RKT_EUliE_EEviT1_)
        .other          _ZN2at6native18elementwise_kernelILi128ELi4EZNS0_15gpu_kernel_implIZZZNS0_19sigmoid_kernel_cudaERNS_18TensorIteratorBaseEENKUlvE0_clEvENKUlvE_clEvEUldE_EEvS4_RKT_EUliE_EEviT1_,@"STO_CUDA_ENTRY STV_DEFAULT"
_ZN2at6native18elementwise_kernelILi128ELi4EZNS0_15gpu_kernel_implIZZZNS0_19sigmoid_kernel_cudaERNS_18TensorIteratorBaseEENKUlvE0_clEvENKUlvE_clEvEUldE_EEvS4_RKT_EUliE_EEviT1_:
.text._ZN2at6native18elementwise_kernelILi128ELi4EZNS0_15gpu_kernel_implIZZZNS0_19sigmoid_kernel_cudaERNS_18TensorIteratorBaseEENKUlvE0_clEvENKUlvE_clEvEUldE_EEvS4_RKT_EUliE_EEviT1_:
        /* <DEDUP_REMOVED lines=236> */
.L_x_9487:
        /* <DEDUP_REMOVED lines=19> */
.L_x_9491:
[----:B------:R-:W2:Y:S02]  /*0ff0*/  LDG.E.U8 R2, [R4.64] ;  /* 0x0000002404027981 */ /* 0x000ea4000c1e1100 */
[----:B--2---:R-:W0:Y:S01]  /*1000*/  I2F.F64.U16 R2, R2 ;  /* 0x0000000200027312 */ /* 0x004e220000101800 */
[----:B------:R-:W-:Y:S05]  /*1010*/  BRA `(.L_x_9493) ;  /* 0x00000df000007947 */ /* 0x000fea0003800000 */
.L_x_9490:
        /* <DEDUP_REMOVED lines=9> */
.L_x_9495:
[----:B------:R-:W2:Y:S02]  /*10b0*/  LDG.E R2, [R4.64] ;  /* 0x0000002404027981 */ /* 0x000ea4000c1e1900 */
[----:B--2---:R-:W0:Y:S01]  /*10c0*/  I2F.F64 R2, R2 ;  /* 0x0000000200027312 */ /* 0x004e220000201c00 */
[----:B------:R-:W-:Y:S05]  /*10d0*/  BRA `(.L_x_9493) ;  /* 0x00000d3000007947 */ /* 0x000fea0003800000 */
.L_x_9494:
[----:B------:R-:W2:Y:S02]  /*10e0*/  LDG.E.U16 R2, [R4.64] ;  /* 0x0000002404027981 */ /* 0x000ea4000c1e1500 */
[----:B--2---:R-:W0:Y:S01]  /*10f0*/  I2F.F64.S16 R2, R2 ;  /* 0x0000000200027312 */ /* 0x004e220000101c00 */
[----:B------:R-:W-:Y:S05]  /*1100*/  BRA `(.L_x_9493) ;  /* 0x00000d0000007947 */ /* 0x000fea0003800000 */
.L_x_9489:
        /* <DEDUP_REMOVED lines=10> */
.L_x_9497:
[----:B------:R-:W2:Y:S02]  /*11b0*/  LDG.E.U16 R0, [R4.64] ;  /* 0x0000002404007981 */ /* 0x000ea4000c1e1500 */
[----:B--2---:R-:W-:-:S05]  /*11c0*/  HADD2.F32 R0, -RZ, R0.H0_H0 ;  /* 0x20000000ff007230 */ /* 0x004fca0000004100 */
[----:B------:R-:W-:-:S04]  /*11d0*/  FMUL.FTZ R0, R0, 1 ;  /* 0x3f80000000007820 */ /* 0x000fc80000410000 */
[----:B------:R0:W1:Y:S01]  /*11e0*/  F2F.F64.F32 R2, R0 ;  /* 0x0000000000027310 */ /* 0x0000620000201800 */
[----:B------:R-:W-:Y:S05]  /*11f0*/  BRA `(.L_x_9493) ;  /* 0x00000c1000007947 */ /* 0x000fea0003800000 */
.L_x_9496:
        /* <DEDUP_REMOVED lines=10> */
.L_x_9499:
[----:B------:R-:W2:Y:S02]  /*12a0*/  LDG.E.U16 R4, [R4.64] ;  /* 0x0000002404047981 */ /* 0x000ea4000c1e1500 */
[----:B--2---:R-:W-:-:S05]  /*12b0*/  HADD2.F32 R0, -RZ, R4.H0_H0 ;  /* 0x20000004ff007230 */ /* 0x004fca0000004100 */
[----:B------:R-:W-:-:S04]  /*12c0*/  FMUL.FTZ R0, R0, 1 ;  /* 0x3f80000000007820 */ /* 0x000fc80000410000 */
[----:B------:R0:W1:Y:S01]  /*12d0*/  F2F.F64.F32 R2, R0 ;  /* 0x0000000000027310 */ /* 0x0000620000201800 */
[----:B------:R-:W-:Y:S05]  /*12e0*/  BRA `(.L_x_9493) ;  /* 0x00000b2000007947 */ /* 0x000fea0003800000 */
.L_x_9498:
[----:B------:R0:W5:Y:S01]  /*12f0*/  LDG.E.64 R2, [R4.64] ;  /* 0x0000002404027981 */ /* 0x000162000c1e1b00 */
[----:B------:R-:W-:Y:S05]  /*1300*/  BRA `(.L_x_9493) ;  /* 0x00000b0000007947 */ /* 0x000fea0003800000 */
.L_x_9488:
        /* <DEDUP_REMOVED lines=13> */
.L_x_9502:
[----:B------:R0:W5:Y:S01]  /*13e0*/  LDG.E.64 R2, [R4.64] ;  /* 0x0000002404027981 */ /* 0x000162000c1e1b00 */
[----:B------:R-:W-:Y:S05]  /*13f0*/  BRA `(.L_x_9493) ;  /* 0x00000a1000007947 */ /* 0x000fea0003800000 */
.L_x_9501:
        /* <DEDUP_REMOVED lines=28> */
.L_x_9504:
        /* <DEDUP_REMOVED lines=15> */
.L_x_9503:
[----:B------:R-:W2:Y:S02]  /*16b0*/  LDG.E.U16 R0, [R4.64] ;  /* 0x0000002404007981 */ /* 0x000ea4000c1e1500 */
[----:B--2---:R-:W-:-:S05]  /*16c0*/  PRMT R0, RZ, 0x5410, R0 ;  /* 0x00005410ff007816 */ /* 0x004fca0000000000 */
[----:B------:R-:W-:-:S04]  /*16d0*/  FMUL.FTZ R0, R0, 1 ;  /* 0x3f80000000007820 */ /* 0x000fc80000410000 */
[----:B------:R0:W1:Y:S01]  /*16e0*/  F2F.F64.F32 R2, R0 ;  /* 0x0000000000027310 */ /* 0x0000620000201800 */
[----:B------:R-:W-:Y:S05]  /*16f0*/  BRA `(.L_x_9493) ;  /* 0x0000071000007947 */ /* 0x000fea0003800000 */
.L_x_9500:
        /* <DEDUP_REMOVED lines=11> */
.L_x_9507:
        /* <DEDUP_REMOVED lines=21> */
.L_x_9511:
[----:B------:R-:W-:Y:S05]  /*1900*/  BSYNC B1 ;  /* 0x0000000000017941 */ /* 0x000fea0003800000 */
.L_x_9510:
[----:B------:R-:W-:Y:S01]  /*1910*/  LEA R3, R0, 0x3b800000, 0x17 ;  /* 0x3b80000000037811 */ /* 0x000fe200078eb8ff */
[----:B------:R-:W-:-:S05]  /*1920*/  IMAD.SHL.U32 R0, R2, 0x100000, RZ ;  /* 0x0010000002007824 */ /* 0x000fca00078e00ff */
[----:B------:R-:W-:Y:S02]  /*1930*/  LOP3.LUT R0, R3, R0, R4, 0xfe, !PT ;  /* 0x0000000003007212 */ /* 0x000fe400078efe04 */
.L_x_9509:
[----:B------:R-:W-:Y:S05]  /*1940*/  BSYNC B0 ;  /* 0x0000000000007941 */ /* 0x000fea0003800000 */
.L_x_9508:
[----:B------:R-:W-:-:S04]  /*1950*/  FMUL.FTZ R0, R0, 1 ;  /* 0x3f80000000007820 */ /* 0x000fc80000410000 */
[----:B------:R0:W1:Y:S01]  /*1960*/  F2F.F64.F32 R2, R0 ;  /* 0x0000000000027310 */ /* 0x0000620000201800 */
[----:B------:R-:W-:Y:S05]  /*1970*/  BRA `(.L_x_9493) ;  /* 0x0000049000007947 */ /* 0x000fea0003800000 */
.L_x_9506:
        /* <DEDUP_REMOVED lines=21> */
.L_x_9515:
[----:B------:R-:W-:Y:S05]  /*1ad0*/  BSYNC B1 ;  /* 0x0000000000017941 */ /* 0x000fea0003800000 */
.L_x_9514:
[----:B------:R-:W-:Y:S01]  /*1ae0*/  LEA R3, R0, 0x37800000, 0x17 ;  /* 0x3780000000037811 */ /* 0x000fe200078eb8ff */
[----:B------:R-:W-:-:S05]  /*1af0*/  IMAD.SHL.U32 R0, R2, 0x200000, RZ ;  /* 0x0020000002007824 */ /* 0x000fca00078e00ff */
[----:B------:R-:W-:Y:S02]  /*1b00*/  LOP3.LUT R0, R3, R0, R4, 0xfe, !PT ;  /* 0x0000000003007212 */ /* 0x000fe400078efe04 */
.L_x_9513:
[----:B------:R-:W-:Y:S05]  /*1b10*/  BSYNC B0 ;  /* 0x0000000000007941 */ /* 0x000fea0003800000 */
.L_x_9512:
[----:B------:R-:W-:-:S04]  /*1b20*/  FMUL.FTZ R0, R0, 1 ;  /* 0x3f80000000007820 */ /* 0x000fc80000410000 */
[----:B------:R0:W1:Y:S01]  /*1b30*/  F2F.F64.F32 R2, R0 ;  /* 0x0000000000027310 */ /* 0x0000620000201800 */
[----:B------:R-:W-:Y:S05]  /*1b40*/  BRA `(.L_x_9493) ;  /* 0x000002c000007947 */ /* 0x000fea0003800000 */
.L_x_9505:
        /* <DEDUP_REMOVED lines=14> */
.L_x_9519:
[----:B------:R-:W-:Y:S05]  /*1c30*/  BSYNC B0 ;  /* 0x0000000000007941 */ /* 0x000fea0003800000 */
.L_x_9518:
[----:B------:R-:W-:-:S04]  /*1c40*/  FMUL.FTZ R0, R0, 1 ;  /* 0x3f80000000007820 */ /* 0x000fc80000410000 */
[----:B------:R0:W1:Y:S01]  /*1c50*/  F2F.F64.F32 R2, R0 ;  /* 0x0000000000027310 */ /* 0x0000620000201800 */
[----:B------:R-:W-:Y:S05]  /*1c60*/  BRA `(.L_x_9493) ;  /* 0x000001a000007947 */ /* 0x000fea0003800000 */
.L_x_9492:
        /* <DEDUP_REMOVED lines=21> */
.L_x_9517:
[----:B------:R-:W2:Y:S02]  /*1dc0*/  LDG.E.64 R2, [R4.64] ;  /* 0x0000002404027981 */ /* 0x000ea4000c1e1b00 */
[----:B--2---:R-:W0:Y:S01]  /*1dd0*/  I2F.F64.U64 R2, R2 ;  /* 0x0000000200027312 */ /* 0x004e220000301800 */
[----:B------:R-:W-:Y:S05]  /*1de0*/  BRA `(.L_x_9493) ;  /* 0x0000002000007947 */ /* 0x000fea0003800000 */
.L_x_9516:
[----:B------:R-:W2:Y:S02]  /*1df0*/  LDG.E R2, [R4.64] ;  /* 0x0000002404027981 */ /* 0x000ea4000c1e1900 */
[----:B--2---:R-:W0:Y:S02]  /*1e00*/  I2F.F64.U32 R2, R2 ;  /* 0x0000000200027312 */ /* 0x004e240000201800 */
.L_x_9493:
[----:B0-----:R-:W-:Y:S01]  /*1e10*/  IMAD.MOV.U32 R4, RZ, RZ, 0x652b82fe ;  /* 0x652b82feff047424 */ /* 0x001fe200078e00ff */
[----:B------:R-:W-:Y:S01]  /*1e20*/  BSSY B0, `(.L_x_9520) ;  /* 0x0000025000007945 */ /* 0x000fe20003800000 */
[----:B------:R-:W-:Y:S02]  /*1e30*/  IMAD.MOV.U32 R5, RZ, RZ, 0x3ff71547 ;  /* 0x3ff71547ff057424 */ /* 0x000fe400078e00ff */
[----:B------:R-:W-:-:S02]  /*1e40*/  IMAD.MOV.U32 R10, RZ, RZ, 0x69ce2bdf ;  /* 0x69ce2bdfff0a7424 */ /* 0x000fc400078e00ff */
[----:B------:R-:W-:Y:S02]  /*1e50*/  IMAD.MOV.U32 R11, RZ, RZ, 0x3e5ade15 ;  /* 0x3e5ade15ff0b7424 */ /* 0x000fe400078e00ff */
[----:B-1---5:R-:W0:-:S06]  /*1e60*/  DFMA R4, -R2, R4, 6.75539944105574400000e+15 ;  /* 0x433800000204742b */ /* 0x022e0c0000000104 */
[----:B0-----:R-:W0:-:S06]  /*1e70*/  DADD R6, R4, -6.75539944105574400000e+15 ;  /* 0xc338000004067429 */ /* 0x001e0c0000000000 */
[----:B0-----:R-:W0:-:S06]  /*1e80*/  DFMA R8, R6, c[0x2][0x0], -R2 ;  /* 0x0080000006087a2b */ /* 0x001e0c0000000802 */
[----:B0-----:R-:W0:-:S06]  /*1e90*/  DFMA R6, R6, c[0x2][0x8], R8 ;  /* 0x0080020006067a2b */ /* 0x001e0c0000000008 */
[----:B0-----:R-:W0:-:S04]  /*1ea0*/  DFMA R8, R6, R10, c[0x2][0x10] ;  /* 0x008004000608762b */ /* 0x001e08000000000a */
[----:B------:R-:W-:-:S04]  /*1eb0*/  DADD R10, -RZ, -R2 ;  /* 0x00000000ff0a7229 */ /* 0x000fc80000000902 */
[----:B0-----:R-:W0:-:S06]  /*1ec0*/  DFMA R8, R6, R8, c[0x2][0x18] ;  /* 0x008006000608762b */ /* 0x001e0c0000000008 */
[----:B0-----:R-:W0:Y:S01]  /*1ed0*/  DFMA R8, R6, R8, c[0x2][0x20] ;  /* 0x008008000608762b */ /* 0x001e220000000008 */
[----:B------:R-:W-:-:S05]  /*1ee0*/  FSETP.GEU.FTZ.AND P0, PT, |R11|, 4.1917929649353027344, PT ;  /* 0x4086232b0b00780b */ /* 0x000fca0003f1e200 */
[----:B0-----:R-:W0:-:S06]  /*1ef0*/  DFMA R8, R6, R8, c[0x2][0x28] ;  /* 0x00800a000608762b */ /* 0x001e0c0000000008 */
[----:B0-----:R-:W0:-:S06]  /*1f00*/  DFMA R8, R6, R8, c[0x2][0x30] ;  /* 0x00800c000608762b */ /* 0x001e0c0000000008 */
[----:B0-----:R-:W0:-:S06]  /*1f10*/  DFMA R8, R6, R8, c[0x2][0x38] ;  /* 0x00800e000608762b */ /* 0x001e0c0000000008 */
[----:B0-----:R-:W0:-:S06]  /*1f20*/  DFMA R8, R6, R8, c[0x2][0x40] ;  /* 0x008010000608762b */ /* 0x001e0c0000000008 */
[----:B0-----:R-:W0:-:S06]  /*1f30*/  DFMA R8, R6, R8, c[0x2][0x48] ;  /* 0x008012000608762b */ /* 0x001e0c0000000008 */
[----:B0-----:R-:W0:-:S06]  /*1f40*/  DFMA R8, R6, R8, c[0x2][0x50] ;  /* 0x008014000608762b */ /* 0x001e0c0000000008 */
[----:B0-----:R-:W0:-:S06]  /*1f50*/  DFMA R8, R6, R8, 1 ;  /* 0x3ff000000608742b */ /* 0x001e0c0000000008 */
[----:B0-----:R-:W0:-:S10]  /*1f60*/  DFMA R8, R6, R8, 1 ;  /* 0x3ff000000608742b */ /* 0x001e140000000008 */
[----:B0-----:R-:W-:Y:S02]  /*1f70*/  IMAD R7, R4, 0x100000, R9 ;  /* 0x0010000004077824 */ /* 0x001fe400078e0209 */
[----:B------:R-:W-:Y:S01]  /*1f80*/  IMAD.MOV.U32 R6, RZ, RZ, R8 ;  /* 0x000000ffff067224 */ /* 0x000fe200078e0008 */
[----:B------:R-:W-:Y:S05]  /*1f90*/  @!P0 BRA `(.L_x_9521) ;  /* 0x000000d000008947 */ /* 0x000fea0003800000 */
[----:B------:R-:W-:Y:S01]  /*1fa0*/  FSETP.GEU.FTZ.AND P1, PT, |R11|, 4.2275390625, PT ;  /* 0x408748000b00780b */ /* 0x000fe20003f3e200 */
[----:B------:R-:W-:-:S04]  /*1fb0*/  DADD R6, -R2, +INF ;  /* 0x7ff0000002067429 */ /* 0x000fc80000000100 */
[----:B------:R-:W0:-:S06]  /*1fc0*/  DSETP.GT.AND P0, PT, R2, RZ, PT ;  /* 0x000000ff0200722a */ /* 0x000e0c0003f04000 */
[----:B0-----:R-:W-:Y:S02]  /*1fd0*/  FSEL R6, R6, RZ, !P0 ;  /* 0x000000ff06067208 */ /* 0x001fe40004000000 */
[----:B------:R-:W-:Y:S01]  /*1fe0*/  @!P1 LEA.HI R0, R4, R4, RZ, 0x1 ;  /* 0x0000000404009211 */ /* 0x000fe200078f08ff */
[----:B------:R-:W-:Y:S01]  /*1ff0*/  @!P1 IMAD.MOV.U32 R2, RZ, RZ, R8 ;  /* 0x000000ffff029224 */ /* 0x000fe200078e0008 */
[----:B------:R-:W-:Y:S02]  /*2000*/  FSEL R7, R7, RZ, !P0 ;  /* 0x000000ff07077208 */ /* 0x000fe40004000000 */
[----:B------:R-:W-:-:S05]  /*2010*/  @!P1 SHF.R.S32.HI R3, RZ, 0x1, R0 ;  /* 0x00000001ff039819 */ /* 0x000fca0000011400 */
[----:B------:R-:W-:Y:S02]  /*2020*/  @!P1 IMAD.IADD R4, R4, 0x1, -R3 ;  /* 0x0000000104049824 */ /* 0x000fe400078e0a03 */
[----:B------:R-:W-:-:S03]  /*2030*/  @!P1 IMAD R3, R3, 0x100000, R9 ;  /* 0x0010000003039824 */ /* 0x000fc600078e0209 */
[----:B------:R-:W-:Y:S01]  /*2040*/  @!P1 LEA R5, R4, 0x3ff00000, 0x14 ;  /* 0x3ff0000004059811 */ /* 0x000fe200078ea0ff */
[----:B------:R-:W-:-:S06]  /*2050*/  @!P1 IMAD.MOV.U32 R4, RZ, RZ, RZ ;  /* 0x000000ffff049224 */ /* 0x000fcc00078e00ff */
[----:B------:R0:W1:-:S06]  /*2060*/  @!P1 DMUL R6, R2, R4 ;  /* 0x0000000402069228 */ /* 0x00004c0000000000 */
.L_x_9521:
[----:B------:R-:W-:Y:S05]  /*2070*/  BSYNC B0 ;  /* 0x0000000000007941 */ /* 0x000fea0003800000 */
.L_x_9520:
[----:B-1----:R-:W1:Y:S01]  /*2080*/  DADD R8, R6, 1 ;  /* 0x3ff0000006087429 */ /* 0x002e620000000000 */
[----:B------:R-:W-:Y:S05]  /*2090*/  BSSY B0, `(.L_x_9522) ;  /* 0x000000e000007945 */ /* 0x000fea0003800000 */
[----:B01----:R-:W0:Y:S04]  /*20a0*/  MUFU.RCP64H R3, R9 ;  /* 0x0000000900037308 */ /* 0x003e280000001800 */
[----:B------:R-:W-:-:S04]  /*20b0*/  IADD3 R2, R9, 0x300402, RZ ;  /* 0x0030040209027810 */ /* 0x000fc80007ffe0ff */
[----:B------:R-:W-:Y:S02]  /*20c0*/  FSETP.GEU.AND P0, PT, |R2|, 5.8789094863358348022e-39, PT ;  /* 0x004004020200780b */ /* 0x000fe40003f0e200 */
[----:B0-----:R-:W0:-:S06]  /*20d0*/  DFMA R4, -R8, R2, 1 ;  /* 0x3ff000000804742b */ /* 0x001e0c0000000102 */
[----:B0-----:R-:W0:-:S06]  /*20e0*/  DFMA R4, R4, R4, R4 ;  /* 0x000000040404722b */ /* 0x001e0c0000000004 */
[----:B0-----:R-:W0:-:S06]  /*20f0*/  DFMA R4, R2, R4, R2 ;  /* 0x000000040204722b */ /* 0x001e0c0000000002 */
[----:B0-----:R-:W0:-:S06]  /*2100*/  DFMA R6, -R8, R4, 1 ;  /* 0x3ff000000806742b */ /* 0x001e0c0000000104 */
[----:B0-----:R0:W1:Y:S01]  /*2110*/  DFMA R4, R4, R6, R4 ;  /* 0x000000060404722b */ /* 0x0010620000000004 */
[----:B------:R-:W-:Y:S05]  /*2120*/  @P0 BRA `(.L_x_9523) ;  /* 0x0000004000000947 */ /* 0x000fea0003800000 */
[----:B------:R-:W-:-:S04]  /*2130*/  LOP3.LUT R0, R9, 0x7fffffff, RZ, 0xc0, !PT ;  /* 0x7fffffff09007812 */ /* 0x000fc800078ec0ff */
[----:B0-----:R-:W-:Y:S02]  /*2140*/  IADD3 R6, R0, -0x100000, RZ ;  /* 0xfff0000000067810 */ /* 0x001fe40007ffe0ff */
[----:B------:R-:W-:Y:S02]  /*2150*/  MOV R0, 0x2170 ;  /* 0x0000217000007802 */ /* 0x000fe40000000f00 */
[----:B-1----:R-:W-:Y:S05]  /*2160*/  CALL.REL.NOINC `($__internal_12_$__cuda_sm20_dblrcp_rn_slowpath_v3) ;  /* 0x0000a3f000007944 */ /* 0x002fea0003c00000 */
.L_x_9523:
[----:B------:R-:W-:Y:S05]  /*2170*/  BSYNC B0 ;  /* 0x0000000000007941 */ /* 0x000fea0003800000 */
.L_x_9522:
[----:B------:R-:W2:Y:S02]  /*2180*/  LDC.U8 R2, c[0x0][0x371] ;  /* 0x0000dc40ff027b82 */ /* 0x000ea40000000000 */
        /* <DEDUP_REMOVED lines=11> */
[----:B-1----:R-:W1:Y:S02]  /*2240*/  F2I.F64.TRUNC R5, R4 ;  /* 0x0000000400057311 */ /* 0x002e64000030d100 */
[----:B-1----:R1:W-:Y:S01]  /*2250*/  STG.E.U8 [R16.64], R5 ;  /* 0x0000000510007986 */ /* 0x0023e2000c101124 */
[----:B------:R-:W-:Y:S05]  /*2260*/  BRA `(.L_x_9529) ;  /* 0x00000f1000007947 */ /* 0x000fea0003800000 */
.L_x_9527:
[----:B-1----:R-:W1:Y:S02]  /*2270*/  F2I.S64.F64.TRUNC R4, R4 ;  /* 0x0000000400047311 */ /* 0x002e64000030d900 */
[----:B-1----:R-:W-:-:S05]  /*2280*/  IMAD.MOV.U32 R3, RZ, RZ, R4 ;  /* 0x000000ffff037224 */ /* 0x002fca00078e0004 */
[----:B------:R1:W-:Y:S01]  /*2290*/  STG.E.U8 [R16.64], R3 ;  /* 0x0000000310007986 */ /* 0x0003e2000c101124 */
[----:B------:R-:W-:Y:S05]  /*22a0*/  BRA `(.L_x_9529) ;  /* 0x00000ed000007947 */ /* 0x000fea0003800000 */
.L_x_9526:
[----:B------:R-:W-:-:S13]  /*22b0*/  ISETP.NE.AND P0, PT, R0, 0x2, PT ;  /* 0x000000020000780c */ /* 0x000fda0003f05270 */
[----:B------:R-:W-:Y:S05]  /*22c0*/  @!P0 BRA `(.L_x_9530) ;  /* 0x000000a000008947 */ /* 0x000fea0003800000 */
[----:B------:R-:W-:-:S13]  /*22d0*/  ISETP.NE.AND P0, PT, R0, 0x3, PT ;  /* 0x000000030000780c */ /* 0x000fda0003f05270 */
[----:B------:R-:W-:Y:S05]  /*22e0*/  @!P0 BRA `(.L_x_9531) ;  /* 0x0000005000008947 */ /* 0x000fea0003800000 */
[----:B------:R-:W-:-:S13]  /*22f0*/  ISETP.NE.AND P0, PT, R0, 0x4, PT ;  /* 0x000000040000780c */ /* 0x000fda0003f05270 */
[----:B------:R-:W-:Y:S05]  /*2300*/  @P0 BRA `(.L_x_9528) ;  /* 0x00000ce000000947 */ /* 0x000fea0003800000 */
[----:B-1----:R-:W1:Y:S02]  /*2310*/  F2I.S64.F64.TRUNC R4, R4 ;  /* 0x0000000400047311 */ /* 0x002e64000030d900 */
[----:B-1----:R1:W-:Y:S01]  /*2320*/  STG.E.64 [R16.64], R4 ;  /* 0x0000000410007986 */ /* 0x0023e2000c101b24 */
[----:B------:R-:W-:Y:S05]  /*2330*/  BRA `(.L_x_9529) ;  /* 0x00000e4000007947 */ /* 0x000fea0003800000 */
.L_x_9531:
[----:B-1----:R-:W1:Y:S02]  /*2340*/  F2I.F64.TRUNC R5, R4 ;  /* 0x0000000400057311 */ /* 0x002e64000030d100 */
[----:B-1----:R1:W-:Y:S01]  /*2350*/  STG.E [R16.64], R5 ;  /* 0x0000000510007986 */ /* 0x0023e2000c101924 */
[----:B------:R-:W-:Y:S05]  /*2360*/  BRA `(.L_x_9529) ;  /* 0x00000e1000007947 */ /* 0x000fea0003800000 */
.L_x_9530:
[----:B-1----:R-:W1:Y:S02]  /*2370*/  F2I.F64.TRUNC R5, R4 ;  /* 0x0000000400057311 */ /* 0x002e64000030d100 */
[----:B-1----:R1:W-:Y:S01]  /*2380*/  STG.E.U16 [R16.64], R5 ;  /* 0x0000000510007986 */ /* 0x0023e2000c101524 */
[----:B------:R-:W-:Y:S05]  /*2390*/  BRA `(.L_x_9529) ;  /* 0x00000de000007947 */ /* 0x000fea0003800000 */
.L_x_9525:
[----:B------:R-:W-:-:S13]  /*23a0*/  ISETP.GT.AND P0, PT, R0, 0x6, PT ;  /* 0x000000060000780c */ /* 0x000fda0003f04270 */
[----:B------:R-:W-:Y:S05]  /*23b0*/  @P0 BRA `(.L_x_9532) ;  /* 0x000000f000000947 */ /* 0x000fea0003800000 */
[----:B------:R-:W-:-:S13]  /*23c0*/  ISETP.NE.AND P0, PT, R0, 0x5, PT ;  /* 0x000000050000780c */ /* 0x000fda0003f05270 */
[----:B------:R-:W-:Y:S05]  /*23d0*/  @!P0 BRA `(.L_x_9533) ;  /* 0x0000007000008947 */ /* 0x000fea0003800000 */
[----:B------:R-:W-:-:S13]  /*23e0*/  ISETP.NE.AND P0, PT, R0, 0x6, PT ;  /* 0x000000060000780c */ /* 0x000fda0003f05270 */
[----:B------:R-:W-:Y:S05]  /*23f0*/  @P0 BRA `(.L_x_9528) ;  /* 0x00000bf000000947 */ /* 0x000fea0003800000 */
[----:B-1----:R-:W1:Y:S01]  /*2400*/  F2F.F32.F64 R3, R4 ;  /* 0x0000000400037310 */ /* 0x002e620000301000 */
[----:B------:R-:W1:-:S14]  /*2410*/  DSETP.GEU.AND P0, PT, |R4|, c[0x2][0x58], PT ;  /* 0x008016000400762a */ /* 0x000e5c0003f0e200 */
[----:B-1----:R-:W-:-:S05]  /*2420*/  @!P0 FMUL R3, R3, 1.175494350822287508e-38 ;  /* 0x0080000003038820 */ /* 0x002fca0000400000 */
[----:B------:R1:W-:Y:S01]  /*2430*/  STG.E [R16.64], R3 ;  /* 0x0000000310007986 */ /* 0x0003e2000c101924 */
[----:B------:R-:W-:Y:S05]  /*2440*/  BRA `(.L_x_9529) ;  /* 0x00000d3000007947 */ /* 0x000fea0003800000 */
.L_x_9533:
[----:B-1----:R-:W1:Y:S01]  /*2450*/  F2F.F32.F64 R0, R4 ;  /* 0x0000000400007310 */ /* 0x002e620000301000 */
[----:B------:R-:W1:-:S14]  /*2460*/  DSETP.GEU.AND P0, PT, |R4|, c[0x2][0x58], PT ;  /* 0x008016000400762a */ /* 0x000e5c0003f0e200 */
[----:B-1----:R-:W-:-:S05]  /*2470*/  @!P0 FMUL R0, R0, 1.175494350822287508e-38 ;  /* 0x0080000000008820 */ /* 0x002fca0000400000 */
[----:B------:R-:W-:-:S05]  /*2480*/  F2FP.PACK_AB R0, RZ, R0 ;  /* 0x00000000ff00723e */ /* 0x000fca00000000ff */
[----:B------:R1:W-:Y:S01]  /*2490*/  STG.E.U16 [R16.64], R0 ;  /* 0x0000000010007986 */ /* 0x0003e2000c101524 */
[----:B------:R-:W-:Y:S05]  /*24a0*/  BRA `(.L_x_9529) ;  /* 0x00000cd000007947 */ /* 0x000fea0003800000 */
.L_x_9532:
[----:B------:R-:W-:-:S13]  /*24b0*/  ISETP.NE.AND P0, PT, R0, 0x7, PT ;  /* 0x000000070000780c */ /* 0x000fda0003f05270 */
[----:B------:R-:W-:Y:S05]  /*24c0*/  @!P0 BRA `(.L_x_9534) ;  /* 0x0000011000008947 */ /* 0x000fea0003800000 */
[----:B------:R-:W-:-:S13]  /*24d0*/  ISETP.NE.AND P0, PT, R0, 0x8, PT ;  /* 0x000000080000780c */ /* 0x000fda0003f05270 */
[----:B------:R-:W-:Y:S05]  /*24e0*/  @!P0 BRA `(.L_x_9535) ;  /* 0x0000008000008947 */ /* 0x000fea0003800000 */
[----:B------:R-:W-:-:S13]  /*24f0*/  ISETP.NE.AND P0, PT, R0, 0x9, PT ;  /* 0x000000090000780c */ /* 0x000fda0003f05270 */
[----:B------:R-:W-:Y:S05]  /*2500*/  @P0 BRA `(.L_x_9528) ;  /* 0x00000ae000000947 */ /* 0x000fea0003800000 */
[----:B-1----:R-:W1:Y:S01]  /*2510*/  F2F.F32.F64 R2, R4 ;  /* 0x0000000400027310 */ /* 0x002e620000301000 */
[----:B------:R-:W1:Y:S01]  /*2520*/  DSETP.GEU.AND P0, PT, |R4|, c[0x2][0x58], PT ;  /* 0x008016000400762a */ /* 0x000e620003f0e200 */
[----:B------:R-:W-:-:S13]  /*2530*/  IMAD.MOV.U32 R3, RZ, RZ, RZ ;  /* 0x000000ffff037224 */ /* 0x000fda00078e00ff */
[----:B-1----:R-:W-:-:S05]  /*2540*/  @!P0 FMUL R2, R2, 1.175494350822287508e-38 ;  /* 0x0080000002028820 */ /* 0x002fca0000400000 */
[----:B------:R1:W-:Y:S01]  /*2550*/  STG.E.64 [R16.64], R2 ;  /* 0x0000000210007986 */ /* 0x0003e2000c101b24 */
[----:B------:R-:W-:Y:S05]  /*2560*/  BRA `(.L_x_9529) ;  /* 0x00000c1000007947 */ /* 0x000fea0003800000 */
.L_x_9535:
[----:B-1----:R-:W1:Y:S01]  /*2570*/  F2F.F32.F64 R0, R4 ;  /* 0x0000000400007310 */ /* 0x002e620000301000 */
[----:B------:R-:W1:-:S14]  /*2580*/  DSETP.GEU.AND P0, PT, |R4|, c[0x2][0x58], PT ;  /* 0x008016000400762a */ /* 0x000e5c0003f0e200 */
[----:B-1----:R-:W-:-:S05]  /*2590*/  @!P0 FMUL R0, R0, 1.175494350822287508e-38 ;  /* 0x0080000000008820 */ /* 0x002fca0000400000 */
[----:B------:R-:W-:-:S04]  /*25a0*/  F2FP.PACK_AB R3, RZ, R0 ;  /* 0x00000000ff03723e */ /* 0x000fc800000000ff */
[----:B------:R-:W-:-:S05]  /*25b0*/  PRMT R3, R3, 0x5410, RZ ;  /* 0x0000541003037816 */ /* 0x000fca00000000ff */
[----:B------:R1:W-:Y:S01]  /*25c0*/  STG.E [R16.64], R3 ;  /* 0x0000000310007986 */ /* 0x0003e2000c101924 */
[----:B------:R-:W-:Y:S05]  /*25d0*/  BRA `(.L_x_9529) ;  /* 0x00000ba000007947 */ /* 0x000fea0003800000 */
.L_x_9534:
[----:B-1----:R1:W-:Y:S01]  /*25e0*/  STG.E.64 [R16.64], R4 ;  /* 0x0000000410007986 */ /* 0x0023e2000c101b24 */
[----:B------:R-:W-:Y:S05]  /*25f0*/  BRA `(.L_x_9529) ;  /* 0x00000b8000007947 */ /* 0x000fea0003800000 */
.L_x_9524:
        /* <DEDUP_REMOVED lines=8> */
[----:B-1----:R-:W1:-:S06]  /*2680*/  DSETP.NEU.AND P0, PT, R4, RZ, PT ;  /* 0x000000ff0400722a */ /* 0x002e4c0003f0d000 */
[----:B-1----:R-:W-:-:S05]  /*2690*/  SEL R3, RZ, 0x1, !P0 ;  /* 0x00000001ff037807 */ /* 0x002fca0004000000 */
[----:B------:R1:W-:Y:S01]  /*26a0*/  STG.E.U8 [R16.64], R3 ;  /* 0x0000000310007986 */ /* 0x0003e2000c101124 */
[----:B------:R-:W-:Y:S05]  /*26b0*/  BRA `(.L_x_9529) ;  /* 0x00000ac000007947 */ /* 0x000fea0003800000 */
.L_x_9538:
[----:B0-----:R-:W-:-:S05]  /*26c0*/  CS2R R6, SRZ ;  /* 0x0000000000067805 */ /* 0x001fca000001ff00 */
[----:B-1----:R0:W-:Y:S01]  /*26d0*/  STG.E.128 [R16.64], R4 ;  /* 0x0000000410007986 */ /* 0x0021e2000c101d24 */
[----:B------:R-:W-:Y:S05]  /*26e0*/  BRA `(.L_x_9529) ;  /* 0x00000a9000007947 */ /* 0x000fea0003800000 */
.L_x_9537:
[----:B------:R-:W-:-:S13]  /*26f0*/  ISETP.NE.AND P0, PT, R0, 0xf, PT ;  /* 0x0000000f0000780c */ /* 0x000fda0003f05270 */
[----:B------:R-:W-:Y:S05]  /*2700*/  @!P0 BRA `(.L_x_9539) ;  /* 0x0000031000008947 */ /* 0x000fea0003800000 */
[----:B------:R-:W-:-:S13]  /*2710*/  ISETP.NE.AND P0, PT, R0, 0x17, PT ;  /* 0x000000170000780c */ /* 0x000fda0003f05270 */
[----:B------:R-:W-:Y:S05]  /*2720*/  @!P0 BRA `(.L_x_9540) ;  /* 0x0000017000008947 */ /* 0x000fea0003800000 */
[----:B------:R-:W-:-:S13]  /*2730*/  ISETP.NE.AND P0, PT, R0, 0x18, PT ;  /* 0x000000180000780c */ /* 0x000fda0003f05270 */
[----:B------:R-:W-:Y:S05]  /*2740*/  @P0 BRA `(.L_x_9528) ;  /* 0x000008a000000947 */ /* 0x000fea0003800000 */
[----:B01----:R-:W0:Y:S01]  /*2750*/  F2F.F32.F64 R7, R4 ;  /* 0x0000000400077310 */ /* 0x003e220000301000 */
        /* <DEDUP_REMOVED lines=16> */
.L_x_9542:
[----:B------:R-:W-:Y:S05]  /*2860*/  BSYNC B0 ;  /* 0x0000000000007941 */ /* 0x000fea0003800000 */
.L_x_9541:
[----:B------:R-:W-:-:S05]  /*2870*/  LOP3.LUT R3, R0, R3, RZ, 0xfc, !PT ;  /* 0x0000000300037212 */ /* 0x000fca00078efcff */
[----:B------:R0:W-:Y:S01]  /*2880*/  STG.E.U8 [R16.64], R3 ;  /* 0x0000000310007986 */ /* 0x0001e2000c101124 */
[----:B------:R-:W-:Y:S05]  /*2890*/  BRA `(.L_x_9529) ;  /* 0x000008e000007947 */ /* 0x000fea0003800000 */
.L_x_9540:
[----:B-1----:R-:W1:Y:S01]  /*28a0*/  F2F.F32.F64 R3, R4 ;  /* 0x0000000400037310 */ /* 0x002e620000301000 */
[----:B------:R-:W1:Y:S01]  /*28b0*/  DSETP.GEU.AND P0, PT, |R4|, c[0x2][0x58], PT ;  /* 0x008016000400762a */ /* 0x000e620003f0e200 */
[----:B------:R-:W-:-:S13]  /*28c0*/  BSSY B0, `(.L_x_9543) ;  /* 0x0000010000007945 */ /* 0x000fda0003800000 */
[----:B-1----:R-:W-:-:S05]  /*28d0*/  @!P0 FMUL R3, R3, 1.175494350822287508e-38 ;  /* 0x0080000003038820 */ /* 0x002fca0000400000 */
        /* <DEDUP_REMOVED lines=11> */
.L_x_9544:
[----:B------:R-:W-:Y:S01]  /*2990*/  IMAD.MOV.U32 R0, RZ, RZ, 0x7f ;  /* 0x0000007fff007424 */ /* 0x000fe200078e00ff */
[----:B------:R-:W-:-:S04]  /*29a0*/  ISETP.GT.U32.AND P0, PT, R2, 0x7f800000, PT ;  /* 0x7f8000000200780c */ /* 0x000fc80003f04070 */
[----:B------:R-:W-:-:S04]  /*29b0*/  SEL R0, R0, 0x7c, P0 ;  /* 0x0000007c00007807 */ /* 0x000fc80000000000 */
.L_x_9545:
[----:B------:R-:W-:Y:S05]  /*29c0*/  BSYNC B0 ;  /* 0x0000000000007941 */ /* 0x000fea0003800000 */
.L_x_9543:
[----:B------:R-:W-:-:S04]  /*29d0*/  LOP3.LUT R2, R3, 0x80000000, RZ, 0xc0, !PT ;  /* 0x8000000003027812 */ /* 0x000fc800078ec0ff */
[----:B------:R-:W-:-:S04]  /*29e0*/  SHF.R.U32.HI R3, RZ, 0x18, R2 ;  /* 0x00000018ff037819 */ /* 0x000fc80000011602 */
[----:B------:R-:W-:-:S05]  /*29f0*/  LOP3.LUT R3, R0, R3, RZ, 0xfc, !PT ;  /* 0x0000000300037212 */ /* 0x000fca00078efcff */
[----:B------:R1:W-:Y:S01]  /*2a00*/  STG.E.U8 [R16.64], R3 ;  /* 0x0000000310007986 */ /* 0x0003e2000c101124 */
[----:B------:R-:W-:Y:S05]  /*2a10*/  BRA `(.L_x_9529) ;  /* 0x0000076000007947 */ /* 0x000fea0003800000 */
.L_x_9539:
[----:B-1----:R-:W1:Y:S01]  /*2a20*/  F2F.F32.F64 R0, R4 ;  /* 0x0000000400007310 */ /* 0x002e620000301000 */
[----:B------:R-:W1:-:S14]  /*2a30*/  DSETP.GEU.AND P0, PT, |R4|, c[0x2][0x58], PT ;  /* 0x008016000400762a */ /* 0x000e5c0003f0e200 */
[----:B-1----:R-:W-:-:S05]  /*2a40*/  @!P0 FMUL R0, R0, 1.175494350822287508e-38 ;  /* 0x0080000000008820 */ /* 0x002fca0000400000 */
[----:B------:R-:W-:-:S05]  /*2a50*/  F2FP.BF16.PACK_AB R0, RZ, R0 ;  /* 0x00000000ff00723e */ /* 0x000fca00000010ff */
[----:B------:R1:W-:Y:S01]  /*2a60*/  STG.E.U16 [R16.64], R0 ;  /* 0x0000000010007986 */ /* 0x0003e2000c101524 */
[----:B------:R-:W-:Y:S05]  /*2a70*/  BRA `(.L_x_9529) ;  /* 0x0000070000007947 */ /* 0x000fea0003800000 */
.L_x_9536:
        /* <DEDUP_REMOVED lines=8> */
[----:B-1----:R-:W1:Y:S02]  /*2b00*/  F2I.U32.F64.TRUNC R5, R4 ;  /* 0x0000000400057311 */ /* 0x002e64000030d000 */
[----:B-1----:R1:W-:Y:S01]  /*2b10*/  STG.E.U16 [R16.64], R5 ;  /* 0x0000000510007986 */ /* 0x0023e2000c101524 */
[----:B------:R-:W-:Y:S05]  /*2b20*/  BRA `(.L_x_9529) ;  /* 0x0000065000007947 */ /* 0x000fea0003800000 */
.L_x_9548:
[----:B-1----:R-:W1:Y:S01]  /*2b30*/  F2F.F32.F64 R3, R4 ;  /* 0x0000000400037310 */ /* 0x002e620000301000 */
[----:B------:R-:W1:Y:S01]  /*2b40*/  DSETP.GEU.AND P0, PT, |R4|, c[0x2][0x58], PT ;  /* 0x008016000400762a */ /* 0x000e620003f0e200 */
[----:B------:R-:W-:Y:S01]  /*2b50*/  BSSY B0, `(.L_x_9549) ;  /* 0x0000015000007945 */ /* 0x000fe20003800000 */
[----:B------:R-:W-:-:S12]  /*2b60*/  IMAD.MOV.U32 R8, RZ, RZ, 0x80 ;  /* 0x00000080ff087424 */ /* 0x000fd800078e00ff */
[----:B-1----:R-:W-:-:S05]  /*2b70*/  @!P0 FMUL R3, R3, 1.175494350822287508e-38 ;  /* 0x0080000003038820 */ /* 0x002fca0000400000 */
        /* <DEDUP_REMOVED lines=14> */
.L_x_9551:
[----:B------:R-:W-:-:S04]  /*2c60*/  LOP3.LUT R2, R3, 0x80000000, RZ, 0xc0, !PT ;  /* 0x8000000003027812 */ /* 0x000fc800078ec0ff */
[----:B------:R-:W-:-:S04]  /*2c70*/  SHF.R.U32.HI R3, RZ, 0x18, R2 ;  /* 0x00000018ff037819 */ /* 0x000fc80000011602 */
[----:B------:R-:W-:-:S04]  /*2c80*/  LOP3.LUT R0, R0, R3, RZ, 0xfc, !PT ;  /* 0x0000000300007212 */ /* 0x000fc800078efcff */
[----:B------:R-:W-:Y:S02]  /*2c90*/  PRMT R8, R0, 0x7610, R8 ;  /* 0x0000761000087816 */ /* 0x000fe40000000008 */
.L_x_9550:
[----:B------:R-:W-:Y:S05]  /*2ca0*/  BSYNC B0 ;  /* 0x0000000000007941 */ /* 0x000fea0003800000 */
.L_x_9549:
[----:B------:R1:W-:Y:S01]  /*2cb0*/  STG.E.U8 [R16.64], R8 ;  /* 0x0000000810007986 */ /* 0x0003e2000c101124 */
[----:B------:R-:W-:Y:S05]  /*2cc0*/  BRA `(.L_x_9529) ;  /* 0x000004b000007947 */ /* 0x000fea0003800000 */
.L_x_9547:
        /* <DEDUP_REMOVED lines=19> */
.L_x_9554:
[----:B------:R-:W-:-:S04]  /*2e00*/  LOP3.LUT R2, R3, 0x80000000, RZ, 0xc0, !PT ;  /* 0x8000000003027812 */ /* 0x000fc800078ec0ff */
[----:B------:R-:W-:-:S04]  /*2e10*/  SHF.R.U32.HI R3, RZ, 0x18, R2 ;  /* 0x00000018ff037819 */ /* 0x000fc80000011602 */
[----:B------:R-:W-:-:S04]  /*2e20*/  LOP3.LUT R0, R0, R3, RZ, 0xfc, !PT ;  /* 0x0000000300007212 */ /* 0x000fc800078efcff */
[----:B------:R-:W-:Y:S02]  /*2e30*/  PRMT R8, R0, 0x7610, R8 ;  /* 0x0000761000087816 */ /* 0x000fe40000000008 */
.L_x_9553:
[----:B------:R-:W-:Y:S05]  /*2e40*/  BSYNC B0 ;  /* 0x0000000000007941 */ /* 0x000fea0003800000 */
.L_x_9552:
[----:B------:R1:W-:Y:S01]  /*2e50*/  STG.E.U8 [R16.64], R8 ;  /* 0x0000000810007986 */ /* 0x0003e2000c101124 */
[----:B------:R-:W-:Y:S05]  /*2e60*/  BRA `(.L_x_9529) ;  /* 0x0000031000007947 */ /* 0x000fea0003800000 */
.L_x_9546:
[----:B------:R-:W-:-:S13]  /*2e70*/  ISETP.NE.AND P0, PT, R0, 0x1c, PT ;  /* 0x0000001c0000780c */ /* 0x000fda0003f05270 */
[----:B------:R-:W-:Y:S05]  /*2e80*/  @!P0 BRA `(.L_x_9555) ;  /* 0x000002d000008947 */ /* 0x000fea0003800000 */
[----:B------:R-:W-:-:S13]  /*2e90*/  ISETP.NE.AND P0, PT, R0, 0x1d, PT ;  /* 0x0000001d0000780c */ /* 0x000fda0003f05270 */
[----:B------:R-:W-:Y:S05]  /*2ea0*/  @!P0 BRA `(.L_x_9556) ;  /* 0x0000028000008947 */ /* 0x000fea0003800000 */
[----:B------:R-:W-:-:S13]  /*2eb0*/  ISETP.NE.AND P0, PT, R0, 0x2c, PT ;  /* 0x0000002c0000780c */ /* 0x000fda0003f05270 */
[----:B------:R-:W-:Y:S05]  /*2ec0*/  @P0 BRA `(.L_x_9528) ;  /* 0x0000012000000947 */ /* 0x000fea0003800000 */
[----:B01----:R-:W0:Y:S01]  /*2ed0*/  F2F.F32.F64 R6, R4 ;  /* 0x0000000400067310 */ /* 0x003e220000301000 */
        /* <DEDUP_REMOVED lines=17> */
.L_x_9528:
[----:B------:R-:W-:Y:S01]  /*2ff0*/  MOV R2, 0x0 ;  /* 0x0000000000027802 */ /* 0x000fe20000000f00 */
[----:B-1----:R-:W-:Y:S02]  /*3000*/  IMAD.MOV.U32 R4, RZ, RZ, c[0x4][0x128] ;  /* 0x01004a00ff047624 */ /* 0x002fe400078e00ff */
        /* <DEDUP_REMOVED lines=18> */
.L_x_9556:
[----:B-1----:R-:W1:Y:S02]  /*3130*/  F2I.U64.F64.TRUNC R4, R4 ;  /* 0x0000000400047311 */ /* 0x002e64000030d800 */
[----:B-1----:R1:W-:Y:S01]  /*3140*/  STG.E.64 [R16.64], R4 ;  /* 0x0000000410007986 */ /* 0x0023e2000c101b24 */
[----:B------:R-:W-:Y:S05]  /*3150*/  BRA `(.L_x_9529) ;  /* 0x0000002000007947 */ /* 0x000fea0003800000 */
.L_x_9555:
[----:B-1----:R-:W1:Y:S02]  /*3160*/  F2I.U32.F64.TRUNC R5, R4 ;  /* 0x0000000400057311 */ /* 0x002e64000030d000 */
[----:B-1----:R1:W-:Y:S02]  /*3170*/  STG.E [R16.64], R5 ;  /* 0x0000000510007986 */ /* 0x0023e4000c101924 */
.L_x_9529:
[----:B------:R-:W-:-:S05]  /*3180*/  IMAD R18, R18, 0x200, R23 ;  /* 0x0000020012127824 */ /* 0x000fca00078e0217 */
[----:B------:R-:W-:Y:S02]  /*3190*/  IADD3 R19, R18, 0x80, RZ ;  /* 0x0000008012137810 */ /* 0x000fe40007ffe0ff */
.L_x_9486:
[----:B------:R-:W-:Y:S05]  /*31a0*/  BSYNC B6 ;  /* 0x0000000000067941 */ /* 0x000fea0003800000 */
.L_x_9485:
[----:B------:R-:W-:Y:S01]  /*31b0*/  ISETP.GE.AND P0, PT, R19, c[0x0][0x160], PT ;  /* 0x0000580013007a0c */ /* 0x000fe20003f06270 */
[----:B------:R-:W-:-:S12]  /*31c0*/  BSSY B6, `(.L_x_9557) ;  /* 0x0000626000067945 */ /* 0x000fd80003800000 */
[----:B------:R-:W-:Y:S05]  /*31d0*/  @P0 BRA `(.L_x_9558) ;  /* 0x0000624000000947 */ /* 0x000fea0003800000 */
[----:B------:R-:W-:Y:S01]  /*31e0*/  ISETP.NE.AND P0, PT, RZ, c[0x0][0x168], PT ;  /* 0x00005a00ff007a0c */ /* 0x000fe20003f05270 */
[----:B-1----:R-:W-:Y:S02]  /*31f0*/  IMAD.MOV.U32 R0, RZ, RZ, RZ ;  /* 0x000000ffff007224 */ /* 0x002fe400078e00ff */
        /* <DEDUP_REMOVED lines=226> */
.L_x_9559:
        /* <DEDUP_REMOVED lines=19> */
.L_x_9563:
[----:B------:R-:W2:Y:S02]  /*4150*/  LDG.E.U8 R2, [R4.64] ;  /* 0x0000002404027981 */ /* 0x000ea4000c1e1100 */
[----:B--2---:R-:W0:Y:S01]  /*4160*/  I2F.F64.U16 R2, R2 ;  /* 0x0000000200027312 */ /* 0x004e220000101800 */
[----:B------:R-:W-:Y:S05]  /*4170*/  BRA `(.L_x_9565) ;  /* 0x00000df000007947 */ /* 0x000fea0003800000 */
.L_x_9562:
        /* <DEDUP_REMOVED lines=9> */
.L_x_9567:
[----:B------:R-:W2:Y:S02]  /*4210*/  LDG.E R2, [R4.64] ;  /* 0x0000002404027981 */ /* 0x000ea4000c1e1900 */
[----:B--2---:R-:W0:Y:S01]  /*4220*/  I2F.F64 R2, R2 ;  /* 0x0000000200027312 */ /* 0x004e220000201c00 */
[----:B------:R-:W-:Y:S05]  /*4230*/  BRA `(.L_x_9565) ;  /* 0x00000d3000007947 */ /* 0x000fea0003800000 */
.L_x_9566:
[----:B------:R-:W2:Y:S02]  /*4240*/  LDG.E.U16 R2, [R4.64] ;  /* 0x0000002404027981 */ /* 0x000ea4000c1e1500 */
[----:B--2---:R-:W0:Y:S01]  /*4250*/  I2F.F64.S16 R2, R2 ;  /* 0x0000000200027312 */ /* 0x004e220000101c00 */
[----:B------:R-:W-:Y:S05]  /*4260*/  BRA `(.L_x_9565) ;  /* 0x00000d0000007947 */ /* 0x000fea0003800000 */
.L_x_9561:
        /* <DEDUP_REMOVED lines=10> */
.L_x_9569:
[----:B------:R-:W2:Y:S02]  /*4310*/  LDG.E.U16 R0, [R4.64] ;  /* 0x0000002404007981 */ /* 0x000ea4000c1e1500 */
[----:B--2---:R-:W-:-:S05]  /*4320*/  HADD2.F32 R0, -RZ, R0.H0_H0 ;  /* 0x20000000ff007230 */ /* 0x004fca0000004100 */
[----:B------:R-:W-:-:S04]  /*4330*/  FMUL.FTZ R0, R0, 1 ;  /* 0x3f80000000007820 */ /* 0x000fc80000410000 */
[----:B------:R0:W1:Y:S01]  /*4340*/  F2F.F64.F32 R2, R0 ;  /* 0x0000000000027310 */ /* 0x0000620000201800 */
[----:B------:R-:W-:Y:S05]  /*4350*/  BRA `(.L_x_9565) ;  /* 0x00000c1000007947 */ /* 0x000fea0003800000 */
.L_x_9568:
        /* <DEDUP_REMOVED lines=10> */
.L_x_9571:
[----:B------:R-:W2:Y:S02]  /*4400*/  LDG.E.U16 R4, [R4.64] ;  /* 0x0000002404047981 */ /* 0x000ea4000c1e1500 */
[----:B--2---:R-:W-:-:S05]  /*4410*/  HADD2.F32 R0, -RZ, R4.H0_H0 ;  /* 0x20000004ff007230 */ /* 0x004fca0000004100 */
[----:B------:R-:W-:-:S04]  /*4420*/  FMUL.FTZ R0, R0, 1 ;  /* 0x3f80000000007820 */ /* 0x000fc80000410000 */
[----:B------:R0:W1:Y:S01]  /*4430*/  F2F.F64.F32 R2, R0 ;  /* 0x0000000000027310 */ /* 0x0000620000201800 */
[----:B------:R-:W-:Y:S05]  /*4440*/  BRA `(.L_x_9565) ;  /* 0x00000b2000007947 */ /* 0x000fea0003800000 */
.L_x_9570:
[----:B------:R0:W5:Y:S01]  /*4450*/  LDG.E.64 R2, [R4.64] ;  /* 0x0000002404027981 */ /* 0x000162000c1e1b00 */
[----:B------:R-:W-:Y:S05]  /*4460*/  BRA `(.L_x_9565) ;  /* 0x00000b0000007947 */ /* 0x000fea0003800000 */
.L_x_9560:
        /* <DEDUP_REMOVED lines=13> */
.L_x_9574:
[----:B------:R0:W5:Y:S01]  /*4540*/  LDG.E.64 R2, [R4.64] ;  /* 0x0000002404027981 */ /* 0x000162000c1e1b00 */
[----:B------:R-:W-:Y:S05]  /*4550*/  BRA `(.L_x_9565) ;  /* 0x00000a1000007947 */ /* 0x000fea0003800000 */
.L_x_9573:
        /* <DEDUP_REMOVED lines=28> */
.L_x_9576:
        /* <DEDUP_REMOVED lines=15> */
.L_x_9575:
[----:B------:R-:W2:Y:S02]  /*4810*/  LDG.E.U16 R0, [R4.64] ;  /* 0x0000002404007981 */ /* 0x000ea4000c1e1500 */
[----:B--2---:R-:W-:-:S05]  /*4820*/  PRMT R0, RZ, 0x5410, R0 ;  /* 0x00005410ff007816 */ /* 0x004fca0000000000 */
[----:B------:R-:W-:-:S04]  /*4830*/  FMUL.FTZ R0, R0, 1 ;  /* 0x3f80000000007820 */ /* 0x000fc80000410000 */
[----:B------:R0:W1:Y:S01]  /*4840*/  F2F.F64.F32 R2, R0 ;  /* 0x0000000000027310 */ /* 0x0000620000201800 */
[----:B------:R-:W-:Y:S05]  /*4850*/  BRA `(.L_x_9565) ;  /* 0x0000071000007947 */ /* 0x000fea0003800000 */
.L_x_9572:
        /* <DEDUP_REMOVED lines=11> */
.L_x_9579:
        /* <DEDUP_REMOVED lines=21> */
.L_x_9583:
[----:B------:R-:W-:Y:S05]  /*4a60*/  BSYNC B1 ;  /* 0x0000000000017941 */ /* 0x000fea0003800000 */
.L_x_9582:
[----:B------:R-:W-:Y:S01]  /*4a70*/  LEA R3, R0, 0x3b800000, 0x17 ;  /* 0x3b80000000037811 */ /* 0x000fe200078eb8ff */
[----:B------:R-:W-:-:S05]  /*4a80*/  IMAD.SHL.U32 R0, R2, 0x100000, RZ ;  /* 0x0010000002007824 */ /* 0x000fca00078e00ff */
[----:B------:R-:W-:Y:S02]  /*4a90*/  LOP3.LUT R0, R3, R0, R4, 0xfe, !PT ;  /* 0x0000000003007212 */ /* 0x000fe400078efe04 */
.L_x_9581:
[----:B------:R-:W-:Y:S05]  /*4aa0*/  BSYNC B0 ;  /* 0x0000000000007941 */ /* 0x000fea0003800000 */
.L_x_9580:
[----:B------:R-:W-:-:S04]  /*4ab0*/  FMUL.FTZ R0, R0, 1 ;  /* 0x3f80000000007820 */ /* 0x000fc80000410000 */
[----:B------:R0:W1:Y:S01]  /*4ac0*/  F2F.F64.F32 R2, R0 ;  /* 0x0000000000027310 */ /* 0x0000620000201800 */
[----:B------:R-:W-:Y:S05]  /*4ad0*/  BRA `(.L_x_9565) ;  /* 0x0000049000007947 */ /* 0x000fea0003800000 */
.L_x_9578:
        /* <DEDUP_REMOVED lines=21> */
.L_x_9587:
[----:B------:R-:W-:Y:S05]  /*4c30*/  BSYNC B1 ;  /* 0x0000000000017941 */ /* 0x000fea0003800000 */
.L_x_9586:
[----:B------:R-:W-:Y:S01]  /*4c40*/  LEA R3, R0, 0x37800000, 0x17 ;  /* 0x3780000000037811 */ /* 0x000fe200078eb8ff */
[----:B------:R-:W-:-:S05]  /*4c50*/  IMAD.SHL.U32 R0, R2, 0x200000, RZ ;  /* 0x0020000002007824 */ /* 0x000fca00078e00ff */
[----:B------:R-:W-:Y:S02]  /*4c60*/  LOP3.LUT R0, R3, R0, R4, 0xfe, !PT ;  /* 0x0000000003007212 */ /* 0x000fe400078efe04 */
.L_x_9585:
[----:B------:R-:W-:Y:S05]  /*4c70*/  BSYNC B0 ;  /* 0x0000000000007941 */ /* 0x000fea0003800000 */
.L_x_9584:
[----:B------:R-:W-:-:S04]  /*4c80*/  FMUL.FTZ R0, R0, 1 ;  /* 0x3f80000000007820 */ /* 0x000fc80000410000 */
[----:B------:R0:W1:Y:S01]  /*4c90*/  F2F.F64.F32 R2, R0 ;  /* 0x0000000000027310 */ /* 0x0000620000201800 */
[----:B------:R-:W-:Y:S05]  /*4ca0*/  BRA `(.L_x_9565) ;  /* 0x000002c000007947 */ /* 0x000fea0003800000 */
.L_x_9577:
        /* <DEDUP_REMOVED lines=14> */
.L_x_9591:
[----:B------:R-:W-:Y:S05]  /*4d90*/  BSYNC B0 ;  /* 0x0000000000007941 */ /* 0x000fea0003800000 */
.L_x_9590:
[----:B------:R-:W-:-:S04]  /*4da0*/  FMUL.FTZ R0, R0, 1 ;  /* 0x3f80000000007820 */ /* 0x000fc80000410000 */
[----:B------:R0:W1:Y:S01]  /*4db0*/  F2F.F64.F32 R2, R0 ;  /* 0x0000000000027310 */ /* 0x0000620000201800 */
[----:B------:R-:W-:Y:S05]  /*4dc0*/  BRA `(.L_x_9565) ;  /* 0x000001a000007947 */ /* 0x000fea0003800000 */
.L_x_9564:
        /* <DEDUP_REMOVED lines=21> */
.L_x_9589:
[----:B------:R-:W2:Y:S02]  /*4f20*/  LDG.E.64 R2, [R4.64] ;  /* 0x0000002404027981 */ /* 0x000ea4000c1e1b00 */
[----:B--2---:R-:W0:Y:S01]  /*4f30*/  I2F.F64.U64 R2, R2 ;  /* 0x0000000200027312 */ /* 0x004e220000301800 */
[----:B------:R-:W-:Y:S05]  /*4f40*/  BRA `(.L_x_9565) ;  /* 0x0000002000007947 */ /* 0x000fea0003800000 */
.L_x_9588:
[----:B------:R-:W2:Y:S02]  /*4f50*/  LDG.E R2, [R4.64] ;  /* 0x0000002404027981 */ /* 0x000ea4000c1e1900 */
[----:B--2---:R-:W0:Y:S02]  /*4f60*/  I2F.F64.U32 R2, R2 ;  /* 0x0000000200027312 */ /* 0x004e240000201800 */
.L_x_9565:
        /* <DEDUP_REMOVED lines=38> */
.L_x_9593:
[----:B------:R-:W-:Y:S05]  /*51d0*/  BSYNC B0 ;  /* 0x0000000000007941 */ /* 0x000fea0003800000 */
.L_x_9592:
        /* <DEDUP_REMOVED lines=15> */
.L_x_9595:
[----:B------:R-:W-:Y:S05]  /*52d0*/  BSYNC B0 ;  /* 0x0000000000007941 */ /* 0x000fea0003800000 */
.L_x_9594:
        /* <DEDUP_REMOVED lines=15> */
.L_x_9599:
[----:B-1----:R-:W1:Y:S02]  /*53d0*/  F2I.S64.F64.TRUNC R4, R4 ;  /* 0x0000000400047311 */ /* 0x002e64000030d900 */
[----:B-1----:R-:W-:-:S05]  /*53e0*/  IMAD.MOV.U32 R3, RZ, RZ, R4 ;  /* 0x000000ffff037224 */ /* 0x002fca00078e0004 */
[----:B------:R1:W-:Y:S01]  /*53f0*/  STG.E.U8 [R16.64], R3 ;  /* 0x0000000310007986 */ /* 0x0003e2000c101124 */
[----:B------:R-:W-:Y:S05]  /*5400*/  BRA `(.L_x_9601) ;  /* 0x00000ed000007947 */ /* 0x000fea0003800000 */
.L_x_9598:
        /* <DEDUP_REMOVED lines=9> */
.L_x_9603:
[----:B-1----:R-:W1:Y:S02]  /*54a0*/  F2I.F64.TRUNC R5, R4 ;  /* 0x0000000400057311 */ /* 0x002e64000030d100 */
[----:B-1----:R1:W-:Y:S01]  /*54b0*/  STG.E [R16.64], R5 ;  /* 0x0000000510007986 */ /* 0x0023e2000c101924 */
[----:B------:R-:W-:Y:S05]  /*54c0*/  BRA `(.L_x_9601) ;  /* 0x00000e1000007947 */ /* 0x000fea0003800000 */
.L_x_9602:
[----:B-1----:R-:W1:Y:S02]  /*54d0*/  F2I.F64.TRUNC R5, R4 ;  /* 0x0000000400057311 */ /* 0x002e64000030d100 */
[----:B-1----:R1:W-:Y:S01]  /*54e0*/  STG.E.U16 [R16.64], R5 ;  /* 0x0000000510007986 */ /* 0x0023e2000c101524 */
[----:B------:R-:W-:Y:S05]  /*54f0*/  BRA `(.L_x_9601) ;  /* 0x00000de000007947 */ /* 0x000fea0003800000 */
.L_x_9597:
        /* <DEDUP_REMOVED lines=11> */
.L_x_9605:
[----:B-1----:R-:W1:Y:S01]  /*55b0*/  F2F.F32.F64 R0, R4 ;  /* 0x0000000400007310 */ /* 0x002e620000301000 */
[----:B------:R-:W1:-:S14]  /*55c0*/  DSETP.GEU.AND P0, PT, |R4|, c[0x2][0x58], PT ;  /* 0x008016000400762a */ /* 0x000e5c0003f0e200 */
[----:B-1----:R-:W-:-:S05]  /*55d0*/  @!P0 FMUL R0, R0, 1.175494350822287508e-38 ;  /* 0x0080000000008820 */ /* 0x002fca0000400000 */
[----:B------:R-:W-:-:S05]  /*55e0*/  F2FP.PACK_AB R0, RZ, R0 ;  /* 0x00000000ff00723e */ /* 0x000fca00000000ff */
[----:B------:R1:W-:Y:S01]  /*55f0*/  STG.E.U16 [R16.64], R0 ;  /* 0x0000000010007986 */ /* 0x0003e2000c101524 */
[----:B------:R-:W-:Y:S05]  /*5600*/  BRA `(.L_x_9601) ;  /* 0x00000cd000007947 */ /* 0x000fea0003800000 */
.L_x_9604:
        /* <DEDUP_REMOVED lines=12> */
.L_x_9607:
[----:B-1----:R-:W1:Y:S01]  /*56d0*/  F2F.F32.F64 R0, R4 ;  /* 0x0000000400007310 */ /* 0x002e620000301000 */
[----:B------:R-:W1:-:S14]  /*56e0*/  DSETP.GEU.AND P0, PT, |R4|, c[0x2][0x58], PT ;  /* 0x008016000400762a */ /* 0x000e5c0003f0e200 */
[----:B-1----:R-:W-:-:S05]  /*56f0*/  @!P0 FMUL R0, R0, 1.175494350822287508e-38 ;  /* 0x0080000000008820 */ /* 0x002fca0000400000 */
[----:B------:R-:W-:-:S04]  /*5700*/  F2FP.PACK_AB R3, RZ, R0 ;  /* 0x00000000ff03723e */ /* 0x000fc800000000ff */
[----:B------:R-:W-:-:S05]  /*5710*/  PRMT R3, R3, 0x5410, RZ ;  /* 0x0000541003037816 */ /* 0x000fca00000000ff */
[----:B------:R1:W-:Y:S01]  /*5720*/  STG.E [R16.64], R3 ;  /* 0x0000000310007986 */ /* 0x0003e2000c101924 */
[----:B------:R-:W-:Y:S05]  /*5730*/  BRA `(.L_x_9601) ;  /* 0x00000ba000007947 */ /* 0x000fea0003800000 */
.L_x_9606:
[----:B-1----:R1:W-:Y:S01]  /*5740*/  STG.E.64 [R16.64], R4 ;  /* 0x0000000410007986 */ /* 0x0023e2000c101b24 */
[----:B------:R-:W-:Y:S05]  /*5750*/  BRA `(.L_x_9601) ;  /* 0x00000b8000007947 */ /* 0x000fea0003800000 */
.L_x_9596:
        /* <DEDUP_REMOVED lines=12> */
.L_x_9610:
[----:B0-----:R-:W-:-:S05]  /*5820*/  CS2R R6, SRZ ;  /* 0x0000000000067805 */ /* 0x001fca000001ff00 */
[----:B-1----:R0:W-:Y:S01]  /*5830*/  STG.E.128 [R16.64], R4 ;  /* 0x0000000410007986 */ /* 0x0021e2000c101d24 */
[----:B------:R-:W-:Y:S05]  /*5840*/  BRA `(.L_x_9601) ;  /* 0x00000a9000007947 */ /* 0x000fea0003800000 */
.L_x_9609:
        /* <DEDUP_REMOVED lines=23> */
.L_x_9614:
[----:B------:R-:W-:Y:S05]  /*59c0*/  BSYNC B0 ;  /* 0x0000000000007941 */ /* 0x000fea0003800000 */
.L_x_9613:
[----:B------:R-:W-:-:S05]  /*59d0*/  LOP3.LUT R3, R0, R3, RZ, 0xfc, !PT ;  /* 0x0000000300037212 */ /* 0x000fca00078efcff */
[----:B------:R0:W-:Y:S01]  /*59e0*/  STG.E.U8 [R16.64], R3 ;  /* 0x0000000310007986 */ /* 0x0001e2000c101124 */
[----:B------:R-:W-:Y:S05]  /*59f0*/  BRA `(.L_x_9601) ;  /* 0x000008e000007947 */ /* 0x000fea0003800000 */
.L_x_9612:
        /* <DEDUP_REMOVED lines=15> */
.L_x_9616:
[----:B------:R-:W-:Y:S01]  /*5af0*/  IMAD.MOV.U32 R0, RZ, RZ, 0x7f ;  /* 0x0000007fff007424 */ /* 0x000fe200078e00ff */
[----:B------:R-:W-:-:S04]  /*5b00*/  ISETP.GT.U32.AND P0, PT, R2, 0x7f800000, PT ;  /* 0x7f8000000200780c */ /* 0x000fc80003f04070 */
[----:B------:R-:W-:-:S04]  /*5b10*/  SEL R0, R0, 0x7c, P0 ;  /* 0x0000007c00007807 */ /* 0x000fc80000000000 */
.L_x_9617:
[----:B------:R-:W-:Y:S05]  /*5b20*/  BSYNC B0 ;  /* 0x0000000000007941 */ /* 0x000fea0003800000 */
.L_x_9615:
[----:B------:R-:W-:-:S04]  /*5b30*/  LOP3.LUT R2, R3, 0x80000000, RZ, 0xc0, !PT ;  /* 0x8000000003027812 */ /* 0x000fc800078ec0ff */
[----:B------:R-:W-:-:S04]  /*5b40*/  SHF.R.U32.HI R3, RZ, 0x18, R2 ;  /* 0x00000018ff037819 */ /* 0x000fc80000011602 */
[----:B------:R-:W-:-:S05]  /*5b50*/  LOP3.LUT R3, R0, R3, RZ, 0xfc, !PT ;  /* 0x0000000300037212 */ /* 0x000fca00078efcff */
[----:B------:R1:W-:Y:S01]  /*5b60*/  STG.E.U8 [R16.64], R3 ;  /* 0x0000000310007986 */ /* 0x0003e2000c101124 */
[----:B------:R-:W-:Y:S05]  /*5b70*/  BRA `(.L_x_9601) ;  /* 0x0000076000007947 */ /* 0x000fea0003800000 */
.L_x_9611:
[----:B-1----:R-:W1:Y:S01]  /*5b80*/  F2F.F32.F64 R0, R4 ;  /* 0x0000000400007310 */ /* 0x002e620000301000 */
[----:B------:R-:W1:-:S14]  /*5b90*/  DSETP.GEU.AND P0, PT, |R4|, c[0x2][0x58], PT ;  /* 0x008016000400762a */ /* 0x000e5c0003f0e200 */
[----:B-1----:R-:W-:-:S05]  /*5ba0*/  @!P0 FMUL R0, R0, 1.175494350822287508e-38 ;  /* 0x0080000000008820 */ /* 0x002fca0000400000 */
[----:B------:R-:W-:-:S05]  /*5bb0*/  F2FP.BF16.PACK_AB R0, RZ, R0 ;  /* 0x00000000ff00723e */ /* 0x000fca00000010ff */
[----:B------:R1:W-:Y:S01]  /*5bc0*/  STG.E.U16 [R16.64], R0 ;  /* 0x0000000010007986 */ /* 0x0003e2000c101524 */
[----:B------:R-:W-:Y:S05]  /*5bd0*/  BRA `(.L_x_9601) ;  /* 0x0000070000007947 */ /* 0x000fea0003800000 */
.L_x_9608:
        /* <DEDUP_REMOVED lines=11> */
.L_x_9620:
        /* <DEDUP_REMOVED lines=19> */
.L_x_9623:
[----:B------:R-:W-:-:S04]  /*5dc0*/  LOP3.LUT R2, R3, 0x80000000, RZ, 0xc0, !PT ;  /* 0x8000000003027812 */ /* 0x000fc800078ec0ff */
[----:B------:R-:W-:-:S04]  /*5dd0*/  SHF.R.U32.HI R3, RZ, 0x18, R2 ;  /* 0x00000018ff037819 */ /* 0x000fc80000011602 */
[----:B------:R-:W-:-:S04]  /*5de0*/  LOP3.LUT R0, R0, R3, RZ, 0xfc, !PT ;  /* 0x0000000300007212 */ /* 0x000fc800078efcff */
[----:B------:R-:W-:Y:S02]  /*5df0*/  PRMT R8, R0, 0x7610, R8 ;  /* 0x0000761000087816 */ /* 0x000fe40000000008 */
.L_x_9622:
[----:B------:R-:W-:Y:S05]  /*5e00*/  BSYNC B0 ;  /* 0x0000000000007941 */ /* 0x000fea0003800000 */
.L_x_9621:
[----:B------:R1:W-:Y:S01]  /*5e10*/  STG.E.U8 [R16.64], R8 ;  /* 0x0000000810007986 */ /* 0x0003e2000c101124 */
[----:B------:R-:W-:Y:S05]  /*5e20*/  BRA `(.L_x_9601) ;  /* 0x000004b000007947 */ /* 0x000fea0003800000 */
.L_x_9619:
        /* <DEDUP_REMOVED lines=19> */
.L_x_9626:
[----:B------:R-:W-:-:S04]  /*5f60*/  LOP3.LUT R2, R3, 0x80000000, RZ, 0xc0, !PT ;  /* 0x8000000003027812 */ /* 0x000fc800078ec0ff */
[----:B------:R-:W-:-:S04]  /*5f70*/  SHF.R.U32.HI R3, RZ, 0x18, R2 ;  /* 0x00000018ff037819 */ /* 0x000fc80000011602 */
[----:B------:R-:W-:-:S04]  /*5f80*/  LOP3.LUT R0, R0, R3, RZ, 0xfc, !PT ;  /* 0x0000000300007212 */ /* 0x000fc800078efcff */
[----:B------:R-:W-:Y:S02]  /*5f90*/  PRMT R8, R0, 0x7610, R8 ;  /* 0x0000761000087816 */ /* 0x000fe40000000008 */
.L_x_9625:
[----:B------:R-:W-:Y:S05]  /*5fa0*/  BSYNC B0 ;  /* 0x0000000000007941 */ /* 0x000fea0003800000 */
.L_x_9624:
[----:B------:R1:W-:Y:S01]  /*5fb0*/  STG.E.U8 [R16.64], R8 ;  /* 0x0000000810007986 */ /* 0x0003e2000c101124 */
[----:B------:R-:W-:Y:S05]  /*5fc0*/  BRA `(.L_x_9601) ;  /* 0x0000031000007947 */ /* 0x000fea0003800000 */
.L_x_9618:
        /* <DEDUP_REMOVED lines=24> */
.L_x_9600:
        /* <DEDUP_REMOVED lines=20> */
.L_x_9628:
[----:B-1----:R-:W1:Y:S02]  /*6290*/  F2I.U64.F64.TRUNC R4, R4 ;  /* 0x0000000400047311 */ /* 0x002e64000030d800 */
[----:B-1----:R1:W-:Y:S01]  /*62a0*/  STG.E.64 [R16.64], R4 ;  /* 0x0000000410007986 */ /* 0x0023e2000c101b24 */
[----:B------:R-:W-:Y:S05]  /*62b0*/  BRA `(.L_x_9601) ;  /* 0x0000002000007947 */ /* 0x000fea0003800000 */
.L_x_9627:
[----:B-1----:R-:W1:Y:S02]  /*62c0*/  F2I.U32.F64.TRUNC R5, R4 ;  /* 0x0000000400057311 */ /* 0x002e64000030d000 */
[----:B-1----:R1:W-:Y:S02]  /*62d0*/  STG.E [R16.64], R5 ;  /* 0x0000000510007986 */ /* 0x0023e4000c101924 */
.L_x_9601:
[----:B------:R-:W-:-:S04]  /*62e0*/  IADD3 R19, R19, 0x80, RZ ;  /* 0x0000008013137810 */ /* 0x000fc80007ffe0ff */
[----:B------:R-:W-:-:S13]  /*62f0*/  ISETP.GE.AND P0, PT, R19, c[0x0][0x160], PT ;  /* 0x0000580013007a0c */ /* 0x000fda0003f06270 */
        /* <DEDUP_REMOVED lines=229> */
.L_x_9629:
        /* <DEDUP_REMOVED lines=19> */
.L_x_9633:
[----:B------:R-:W2:Y:S02]  /*7280*/  LDG.E.U8 R2, [R4.64] ;  /* 0x0000002404027981 */ /* 0x000ea4000c1e1100 */
[----:B--2---:R-:W0:Y:S01]  /*7290*/  I2F.F64.U16 R2, R2 ;  /* 0x0000000200027312 */ /* 0x004e220000101800 */
[----:B------:R-:W-:Y:S05]  /*72a0*/  BRA `(.L_x_9635) ;  /* 0x00000df000007947 */ /* 0x000fea0003800000 */
.L_x_9632:
        /* <DEDUP_REMOVED lines=9> */
.L_x_9637:
[----:B------:R-:W2:Y:S02]  /*7340*/  LDG.E R2, [R4.64] ;  /* 0x0000002404027981 */ /* 0x000ea4000c1e1900 */
[----:B--2---:R-:W0:Y:S01]  /*7350*/  I2F.F64 R2, R2 ;  /* 0x0000000200027312 */ /* 0x004e220000201c00 */
[----:B------:R-:W-:Y:S05]  /*7360*/  BRA `(.L_x_9635) ;  /* 0x00000d3000007947 */ /* 0x000fea0003800000 */
.L_x_9636:
[----:B------:R-:W2:Y:S02]  /*7370*/  LDG.E.U16 R2, [R4.64] ;  /* 0x0000002404027981 */ /* 0x000ea4000c1e1500 */
[----:B--2---:R-:W0:Y:S01]  /*7380*/  I2F.F64.S16 R2, R2 ;  /* 0x0000000200027312 */ /* 0x004e220000101c00 */
[----:B------:R-:W-:Y:S05]  /*7390*/  BRA `(.L_x_9635) ;  /* 0x00000d0000007947 */ /* 0x000fea0003800000 */
.L_x_9631:
        /* <DEDUP_REMOVED lines=10> */
.L_x_9639:
[----:B------:R-:W2:Y:S02]  /*7440*/  LDG.E.U16 R0, [R4.64] ;  /* 0x0000002404007981 */ /* 0x000ea4000c1e1500 */
[----:B--2---:R-:W-:-:S05]  /*7450*/  HADD2.F32 R0, -RZ, R0.H0_H0 ;  /* 0x20000000ff007230 */ /* 0x004fca0000004100 */
[----:B------:R-:W-:-:S04]  /*7460*/  FMUL.FTZ R0, R0, 1 ;  /* 0x3f80000000007820 */ /* 0x000fc80000410000 */
[----:B------:R0:W1:Y:S01]  /*7470*/  F2F.F64.F32 R2, R0 ;  /* 0x0000000000027310 */ /* 0x0000620000201800 */
[----:B------:R-:W-:Y:S05]  /*7480*/  BRA `(.L_x_9635) ;  /* 0x00000c1000007947 */ /* 0x000fea0003800000 */
.L_x_9638:
        /* <DEDUP_REMOVED lines=10> */
.L_x_9641:
[----:B------:R-:W2:Y:S02]  /*7530*/  LDG.E.U16 R4, [R4.64] ;  /* 0x0000002404047981 */ /* 0x000ea4000c1e1500 */
[----:B--2---:R-:W-:-:S05]  /*7540*/  HADD2.F32 R0, -RZ, R4.H0_H0 ;  /* 0x20000004ff007230 */ /* 0x004fca0000004100 */
[----:B------:R-:W-:-:S04]  /*7550*/  FMUL.FTZ R0, R0, 1 ;  /* 0x3f80000000007820 */ /* 0x000fc80000410000 */
[----:B------:R0:W1:Y:S01]  /*7560*/  F2F.F64.F32 R2, R0 ;  /* 0x0000000000027310 */ /* 0x0000620000201800 */
[----:B------:R-:W-:Y:S05]  /*7570*/  BRA `(.L_x_9635) ;  /* 0x00000b2000007947 */ /* 0x000fea0003800000 */
.L_x_9640:
[----:B------:R0:W5:Y:S01]  /*7580*/  LDG.E.64 R2, [R4.64] ;  /* 0x0000002404027981 */ /* 0x000162000c1e1b00 */
[----:B------:R-:W-:Y:S05]  /*7590*/  BRA `(.L_x_9635) ;  /* 0x00000b0000007947 */ /* 0x000fea0003800000 */
.L_x_9630:
        /* <DEDUP_REMOVED lines=13> */
.L_x_9644:
[----:B------:R0:W5:Y:S01]  /*7670*/  LDG.E.64 R2, [R4.64] ;  /* 0x0000002404027981 */ /* 0x000162000c1e1b00 */
[----:B------:R-:W-:Y:S05]  /*7680*/  BRA `(.L_x_9635) ;  /* 0x00000a1000007947 */ /* 0x000fea0003800000 */
.L_x_9643:
        /* <DEDUP_REMOVED lines=28> */
.L_x_9646:
        /* <DEDUP_REMOVED lines=15> */
.L_x_9645:
[----:B------:R-:W2:Y:S02]  /*7940*/  LDG.E.U16 R0, [R4.64] ;  /* 0x0000002404007981 */ /* 0x000ea4000c1e1500 */
[----:B--2---:R-:W-:-:S05]  /*7950*/  PRMT R0, RZ, 0x5410, R0 ;  /* 0x00005410ff007816 */ /* 0x004fca0000000000 */
[----:B------:R-:W-:-:S04]  /*7960*/  FMUL.FTZ R0, R0, 1 ;  /* 0x3f80000000007820 */ /* 0x000fc80000410000 */
[----:B------:R0:W1:Y:S01]  /*7970*/  F2F.F64.F32 R2, R0 ;  /* 0x0000000000027310 */ /* 0x0000620000201800 */
[----:B------:R-:W-:Y:S05]  /*7980*/  BRA `(.L_x_9635) ;  /* 0x0000071000007947 */ /* 0x000fea0003800000 */
.L_x_9642:
        /* <DEDUP_REMOVED lines=11> */
.L_x_9649:
        /* <DEDUP_REMOVED lines=21> */
.L_x_9653:
[----:B------:R-:W-:Y:S05]  /*7b90*/  BSYNC B1 ;  /* 0x0000000000017941 */ /* 0x000fea0003800000 */
.L_x_9652:
[----:B------:R-:W-:Y:S01]  /*7ba0*/  LEA R3, R0, 0x3b800000, 0x17 ;  /* 0x3b80000000037811 */ /* 0x000fe200078eb8ff */
[----:B------:R-:W-:-:S05]  /*7bb0*/  IMAD.SHL.U32 R0, R2, 0x100000, RZ ;  /* 0x0010000002007824 */ /* 0x000fca00078e00ff */
[----:B------:R-:W-:Y:S02]  /*7bc0*/  LOP3.LUT R0, R3, R0, R4, 0xfe, !PT ;  /* 0x0000000003007212 */ /* 0x000fe400078efe04 */
.L_x_9651:
[----:B------:R-:W-:Y:S05]  /*7bd0*/  BSYNC B0 ;  /* 0x0000000000007941 */ /* 0x000fea0003800000 */
.L_x_9650:
[----:B------:R-:W-:-:S04]  /*7be0*/  FMUL.FTZ R0, R0, 1 ;  /* 0x3f80000000007820 */ /* 0x000fc80000410000 */
[----:B------:R0:W1:Y:S01]  /*7bf0*/  F2F.F64.F32 R2, R0 ;  /* 0x0000000000027310 */ /* 0x0000620000201800 */
[----:B------:R-:W-:Y:S05]  /*7c00*/  BRA `(.L_x_9635) ;  /* 0x0000049000007947 */ /* 0x000fea0003800000 */
.L_x_9648:
        /* <DEDUP_REMOVED lines=21> */
.L_x_9657:
[----:B------:R-:W-:Y:S05]  /*7d60*/  BSYNC B1 ;  /* 0x0000000000017941 */ /* 0x000fea0003800000 */
.L_x_9656:
[----:B------:R-:W-:Y:S01]  /*7d70*/  LEA R3, R0, 0x37800000, 0x17 ;  /* 0x3780000000037811 */ /* 0x000fe200078eb8ff */
[----:B------:R-:W-:-:S05]  /*7d80*/  IMAD.SHL.U32 R0, R2, 0x200000, RZ ;  /* 0x0020000002007824 */ /* 0x000fca00078e00ff */
[----:B------:R-:W-:Y:S02]  /*7d90*/  LOP3.LUT R0, R3, R0, R4, 0xfe, !PT ;  /* 0x0000000003007212 */ /* 0x000fe400078efe04 */
.L_x_9655:
[----:B------:R-:W-:Y:S05]  /*7da0*/  BSYNC B0 ;  /* 0x0000000000007941 */ /* 0x000fea0003800000 */
.L_x_9654:
[----:B------:R-:W-:-:S04]  /*7db0*/  FMUL.FTZ R0, R0, 1 ;  /* 0x3f80000000007820 */ /* 0x000fc80000410000 */
[----:B------:R0:W1:Y:S01]  /*7dc0*/  F2F.F64.F32 R2, R0 ;  /* 0x0000000000027310 */ /* 0x0000620000201800 */
[----:B------:R-:W-:Y:S05]  /*7dd0*/  BRA `(.L_x_9635) ;  /* 0x000002c000007947 */ /* 0x000fea0003800000 */
.L_x_9647:
        /* <DEDUP_REMOVED lines=14> */
.L_x_9661:
[----:B------:R-:W-:Y:S05]  /*7ec0*/  BSYNC B0 ;  /* 0x0000000000007941 */ /* 0x000fea0003800000 */
.L_x_9660:
[----:B------:R-:W-:-:S04]  /*7ed0*/  FMUL.FTZ R0, R0, 1 ;  /* 0x3f80000000007820 */ /* 0x000fc80000410000 */
[----:B------:R0:W1:Y:S01]  /*7ee0*/  F2F.F64.F32 R2, R0 ;  /* 0x0000000000027310 */ /* 0x0000620000201800 */
[----:B------:R-:W-:Y:S05]  /*7ef0*/  BRA `(.L_x_9635) ;  /* 0x000001a000007947 */ /* 0x000fea0003800000 */
.L_x_9634:
        /* <DEDUP_REMOVED lines=21> */
.L_x_9659:
[----:B------:R-:W2:Y:S02]  /*8050*/  LDG.E.64 R2, [R4.64] ;  /* 0x0000002404027981 */ /* 0x000ea4000c1e1b00 */
[----:B--2---:R-:W0:Y:S01]  /*8060*/  I2F.F64.U64 R2, R2 ;  /* 0x0000000200027312 */ /* 0x004e220000301800 */
[----:B------:R-:W-:Y:S05]  /*8070*/  BRA `(.L_x_9635) ;  /* 0x0000002000007947 */ /* 0x000fea0003800000 */
.L_x_9658:
[----:B------:R-:W2:Y:S02]  /*8080*/  LDG.E R2, [R4.64] ;  /* 0x0000002404027981 */ /* 0x000ea4000c1e1900 */
[----:B--2---:R-:W0:Y:S02]  /*8090*/  I2F.F64.U32 R2, R2 ;  /* 0x0000000200027312 */ /* 0x004e240000201800 */
.L_x_9635:
        /* <DEDUP_REMOVED lines=38> */
.L_x_9663:
[----:B------:R-:W-:Y:S05]  /*8300*/  BSYNC B0 ;  /* 0x0000000000007941 */ /* 0x000fea0003800000 */
.L_x_9662:
        /* <DEDUP_REMOVED lines=15> */
.L_x_9665:
[----:B------:R-:W-:Y:S05]  /*8400*/  BSYNC B0 ;  /* 0x0000000000007941 */ /* 0x000fea0003800000 */
.L_x_9664:
        /* <DEDUP_REMOVED lines=15> */
.L_x_9669:
[----:B-1----:R-:W1:Y:S02]  /*8500*/  F2I.S64.F64.TRUNC R4, R4 ;  /* 0x0000000400047311 */ /* 0x002e64000030d900 */
[----:B-1----:R-:W-:-:S05]  /*8510*/  IMAD.MOV.U32 R3, RZ, RZ, R4 ;  /* 0x000000ffff037224 */ /* 0x002fca00078e0004 */
[----:B------:R1:W-:Y:S01]  /*8520*/  STG.E.U8 [R16.64], R3 ;  /* 0x0000000310007986 */ /* 0x0003e2000c101124 */
[----:B------:R-:W-:Y:S05]  /*8530*/  BRA `(.L_x_9671) ;  /* 0x00000ed000007947 */ /* 0x000fea0003800000 */
.L_x_9668:
        /* <DEDUP_REMOVED lines=9> */
.L_x_9673:
[----:B-1----:R-:W1:Y:S02]  /*85d0*/  F2I.F64.TRUNC R5, R4 ;  /* 0x0000000400057311 */ /* 0x002e64000030d100 */
[----:B-1----:R1:W-:Y:S01]  /*85e0*/  STG.E [R16.64], R5 ;  /* 0x0000000510007986 */ /* 0x0023e2000c101924 */
[----:B------:R-:W-:Y:S05]  /*85f0*/  BRA `(.L_x_9671) ;  /* 0x00000e1000007947 */ /* 0x000fea0003800000 */
.L_x_9672:
[----:B-1----:R-:W1:Y:S02]  /*8600*/  F2I.F64.TRUNC R5, R4 ;  /* 0x0000000400057311 */ /* 0x002e64000030d100 */
[----:B-1----:R1:W-:Y:S01]  /*8610*/  STG.E.U16 [R16.64], R5 ;  /* 0x0000000510007986 */ /* 0x0023e2000c101524 */
[----:B------:R-:W-:Y:S05]  /*8620*/  BRA `(.L_x_9671) ;  /* 0x00000de000007947 */ /* 0x000fea0003800000 */
.L_x_9667:
        /* <DEDUP_REMOVED lines=11> */
.L_x_9675:
[----:B-1----:R-:W1:Y:S01]  /*86e0*/  F2F.F32.F64 R0, R4 ;  /* 0x0000000400007310 */ /* 0x002e620000301000 */
[----:B------:R-:W1:-:S14]  /*86f0*/  DSETP.GEU.AND P0, PT, |R4|, c[0x2][0x58], PT ;  /* 0x008016000400762a */ /* 0x000e5c0003f0e200 */
[----:B-1----:R-:W-:-:S05]  /*8700*/  @!P0 FMUL R0, R0, 1.175494350822287508e-38 ;  /* 0x0080000000008820 */ /* 0x002fca0000400000 */
[----:B------:R-:W-:-:S05]  /*8710*/  F2FP.PACK_AB R0, RZ, R0 ;  /* 0x00000000ff00723e */ /* 0x000fca00000000ff */
[----:B------:R1:W-:Y:S01]  /*8720*/  STG.E.U16 [R16.64], R0 ;  /* 0x0000000010007986 */ /* 0x0003e2000c101524 */
[----:B------:R-:W-:Y:S05]  /*8730*/  BRA `(.L_x_9671) ;  /* 0x00000cd000007947 */ /* 0x000fea0003800000 */
.L_x_9674:
        /* <DEDUP_REMOVED lines=12> */
.L_x_9677:
[----:B-1----:R-:W1:Y:S01]  /*8800*/  F2F.F32.F64 R0, R4 ;  /* 0x0000000400007310 */ /* 0x002e620000301000 */
[----:B------:R-:W1:-:S14]  /*8810*/  DSETP.GEU.AND P0, PT, |R4|, c[0x2][0x58], PT ;  /* 0x008016000400762a */ /* 0x000e5c0003f0e200 */
[----:B-1----:R-:W-:-:S05]  /*8820*/  @!P0 FMUL R0, R0, 1.175494350822287508e-38 ;  /* 0x0080000000008820 */ /* 0x002fca0000400000 */
[----:B------:R-:W-:-:S04]  /*8830*/  F2FP.PACK_AB R3, RZ, R0 ;  /* 0x00000000ff03723e */ /* 0x000fc800000000ff */
[----:B------:R-:W-:-:S05]  /*8840*/  PRMT R3, R3, 0x5410, RZ ;  /* 0x0000541003037816 */ /* 0x000fca00000000ff */
[----:B------:R1:W-:Y:S01]  /*8850*/  STG.E [R16.64], R3 ;  /* 0x0000000310007986 */ /* 0x0003e2000c101924 */
[----:B------:R-:W-:Y:S05]  /*8860*/  BRA `(.L_x_9671) ;  /* 0x00000ba000007947 */ /* 0x000fea0003800000 */
.L_x_9676:
[----:B-1----:R1:W-:Y:S01]  /*8870*/  STG.E.64 [R16.64], R4 ;  /* 0x0000000410007986 */ /* 0x0023e2000c101b24 */
[----:B------:R-:W-:Y:S05]  /*8880*/  BRA `(.L_x_9671) ;  /* 0x00000b8000007947 */ /* 0x000fea0003800000 */
.L_x_9666:
        /* <DEDUP_REMOVED lines=12> */
.L_x_9680:
[----:B0-----:R-:W-:-:S05]  /*8950*/  CS2R R6, SRZ ;  /* 0x0000000000067805 */ /* 0x001fca000001ff00 */
[----:B-1----:R0:W-:Y:S01]  /*8960*/  STG.E.128 [R16.64], R4 ;  /* 0x0000000410007986 */ /* 0x0021e2000c101d24 */
[----:B------:R-:W-:Y:S05]  /*8970*/  BRA `(.L_x_9671) ;  /* 0x00000a9000007947 */ /* 0x000fea0003800000 */
.L_x_9679:
        /* <DEDUP_REMOVED lines=23> */
.L_x_9684:
[----:B------:R-:W-:Y:S05]  /*8af0*/  BSYNC B0 ;  /* 0x0000000000007941 */ /* 0x000fea0003800000 */
.L_x_9683:
[----:B------:R-:W-:-:S05]  /*8b00*/  LOP3.LUT R3, R0, R3, RZ, 0xfc, !PT ;  /* 0x0000000300037212 */ /* 0x000fca00078efcff */
[----:B------:R0:W-:Y:S01]  /*8b10*/  STG.E.U8 [R16.64], R3 ;  /* 0x0000000310007986 */ /* 0x0001e2000c101124 */
[----:B------:R-:W-:Y:S05]  /*8b20*/  BRA `(.L_x_9671) ;  /* 0x000008e000007947 */ /* 0x000fea0003800000 */
.L_x_9682:
        /* <DEDUP_REMOVED lines=15> */
.L_x_9686:
[----:B------:R-:W-:Y:S01]  /*8c20*/  IMAD.MOV.U32 R0, RZ, RZ, 0x7f ;  /* 0x0000007fff007424 */ /* 0x000fe200078e00ff */
[----:B------:R-:W-:-:S04]  /*8c30*/  ISETP.GT.U32.AND P0, PT, R2, 0x7f800000, PT ;  /* 0x7f8000000200780c */ /* 0x000fc80003f04070 */
[----:B------:R-:W-:-:S04]  /*8c40*/  SEL R0, R0, 0x7c, P0 ;  /* 0x0000007c00007807 */ /* 0x000fc80000000000 */
.L_x_9687:
[----:B------:R-:W-:Y:S05]  /*8c50*/  BSYNC B0 ;  /* 0x0000000000007941 */ /* 0x000fea0003800000 */
.L_x_9685:
[----:B------:R-:W-:-:S04]  /*8c60*/  LOP3.LUT R2, R3, 0x80000000, RZ, 0xc0, !PT ;  /* 0x8000000003027812 */ /* 0x000fc800078ec0ff */
[----:B------:R-:W-:-:S04]  /*8c70*/  SHF.R.U32.HI R3, RZ, 0x18, R2 ;  /* 0x00000018ff037819 */ /* 0x000fc80000011602 */
[----:B------:R-:W-:-:S05]  /*8c80*/  LOP3.LUT R3, R0, R3, RZ, 0xfc, !PT ;  /* 0x0000000300037212 */ /* 0x000fca00078efcff */
[----:B------:R1:W-:Y:S01]  /*8c90*/  STG.E.U8 [R16.64], R3 ;  /* 0x0000000310007986 */ /* 0x0003e2000c101124 */
[----:B------:R-:W-:Y:S05]  /*8ca0*/  BRA `(.L_x_9671) ;  /* 0x0000076000007947 */ /* 0x000fea0003800000 */
.L_x_9681:
[----:B-1----:R-:W1:Y:S01]  /*8cb0*/  F2F.F32.F64 R0, R4 ;  /* 0x0000000400007310 */ /* 0x002e620000301000 */
[----:B------:R-:W1:-:S14]  /*8cc0*/  DSETP.GEU.AND P0, PT, |R4|, c[0x2][0x58], PT ;  /* 0x008016000400762a */ /* 0x000e5c0003f0e200 */
[----:B-1----:R-:W-:-:S05]  /*8cd0*/  @!P0 FMUL R0, R0, 1.175494350822287508e-38 ;  /* 0x0080000000008820 */ /* 0x002fca0000400000 */
[----:B------:R-:W-:-:S05]  /*8ce0*/  F2FP.BF16.PACK_AB R0, RZ, R0 ;  /* 0x00000000ff00723e */ /* 0x000fca00000010ff */
[----:B------:R1:W-:Y:S01]  /*8cf0*/  STG.E.U16 [R16.64], R0 ;  /* 0x0000000010007986 */ /* 0x0003e2000c101524 */
[----:B------:R-:W-:Y:S05]  /*8d00*/  BRA `(.L_x_9671) ;  /* 0x0000070000007947 */ /* 0x000fea0003800000 */
.L_x_9678:
        /* <DEDUP_REMOVED lines=11> */
.L_x_9690:
        /* <DEDUP_REMOVED lines=19> */
.L_x_9693:
[----:B------:R-:W-:-:S04]  /*8ef0*/  LOP3.LUT R2, R3, 0x80000000, RZ, 0xc0, !PT ;  /* 0x8000000003027812 */ /* 0x000fc800078ec0ff */
[----:B------:R-:W-:-:S04]  /*8f00*/  SHF.R.U32.HI R3, RZ, 0x18, R2 ;  /* 0x00000018ff037819 */ /* 0x000fc80000011602 */
[----:B------:R-:W-:-:S04]  /*8f10*/  LOP3.LUT R0, R0, R3, RZ, 0xfc, !PT ;  /* 0x0000000300007212 */ /* 0x000fc800078efcff */
[----:B------:R-:W-:Y:S02]  /*8f20*/  PRMT R8, R0, 0x7610, R8 ;  /* 0x0000761000087816 */ /* 0x000fe40000000008 */
.L_x_9692:
[----:B------:R-:W-:Y:S05]  /*8f30*/  BSYNC B0 ;  /* 0x0000000000007941 */ /* 0x000fea0003800000 */
.L_x_9691:
[----:B------:R1:W-:Y:S01]  /*8f40*/  STG.E.U8 [R16.64], R8 ;  /* 0x0000000810007986 */ /* 0x0003e2000c101124 */
[----:B------:R-:W-:Y:S05]  /*8f50*/  BRA `(.L_x_9671) ;  /* 0x000004b000007947 */ /* 0x000fea0003800000 */
.L_x_9689:
        /* <DEDUP_REMOVED lines=19> */
.L_x_9696:
[----:B------:R-:W-:-:S04]  /*9090*/  LOP3.LUT R2, R3, 0x80000000, RZ, 0xc0, !PT ;  /* 0x8000000003027812 */ /* 0x000fc800078ec0ff */
[----:B------:R-:W-:-:S04]  /*90a0*/  SHF.R.U32.HI R3, RZ, 0x18, R2 ;  /* 0x00000018ff037819 */ /* 0x000fc80000011602 */
[----:B------:R-:W-:-:S04]  /*90b0*/  LOP3.LUT R0, R0, R3, RZ, 0xfc, !PT ;  /* 0x0000000300007212 */ /* 0x000fc800078efcff */
[----:B------:R-:W-:Y:S02]  /*90c0*/  PRMT R8, R0, 0x7610, R8 ;  /* 0x0000761000087816 */ /* 0x000fe40000000008 */
.L_x_9695:
[----:B------:R-:W-:Y:S05]  /*90d0*/  BSYNC B0 ;  /* 0x0000000000007941 */ /* 0x000fea0003800000 */
.L_x_9694:
[----:B------:R1:W-:Y:S01]  /*90e0*/  STG.E.U8 [R16.64], R8 ;  /* 0x0000000810007986 */ /* 0x0003e2000c101124 */
[----:B------:R-:W-:Y:S05]  /*90f0*/  BRA `(.L_x_9671) ;  /* 0x0000031000007947 */ /* 0x000fea0003800000 */
.L_x_9688:
        /* <DEDUP_REMOVED lines=24> */
.L_x_9670:
        /* <DEDUP_REMOVED lines=20> */
.L_x_9698:
[----:B-1----:R-:W1:Y:S02]  /*93c0*/  F2I.U64.F64.TRUNC R4, R4 ;  /* 0x0000000400047311 */ /* 0x002e64000030d800 */
[----:B-1----:R1:W-:Y:S01]  /*93d0*/  STG.E.64 [R16.64], R4 ;  /* 0x0000000410007986 */ /* 0x0023e2000c101b24 */
[----:B------:R-:W-:Y:S05]  /*93e0*/  BRA `(.L_x_9671) ;  /* 0x0000002000007947 */ /* 0x000fea0003800000 */
.L_x_9697:
[----:B-1----:R-:W1:Y:S02]  /*93f0*/  F2I.U32.F64.TRUNC R5, R4 ;  /* 0x0000000400057311 */ /* 0x002e64000030d000 */
[----:B-1----:R1:W-:Y:S02]  /*9400*/  STG.E [R16.64], R5 ;  /* 0x0000000510007986 */ /* 0x0023e4000c101924 */
.L_x_9671:
[----:B------:R-:W-:Y:S02]  /*9410*/  IADD3 R19, R19, 0x80, RZ ;  /* 0x0000008013137810 */ /* 0x000fe40007ffe0ff */
.L_x_9558:
[----:B------:R-:W-:Y:S05]  /*9420*/  BSYNC B6 ;  /* 0x0000000000067941 */ /* 0x000fea0003800000 */
.L_x_9557:
[----:B------:R-:W-:-:S13]  /*9430*/  ISETP.GE.AND P0, PT, R19, c[0x0][0x160], PT ;  /* 0x0000580013007a0c */ /* 0x000fda0003f06270 */
[----:B------:R-:W-:Y:S05]  /*9440*/  @P0 EXIT ;  /* 0x000000000000094d */ /* 0x000fea0003800000 */
        /* <DEDUP_REMOVED lines=228> */
.L_x_9699:
        /* <DEDUP_REMOVED lines=19> */
.L_x_9703:
[----:B------:R-:W2:Y:S02]  /*a3c0*/  LDG.E.U8 R2, [R4.64] ;  /* 0x0000002404027981 */ /* 0x000ea4000c1e1100 */
[----:B--2---:R-:W0:Y:S01]  /*a3d0*/  I2F.F64.U16 R2, R2 ;  /* 0x0000000200027312 */ /* 0x004e220000101800 */
[----:B------:R-:W-:Y:S05]  /*a3e0*/  BRA `(.L_x_9705) ;  /* 0x00000df000007947 */ /* 0x000fea0003800000 */
.L_x_9702:
        /* <DEDUP_REMOVED lines=9> */
.L_x_9707:
[----:B------:R-:W2:Y:S02]  /*a480*/  LDG.E R2, [R4.64] ;  /* 0x0000002404027981 */ /* 0x000ea4000c1e1900 */
[----:B--2---:R-:W0:Y:S01]  /*a490*/  I2F.F64 R2, R2 ;  /* 0x0000000200027312 */ /* 0x004e220000201c00 */
[----:B------:R-:W-:Y:S05]  /*a4a0*/  BRA `(.L_x_9705) ;  /* 0x00000d3000007947 */ /* 0x000fea0003800000 */
.L_x_9706:
[----:B------:R-:W2:Y:S02]  /*a4b0*/  LDG.E.U16 R2, [R4.64] ;  /* 0x0000002404027981 */ /* 0x000ea4000c1e1500 */
[----:B--2---:R-:W0:Y:S01]  /*a4c0*/  I2F.F64.S16 R2, R2 ;  /* 0x0000000200027312 */ /* 0x004e220000101c00 */
[----:B------:R-:W-:Y:S05]  /*a4d0*/  BRA `(.L_x_9705) ;  /* 0x00000d0000007947 */ /* 0x000fea0003800000 */
.L_x_9701:
        /* <DEDUP_REMOVED lines=10> */
.L_x_9709:
[----:B------:R-:W2:Y:S02]  /*a580*/  LDG.E.U16 R0, [R4.64] ;  /* 0x0000002404007981 */ /* 0x000ea4000c1e1500 */
[----:B--2---:R-:W-:-:S05]  /*a590*/  HADD2.F32 R0, -RZ, R0.H0_H0 ;  /* 0x20000000ff007230 */ /* 0x004fca0000004100 */
[----:B------:R-:W-:-:S04]  /*a5a0*/  FMUL.FTZ R0, R0, 1 ;  /* 0x3f80000000007820 */ /* 0x000fc80000410000 */
[----:B------:R0:W1:Y:S01]  /*a5b0*/  F2F.F64.F32 R2, R0 ;  /* 0x0000000000027310 */ /* 0x0000620000201800 */
[----:B------:R-:W-:Y:S05]  /*a5c0*/  BRA `(.L_x_9705) ;  /* 0x00000c1000007947 */ /* 0x000fea0003800000 */
.L_x_9708:
        /* <DEDUP_REMOVED lines=10> */
.L_x_9711:
[----:B------:R-:W2:Y:S02]  /*a670*/  LDG.E.U16 R4, [R4.64] ;  /* 0x0000002404047981 */ /* 0x000ea4000c1e1500 */
[----:B--2---:R-:W-:-:S05]  /*a680*/  HADD2.F32 R0, -RZ, R4.H0_H0 ;  /* 0x20000004ff007230 */ /* 0x004fca0000004100 */
[----:B------:R-:W-:-:S04]  /*a690*/  FMUL.FTZ R0, R0, 1 ;  /* 0x3f80000000007820 */ /* 0x000fc80000410000 */
[----:B------:R0:W1:Y:S01]  /*a6a0*/  F2F.F64.F32 R2, R0 ;  /* 0x0000000000027310 */ /* 0x0000620000201800 */
[----:B------:R-:W-:Y:S05]  /*a6b0*/  BRA `(.L_x_9705) ;  /* 0x00000b2000007947 */ /* 0x000fea0003800000 */
.L_x_9710:
[----:B------:R0:W5:Y:S01]  /*a6c0*/  LDG.E.64 R2, [R4.64] ;  /* 0x0000002404027981 */ /* 0x000162000c1e1b00 */
[----:B------:R-:W-:Y:S05]  /*a6d0*/  BRA `(.L_x_9705) ;  /* 0x00000b0000007947 */ /* 0x000fea0003800000 */
.L_x_9700:
        /* <DEDUP_REMOVED lines=13> */
.L_x_9714:
[----:B------:R0:W5:Y:S01]  /*a7b0*/  LDG.E.64 R2, [R4.64] ;  /* 0x0000002404027981 */ /* 0x000162000c1e1b00 */
[----:B------:R-:W-:Y:S05]  /*a7c0*/  BRA `(.L_x_9705) ;  /* 0x00000a1000007947 */ /* 0x000fea0003800000 */
.L_x_9713:
        /* <DEDUP_REMOVED lines=28> */
.L_x_9716:
        /* <DEDUP_REMOVED lines=15> */
.L_x_9715:
[----:B------:R-:W2:Y:S02]  /*aa80*/  LDG.E.U16 R0, [R4.64] ;  /* 0x0000002404007981 */ /* 0x000ea4000c1e1500 */
[----:B--2---:R-:W-:-:S05]  /*aa90*/  PRMT R0, RZ, 0x5410, R0 ;  /* 0x00005410ff007816 */ /* 0x004fca0000000000 */
[----:B------:R-:W-:-:S04]  /*aaa0*/  FMUL.FTZ R0, R0, 1 ;  /* 0x3f80000000007820 */ /* 0x000fc80000410000 */
[----:B------:R0:W1:Y:S01]  /*aab0*/  F2F.F64.F32 R2, R0 ;  /* 0x0000000000027310 */ /* 0x0000620000201800 */
[----:B------:R-:W-:Y:S05]  /*aac0*/  BRA `(.L_x_9705) ;  /* 0x0000071000007947 */ /* 0x000fea0003800000 */
.L_x_9712:
        /* <DEDUP_REMOVED lines=11> */
.L_x_9719:
        /* <DEDUP_REMOVED lines=21> */
.L_x_9723:
[----:B------:R-:W-:Y:S05]  /*acd0*/  BSYNC B1 ;  /* 0x0000000000017941 */ /* 0x000fea0003800000 */
.L_x_9722:
[----:B------:R-:W-:Y:S01]  /*ace0*/  LEA R3, R0, 0x3b800000, 0x17 ;  /* 0x3b80000000037811 */ /* 0x000fe200078eb8ff */
[----:B------:R-:W-:-:S05]  /*acf0*/  IMAD.SHL.U32 R0, R2, 0x100000, RZ ;  /* 0x0010000002007824 */ /* 0x000fca00078e00ff */
[----:B------:R-:W-:Y:S02]  /*ad00*/  LOP3.LUT R0, R3, R0, R4, 0xfe, !PT ;  /* 0x0000000003007212 */ /* 0x000fe400078efe04 */
.L_x_9721:
[----:B------:R-:W-:Y:S05]  /*ad10*/  BSYNC B0 ;  /* 0x0000000000007941 */ /* 0x000fea0003800000 */
.L_x_9720:
[----:B------:R-:W-:-:S04]  /*ad20*/  FMUL.FTZ R0, R0, 1 ;  /* 0x3f80000000007820 */ /* 0x000fc80000410000 */
[----:B------:R0:W1:Y:S01]  /*ad30*/  F2F.F64.F32 R2, R0 ;  /* 0x0000000000027310 */ /* 0x0000620000201800 */
[----:B------:R-:W-:Y:S05]  /*ad40*/  BRA `(.L_x_9705) ;  /* 0x0000049000007947 */ /* 0x000fea0003800000 */
.L_x_9718:
        /* <DEDUP_REMOVED lines=21> */
.L_x_9727:
[----:B------:R-:W-:Y:S05]  /*aea0*/  BSYNC B1 ;  /* 0x0000000000017941 */ /* 0x000fea0003800000 */
.L_x_9726:
[----:B------:R-:W-:Y:S01]  /*aeb0*/  LEA R3, R0, 0x37800000, 0x17 ;  /* 0x3780000000037811 */ /* 0x000fe200078eb8ff */
[----:B------:R-:W-:-:S05]  /*aec0*/  IMAD.SHL.U32 R0, R2, 0x200000, RZ ;  /* 0x0020000002007824 */ /* 0x000fca00078e00ff */
[----:B------:R-:W-:Y:S02]  /*aed0*/  LOP3.LUT R0, R3, R0, R4, 0xfe, !PT ;  /* 0x0000000003007212 */ /* 0x000fe400078efe04 */
.L_x_9725:
[----:B------:R-:W-:Y:S05]  /*aee0*/  BSYNC B0 ;  /* 0x0000000000007941 */ /* 0x000fea0003800000 */
.L_x_9724:
[----:B------:R-:W-:-:S04]  /*aef0*/  FMUL.FTZ R0, R0, 1 ;  /* 0x3f80000000007820 */ /* 0x000fc80000410000 */
[----:B------:R0:W1:Y:S01]  /*af00*/  F2F.F64.F32 R2, R0 ;  /* 0x0000000000027310 */ /* 0x0000620000201800 */
[----:B------:R-:W-:Y:S05]  /*af10*/  BRA `(.L_x_9705) ;  /* 0x000002c000007947 */ /* 0x000fea0003800000 */
.L_x_9717:
        /* <DEDUP_REMOVED lines=14> */
.L_x_9731:
[----:B------:R-:W-:Y:S05]  /*b000*/  BSYNC B0 ;  /* 0x0000000000007941 */ /* 0x000fea0003800000 */
.L_x_9730:
[----:B------:R-:W-:-:S04]  /*b010*/  FMUL.FTZ R0, R0, 1 ;  /* 0x3f80000000007820 */ /* 0x000fc80000410000 */
[----:B------:R0:W1:Y:S01]  /*b020*/  F2F.F64.F32 R2, R0 ;  /* 0x0000000000027310 */ /* 0x0000620000201800 */
[----:B------:R-:W-:Y:S05]  /*b030*/  BRA `(.L_x_9705) ;  /* 0x000001a000007947 */ /* 0x000fea0003800000 */
.L_x_9704:
        /* <DEDUP_REMOVED lines=21> */
.L_x_9729:
[----:B------:R-:W2:Y:S02]  /*b190*/  LDG.E.64 R2, [R4.64] ;  /* 0x0000002404027981 */ /* 0x000ea4000c1e1b00 */
[----:B--2---:R-:W0:Y:S01]  /*b1a0*/  I2F.F64.U64 R2, R2 ;  /* 0x0000000200027312 */ /* 0x004e220000301800 */
[----:B------:R-:W-:Y:S05]  /*b1b0*/  BRA `(.L_x_9705) ;  /* 0x0000002000007947 */ /* 0x000fea0003800000 */
.L_x_9728:
[----:B------:R-:W2:Y:S02]  /*b1c0*/  LDG.E R2, [R4.64] ;  /* 0x0000002404027981 */ /* 0x000ea4000c1e1900 */
[----:B--2---:R-:W0:Y:S02]  /*b1d0*/  I2F.F64.U32 R2, R2 ;  /* 0x0000000200027312 */ /* 0x004e240000201800 */
.L_x_9705:
        /* <DEDUP_REMOVED lines=38> */
.L_x_9733:
[----:B------:R-:W-:Y:S05]  /*b440*/  BSYNC B0 ;  /* 0x0000000000007941 */ /* 0x000fea0003800000 */
.L_x_9732:
        /* <DEDUP_REMOVED lines=15> */
.L_x_9735:
[----:B------:R-:W-:Y:S05]  /*b540*/  BSYNC B0 ;  /* 0x0000000000007941 */ /* 0x000fea0003800000 */
.L_x_9734:
        /* <DEDUP_REMOVED lines=13> */
[----:B-1----:R-:W-:Y:S01]  /*b620*/  STG.E.U8 [R16.64], R5 ;  /* 0x0000000510007986 */ /* 0x002fe2000c101124 */
[----:B------:R-:W-:Y:S05]  /*b630*/  EXIT ;  /* 0x000000000000794d */ /* 0x000fea0003800000 */
.L_x_9739:
[----:B-1----:R-:W1:Y:S02]  /*b640*/  F2I.S64.F64.TRUNC R4, R4 ;  /* 0x0000000400047311 */ /* 0x002e64000030d900 */
[----:B-1----:R-:W-:-:S05]  /*b650*/  IMAD.MOV.U32 R3, RZ, RZ, R4 ;  /* 0x000000ffff037224 */ /* 0x002fca00078e0004 */
[----:B------:R-:W-:Y:S01]  /*b660*/  STG.E.U8 [R16.64], R3 ;  /* 0x0000000310007986 */ /* 0x000fe2000c101124 */
[----:B------:R-:W-:Y:S05]  /*b670*/  EXIT ;  /* 0x000000000000794d */ /* 0x000fea0003800000 */
.L_x_9738:
[----:B------:R-:W-:-:S13]  /*b680*/  ISETP.NE.AND P0, PT, R0, 0x2, PT ;  /* 0x000000020000780c */ /* 0x000fda0003f05270 */
[----:B------:R-:W-:Y:S05]  /*b690*/  @!P0 BRA `(.L_x_9741) ;  /* 0x000000a000008947 */ /* 0x000fea0003800000 */
[----:B------:R-:W-:-:S13]  /*b6a0*/  ISETP.NE.AND P0, PT, R0, 0x3, PT ;  /* 0x000000030000780c */ /* 0x000fda0003f05270 */
[----:B------:R-:W-:Y:S05]  /*b6b0*/  @!P0 BRA `(.L_x_9742) ;  /* 0x0000005000008947 */ /* 0x000fea0003800000 */
[----:B------:R-:W-:-:S13]  /*b6c0*/  ISETP.NE.AND P0, PT, R0, 0x4, PT ;  /* 0x000000040000780c */ /* 0x000fda0003f05270 */
[----:B------:R-:W-:Y:S05]  /*b6d0*/  @P0 BRA `(.L_x_9740) ;  /* 0x00000ce000000947 */ /* 0x000fea0003800000 */
[----:B-1----:R-:W1:Y:S02]  /*b6e0*/  F2I.S64.F64.TRUNC R4, R4 ;  /* 0x0000000400047311 */ /* 0x002e64000030d900 */
[----:B-1----:R-:W-:Y:S01]  /*b6f0*/  STG.E.64 [R16.64], R4 ;  /* 0x0000000410007986 */ /* 0x002fe2000c101b24 */
[----:B------:R-:W-:Y:S05]  /*b700*/  EXIT ;  /* 0x000000000000794d */ /* 0x000fea0003800000 */
.L_x_9742:
[----:B-1----:R-:W1:Y:S02]  /*b710*/  F2I.F64.TRUNC R5, R4 ;  /* 0x0000000400057311 */ /* 0x002e64000030d100 */
[----:B-1----:R-:W-:Y:S01]  /*b720*/  STG.E [R16.64], R5 ;  /* 0x0000000510007986 */ /* 0x002fe2000c101924 */
[----:B------:R-:W-:Y:S05]  /*b730*/  EXIT ;  /* 0x000000000000794d */ /* 0x000fea0003800000 */
.L_x_9741:
[----:B-1----:R-:W1:Y:S02]  /*b740*/  F2I.F64.TRUNC R5, R4 ;  /* 0x0000000400057311 */ /* 0x002e64000030d100 */
[----:B-1----:R-:W-:Y:S01]  /*b750*/  STG.E.U16 [R16.64], R5 ;  /* 0x0000000510007986 */ /* 0x002fe2000c101524 */
[----:B------:R-:W-:Y:S05]  /*b760*/  EXIT ;  /* 0x000000000000794d */ /* 0x000fea0003800000 */
.L_x_9737:
        /* <DEDUP_REMOVED lines=9> */
[----:B------:R-:W-:Y:S01]  /*b800*/  STG.E [R16.64], R3 ;  /* 0x0000000310007986 */ /* 0x000fe2000c101924 */
[----:B------:R-:W-:Y:S05]  /*b810*/  EXIT ;  /* 0x000000000000794d */ /* 0x000fea0003800000 */
.L_x_9744:
[----:B-1----:R-:W1:Y:S01]  /*b820*/  F2F.F32.F64 R0, R4 ;  /* 0x0000000400007310 */ /* 0x002e620000301000 */
[----:B------:R-:W1:-:S14]  /*b830*/  DSETP.GEU.AND P0, PT, |R4|, c[0x2][0x58], PT ;  /* 0x008016000400762a */ /* 0x000e5c0003f0e200 */
[----:B-1----:R-:W-:-:S05]  /*b840*/  @!P0 FMUL R0, R0, 1.175494350822287508e-38 ;  /* 0x0080000000008820 */ /* 0x002fca0000400000 */
[----:B------:R-:W-:-:S05]  /*b850*/  F2FP.PACK_AB R0, RZ, R0 ;  /* 0x00000000ff00723e */ /* 0x000fca00000000ff */
[----:B------:R-:W-:Y:S01]  /*b860*/  STG.E.U16 [R16.64], R0 ;  /* 0x0000000010007986 */ /* 0x000fe2000c101524 */
[----:B------:R-:W-:Y:S05]  /*b870*/  EXIT ;  /* 0x000000000000794d */ /* 0x000fea0003800000 */
.L_x_9743:
        /* <DEDUP_REMOVED lines=10> */
[----:B------:R-:W-:Y:S01]  /*b920*/  STG.E.64 [R16.64], R2 ;  /* 0x0000000210007986 */ /* 0x000fe2000c101b24 */
[----:B------:R-:W-:Y:S05]  /*b930*/  EXIT ;  /* 0x000000000000794d */ /* 0x000fea0003800000 */
.L_x_9746:
[----:B-1----:R-:W1:Y:S01]  /*b940*/  F2F.F32.F64 R0, R4 ;  /* 0x0000000400007310 */ /* 0x002e620000301000 */
[----:B------:R-:W1:-:S14]  /*b950*/  DSETP.GEU.AND P0, PT, |R4|, c[0x2][0x58], PT ;  /* 0x008016000400762a */ /* 0x000e5c0003f0e200 */
[----:B-1----:R-:W-:-:S05]  /*b960*/  @!P0 FMUL R0, R0, 1.175494350822287508e-38 ;  /* 0x0080000000008820 */ /* 0x002fca0000400000 */
[----:B------:R-:W-:-:S04]  /*b970*/  F2FP.PACK_AB R3, RZ, R0 ;  /* 0x00000000ff03723e */ /* 0x000fc800000000ff */
[----:B------:R-:W-:-:S05]  /*b980*/  PRMT R3, R3, 0x5410, RZ ;  /* 0x0000541003037816 */ /* 0x000fca00000000ff */
[----:B------:R-:W-:Y:S01]  /*b990*/  STG.E [R16.64], R3 ;  /* 0x0000000310007986 */ /* 0x000fe2000c101924 */
[----:B------:R-:W-:Y:S05]  /*b9a0*/  EXIT ;  /* 0x000000000000794d */ /* 0x000fea0003800000 */
.L_x_9745:
[----:B-1----:R-:W-:Y:S01]  /*b9b0*/  STG.E.64 [R16.64], R4 ;  /* 0x0000000410007986 */ /* 0x002fe2000c101b24 */
[----:B------:R-:W-:Y:S05]  /*b9c0*/  EXIT ;  /* 0x000000000000794d */ /* 0x000fea0003800000 */
.L_x_9736:
        /* <DEDUP_REMOVED lines=10> */
[----:B------:R-:W-:Y:S01]  /*ba70*/  STG.E.U8 [R16.64], R3 ;  /* 0x0000000310007986 */ /* 0x000fe2000c101124 */
[----:B------:R-:W-:Y:S05]  /*ba80*/  EXIT ;  /* 0x000000000000794d */ /* 0x000fea0003800000 */
.L_x_9749:
[----:B0-----:R-:W-:-:S05]  /*ba90*/  CS2R R6, SRZ ;  /* 0x0000000000067805 */ /* 0x001fca000001ff00 */
[----:B-1----:R-:W-:Y:S01]  /*baa0*/  STG.E.128 [R16.64], R4 ;  /* 0x0000000410007986 */ /* 0x002fe2000c101d24 */
[----:B------:R-:W-:Y:S05]  /*bab0*/  EXIT ;  /* 0x000000000000794d */ /* 0x000fea0003800000 */
.L_x_9748:
        /* <DEDUP_REMOVED lines=23> */
.L_x_9753:
[----:B------:R-:W-:Y:S05]  /*bc30*/  BSYNC B0 ;  /* 0x0000000000007941 */ /* 0x000fea0003800000 */
.L_x_9752:
[----:B------:R-:W-:-:S05]  /*bc40*/  LOP3.LUT R3, R0, R3, RZ, 0xfc, !PT ;  /* 0x0000000300037212 */ /* 0x000fca00078efcff */
[----:B------:R-:W-:Y:S01]  /*bc50*/  STG.E.U8 [R16.64], R3 ;  /* 0x0000000310007986 */ /* 0x000fe2000c101124 */
[----:B------:R-:W-:Y:S05]  /*bc60*/  EXIT ;  /* 0x000000000000794d */ /* 0x000fea0003800000 */
.L_x_9751:
        /* <DEDUP_REMOVED lines=15> */
.L_x_9755:
[----:B------:R-:W-:Y:S01]  /*bd60*/  IMAD.MOV.U32 R0, RZ, RZ, 0x7f ;  /* 0x0000007fff007424 */ /* 0x000fe200078e00ff */
[----:B------:R-:W-:-:S04]  /*bd70*/  ISETP.GT.U32.AND P0, PT, R2, 0x7f800000, PT ;  /* 0x7f8000000200780c */ /* 0x000fc80003f04070 */
[----:B------:R-:W-:-:S04]  /*bd80*/  SEL R0, R0, 0x7c, P0 ;  /* 0x0000007c00007807 */ /* 0x000fc80000000000 */
.L_x_9756:
[----:B------:R-:W-:Y:S05]  /*bd90*/  BSYNC B0 ;  /* 0x0000000000007941 */ /* 0x000fea0003800000 */
.L_x_9754:
[----:B------:R-:W-:-:S04]  /*bda0*/  LOP3.LUT R2, R3, 0x80000000, RZ, 0xc0, !PT ;  /* 0x8000000003027812 */ /* 0x000fc800078ec0ff */
[----:B------:R-:W-:-:S04]  /*bdb0*/  SHF.R.U32.HI R3, RZ, 0x18, R2 ;  /* 0x00000018ff037819 */ /* 0x000fc80000011602 */
[----:B------:R-:W-:-:S05]  /*bdc0*/  LOP3.LUT R3, R0, R3, RZ, 0xfc, !PT ;  /* 0x0000000300037212 */ /* 0x000fca00078efcff */
[----:B------:R-:W-:Y:S01]  /*bdd0*/  STG.E.U8 [R16.64], R3 ;  /* 0x0000000310007986 */ /* 0x000fe2000c101124 */
[----:B------:R-:W-:Y:S05]  /*bde0*/  EXIT ;  /* 0x000000000000794d */ /* 0x000fea0003800000 */
.L_x_9750:
[----:B-1----:R-:W1:Y:S01]  /*bdf0*/  F2F.F32.F64 R0, R4 ;  /* 0x0000000400007310 */ /* 0x002e620000301000 */
[----:B------:R-:W1:-:S14]  /*be00*/  DSETP.GEU.AND P0, PT, |R4|, c[0x2][0x58], PT ;  /* 0x008016000400762a */ /* 0x000e5c0003f0e200 */
[----:B-1----:R-:W-:-:S05]  /*be10*/  @!P0 FMUL R0, R0, 1.175494350822287508e-38 ;  /* 0x0080000000008820 */ /* 0x002fca0000400000 */
[----:B------:R-:W-:-:S05]  /*be20*/  F2FP.BF16.PACK_AB R0, RZ, R0 ;  /* 0x00000000ff00723e */ /* 0x000fca00000010ff */
[----:B------:R-:W-:Y:S01]  /*be30*/  STG.E.U16 [R16.64], R0 ;  /* 0x0000000010007986 */ /* 0x000fe2000c101524 */
[----:B------:R-:W-:Y:S05]  /*be40*/  EXIT ;  /* 0x000000000000794d */ /* 0x000fea0003800000 */
.L_x_9747:
        /* <DEDUP_REMOVED lines=9> */
[----:B-1----:R-:W-:Y:S01]  /*bee0*/  STG.E.U16 [R16.64], R5 ;  /* 0x0000000510007986 */ /* 0x002fe2000c101524 */
[----:B------:R-:W-:Y:S05]  /*bef0*/  EXIT ;  /* 0x000000000000794d */ /* 0x000fea0003800000 */
.L_x_9759:
        /* <DEDUP_REMOVED lines=19> */
.L_x_9762:
[----:B------:R-:W-:-:S04]  /*c030*/  LOP3.LUT R2, R3, 0x80000000, RZ, 0xc0, !PT ;  /* 0x8000000003027812 */ /* 0x000fc800078ec0ff */
[----:B------:R-:W-:-:S04]  /*c040*/  SHF.R.U32.HI R3, RZ, 0x18, R2 ;  /* 0x00000018ff037819 */ /* 0x000fc80000011602 */
[----:B------:R-:W-:-:S04]  /*c050*/  LOP3.LUT R0, R0, R3, RZ, 0xfc, !PT ;  /* 0x0000000300007212 */ /* 0x000fc800078efcff */
[----:B------:R-:W-:Y:S02]  /*c060*/  PRMT R8, R0, 0x7610, R8 ;  /* 0x0000761000087816 */ /* 0x000fe40000000008 */
.L_x_9761:
[----:B------:R-:W-:Y:S05]  /*c070*/  BSYNC B0 ;  /* 0x0000000000007941 */ /* 0x000fea0003800000 */
.L_x_9760:
[----:B------:R-:W-:Y:S01]  /*c080*/  STG.E.U8 [R16.64], R8 ;  /* 0x0000000810007986 */ /* 0x000fe2000c101124 */
[----:B------:R-:W-:Y:S05]  /*c090*/  EXIT ;  /* 0x000000000000794d */ /* 0x000fea0003800000 */
.L_x_9758:
        /* <DEDUP_REMOVED lines=19> */
.L_x_9765:
[----:B------:R-:W-:-:S04]  /*c1d0*/  LOP3.LUT R2, R3, 0x80000000, RZ, 0xc0, !PT ;  /* 0x8000000003027812 */ /* 0x000fc800078ec0ff */
[----:B------:R-:W-:-:S04]  /*c1e0*/  SHF.R.U32.HI R3, RZ, 0x18, R2 ;  /* 0x00000018ff037819 */ /* 0x000fc80000011602 */
[----:B------:R-:W-:-:S04]  /*c1f0*/  LOP3.LUT R0, R0, R3, RZ, 0xfc, !PT ;  /* 0x0000000300007212 */ /* 0x000fc800078efcff */
[----:B------:R-:W-:Y:S02]  /*c200*/  PRMT R8, R0, 0x7610, R8 ;  /* 0x0000761000087816 */ /* 0x000fe40000000008 */
.L_x_9764:
[----:B------:R-:W-:Y:S05]  /*c210*/  BSYNC B0 ;  /* 0x0000000000007941 */ /* 0x000fea0003800000 */
.L_x_9763:
[----:B------:R-:W-:Y:S01]  /*c220*/  STG.E.U8 [R16.64], R8 ;  /* 0x0000000810007986 */ /* 0x000fe2000c101124 */
[----:B------:R-:W-:Y:S05]  /*c230*/  EXIT ;  /* 0x000000000000794d */ /* 0x000fea0003800000 */
.L_x_9757:
        /* <DEDUP_REMOVED lines=24> */
.L_x_9740:
        /* <DEDUP_REMOVED lines=20> */
.L_x_9767:
[----:B-1----:R-:W1:Y:S02]  /*c500*/  F2I.U64.F64.TRUNC R4, R4 ;  /* 0x0000000400047311 */ /* 0x002e64000030d800 */
[----:B-1----:R-:W-:Y:S01]  /*c510*/  STG.E.64 [R16.64], R4 ;  /* 0x0000000410007986 */ /* 0x002fe2000c101b24 */
[----:B------:R-:W-:Y:S05]  /*c520*/  EXIT ;  /* 0x000000000000794d */ /* 0x000fea0003800000 */
.L_x_9766:
[----:B-1----:R-:W1:Y:S02]  /*c530*/  F2I.U32.F64.TRUNC R5, R4 ;  /* 0x0000000400057311 */ /* 0x002e64000030d000 */
[----:B-1----:R-:W-:Y:S01]  /*c540*/  STG.E [R16.64], R5 ;  /* 0x0000000510007986 */ /* 0x002fe2000c101924 */
[----:B------:R-:W-:Y:S05]  /*c550*/  EXIT ;  /* 0x000000000000794d */ /* 0x000fea0003800000 */
        .weak           $__internal_12_$__cuda_sm20_dblrcp_rn_slowpath_v3
        .type           $__internal_12_$__cuda_sm20_dblrcp_rn_slowpath_v3,@function
        .size           $__internal_12_$__cuda_sm20_dblrcp_rn_slowpath_v3,(.L_x_10274 - $__internal_12_$__cuda_sm20_dblrcp_rn_slowpath_v3)
$__internal_12_$__cuda_sm20_dblrcp_rn_slowpath_v3:
[----:B------:R-:W-:Y:S01]  /*c560*/  IMAD.MOV.U32 R2, RZ, RZ, R8 ;  /* 0x000000ffff027224 */ /* 0x000fe200078e0008 */
[----:B------:R-:W-:Y:S01]  /*c570*/  BSSY B1, `(.L_x_9768) ;  /* 0x0000025000017945 */ /* 0x000fe20003800000 */
[----:B------:R-:W-:-:S06]  /*c580*/  IMAD.MOV.U32 R3, RZ, RZ, R9 ;  /* 0x000000ffff037224 */ /* 0x000fcc00078e0009 */
[----:B------:R-:W0:-:S14]  /*c590*/  DSETP.GTU.AND P0, PT, |R2|, +INF , PT ;  /* 0x7ff000000200742a */ /* 0x000e1c0003f0c200 */
[----:B0-----:R-:W-:Y:S05]  /*c5a0*/  @P0 BRA `(.L_x_9769) ;  /* 0x000001f000000947 */ /* 0x001fea0003800000 */
[----:B------:R-:W-:-:S04]  /*c5b0*/  LOP3.LUT R7, R9, 0x7fffffff, RZ, 0xc0, !PT ;  /* 0x7fffffff09077812 */ /* 0x000fc800078ec0ff */
[----:B------:R-:W-:-:S04]  /*c5c0*/  IADD3 R4, R7, -0x1, RZ ;  /* 0xffffffff07047810 */ /* 0x000fc80007ffe0ff */
[----:B------:R-:W-:-:S13]  /*c5d0*/  ISETP.GE.U32.AND P0, PT, R4, 0x7fefffff, PT ;  /* 0x7fefffff0400780c */ /* 0x000fda0003f06070 */
[----:B------:R-:W-:Y:S01]  /*c5e0*/  @P0 LOP3.LUT R5, R3, 0x7ff00000, RZ, 0x3c, !PT ;  /* 0x7ff0000003050812 */ /* 0x000fe200078e3cff */
[----:B------:R-:W-:Y:S01]  /*c5f0*/  @P0 IMAD.MOV.U32 R4, RZ, RZ, RZ ;  /* 0x000000ffff040224 */ /* 0x000fe200078e00ff */
[----:B------:R-:W-:Y:S05]  /*c600*/  @P0 BRA `(.L_x_9770) ;  /* 0x000001b000000947 */ /* 0x000fea0003800000 */
[----:B------:R-:W-:-:S13]  /*c610*/  ISETP.GE.U32.AND P0, PT, R7, 0x1000001, PT ;  /* 0x010000010700780c */ /* 0x000fda0003f06070 */
[----:B------:R-:W-:Y:S05]  /*c620*/  @!P0 BRA `(.L_x_9771) ;  /* 0x000000d000008947 */ /* 0x000fea0003800000 */
[----:B------:R-:W-:Y:S01]  /*c630*/  IADD3 R5, R3, -0x3fe00000, RZ ;  /* 0xc020000003057810 */ /* 0x000fe20007ffe0ff */
[----:B------:R-:W-:-:S03]  /*c640*/  IMAD.MOV.U32 R4, RZ, RZ, R2 ;  /* 0x000000ffff047224 */ /* 0x000fc600078e0002 */
[----:B------:R-:W0:Y:S03]  /*c650*/  MUFU.RCP64H R7, R5 ;  /* 0x0000000500077308 */ /* 0x000e260000001800 */
[----:B0-----:R-:W0:-:S06]  /*c660*/  DFMA R8, -R4, R6, 1 ;  /* 0x3ff000000408742b */ /* 0x001e0c0000000106 */
[----:B0-----:R-:W0:-:S06]  /*c670*/  DFMA R8, R8, R8, R8 ;  /* 0x000000080808722b */ /* 0x001e0c0000000008 */
[----:B0-----:R-:W0:-:S06]  /*c680*/  DFMA R8, R6, R8, R6 ;  /* 0x000000080608722b */ /* 0x001e0c0000000006 */
[----:B0-----:R-:W0:-:S06]  /*c690*/  DFMA R6, -R4, R8, 1 ;  /* 0x3ff000000406742b */ /* 0x001e0c0000000108 */
[----:B0-----:R-:W0:-:S06]  /*c6a0*/  DFMA R6, R8, R6, R8 ;  /* 0x000000060806722b */ /* 0x001e0c0000000008 */
[----:B0-----:R-:W0:-:S06]  /*c6b0*/  DMUL R6, R6, 2.2250738585072013831e-308 ;  /* 0x0010000006067828 */ /* 0x001e0c0000000000 */
[----:B0-----:R-:W0:-:S06]  /*c6c0*/  DFMA R2, -R2, R6, 1 ;  /* 0x3ff000000202742b */ /* 0x001e0c0000000106 */
[----:B0-----:R-:W0:-:S06]  /*c6d0*/  DFMA R2, R2, R2, R2 ;  /* 0x000000020202722b */ /* 0x001e0c0000000002 */
[----:B0-----:R0:W1:Y:S01]  /*c6e0*/  DFMA R4, R6, R2, R6 ;  /* 0x000000020604722b */ /* 0x0010620000000006 */
[----:B------:R-:W-:Y:S05]  /*c6f0*/  BRA `(.L_x_9770) ;  /* 0x000000c000007947 */ /* 0x000fea0003800000 */
.L_x_9771:
[----:B------:R-:W0:Y:S01]  /*c700*/  DMUL R2, R2, 8.11296384146066816958e+31 ;  /* 0x4690000002027828 */ /* 0x000e220000000000 */
[----:B------:R-:W-:-:S05]  /*c710*/  IMAD.MOV.U32 R4, RZ, RZ, R6 ;  /* 0x000000ffff047224 */ /* 0x000fca00078e0006 */
[----:B0-----:R-:W0:Y:S02]  /*c720*/  MUFU.RCP64H R5, R3 ;  /* 0x0000000300057308 */ /* 0x001e240000001800 */
[----:B0-----:R-:W0:-:S06]  /*c730*/  DFMA R6, -R2, R4, 1 ;  /* 0x3ff000000206742b */ /* 0x001e0c0000000104 */
[----:B0-----:R-:W0:-:S06]  /*c740*/  DFMA R6, R6, R6, R6 ;  /* 0x000000060606722b */ /* 0x001e0c0000000006 */
[----:B0-----:R-:W0:-:S06]  /*c750*/  DFMA R6, R4, R6, R4 ;  /* 0x000000060406722b */ /* 0x001e0c0000000004 */
[----:B0-----:R-:W0:-:S06]  /*c760*/  DFMA R4, -R2, R6, 1 ;  /* 0x3ff000000204742b */ /* 0x001e0c0000000106 */
[----:B0-----:R-:W0:-:S06]  /*c770*/  DFMA R4, R6, R4, R6 ;  /* 0x000000040604722b */ /* 0x001e0c0000000006 */
[----:B0-----:R-:W0:Y:S01]  /*c780*/  DMUL R4, R4, 8.11296384146066816958e+31 ;  /* 0x4690000004047828 */ /* 0x001e220000000000 */
[----:B------:R-:W-:Y:S05]  /*c790*/  BRA `(.L_x_9770) ;  /* 0x0000002000007947 */ /* 0x000fea0003800000 */
.L_x_9769:
[----:B------:R-:W-:Y:S01]  /*c7a0*/  LOP3.LUT R5, R3, 0x80000, RZ, 0xfc, !PT ;  /* 0x0008000003057812 */ /* 0x000fe200078efcff */
[----:B------:R-:W-:Y:S02]  /*c7b0*/  IMAD.MOV.U32 R4, RZ, RZ, R2 ;  /* 0x000000ffff047224 */ /* 0x000fe400078e0002 */
.L_x_9770:
[----:B------:R-:W-:Y:S05]  /*c7c0*/  BSYNC B1 ;  /* 0x0000000000017941 */ /* 0x000fea0003800000 */
.L_x_9768:
[----:B0-----:R-:W-:Y:S02]  /*c7d0*/  IMAD.MOV.U32 R2, RZ, RZ, R0 ;  /* 0x000000ffff027224 */ /* 0x001fe400078e0000 */
[----:B------:R-:W-:-:S04]  /*c7e0*/  IMAD.MOV.U32 R3, RZ, RZ, 0x0 ;  /* 0x00000000ff037424 */ /* 0x000fc800078e00ff */
[----:B------:R-:W-:Y:S05]  /*c7f0*/  RET.REL.NODEC R2 `(_ZN2at6native18elementwise_kernelILi128ELi4EZNS0_15gpu_kernel_implIZZZNS0_19sigmoid_kernel_cudaERNS_18TensorIteratorBaseEENKUlvE0_clEvENKUlvE_clEvEUldE_EEvS4_RKT_EUliE_EEviT1_) ;  /* 0xffff380002007950 */ /* 0x000fea0003c3ffff */
.L_x_9772:
        /* <DEDUP_REMOVED lines=16> */
.L_x_10274:


//--------------------- .text._ZN2at6native27unrolled_elementwise_kernelIZZZNS0_19sigmoid_kernel_cudaERNS_18TensorIteratorBaseEENKUlvE0_clEvENKUlvE_clEvEUldE_St5arrayIPcLm2EELi4E23TrivialOffsetCalculatorILi1EjESB_NS0_6memory12LoadWithCastILi1EEENSC_13StoreWithCastILi1EEEEEviT_T0_T2_T3_T4_T5_ --------------------------
	.section	.text._ZN2at6native27unrolled_elementwise_kernelIZZZNS0_19sigmoid_kernel_cudaERNS_18TensorIteratorBaseEENKUlvE0_clEvENKUlvE_clEvEUldE_St5arrayIPcLm2EELi4E23TrivialOffsetCalculatorILi1EjESB_NS0_6memory12LoadWithCastILi1EEENSC_13StoreWithCastILi1EEEEEviT_T0_T2_T3_T4_T5_,"ax",@progbits
	.sectioninfo	@"SHI_REGISTERS=34"
	.align	128
        .global         _ZN2at6native27unrolled_elementwise_kernelIZZZNS0_19sigmoid_kernel_cudaERNS_18TensorIteratorBaseEENKUlvE0_clEvENKUlvE_clEvEUldE_St5arrayIPcLm2EELi4E23TrivialOffsetCalculatorILi1EjESB_NS0_6memory12LoadWithCastILi1EEENSC_13StoreWithCastILi1EEEEEviT_T0_T2_T3_T4_T5_
        .type           _ZN2at6native27unrolled_elementwise_kernelIZZZNS0_19sigmoid_kernel_cudaERNS_18TensorIteratorBaseEENKUlvE0_clEvENKUlvE_clEvEUldE_St5arrayIPcLm2EELi4E23TrivialOffsetCalculatorILi1EjESB_NS0_6memory12LoadWithCastILi1EEENSC_13StoreWithCastILi1EEEEEviT_T0_T2_T3_T4_T5_,@function
        .size           _ZN2at6native27unrolled_elementwise_kernelIZZZNS0_19sigmoid_kernel_cudaERNS_18TensorIteratorBaseEENKUlvE0_clEvENKUlvE_clEvEUldE_St5arrayIPcLm2EELi4E23TrivialOffsetCalculatorILi1EjESB_NS0_6memory12LoadWithCastILi1EEENSC_13StoreWithCastILi1EEEEEviT_T0_T2_T3_T4_T5_,(.L_x_10275 - _ZN2at6native27unrolled_elementwise_kernelIZZZNS0_19sigmoid_kernel_cudaERNS_18TensorIteratorBaseEENKUlvE0_clEvENKUlvE_clEvEUldE_St5arrayIPcLm2EELi4E23TrivialOffsetCalculatorILi1EjESB_NS0_6memory12LoadWithCastILi1EEENSC_13StoreWithCastILi1EEEEEviT_T0_T2_T3_T4_T5_)
        .other          _ZN2at6native27unrolled_elementwise_kernelIZZZNS0_19sigmoid_kernel_cudaERNS_18TensorIteratorBaseEENKUlvE0_clEvENKUlvE_clEvEUldE_St5arrayIPcLm2EELi4E23TrivialOffsetCalculatorILi1EjESB_NS0_6memory12LoadWithCastILi1EEENSC_13StoreWithCastILi1EEEEEviT_T0_T2_T3_T4_T5_,@"STO_CUDA_ENTRY STV_DEFAULT"
_ZN2at6native27unrolled_elementwise_kernelIZZZNS0_19sigmoid_kernel_cudaERNS_18TensorIteratorBaseEENKUlvE0_clEvENKUlvE_clEvEUldE_St5arrayIPcLm2EELi4E23TrivialOffsetCalculatorILi1EjESB_NS0_6memory12LoadWithCastILi1EEENSC_13StoreWithCastILi1EEEEEviT_T0_T2_T3_T4_T5_:
.text._ZN2at6native27unrolled_elementwise_kernelIZZZNS0_19sigmoid_kernel_cudaERNS_18TensorIteratorBaseEENKUlvE0_clEvENKUlvE_clEvEUldE_St5arrayIPcLm2EELi4E23TrivialOffsetCalculatorILi1EjESB_NS0_6memory12LoadWithCastILi1EEENSC_13StoreWithCastILi1EEEEEviT_T0_T2_T3_T4_T5_:
        /* <DEDUP_REMOVED lines=30> */
.L_x_9778:
[----:B------:R-:W2:Y:S02]  /*01e0*/  LDG.E.U8 R4, [R4.64] ;  /* 0x0000002404047981 */ /* 0x000ea4000c1e1100 */
[----:B--2---:R0:W1:Y:S01]  /*01f0*/  I2F.F64.U16 R26, R4 ;  /* 0x00000004001a7312 */ /* 0x0040620000101800 */
[----:B------:R-:W-:Y:S05]  /*0200*/  BRA `(.L_x_9780) ;  /* 0x00000e0000007947 */ /* 0x000fea0003800000 */
.L_x_9777:
        /* <DEDUP_REMOVED lines=9> */
.L_x_9782:
[----:B------:R-:W2:Y:S02]  /*02a0*/  LDG.E R4, [R4.64] ;  /* 0x0000002404047981 */ /* 0x000ea4000c1e1900 */
[----:B--2---:R0:W1:Y:S01]  /*02b0*/  I2F.F64 R26, R4 ;  /* 0x00000004001a7312 */ /* 0x0040620000201c00 */
[----:B------:R-:W-:Y:S05]  /*02c0*/  BRA `(.L_x_9780) ;  /* 0x00000d4000007947 */ /* 0x000fea0003800000 */
.L_x_9781:
[----:B------:R-:W2:Y:S02]  /*02d0*/  LDG.E.U16 R4, [R4.64] ;  /* 0x0000002404047981 */ /* 0x000ea4000c1e1500 */
[----:B--2---:R0:W1:Y:S01]  /*02e0*/  I2F.F64.S16 R26, R4 ;  /* 0x00000004001a7312 */ /* 0x0040620000101c00 */
[----:B------:R-:W-:Y:S05]  /*02f0*/  BRA `(.L_x_9780) ;  /* 0x00000d1000007947 */ /* 0x000fea0003800000 */
.L_x_9776:
        /* <DEDUP_REMOVED lines=10> */
.L_x_9784:
[----:B------:R-:W2:Y:S02]  /*03a0*/  LDG.E.U16 R0, [R4.64] ;  /* 0x0000002404007981 */ /* 0x000ea4000c1e1500 */
[----:B--2---:R-:W-:-:S05]  /*03b0*/  HADD2.F32 R0, -RZ, R0.H0_H0 ;  /* 0x20000000ff007230 */ /* 0x004fca0000004100 */
[----:B------:R-:W-:-:S04]  /*03c0*/  FMUL.FTZ R0, R0, 1 ;  /* 0x3f80000000007820 */ /* 0x000fc80000410000 */
[----:B------:R0:W1:Y:S01]  /*03d0*/  F2F.F64.F32 R26, R0 ;  /* 0x00000000001a7310 */ /* 0x0000620000201800 */
[----:B------:R-:W-:Y:S05]  /*03e0*/  BRA `(.L_x_9780) ;  /* 0x00000c2000007947 */ /* 0x000fea0003800000 */
.L_x_9783:
        /* <DEDUP_REMOVED lines=10> */
.L_x_9786:
[----:B------:R-:W2:Y:S02]  /*0490*/  LDG.E.U16 R4, [R4.64] ;  /* 0x0000002404047981 */ /* 0x000ea4000c1e1500 */
[----:B--2---:R-:W-:-:S05]  /*04a0*/  HADD2.F32 R0, -RZ, R4.H0_H0 ;  /* 0x20000004ff007230 */ /* 0x004fca0000004100 */
[----:B------:R-:W-:-:S04]  /*04b0*/  FMUL.FTZ R0, R0, 1 ;  /* 0x3f80000000007820 */ /* 0x000fc80000410000 */
[----:B------:R0:W1:Y:S01]  /*04c0*/  F2F.F64.F32 R26, R0 ;  /* 0x00000000001a7310 */ /* 0x0000620000201800 */
[----:B------:R-:W-:Y:S05]  /*04d0*/  BRA `(.L_x_9780) ;  /* 0x00000b3000007947 */ /* 0x000fea0003800000 */
.L_x_9785:
[----:B------:R0:W5:Y:S01]  /*04e0*/  LDG.E.64 R26, [R4.64] ;  /* 0x00000024041a7981 */ /* 0x000162000c1e1b00 */
[----:B------:R-:W-:Y:S05]  /*04f0*/  BRA `(.L_x_9780) ;  /* 0x00000b1000007947 */ /* 0x000fea0003800000 */
.L_x_9775:
        /* <DEDUP_REMOVED lines=13> */
.L_x_9789:
[----:B------:R0:W5:Y:S01]  /*05d0*/  LDG.E.64 R26, [R4.64] ;  /* 0x00000024041a7981 */ /* 0x000162000c1e1b00 */
[----:B------:R-:W-:Y:S05]  /*05e0*/  BRA `(.L_x_9780) ;  /* 0x00000a2000007947 */ /* 0x000fea0003800000 */
.L_x_9788:
        /* <DEDUP_REMOVED lines=28> */
.L_x_9791:
        /* <DEDUP_REMOVED lines=16> */
.L_x_9790:
[----:B------:R-:W2:Y:S02]  /*08b0*/  LDG.E.U16 R0, [R4.64] ;  /* 0x0000002404007981 */ /* 0x000ea4000c1e1500 */
[----:B--2---:R-:W-:-:S05]  /*08c0*/  PRMT R0, RZ, 0x5410, R0 ;  /* 0x00005410ff007816 */ /* 0x004fca0000000000 */
[----:B------:R-:W-:-:S04]  /*08d0*/  FMUL.FTZ R0, R0, 1 ;  /* 0x3f80000000007820 */ /* 0x000fc80000410000 */
[----:B------:R0:W1:Y:S01]  /*08e0*/  F2F.F64.F32 R26, R0 ;  /* 0x00000000001a7310 */ /* 0x0000620000201800 */
[----:B------:R-:W-:Y:S05]  /*08f0*/  BRA `(.L_x_9780) ;  /* 0x0000071000007947 */ /* 0x000fea0003800000 */
.L_x_9787:
        /* <DEDUP_REMOVED lines=11> */
.L_x_9794:
        /* <DEDUP_REMOVED lines=21> */
.L_x_9798:
[----:B------:R-:W-:Y:S05]  /*0b00*/  BSYNC B1 ;  /* 0x0000000000017941 */ /* 0x000fea0003800000 */
.L_x_9797:
[----:B------:R-:W-:Y:S01]  /*0b10*/  LEA R5, R0, 0x3b800000, 0x17 ;  /* 0x3b80000000057811 */ /* 0x000fe200078eb8ff */
[----:B------:R-:W-:-:S05]  /*0b20*/  IMAD.SHL.U32 R0, R3, 0x100000, RZ ;  /* 0x0010000003007824 */ /* 0x000fca00078e00ff */
[----:B------:R-:W-:Y:S02]  /*0b30*/  LOP3.LUT R0, R5, R0, R6, 0xfe, !PT ;  /* 0x0000000005007212 */ /* 0x000fe400078efe06 */
.L_x_9796:
[----:B------:R-:W-:Y:S05]  /*0b40*/  BSYNC B0 ;  /* 0x0000000000007941 */ /* 0x000fea0003800000 */
.L_x_9795:
[----:B------:R-:W-:-:S04]  /*0b50*/  FMUL.FTZ R0, R0, 1 ;  /* 0x3f80000000007820 */ /* 0x000fc80000410000 */
[----:B------:R0:W1:Y:S01]  /*0b60*/  F2F.F64.F32 R26, R0 ;  /* 0x00000000001a7310 */ /* 0x0000620000201800 */
[----:B------:R-:W-:Y:S05]  /*0b70*/  BRA `(.L_x_9780) ;  /* 0x0000049000007947 */ /* 0x000fea0003800000 */
.L_x_9793:
        /* <DEDUP_REMOVED lines=21> */
.L_x_9802:
[----:B------:R-:W-:Y:S05]  /*0cd0*/  BSYNC B1 ;  /* 0x0000000000017941 */ /* 0x000fea0003800000 */
.L_x_9801:
[----:B------:R-:W-:Y:S01]  /*0ce0*/  LEA R5, R0, 0x37800000, 0x17 ;  /* 0x3780000000057811 */ /* 0x000fe200078eb8ff */
[----:B------:R-:W-:-:S05]  /*0cf0*/  IMAD.SHL.U32 R0, R3, 0x200000, RZ ;  /* 0x0020000003007824 */ /* 0x000fca00078e00ff */
[----:B------:R-:W-:Y:S02]  /*0d00*/  LOP3.LUT R0, R5, R0, R6, 0xfe, !PT ;  /* 0x0000000005007212 */ /* 0x000fe400078efe06 */
.L_x_9800:
[----:B------:R-:W-:Y:S05]  /*0d10*/  BSYNC B0 ;  /* 0x0000000000007941 */ /* 0x000fea0003800000 */
.L_x_9799:
[----:B------:R-:W-:-:S04]  /*0d20*/  FMUL.FTZ R0, R0, 1 ;  /* 0x3f80000000007820 */ /* 0x000fc80000410000 */
[----:B------:R0:W1:Y:S01]  /*0d30*/  F2F.F64.F32 R26, R0 ;  /* 0x00000000001a7310 */ /* 0x0000620000201800 */
[----:B------:R-:W-:Y:S05]  /*0d40*/  BRA `(.L_x_9780) ;  /* 0x000002c000007947 */ /* 0x000fea0003800000 */
.L_x_9792:
        /* <DEDUP_REMOVED lines=14> */
.L_x_9806:
[----:B------:R-:W-:Y:S05]  /*0e30*/  BSYNC B0 ;  /* 0x0000000000007941 */ /* 0x000fea0003800000 */
.L_x_9805:
[----:B------:R-:W-:-:S04]  /*0e40*/  FMUL.FTZ R0, R0, 1 ;  /* 0x3f80000000007820 */ /* 0x000fc80000410000 */
[----:B------:R0:W1:Y:S01]  /*0e50*/  F2F.F64.F32 R26, R0 ;  /* 0x00000000001a7310 */ /* 0x0000620000201800 */
[----:B------:R-:W-:Y:S05]  /*0e60*/  BRA `(.L_x_9780) ;  /* 0x000001a000007947 */ /* 0x000fea0003800000 */
.L_x_9779:
        /* <DEDUP_REMOVED lines=21> */
.L_x_9804:
[----:B------:R-:W2:Y:S02]  /*0fc0*/  LDG.E.64 R26, [R4.64] ;  /* 0x00000024041a7981 */ /* 0x000ea4000c1e1b00 */
[----:B--2---:R-:W0:Y:S01]  /*0fd0*/  I2F.F64.U64 R26, R26 ;  /* 0x0000001a001a7312 */ /* 0x004e220000301800 */
[----:B------:R-:W-:Y:S05]  /*0fe0*/  BRA `(.L_x_9780) ;  /* 0x0000002000007947 */ /* 0x000fea0003800000 */
.L_x_9803:
[----:B------:R-:W2:Y:S02]  /*0ff0*/  LDG.E R4, [R4.64] ;  /* 0x0000002404047981 */ /* 0x000ea4000c1e1900 */
[----:B--2---:R0:W1:Y:S02]  /*1000*/  I2F.F64.U32 R26, R4 ;  /* 0x00000004001a7312 */ /* 0x0040640000201800 */
.L_x_9780:
[----:B------:R-:W2:Y:S02]  /*1010*/  S2R R22, SR_TID.X ;  /* 0x0000000000167919 */ /* 0x000ea40000002100 */
[----:B--2---:R-:W-:Y:S02]  /*1020*/  IADD3 R22, R22, 0x80, RZ ;  /* 0x0000008016167810 */ /* 0x004fe40007ffe0ff */
.L_x_9774:
[----:B-1----:R-:W-:Y:S05]  /*1030*/  BSYNC B6 ;  /* 0x0000000000067941 */ /* 0x002fea0003800000 */
.L_x_9773:
        /* <DEDUP_REMOVED lines=22> */
.L_x_9812:
[----:B------:R-:W2:Y:S02]  /*11a0*/  LDG.E.U8 R4, [R4.64] ;  /* 0x0000002404047981 */ /* 0x000ea4000c1e1100 */
[----:B--2---:R0:W1:Y:S01]  /*11b0*/  I2F.F64.U16 R28, R4 ;  /* 0x00000004001c7312 */ /* 0x0040620000101800 */
[----:B------:R-:W-:Y:S05]  /*11c0*/  BRA `(.L_x_9814) ;  /* 0x00000df000007947 */ /* 0x000fea0003800000 */
.L_x_9811:
        /* <DEDUP_REMOVED lines=9> */
.L_x_9816:
[----:B------:R-:W2:Y:S02]  /*1260*/  LDG.E R4, [R4.64] ;  /* 0x0000002404047981 */ /* 0x000ea4000c1e1900 */
[----:B--2---:R0:W1:Y:S01]  /*1270*/  I2F.F64 R28, R4 ;  /* 0x00000004001c7312 */ /* 0x0040620000201c00 */
[----:B------:R-:W-:Y:S05]  /*1280*/  BRA `(.L_x_9814) ;  /* 0x00000d3000007947 */ /* 0x000fea0003800000 */
.L_x_9815:
[----:B------:R-:W2:Y:S02]  /*1290*/  LDG.E.U16 R4, [R4.64] ;  /* 0x0000002404047981 */ /* 0x000ea4000c1e1500 */
[----:B--2---:R0:W1:Y:S01]  /*12a0*/  I2F.F64.S16 R28, R4 ;  /* 0x00000004001c7312 */ /* 0x0040620000101c00 */
[----:B------:R-:W-:Y:S05]  /*12b0*/  BRA `(.L_x_9814) ;  /* 0x00000d0000007947 */ /* 0x000fea0003800000 */
.L_x_9810:
        /* <DEDUP_REMOVED lines=10> */
.L_x_9818:
[----:B------:R-:W2:Y:S02]  /*1360*/  LDG.E.U16 R0, [R4.64] ;  /* 0x0000002404007981 */ /* 0x000ea4000c1e1500 */
[----:B--2---:R-:W-:-:S05]  /*1370*/  HADD2.F32 R0, -RZ, R0.H0_H0 ;  /* 0x20000000ff007230 */ /* 0x004fca0000004100 */
[----:B------:R-:W-:-:S04]  /*1380*/  FMUL.FTZ R0, R0, 1 ;  /* 0x3f80000000007820 */ /* 0x000fc80000410000 */
[----:B------:R0:W1:Y:S01]  /*1390*/  F2F.F64.F32 R28, R0 ;  /* 0x00000000001c7310 */ /* 0x0000620000201800 */
[----:B------:R-:W-:Y:S05]  /*13a0*/  BRA `(.L_x_9814) ;  /* 0x00000c1000007947 */ /* 0x000fea0003800000 */
.L_x_9817:
        /* <DEDUP_REMOVED lines=10> */
.L_x_9820:
[----:B------:R-:W2:Y:S02]  /*1450*/  LDG.E.U16 R4, [R4.64] ;  /* 0x0000002404047981 */ /* 0x000ea4000c1e1500 */
[----:B--2---:R-:W-:-:S05]  /*1460*/  HADD2.F32 R0, -RZ, R4.H0_H0 ;  /* 0x20000004ff007230 */ /* 0x004fca0000004100 */
[----:B------:R-:W-:-:S04]  /*1470*/  FMUL.FTZ R0, R0, 1 ;  /* 0x3f80000000007820 */ /* 0x000fc80000410000 */
[----:B------:R0:W1:Y:S01]  /*1480*/  F2F.F64.F32 R28, R0 ;  /* 0x00000000001c7310 */ /* 0x0000620000201800 */
[----:B------:R-:W-:Y:S05]  /*1490*/  BRA `(.L_x_9814) ;  /* 0x00000b2000007947 */ /* 0x000fea0003800000 */
.L_x_9819:
[----:B------:R0:W5:Y:S01]  /*14a0*/  LDG.E.64 R28, [R4.64] ;  /* 0x00000024041c7981 */ /* 0x000162000c1e1b00 */
[----:B------:R-:W-:Y:S05]  /*14b0*/  BRA `(.L_x_9814) ;  /* 0x00000b0000007947 */ /* 0x000fea0003800000 */
.L_x_9809:
        /* <DEDUP_REMOVED lines=13> */
.L_x_9823:
[----:B------:R0:W5:Y:S01]  /*1590*/  LDG.E.64 R28, [R4.64] ;  /* 0x00000024041c7981 */ /* 0x000162000c1e1b00 */
[----:B------:R-:W-:Y:S05]  /*15a0*/  BRA `(.L_x_9814) ;  /* 0x00000a1000007947 */ /* 0x000fea0003800000 */
.L_x_9822:
        /* <DEDUP_REMOVED lines=28> */
.L_x_9825:
        /* <DEDUP_REMOVED lines=15> */
.L_x_9824:
[----:B------:R-:W2:Y:S02]  /*1860*/  LDG.E.U16 R0, [R4.64] ;  /* 0x0000002404007981 */ /* 0x000ea4000c1e1500 */
[----:B--2---:R-:W-:-:S05]  /*1870*/  PRMT R0, RZ, 0x5410, R0 ;  /* 0x00005410ff007816 */ /* 0x004fca0000000000 */
[----:B------:R-:W-:-:S04]  /*1880*/  FMUL.FTZ R0, R0, 1 ;  /* 0x3f80000000007820 */ /* 0x000fc80000410000 */
[----:B------:R0:W1:Y:S01]  /*1890*/  F2F.F64.F32 R28, R0 ;  /* 0x00000000001c7310 */ /* 0x0000620000201800 */
[----:B------:R-:W-:Y:S05]  /*18a0*/  BRA `(.L_x_9814) ;  /* 0x0000071000007947 */ /* 0x000fea0003800000 */
.L_x_9821:
        /* <DEDUP_REMOVED lines=11> */
.L_x_9828:
        /* <DEDUP_REMOVED lines=21> */
.L_x_9832:
[----:B------:R-:W-:Y:S05]  /*1ab0*/  BSYNC B1 ;  /* 0x0000000000017941 */ /* 0x000fea0003800000 */
.L_x_9831:
[----:B------:R-:W-:Y:S01]  /*1ac0*/  LEA R5, R0, 0x3b800000, 0x17 ;  /* 0x3b80000000057811 */ /* 0x000fe200078eb8ff */
[----:B------:R-:W-:-:S05]  /*1ad0*/  IMAD.SHL.U32 R0, R3, 0x100000, RZ ;  /* 0x0010000003007824 */ /* 0x000fca00078e00ff */
[----:B------:R-:W-:Y:S02]  /*1ae0*/  LOP3.LUT R0, R5, R0, R6, 0xfe, !PT ;  /* 0x0000000005007212 */ /* 0x000fe400078efe06 */
.L_x_9830:
[----:B------:R-:W-:Y:S05]  /*1af0*/  BSYNC B0 ;  /* 0x0000000000007941 */ /* 0x000fea0003800000 */
.L_x_9829:
[----:B------:R-:W-:-:S04]  /*1b00*/  FMUL.FTZ R0, R0, 1 ;  /* 0x3f80000000007820 */ /* 0x000fc80000410000 */
[----:B------:R0:W1:Y:S01]  /*1b10*/  F2F.F64.F32 R28, R0 ;  /* 0x00000000001c7310 */ /* 0x0000620000201800 */
[----:B------:R-:W-:Y:S05]  /*1b20*/  BRA `(.L_x_9814) ;  /* 0x0000049000007947 */ /* 0x000fea0003800000 */
.L_x_9827:
        /* <DEDUP_REMOVED lines=21> */
.L_x_9836:
[----:B------:R-:W-:Y:S05]  /*1c80*/  BSYNC B1 ;  /* 0x0000000000017941 */ /* 0x000fea0003800000 */
.L_x_9835:
[----:B------:R-:W-:Y:S01]  /*1c90*/  LEA R5, R0, 0x37800000, 0x17 ;  /* 0x3780000000057811 */ /* 0x000fe200078eb8ff */
[----:B------:R-:W-:-:S05]  /*1ca0*/  IMAD.SHL.U32 R0, R3, 0x200000, RZ ;  /* 0x0020000003007824 */ /* 0x000fca00078e00ff */
[----:B------:R-:W-:Y:S02]  /*1cb0*/  LOP3.LUT R0, R5, R0, R6, 0xfe, !PT ;  /* 0x0000000005007212 */ /* 0x000fe400078efe06 */
.L_x_9834:
[----:B------:R-:W-:Y:S05]  /*1cc0*/  BSYNC B0 ;  /* 0x0000000000007941 */ /* 0x000fea0003800000 */
.L_x_9833:
[----:B------:R-:W-:-:S04]  /*1cd0*/  FMUL.FTZ R0, R0, 1 ;  /* 0x3f80000000007820 */ /* 0x000fc80000410000 */
[----:B------:R0:W1:Y:S01]  /*1ce0*/  F2F.F64.F32 R28, R0 ;  /* 0x00000000001c7310 */ /* 0x0000620000201800 */
[----:B------:R-:W-:Y:S05]  /*1cf0*/  BRA `(.L_x_9814) ;  /* 0x000002c000007947 */ /* 0x000fea0003800000 */
.L_x_9826:
        /* <DEDUP_REMOVED lines=14> */
.L_x_9840:
[----:B------:R-:W-:Y:S05]  /*1de0*/  BSYNC B0 ;  /* 0x0000000000007941 */ /* 0x000fea0003800000 */
.L_x_9839:
[----:B------:R-:W-:-:S04]  /*1df0*/  FMUL.FTZ R0, R0, 1 ;  /* 0x3f80000000007820 */ /* 0x000fc80000410000 */
[----:B------:R0:W1:Y:S01]  /*1e00*/  F2F.F64.F32 R28, R0 ;  /* 0x00000000001c7310 */ /* 0x0000620000201800 */
[----:B------:R-:W-:Y:S05]  /*1e10*/  BRA `(.L_x_9814) ;  /* 0x000001a000007947 */ /* 0x000fea0003800000 */
.L_x_9813:
        /* <DEDUP_REMOVED lines=21> */
.L_x_9838:
[----:B------:R-:W2:Y:S02]  /*1f70*/  LDG.E.64 R28, [R4.64] ;  /* 0x00000024041c7981 */ /* 0x000ea4000c1e1b00 */
[----:B--2---:R-:W0:Y:S01]  /*1f80*/  I2F.F64.U64 R28, R28 ;  /* 0x0000001c001c7312 */ /* 0x004e220000301800 */
[----:B------:R-:W-:Y:S05]  /*1f90*/  BRA `(.L_x_9814) ;  /* 0x0000002000007947 */ /* 0x000fea0003800000 */
.L_x_9837:
[----:B------:R-:W2:Y:S02]  /*1fa0*/  LDG.E R4, [R4.64] ;  /* 0x0000002404047981 */ /* 0x000ea4000c1e1900 */
[----:B--2---:R0:W1:Y:S02]  /*1fb0*/  I2F.F64.U32 R28, R4 ;  /* 0x00000004001c7312 */ /* 0x0040640000201800 */
.L_x_9814:
[----:B------:R-:W-:-:S03]  /*1fc0*/  IADD3 R22, R22, 0x80, RZ ;  /* 0x0000008016167810 */ /* 0x000fc60007ffe0ff */
.L_x_9808:
[----:B------:R-:W-:Y:S05]  /*1fd0*/  BSYNC B6 ;  /* 0x0000000000067941 */ /* 0x000fea0003800000 */
.L_x_9807:
        /* <DEDUP_REMOVED lines=24> */
.L_x_9846:
[----:B------:R-:W2:Y:S02]  /*2160*/  LDG.E.U8 R4, [R4.64] ;  /* 0x0000002404047981 */ /* 0x000ea4000c1e1100 */
[----:B--2---:R0:W2:Y:S01]  /*2170*/  I2F.F64.U16 R24, R4 ;  /* 0x0000000400187312 */ /* 0x0040a20000101800 */
[----:B------:R-:W-:Y:S05]  /*2180*/  BRA `(.L_x_9848) ;  /* 0x00000df000007947 */ /* 0x000fea0003800000 */
.L_x_9845:
        /* <DEDUP_REMOVED lines=9> */
.L_x_9850:
[----:B------:R-:W2:Y:S02]  /*2220*/  LDG.E R4, [R4.64] ;  /* 0x0000002404047981 */ /* 0x000ea4000c1e1900 */
[----:B--2---:R0:W2:Y:S01]  /*2230*/  I2F.F64 R24, R4 ;  /* 0x0000000400187312 */ /* 0x0040a20000201c00 */
[----:B------:R-:W-:Y:S05]  /*2240*/  BRA `(.L_x_9848) ;  /* 0x00000d3000007947 */ /* 0x000fea0003800000 */
.L_x_9849:
[----:B------:R-:W2:Y:S02]  /*2250*/  LDG.E.U16 R4, [R4.64] ;  /* 0x0000002404047981 */ /* 0x000ea4000c1e1500 */
[----:B--2---:R0:W2:Y:S01]  /*2260*/  I2F.F64.S16 R24, R4 ;  /* 0x0000000400187312 */ /* 0x0040a20000101c00 */
[----:B------:R-:W-:Y:S05]  /*2270*/  BRA `(.L_x_9848) ;  /* 0x00000d0000007947 */ /* 0x000fea0003800000 */
.L_x_9844:
        /* <DEDUP_REMOVED lines=10> */
.L_x_9852:
[----:B------:R-:W2:Y:S02]  /*2320*/  LDG.E.U16 R0, [R4.64] ;  /* 0x0000002404007981 */ /* 0x000ea4000c1e1500 */
[----:B--2---:R-:W-:-:S05]  /*2330*/  HADD2.F32 R0, -RZ, R0.H0_H0 ;  /* 0x20000000ff007230 */ /* 0x004fca0000004100 */
[----:B------:R-:W-:-:S04]  /*2340*/  FMUL.FTZ R0, R0, 1 ;  /* 0x3f80000000007820 */ /* 0x000fc80000410000 */
[----:B------:R0:W2:Y:S01]  /*2350*/  F2F.F64.F32 R24, R0 ;  /* 0x0000000000187310 */ /* 0x0000a20000201800 */
[----:B------:R-:W-:Y:S05]  /*2360*/  BRA `(.L_x_9848) ;  /* 0x00000c1000007947 */ /* 0x000fea0003800000 */
.L_x_9851:
        /* <DEDUP_REMOVED lines=10> */
.L_x_9854:
[----:B------:R-:W2:Y:S02]  /*2410*/  LDG.E.U16 R4, [R4.64] ;  /* 0x0000002404047981 */ /* 0x000ea4000c1e1500 */
[----:B--2---:R-:W-:-:S05]  /*2420*/  HADD2.F32 R0, -RZ, R4.H0_H0 ;  /* 0x20000004ff007230 */ /* 0x004fca0000004100 */
[----:B------:R-:W-:-:S04]  /*2430*/  FMUL.FTZ R0, R0, 1 ;  /* 0x3f80000000007820 */ /* 0x000fc80000410000 */
[----:B------:R0:W2:Y:S01]  /*2440*/  F2F.F64.F32 R24, R0 ;  /* 0x0000000000187310 */ /* 0x0000a20000201800 */
[----:B------:R-:W-:Y:S05]  /*2450*/  BRA `(.L_x_9848) ;  /* 0x00000b2000007947 */ /* 0x000fea0003800000 */
.L_x_9853:
[----:B------:R0:W5:Y:S01]  /*2460*/  LDG.E.64 R24, [R4.64] ;  /* 0x0000002404187981 */ /* 0x000162000c1e1b00 */
[----:B------:R-:W-:Y:S05]  /*2470*/  BRA `(.L_x_9848) ;  /* 0x00000b0000007947 */ /* 0x000fea0003800000 */
.L_x_9843:
        /* <DEDUP_REMOVED lines=13> */
.L_x_9857:
[----:B------:R0:W5:Y:S01]  /*2550*/  LDG.E.64 R24, [R4.64] ;  /* 0x0000002404187981 */ /* 0x000162000c1e1b00 */
[----:B------:R-:W-:Y:S05]  /*2560*/  BRA `(.L_x_9848) ;  /* 0x00000a1000007947 */ /* 0x000fea0003800000 */
.L_x_9856:
        /* <DEDUP_REMOVED lines=28> */
.L_x_9859:
        /* <DEDUP_REMOVED lines=15> */
.L_x_9858:
[----:B------:R-:W2:Y:S02]  /*2820*/  LDG.E.U16 R0, [R4.64] ;  /* 0x0000002404007981 */ /* 0x000ea4000c1e1500 */
[----:B--2---:R-:W-:-:S05]  /*2830*/  PRMT R0, RZ, 0x5410, R0 ;  /* 0x00005410ff007816 */ /* 0x004fca0000000000 */
[----:B------:R-:W-:-:S04]  /*2840*/  FMUL.FTZ R0, R0, 1 ;  /* 0x3f80000000007820 */ /* 0x000fc80000410000 */
[----:B------:R0:W2:Y:S01]  /*2850*/  F2F.F64.F32 R24, R0 ;  /* 0x0000000000187310 */ /* 0x0000a20000201800 */
[----:B------:R-:W-:Y:S05]  /*2860*/  BRA `(.L_x_9848) ;  /* 0x0000071000007947 */ /* 0x000fea0003800000 */
.L_x_9855:
        /* <DEDUP_REMOVED lines=11> */
.L_x_9862:
        /* <DEDUP_REMOVED lines=21> */
.L_x_9866:
[----:B------:R-:W-:Y:S05]  /*2a70*/  BSYNC B1 ;  /* 0x0000000000017941 */ /* 0x000fea0003800000 */
.L_x_9865:
[----:B------:R-:W-:Y:S01]  /*2a80*/  LEA R5, R0, 0x3b800000, 0x17 ;  /* 0x3b80000000057811 */ /* 0x000fe200078eb8ff */
[----:B------:R-:W-:-:S05]  /*2a90*/  IMAD.SHL.U32 R0, R3, 0x100000, RZ ;  /* 0x0010000003007824 */ /* 0x000fca00078e00ff */
[----:B------:R-:W-:Y:S02]  /*2aa0*/  LOP3.LUT R0, R5, R0, R6, 0xfe, !PT ;  /* 0x0000000005007212 */ /* 0x000fe400078efe06 */
.L_x_9864:
[----:B------:R-:W-:Y:S05]  /*2ab0*/  BSYNC B0 ;  /* 0x0000000000007941 */ /* 0x000fea0003800000 */
.L_x_9863:
[----:B------:R-:W-:-:S04]  /*2ac0*/  FMUL.FTZ R0, R0, 1 ;  /* 0x3f80000000007820 */ /* 0x000fc80000410000 */
[----:B------:R0:W2:Y:S01]  /*2ad0*/  F2F.F64.F32 R24, R0 ;  /* 0x0000000000187310 */ /* 0x0000a20000201800 */
[----:B------:R-:W-:Y:S05]  /*2ae0*/  BRA `(.L_x_9848) ;  /* 0x0000049000007947 */ /* 0x000fea0003800000 */
.L_x_9861:
        /* <DEDUP_REMOVED lines=21> */
.L_x_9870:
[----:B------:R-:W-:Y:S05]  /*2c40*/  BSYNC B1 ;  /* 0x0000000000017941 */ /* 0x000fea0003800000 */
.L_x_9869:
[----:B------:R-:W-:Y:S01]  /*2c50*/  LEA R5, R0, 0x37800000, 0x17 ;  /* 0x3780000000057811 */ /* 0x000fe200078eb8ff */
[----:B------:R-:W-:-:S05]  /*2c60*/  IMAD.SHL.U32 R0, R3, 0x200000, RZ ;  /* 0x0020000003007824 */ /* 0x000fca00078e00ff */
[----:B------:R-:W-:Y:S02]  /*2c70*/  LOP3.LUT R0, R5, R0, R6, 0xfe, !PT ;  /* 0x0000000005007212 */ /* 0x000fe400078efe06 */
.L_x_9868:
[----:B------:R-:W-:Y:S05]  /*2c80*/  BSYNC B0 ;  /* 0x0000000000007941 */ /* 0x000fea0003800000 */
.L_x_9867:
[----:B------:R-:W-:-:S04]  /*2c90*/  FMUL.FTZ R0, R0, 1 ;  /* 0x3f80000000007820 */ /* 0x000fc80000410000 */
[----:B------:R0:W2:Y:S01]  /*2ca0*/  F2F.F64.F32 R24, R0 ;  /* 0x0000000000187310 */ /* 0x0000a20000201800 */
[----:B------:R-:W-:Y:S05]  /*2cb0*/  BRA `(.L_x_9848) ;  /* 0x000002c000007947 */ /* 0x000fea0003800000 */
.L_x_9860:
        /* <DEDUP_REMOVED lines=14> */
.L_x_9874:
[----:B------:R-:W-:Y:S05]  /*2da0*/  BSYNC B0 ;  /* 0x0000000000007941 */ /* 0x000fea0003800000 */
.L_x_9873:
[----:B------:R-:W-:-:S04]  /*2db0*/  FMUL.FTZ R0, R0, 1 ;  /* 0x3f80000000007820 */ /* 0x000fc80000410000 */
[----:B------:R0:W2:Y:S01]  /*2dc0*/  F2F.F64.F32 R24, R0 ;  /* 0x0000000000187310 */ /* 0x0000a20000201800 */
[----:B------:R-:W-:Y:S05]  /*2dd0*/  BRA `(.L_x_9848) ;  /* 0x000001a000007947 */ /* 0x000fea0003800000 */
.L_x_9847:
        /* <DEDUP_REMOVED lines=21> */
.L_x_9872:
[----:B------:R-:W2:Y:S02]  /*2f30*/  LDG.E.64 R24, [R4.64] ;  /* 0x0000002404187981 */ /* 0x000ea4000c1e1b00 */
[----:B--2---:R-:W0:Y:S01]  /*2f40*/  I2F.F64.U64 R24, R24 ;  /* 0x0000001800187312 */ /* 0x004e220000301800 */
[----:B------:R-:W-:Y:S05]  /*2f50*/  BRA `(.L_x_9848) ;  /* 0x0000002000007947 */ /* 0x000fea0003800000 */
.L_x_9871:
[----:B------:R-:W2:Y:S02]  /*2f60*/  LDG.E R4, [R4.64] ;  /* 0x0000002404047981 */ /* 0x000ea4000c1e1900 */
[----:B--2---:R0:W2:Y:S02]  /*2f70*/  I2F.F64.U32 R24, R4 ;  /* 0x0000000400187312 */ /* 0x0040a40000201800 */
.L_x_9848:
[----:B------:R-:W-:-:S03]  /*2f80*/  IADD3 R22, R22, 0x80, RZ ;  /* 0x0000008016167810 */ /* 0x000fc60007ffe0ff */
.L_x_9842:
[----:B------:R-:W-:Y:S05]  /*2f90*/  BSYNC B6 ;  /* 0x0000000000067941 */ /* 0x000fea0003800000 */
.L_x_9841:
        /* <DEDUP_REMOVED lines=21> */
.L_x_9880:
[----:B------:R-:W3:Y:S02]  /*30f0*/  LDG.E.U8 R4, [R4.64] ;  /* 0x0000002404047981 */ /* 0x000ee4000c1e1100 */
[----:B---3--:R0:W3:Y:S01]  /*3100*/  I2F.F64.U16 R16, R4 ;  /* 0x0000000400107312 */ /* 0x0080e20000101800 */
[----:B------:R-:W-:Y:S05]  /*3110*/  BRA `(.L_x_9876) ;  /* 0x00000de000007947 */ /* 0x000fea0003800000 */
.L_x_9879:
        /* <DEDUP_REMOVED lines=9> */
.L_x_9883:
[----:B------:R-:W3:Y:S02]  /*31b0*/  LDG.E R4, [R4.64] ;  /* 0x0000002404047981 */ /* 0x000ee4000c1e1900 */
[----:B---3--:R0:W3:Y:S01]  /*31c0*/  I2F.F64 R16, R4 ;  /* 0x0000000400107312 */ /* 0x0080e20000201c00 */
[----:B------:R-:W-:Y:S05]  /*31d0*/  BRA `(.L_x_9876) ;  /* 0x00000d2000007947 */ /* 0x000fea0003800000 */
.L_x_9882:
[----:B------:R-:W3:Y:S02]  /*31e0*/  LDG.E.U16 R4, [R4.64] ;  /* 0x0000002404047981 */ /* 0x000ee4000c1e1500 */
[----:B---3--:R0:W3:Y:S01]  /*31f0*/  I2F.F64.S16 R16, R4 ;  /* 0x0000000400107312 */ /* 0x0080e20000101c00 */
[----:B------:R-:W-:Y:S05]  /*3200*/  BRA `(.L_x_9876) ;  /* 0x00000cf000007947 */ /* 0x000fea0003800000 */
.L_x_9878:
        /* <DEDUP_REMOVED lines=10> */
.L_x_9885:
[----:B------:R-:W3:Y:S02]  /*32b0*/  LDG.E.U16 R0, [R4.64] ;  /* 0x0000002404007981 */ /* 0x000ee4000c1e1500 */
[----:B---3--:R-:W-:-:S05]  /*32c0*/  HADD2.F32 R0, -RZ, R0.H0_H0 ;  /* 0x20000000ff007230 */ /* 0x008fca0000004100 */
[----:B------:R-:W-:-:S04]  /*32d0*/  FMUL.FTZ R0, R0, 1 ;  /* 0x3f80000000007820 */ /* 0x000fc80000410000 */
[----:B------:R0:W3:Y:S01]  /*32e0*/  F2F.F64.F32 R16, R0 ;  /* 0x0000000000107310 */ /* 0x0000e20000201800 */
[----:B------:R-:W-:Y:S05]  /*32f0*/  BRA `(.L_x_9876) ;  /* 0x00000c0000007947 */ /* 0x000fea0003800000 */
.L_x_9884:
        /* <DEDUP_REMOVED lines=10> */
.L_x_9887:
[----:B------:R-:W3:Y:S02]  /*33a0*/  LDG.E.U16 R4, [R4.64] ;  /* 0x0000002404047981 */ /* 0x000ee4000c1e1500 */
[----:B---3--:R-:W-:-:S05]  /*33b0*/  HADD2.F32 R0, -RZ, R4.H0_H0 ;  /* 0x20000004ff007230 */ /* 0x008fca0000004100 */
[----:B------:R-:W-:-:S04]  /*33c0*/  FMUL.FTZ R0, R0, 1 ;  /* 0x3f80000000007820 */ /* 0x000fc80000410000 */
[----:B------:R0:W3:Y:S01]  /*33d0*/  F2F.F64.F32 R16, R0 ;  /* 0x0000000000107310 */ /* 0x0000e20000201800 */
[----:B------:R-:W-:Y:S05]  /*33e0*/  BRA `(.L_x_9876) ;  /* 0x00000b1000007947 */ /* 0x000fea0003800000 */
.L_x_9886:
[----:B------:R0:W5:Y:S01]  /*33f0*/  LDG.E.64 R16, [R4.64] ;  /* 0x0000002404107981 */ /* 0x000162000c1e1b00 */
[----:B------:R-:W-:Y:S05]  /*3400*/  BRA `(.L_x_9876) ;  /* 0x00000af000007947 */ /* 0x000fea0003800000 */
.L_x_9877:
        /* <DEDUP_REMOVED lines=13> */
.L_x_9890:
[----:B------:R0:W5:Y:S01]  /*34e0*/  LDG.E.64 R16, [R4.64] ;  /* 0x0000002404107981 */ /* 0x000162000c1e1b00 */
[----:B------:R-:W-:Y:S05]  /*34f0*/  BRA `(.L_x_9876) ;  /* 0x00000a0000007947 */ /* 0x000fea0003800000 */
.L_x_9889:
        /* <DEDUP_REMOVED lines=28> */
.L_x_9892:
        /* <DEDUP_REMOVED lines=15> */
.L_x_9891:
[----:B------:R-:W3:Y:S02]  /*37b0*/  LDG.E.U16 R0, [R4.64] ;  /* 0x0000002404007981 */ /* 0x000ee4000c1e1500 */
[----:B---3--:R-:W-:-:S05]  /*37c0*/  PRMT R0, RZ, 0x5410, R0 ;  /* 0x00005410ff007816 */ /* 0x008fca0000000000 */
[----:B------:R-:W-:-:S04]  /*37d0*/  FMUL.FTZ R0, R0, 1 ;  /* 0x3f80000000007820 */ /* 0x000fc80000410000 */
[----:B------:R0:W3:Y:S01]  /*37e0*/  F2F.F64.F32 R16, R0 ;  /* 0x0000000000107310 */ /* 0x0000e20000201800 */
[----:B------:R-:W-:Y:S05]  /*37f0*/  BRA `(.L_x_9876) ;  /* 0x0000070000007947 */ /* 0x000fea0003800000 */
.L_x_9888:
        /* <DEDUP_REMOVED lines=11> */
.L_x_9895:
        /* <DEDUP_REMOVED lines=21> */
.L_x_9899:
[----:B------:R-:W-:Y:S05]  /*3a00*/  BSYNC B1 ;  /* 0x0000000000017941 */ /* 0x000fea0003800000 */
.L_x_9898:
[----:B------:R-:W-:Y:S01]  /*3a10*/  LEA R5, R0, 0x3b800000, 0x17 ;  /* 0x3b80000000057811 */ /* 0x000fe200078eb8ff */
[----:B------:R-:W-:-:S05]  /*3a20*/  IMAD.SHL.U32 R0, R3, 0x100000, RZ ;  /* 0x0010000003007824 */ /* 0x000fca00078e00ff */
[----:B------:R-:W-:Y:S02]  /*3a30*/  LOP3.LUT R0, R5, R0, R6, 0xfe, !PT ;  /* 0x0000000005007212 */ /* 0x000fe400078efe06 */
.L_x_9897:
[----:B------:R-:W-:Y:S05]  /*3a40*/  BSYNC B0 ;  /* 0x0000000000007941 */ /* 0x000fea0003800000 */
.L_x_9896:
[----:B------:R-:W-:-:S04]  /*3a50*/  FMUL.FTZ R0, R0, 1 ;  /* 0x3f80000000007820 */ /* 0x000fc80000410000 */
[----:B------:R0:W3:Y:S01]  /*3a60*/  F2F.F64.F32 R16, R0 ;  /* 0x0000000000107310 */ /* 0x0000e20000201800 */
[----:B------:R-:W-:Y:S05]  /*3a70*/  BRA `(.L_x_9876) ;  /* 0x0000048000007947 */ /* 0x000fea0003800000 */
.L_x_9894:
        /* <DEDUP_REMOVED lines=21> */
.L_x_9903:
[----:B------:R-:W-:Y:S05]  /*3bd0*/  BSYNC B1 ;  /* 0x0000000000017941 */ /* 0x000fea0003800000 */
.L_x_9902:
[----:B------:R-:W-:Y:S01]  /*3be0*/  LEA R5, R0, 0x37800000, 0x17 ;  /* 0x3780000000057811 */ /* 0x000fe200078eb8ff */
[----:B------:R-:W-:-:S05]  /*3bf0*/  IMAD.SHL.U32 R0, R3, 0x200000, RZ ;  /* 0x0020000003007824 */ /* 0x000fca00078e00ff */
[----:B------:R-:W-:Y:S02]  /*3c00*/  LOP3.LUT R0, R5, R0, R6, 0xfe, !PT ;  /* 0x0000000005007212 */ /* 0x000fe400078efe06 */
.L_x_9901:
[----:B------:R-:W-:Y:S05]  /*3c10*/  BSYNC B0 ;  /* 0x0000000000007941 */ /* 0x000fea0003800000 */
.L_x_9900:
[----:B------:R-:W-:-:S04]  /*3c20*/  FMUL.FTZ R0, R0, 1 ;  /* 0x3f80000000007820 */ /* 0x000fc80000410000 */
[----:B------:R0:W3:Y:S01]  /*3c30*/  F2F.F64.F32 R16, R0 ;  /* 0x0000000000107310 */ /* 0x0000e20000201800 */
[----:B------:R-:W-:Y:S05]  /*3c40*/  BRA `(.L_x_9876) ;  /* 0x000002b000007947 */ /* 0x000fea0003800000 */
.L_x_9893:
        /* <DEDUP_REMOVED lines=14> */
.L_x_9907:
[----:B------:R-:W-:Y:S05]  /*3d30*/  BSYNC B0 ;  /* 0x0000000000007941 */ /* 0x000fea0003800000 */
.L_x_9906:
[----:B------:R-:W-:-:S04]  /*3d40*/  FMUL.FTZ R0, R0, 1 ;  /* 0x3f80000000007820 */ /* 0x000fc80000410000 */
[----:B------:R0:W3:Y:S01]  /*3d50*/  F2F.F64.F32 R16, R0 ;  /* 0x0000000000107310 */ /* 0x0000e20000201800 */
[----:B------:R-:W-:Y:S05]  /*3d60*/  BRA `(.L_x_9876) ;  /* 0x0000019000007947 */ /* 0x000fea0003800000 */
.L_x_9881:
        /* <DEDUP_REMOVED lines=20> */
.L_x_9905:
[----:B------:R-:W3:Y:S02]  /*3eb0*/  LDG.E.64 R16, [R4.64] ;  /* 0x0000002404107981 */ /* 0x000ee4000c1e1b00 */
[----:B---3--:R-:W0:Y:S01]  /*3ec0*/  I2F.F64.U64 R16, R16 ;  /* 0x0000001000107312 */ /* 0x008e220000301800 */
[----:B------:R-:W-:Y:S05]  /*3ed0*/  BRA `(.L_x_9876) ;  /* 0x0000002000007947 */ /* 0x000fea0003800000 */
.L_x_9904:
[----:B------:R-:W3:Y:S02]  /*3ee0*/  LDG.E R4, [R4.64] ;  /* 0x0000002404047981 */ /* 0x000ee4000c1e1900 */
[----:B---3--:R0:W3:Y:S02]  /*3ef0*/  I2F.F64.U32 R16, R4 ;  /* 0x0000000400107312 */ /* 0x0080e40000201800 */
.L_x_9876:
[----:B------:R-:W-:Y:S05]  /*3f00*/  BSYNC B6 ;  /* 0x0000000000067941 */ /* 0x000fea0003800000 */
.L_x_9875:
[----:B------:R-:W4:Y:S01]  /*3f10*/  S2R R22, SR_TID.X ;  /* 0x0000000000167919 */ /* 0x000f220000002100 */
[----:B------:R-:W-:Y:S01]  /*3f20*/  BSSY B0, `(.L_x_9908) ;  /* 0x0000039000007945 */ /* 0x000fe20003800000 */
[----:B----4-:R-:W-:-:S13]  /*3f30*/  ISETP.GE.AND P0, PT, R22, R19, PT ;  /* 0x000000131600720c */ /* 0x010fda0003f06270 */
[----:B------:R-:W-:Y:S05]  /*3f40*/  @P0 BRA `(.L_x_9909) ;  /* 0x0000036000000947 */ /* 0x000fea0003800000 */
[----:B0-----:R-:W-:Y:S01]  /*3f50*/  IMAD.MOV.U32 R4, RZ, RZ, 0x652b82fe ;  /* 0x652b82feff047424 */ /* 0x001fe200078e00ff */
[----:B------:R-:W-:Y:S01]  /*3f60*/  BSSY B1, `(.L_x_9910) ;  /* 0x0000024000017945 */ /* 0x000fe20003800000 */
[----:B------:R-:W-:Y:S02]  /*3f70*/  IMAD.MOV.U32 R5, RZ, RZ, 0x3ff71547 ;  /* 0x3ff71547ff057424 */ /* 0x000fe400078e00ff */
[----:B------:R-:W-:Y:S02]  /*3f80*/  IMAD.MOV.U32 R10, RZ, RZ, 0x69ce2bdf ;  /* 0x69ce2bdfff0a7424 */ /* 0x000fe400078e00ff */
[----:B------:R-:W-:Y:S02]  /*3f90*/  IMAD.MOV.U32 R11, RZ, RZ, 0x3e5ade15 ;  /* 0x3e5ade15ff0b7424 */ /* 0x000fe400078e00ff */
[----:B-----5:R-:W0:-:S06]  /*3fa0*/  DFMA R4, -R26, R4, 6.75539944105574400000e+15 ;  /* 0x433800001a04742b */ /* 0x020e0c0000000104 */
        /* <DEDUP_REMOVED lines=23> */
[----:B------:R-:W-:Y:S02]  /*4120*/  @!P2 LEA.HI R0, R4, R4, RZ, 0x1 ;  /* 0x000000040400a211 */ /* 0x000fe400078f08ff */
[----:B------:R-:W-:Y:S02]  /*4130*/  FSEL R9, R9, RZ, !P1 ;  /* 0x000000ff09097208 */ /* 0x000fe40004800000 */
[----:B------:R-:W-:-:S05]  /*4140*/  @!P2 SHF.R.S32.HI R3, RZ, 0x1, R0 ;  /* 0x00000001ff03a819 */ /* 0x000fca0000011400 */
[----:B------:R-:W-:Y:S02]  /*4150*/  @!P2 IMAD.IADD R4, R4, 0x1, -R3 ;  /* 0x000000010404a824 */ /* 0x000fe400078e0a03 */
[----:B------:R-:W-:-:S03]  /*4160*/  @!P2 IMAD R7, R3, 0x100000, R7 ;  /* 0x001000000307a824 */ /* 0x000fc600078e0207 */
[----:B------:R-:W-:Y:S01]  /*4170*/  @!P2 LEA R5, R4, 0x3ff00000, 0x14 ;  /* 0x3ff000000405a811 */ /* 0x000fe200078ea0ff */
[----:B------:R-:W-:-:S06]  /*4180*/  @!P2 IMAD.MOV.U32 R4, RZ, RZ, RZ ;  /* 0x000000ffff04a224 */ /* 0x000fcc00078e00ff */
[----:B------:R0:W4:-:S06]  /*4190*/  @!P2 DMUL R8, R6, R4 ;  /* 0x000000040608a228 */ /* 0x00010c0000000000 */
.L_x_9911:
[----:B------:R-:W-:Y:S05]  /*41a0*/  BSYNC B1 ;  /* 0x0000000000017941 */ /* 0x000fea0003800000 */
.L_x_9910:
[----:B0---4-:R-:W0:-:S06]  /*41b0*/  DADD R6, R8, 1 ;  /* 0x3ff0000008067429 */ /* 0x011e0c0000000000 */
[----:B0-----:R-:W0:Y:S04]  /*41c0*/  MUFU.RCP64H R5, R7 ;  /* 0x0000000700057308 */ /* 0x001e280000001800 */
[----:B------:R-:W-:-:S04]  /*41d0*/  IADD3 R4, R7, 0x300402, RZ ;  /* 0x0030040207047810 */ /* 0x000fc80007ffe0ff */
[----:B------:R-:W-:Y:S02]  /*41e0*/  FSETP.GEU.AND P1, PT, |R4|, 5.8789094863358348022e-39, PT ;  /* 0x004004020400780b */ /* 0x000fe40003f2e200 */
[----:B0-----:R-:W0:-:S06]  /*41f0*/  DFMA R8, -R6, R4, 1 ;  /* 0x3ff000000608742b */ /* 0x001e0c0000000104 */
[----:B0-----:R-:W0:-:S06]  /*4200*/  DFMA R8, R8, R8, R8 ;  /* 0x000000080808722b */ /* 0x001e0c0000000008 */
[----:B0-----:R-:W0:-:S06]  /*4210*/  DFMA R8, R4, R8, R4 ;  /* 0x000000080408722b */ /* 0x001e0c0000000004 */
[----:B0-----:R-:W0:-:S06]  /*4220*/  DFMA R10, -R6, R8, 1 ;  /* 0x3ff00000060a742b */ /* 0x001e0c0000000108 */
[----:B0-----:R0:W4:Y:S01]  /*4230*/  DFMA R4, R8, R10, R8 ;  /* 0x0000000a0804722b */ /* 0x0011220000000008 */
[----:B------:R-:W-:Y:S05]  /*4240*/  @P1 BRA `(.L_x_9909) ;  /* 0x0000006000001947 */ /* 0x000fea0003800000 */
[----:B0-----:R-:W-:Y:S02]  /*4250*/  LOP3.LUT R8, R7, 0x7fffffff, RZ, 0xc0, !PT ;  /* 0x7fffffff07087812 */ /* 0x001fe400078ec0ff */
[----:B------:R-:W-:Y:S02]  /*4260*/  MOV R0, 0x4290 ;  /* 0x0000429000007802 */ /* 0x000fe40000000f00 */
[----:B------:R-:W-:Y:S02]  /*4270*/  IADD3 R8, R8, -0x100000, RZ ;  /* 0xfff0000008087810 */ /* 0x000fe40007ffe0ff */
[----:B-1234-:R-:W-:Y:S05]  /*4280*/  CALL.REL.NOINC `($__internal_13_$__cuda_sm20_dblrcp_rn_slowpath_v3) ;  /* 0x00004e3000007944 */ /* 0x01efea0003c00000 */
[----:B-1----:R-:W-:Y:S02]  /*4290*/  IMAD.MOV.U32 R4, RZ, RZ, R12 ;  /* 0x000000ffff047224 */ /* 0x002fe400078e000c */
[----:B------:R-:W-:Y:S02]  /*42a0*/  IMAD.MOV.U32 R5, RZ, RZ, R13 ;  /* 0x000000ffff057224 */ /* 0x000fe400078e000d */
.L_x_9909:
[----:B------:R-:W-:Y:S05]  /*42b0*/  BSYNC B0 ;  /* 0x0000000000007941 */ /* 0x000fea0003800000 */
.L_x_9908:
[----:B0----5:R-:W-:Y:S01]  /*42c0*/  IADD3 R26, R22, 0x80, RZ ;  /* 0x00000080161a7810 */ /* 0x021fe20007ffe0ff */
[----:B------:R-:W-:Y:S03]  /*42d0*/  BSSY B0, `(.L_x_9912) ;  /* 0x0000039000007945 */ /* 0x000fe60003800000 */
[----:B------:R-:W-:-:S13]  /*42e0*/  ISETP.GE.AND P1, PT, R26, R19, PT ;  /* 0x000000131a00720c */ /* 0x000fda0003f26270 */
[----:B------:R-:W-:Y:S05]  /*42f0*/  @P1 BRA `(.L_x_9913) ;  /* 0x0000036000001947 */ /* 0x000fea0003800000 */
[----:B------:R-:W-:Y:S01]  /*4300*/  IMAD.MOV.U32 R6, RZ, RZ, 0x652b82fe ;  /* 0x652b82feff067424 */ /* 0x000fe200078e00ff */
[----:B------:R-:W-:Y:S01]  /*4310*/  BSSY B1, `(.L_x_9914) ;  /* 0x0000024000017945 */ /* 0x000fe20003800000 */
[----:B------:R-:W-:Y:S02]  /*4320*/  IMAD.MOV.U32 R7, RZ, RZ, 0x3ff71547 ;  /* 0x3ff71547ff077424 */ /* 0x000fe400078e00ff */
[----:B------:R-:W-:Y:S02]  /*4330*/  IMAD.MOV.U32 R12, RZ, RZ, 0x69ce2bdf ;  /* 0x69ce2bdfff0c7424 */ /* 0x000fe400078e00ff */
[----:B------:R-:W-:Y:S02]  /*4340*/  IMAD.MOV.U32 R13, RZ, RZ, 0x3e5ade15 ;  /* 0x3e5ade15ff0d7424 */ /* 0x000fe400078e00ff */
[----:B-1----:R-:W0:-:S06]  /*4350*/  DFMA R6, -R28, R6, 6.75539944105574400000e+15 ;  /* 0x433800001c06742b */ /* 0x002e0c0000000106 */
        /* <DEDUP_REMOVED lines=30> */
[----:B------:R0:W1:-:S06]  /*4540*/  @!P2 DMUL R8, R10, R6 ;  /* 0x000000060a08a228 */ /* 0x00004c0000000000 */
.L_x_9915:
[----:B------:R-:W-:Y:S05]  /*4550*/  BSYNC B1 ;  /* 0x0000000000017941 */ /* 0x000fea0003800000 */
.L_x_9914:
[----:B01----:R-:W0:-:S06]  /*4560*/  DADD R6, R8, 1 ;  /* 0x3ff0000008067429 */ /* 0x003e0c0000000000 */
[----:B0-----:R-:W0:Y:S04]  /*4570*/  MUFU.RCP64H R9, R7 ;  /* 0x0000000700097308 */ /* 0x001e280000001800 */
        /* <DEDUP_REMOVED lines=8> */
[----:B------:R-:W-:Y:S02]  /*4600*/  LOP3.LUT R8, R7, 0x7fffffff, RZ, 0xc0, !PT ;  /* 0x7fffffff07087812 */ /* 0x000fe400078ec0ff */
[----:B------:R-:W-:Y:S02]  /*4610*/  MOV R0, 0x4640 ;  /* 0x0000464000007802 */ /* 0x000fe40000000f00 */
[----:B------:R-:W-:Y:S02]  /*4620*/  IADD3 R8, R8, -0x100000, RZ ;  /* 0xfff0000008087810 */ /* 0x000fe40007ffe0ff */
[----:B01234-:R-:W-:Y:S05]  /*4630*/  CALL.REL.NOINC `($__internal_13_$__cuda_sm20_dblrcp_rn_slowpath_v3) ;  /* 0x00004a8000007944 */ /* 0x01ffea0003c00000 */
[----:B-1----:R-:W-:Y:S02]  /*4640*/  IMAD.MOV.U32 R28, RZ, RZ, R12 ;  /* 0x000000ffff1c7224 */ /* 0x002fe400078e000c */
[----:B------:R-:W-:Y:S02]  /*4650*/  IMAD.MOV.U32 R29, RZ, RZ, R13 ;  /* 0x000000ffff1d7224 */ /* 0x000fe400078e000d */
.L_x_9913:
[----:B------:R-:W-:Y:S05]  /*4660*/  BSYNC B0 ;  /* 0x0000000000007941 */ /* 0x000fea0003800000 */
.L_x_9912:
[----:B------:R-:W-:Y:S01]  /*4670*/  IADD3 R0, R22, 0x100, RZ ;  /* 0x0000010016007810 */ /* 0x000fe20007ffe0ff */
        /* <DEDUP_REMOVED lines=8> */
[----:B--2---:R-:W2:-:S06]  /*4700*/  DFMA R6, -R24, R6, 6.75539944105574400000e+15 ;  /* 0x433800001806742b */ /* 0x004e8c0000000106 */
[----:B--2---:R-:W2:-:S06]  /*4710*/  DADD R8, R6, -6.75539944105574400000e+15 ;  /* 0xc338000006087429 */ /* 0x004e8c0000000000 */
[----:B0-2---:R-:W0:-:S06]  /*4720*/  DFMA R10, R8, c[0x2][0x0], -R24 ;  /* 0x00800000080a7a2b */ /* 0x005e0c0000000818 */
        /* <DEDUP_REMOVED lines=28> */
[----:B------:R0:W2:-:S06]  /*48f0*/  @!P2 DMUL R8, R10, R6 ;  /* 0x000000060a08a228 */ /* 0x00008c0000000000 */
.L_x_9919:
[----:B------:R-:W-:Y:S05]  /*4900*/  BSYNC B1 ;  /* 0x0000000000017941 */ /* 0x000fea0003800000 */
.L_x_9918:
[----:B0-2---:R-:W0:-:S06]  /*4910*/  DADD R6, R8, 1 ;  /* 0x3ff0000008067429 */ /* 0x005e0c0000000000 */
[----:B0-----:R-:W0:Y:S04]  /*4920*/  MUFU.RCP64H R9, R7 ;  /* 0x0000000700097308 */ /* 0x001e280000001800 */
[----:B------:R-:W-:-:S04]  /*4930*/  IADD3 R8, R7, 0x300402, RZ ;  /* 0x0030040207087810 */ /* 0x000fc80007ffe0ff */
[----:B------:R-:W-:Y:S02]  /*4940*/  FSETP.GEU.AND P1, PT, |R8|, 5.8789094863358348022e-39, PT ;  /* 0x004004020800780b */ /* 0x000fe40003f2e200 */
[----:B0-----:R-:W0:-:S06]  /*4950*/  DFMA R10, -R6, R8, 1 ;  /* 0x3ff00000060a742b */ /* 0x001e0c0000000108 */
[----:B0-----:R-:W0:-:S06]  /*4960*/  DFMA R10, R10, R10, R10 ;  /* 0x0000000a0a0a722b */ /* 0x001e0c000000000a */
[----:B0-----:R-:W0:-:S06]  /*4970*/  DFMA R10, R8, R10, R8 ;  /* 0x0000000a080a722b */ /* 0x001e0c0000000008 */
[----:B0-----:R-:W0:-:S06]  /*4980*/  DFMA R24, -R6, R10, 1 ;  /* 0x3ff000000618742b */ /* 0x001e0c000000010a */
[----:B0-----:R0:W2:Y:S01]  /*4990*/  DFMA R24, R10, R24, R10 ;  /* 0x000000180a18722b */ /* 0x0010a2000000000a */
[----:B------:R-:W-:Y:S05]  /*49a0*/  @P1 BRA `(.L_x_9917) ;  /* 0x0000006000001947 */ /* 0x000fea0003800000 */
[----:B------:R-:W-:Y:S02]  /*49b0*/  LOP3.LUT R8, R7, 0x7fffffff, RZ, 0xc0, !PT ;  /* 0x7fffffff07087812 */ /* 0x000fe400078ec0ff */
[----:B------:R-:W-:Y:S02]  /*49c0*/  MOV R0, 0x49f0 ;  /* 0x000049f000007802 */ /* 0x000fe40000000f00 */
[----:B------:R-:W-:Y:S02]  /*49d0*/  IADD3 R8, R8, -0x100000, RZ ;  /* 0xfff0000008087810 */ /* 0x000fe40007ffe0ff */
[----:B01234-:R-:W-:Y:S05]  /*49e0*/  CALL.REL.NOINC `($__internal_13_$__cuda_sm20_dblrcp_rn_slowpath_v3) ;  /* 0x000046d000007944 */ /* 0x01ffea0003c00000 */
[----:B-1----:R-:W-:Y:S02]  /*49f0*/  IMAD.MOV.U32 R24, RZ, RZ, R12 ;  /* 0x000000ffff187224 */ /* 0x002fe400078e000c */
[----:B------:R-:W-:Y:S02]  /*4a00*/  IMAD.MOV.U32 R25, RZ, RZ, R13 ;  /* 0x000000ffff197224 */ /* 0x000fe400078e000d */
.L_x_9917:
[----:B------:R-:W-:Y:S05]  /*4a10*/  BSYNC B0 ;  /* 0x0000000000007941 */ /* 0x000fea0003800000 */
.L_x_9916:
        /* <DEDUP_REMOVED lines=9> */
[----:B---3--:R-:W3:-:S06]  /*4ab0*/  DFMA R6, -R16, R6, 6.75539944105574400000e+15 ;  /* 0x433800001006742b */ /* 0x008ecc0000000106 */
[----:B---3--:R-:W3:-:S06]  /*4ac0*/  DADD R8, R6, -6.75539944105574400000e+15 ;  /* 0xc338000006087429 */ /* 0x008ecc0000000000 */
[----:B0--3--:R-:W0:-:S06]  /*4ad0*/  DFMA R10, R8, c[0x2][0x0], -R16 ;  /* 0x00800000080a7a2b */ /* 0x009e0c0000000810 */
        /* <DEDUP_REMOVED lines=28> */
[----:B------:R0:W3:-:S06]  /*4ca0*/  @!P2 DMUL R8, R10, R6 ;  /* 0x000000060a08a228 */ /* 0x0000cc0000000000 */
.L_x_9923:
[----:B------:R-:W-:Y:S05]  /*4cb0*/  BSYNC B1 ;  /* 0x0000000000017941 */ /* 0x000fea0003800000 */
.L_x_9922:
[----:B0--3--:R-:W0:-:S06]  /*4cc0*/  DADD R6, R8, 1 ;  /* 0x3ff0000008067429 */ /* 0x009e0c0000000000 */
[----:B0-----:R-:W0:Y:S04]  /*4cd0*/  MUFU.RCP64H R9, R7 ;  /* 0x0000000700097308 */ /* 0x001e280000001800 */
[----:B------:R-:W-:-:S04]  /*4ce0*/  IADD3 R8, R7, 0x300402, RZ ;  /* 0x0030040207087810 */ /* 0x000fc80007ffe0ff */
[----:B------:R-:W-:Y:S02]  /*4cf0*/  FSETP.GEU.AND P1, PT, |R8|, 5.8789094863358348022e-39, PT ;  /* 0x004004020800780b */ /* 0x000fe40003f2e200 */
[----:B0-----:R-:W0:-:S06]  /*4d00*/  DFMA R10, -R6, R8, 1 ;  /* 0x3ff00000060a742b */ /* 0x001e0c0000000108 */
[----:B0-----:R-:W0:-:S06]  /*4d10*/  DFMA R10, R10, R10, R10 ;  /* 0x0000000a0a0a722b */ /* 0x001e0c000000000a */
[----:B0-----:R-:W0:-:S06]  /*4d20*/  DFMA R10, R8, R10, R8 ;  /* 0x0000000a080a722b */ /* 0x001e0c0000000008 */
[----:B0-----:R-:W0:-:S06]  /*4d30*/  DFMA R16, -R6, R10, 1 ;  /* 0x3ff000000610742b */ /* 0x001e0c000000010a */
[----:B0-----:R0:W3:Y:S01]  /*4d40*/  DFMA R16, R10, R16, R10 ;  /* 0x000000100a10722b */ /* 0x0010e2000000000a */
[----:B------:R-:W-:Y:S05]  /*4d50*/  @P1 BRA `(.L_x_9921) ;  /* 0x0000006000001947 */ /* 0x000fea0003800000 */
[----:B------:R-:W-:Y:S02]  /*4d60*/  LOP3.LUT R8, R7, 0x7fffffff, RZ, 0xc0, !PT ;  /* 0x7fffffff07087812 */ /* 0x000fe400078ec0ff */
[----:B------:R-:W-:Y:S02]  /*4d70*/  MOV R0, 0x4da0 ;  /* 0x00004da000007802 */ /* 0x000fe40000000f00 */
[----:B------:R-:W-:Y:S02]  /*4d80*/  IADD3 R8, R8, -0x100000, RZ ;  /* 0xfff0000008087810 */ /* 0x000fe40007ffe0ff */
[----:B01234-:R-:W-:Y:S05]  /*4d90*/  CALL.REL.NOINC `($__internal_13_$__cuda_sm20_dblrcp_rn_slowpath_v3) ;  /* 0x0000432000007944 */ /* 0x01ffea0003c00000 */
[----:B-1----:R-:W-:Y:S02]  /*4da0*/  IMAD.MOV.U32 R16, RZ, RZ, R12 ;  /* 0x000000ffff107224 */ /* 0x002fe400078e000c */
[----:B------:R-:W-:Y:S02]  /*4db0*/  IMAD.MOV.U32 R17, RZ, RZ, R13 ;  /* 0x000000ffff117224 */ /* 0x000fe400078e000d */
.L_x_9921:
[----:B------:R-:W-:Y:S05]  /*4dc0*/  BSYNC B0 ;  /* 0x0000000000007941 */ /* 0x000fea0003800000 */
.L_x_9920:
        /* <DEDUP_REMOVED lines=24> */
.L_x_9929:
[----:B----4-:R-:W0:Y:S01]  /*4f50*/  F2I.S64.F64.TRUNC R4, R4 ;  /* 0x0000000400047311 */ /* 0x010e22000030d900 */
[----:B------:R-:W-:Y:S02]  /*4f60*/  IMAD.MOV.U32 R22, RZ, RZ, R26 ;  /* 0x000000ffff167224 */ /* 0x000fe400078e001a */
[----:B0-----:R-:W-:-:S05]  /*4f70*/  IMAD.MOV.U32 R3, RZ, RZ, R4 ;  /* 0x000000ffff037224 */ /* 0x001fca00078e0004 */
[----:B------:R0:W-:Y:S01]  /*4f80*/  STG.E.U8 [R8.64], R3 ;  /* 0x0000000308007986 */ /* 0x0001e2000c101124 */
[----:B------:R-:W-:Y:S05]  /*4f90*/  BRA `(.L_x_9925) ;  /* 0x00000ff000007947 */ /* 0x000fea0003800000 */
.L_x_9928:
        /* <DEDUP_REMOVED lines=10> */
.L_x_9932:
[----:B----4-:R-:W0:Y:S01]  /*5040*/  F2I.F64.TRUNC R5, R4 ;  /* 0x0000000400057311 */ /* 0x010e22000030d100 */
[----:B------:R-:W-:Y:S01]  /*5050*/  IMAD.MOV.U32 R22, RZ, RZ, R26 ;  /* 0x000000ffff167224 */ /* 0x000fe200078e001a */
[----:B0-----:R0:W-:Y:S01]  /*5060*/  STG.E [R8.64], R5 ;  /* 0x0000000508007986 */ /* 0x0011e2000c101924 */
[----:B------:R-:W-:Y:S05]  /*5070*/  BRA `(.L_x_9925) ;  /* 0x00000f1000007947 */ /* 0x000fea0003800000 */
.L_x_9931:
[----:B----4-:R-:W0:Y:S01]  /*5080*/  F2I.F64.TRUNC R5, R4 ;  /* 0x0000000400057311 */ /* 0x010e22000030d100 */
[----:B------:R-:W-:Y:S01]  /*5090*/  IMAD.MOV.U32 R22, RZ, RZ, R26 ;  /* 0x000000ffff167224 */ /* 0x000fe200078e001a */
[----:B0-----:R0:W-:Y:S01]  /*50a0*/  STG.E.U16 [R8.64], R5 ;  /* 0x0000000508007986 */ /* 0x0011e2000c101524 */
[----:B------:R-:W-:Y:S05]  /*50b0*/  BRA `(.L_x_9925) ;  /* 0x00000ed000007947 */ /* 0x000fea0003800000 */
.L_x_9927:
        /* <DEDUP_REMOVED lines=12> */
.L_x_9934:
[----:B----4-:R-:W0:Y:S01]  /*5180*/  F2F.F32.F64 R0, R4 ;  /* 0x0000000400007310 */ /* 0x010e220000301000 */
[----:B------:R-:W0:Y:S01]  /*5190*/  DSETP.GEU.AND P0, PT, |R4|, c[0x2][0x58], PT ;  /* 0x008016000400762a */ /* 0x000e220003f0e200 */
[----:B------:R-:W-:-:S13]  /*51a0*/  IMAD.MOV.U32 R22, RZ, RZ, R26 ;  /* 0x000000ffff167224 */ /* 0x000fda00078e001a */
[----:B0-----:R-:W-:-:S05]  /*51b0*/  @!P0 FMUL R0, R0, 1.175494350822287508e-38 ;  /* 0x0080000000008820 */ /* 0x001fca0000400000 */
[----:B------:R-:W-:-:S05]  /*51c0*/  F2FP.PACK_AB R0, RZ, R0 ;  /* 0x00000000ff00723e */ /* 0x000fca00000000ff */
[----:B------:R0:W-:Y:S01]  /*51d0*/  STG.E.U16 [R8.64], R0 ;  /* 0x0000000008007986 */ /* 0x0001e2000c101524 */
[----:B------:R-:W-:Y:S05]  /*51e0*/  BRA `(.L_x_9925) ;  /* 0x00000da000007947 */ /* 0x000fea0003800000 */
.L_x_9933:
        /* <DEDUP_REMOVED lines=13> */
.L_x_9936:
        /* <DEDUP_REMOVED lines=8> */
.L_x_9935:
[----:B----4-:R0:W-:Y:S01]  /*5340*/  STG.E.64 [R8.64], R4 ;  /* 0x0000000408007986 */ /* 0x0101e2000c101b24 */
[----:B------:R-:W-:Y:S01]  /*5350*/  IMAD.MOV.U32 R22, RZ, RZ, R26 ;  /* 0x000000ffff167224 */ /* 0x000fe200078e001a */
[----:B------:R-:W-:Y:S05]  /*5360*/  BRA `(.L_x_9925) ;  /* 0x00000c2000007947 */ /* 0x000fea0003800000 */
.L_x_9926:
        /* <DEDUP_REMOVED lines=13> */
.L_x_9939:
[----:B------:R-:W-:Y:S01]  /*5440*/  CS2R R6, SRZ ;  /* 0x0000000000067805 */ /* 0x000fe2000001ff00 */
[----:B------:R-:W-:-:S04]  /*5450*/  IMAD.MOV.U32 R22, RZ, RZ, R26 ;  /* 0x000000ffff167224 */ /* 0x000fc800078e001a */
[----:B----4-:R0:W-:Y:S01]  /*5460*/  STG.E.128 [R8.64], R4 ;  /* 0x0000000408007986 */ /* 0x0101e2000c101d24 */
[----:B------:R-:W-:Y:S05]  /*5470*/  BRA `(.L_x_9925) ;  /* 0x00000b1000007947 */ /* 0x000fea0003800000 */
.L_x_9938:
        /* <DEDUP_REMOVED lines=23> */
.L_x_9943:
[----:B------:R-:W-:Y:S05]  /*55f0*/  BSYNC B0 ;  /* 0x0000000000007941 */ /* 0x000fea0003800000 */
.L_x_9942:
[----:B------:R-:W-:Y:S01]  /*5600*/  LOP3.LUT R7, R0, R7, RZ, 0xfc, !PT ;  /* 0x0000000700077212 */ /* 0x000fe200078efcff */
[----:B------:R-:W-:-:S04]  /*5610*/  IMAD.MOV.U32 R22, RZ, RZ, R26 ;  /* 0x000000ffff167224 */ /* 0x000fc800078e001a */
[----:B------:R0:W-:Y:S01]  /*5620*/  STG.E.U8 [R8.64], R7 ;  /* 0x0000000708007986 */ /* 0x0001e2000c101124 */
[----:B------:R-:W-:Y:S05]  /*5630*/  BRA `(.L_x_9925) ;  /* 0x0000095000007947 */ /* 0x000fea0003800000 */
.L_x_9941:
        /* <DEDUP_REMOVED lines=15> */
.L_x_9945:
[----:B------:R-:W-:Y:S01]  /*5730*/  IMAD.MOV.U32 R0, RZ, RZ, 0x7f ;  /* 0x0000007fff007424 */ /* 0x000fe200078e00ff */
[----:B------:R-:W-:-:S04]  /*5740*/  ISETP.GT.U32.AND P0, PT, R3, 0x7f800000, PT ;  /* 0x7f8000000300780c */ /* 0x000fc80003f04070 */
[----:B------:R-:W-:-:S04]  /*5750*/  SEL R0, R0, 0x7c, P0 ;  /* 0x0000007c00007807 */ /* 0x000fc80000000000 */
.L_x_9946:
[----:B------:R-:W-:Y:S05]  /*5760*/  BSYNC B0 ;  /* 0x0000000000007941 */ /* 0x000fea0003800000 */
.L_x_9944:
[----:B------:R-:W-:Y:S01]  /*5770*/  LOP3.LUT R3, R7, 0x80000000, RZ, 0xc0, !PT ;  /* 0x8000000007037812 */ /* 0x000fe200078ec0ff */
[----:B------:R-:W-:-:S03]  /*5780*/  IMAD.MOV.U32 R22, RZ, RZ, R26 ;  /* 0x000000ffff167224 */ /* 0x000fc600078e001a */
[----:B------:R-:W-:-:S04]  /*5790*/  SHF.R.U32.HI R3, RZ, 0x18, R3 ;  /* 0x00000018ff037819 */ /* 0x000fc80000011603 */
[----:B------:R-:W-:-:S05]  /*57a0*/  LOP3.LUT R3, R0, R3, RZ, 0xfc, !PT ;  /* 0x0000000300037212 */ /* 0x000fca00078efcff */
[----:B------:R0:W-:Y:S01]  /*57b0*/  STG.E.U8 [R8.64], R3 ;  /* 0x0000000308007986 */ /* 0x0001e2000c101124 */
[----:B------:R-:W-:Y:S05]  /*57c0*/  BRA `(.L_x_9925) ;  /* 0x000007c000007947 */ /* 0x000fea0003800000 */
.L_x_9940:
[----:B----4-:R-:W0:Y:S01]  /*57d0*/  F2F.F32.F64 R0, R4 ;  /* 0x0000000400007310 */ /* 0x010e220000301000 */
[----:B------:R-:W0:Y:S01]  /*57e0*/  DSETP.GEU.AND P0, PT, |R4|, c[0x2][0x58], PT ;  /* 0x008016000400762a */ /* 0x000e220003f0e200 */
[----:B------:R-:W-:-:S13]  /*57f0*/  IMAD.MOV.U32 R22, RZ, RZ, R26 ;  /* 0x000000ffff167224 */ /* 0x000fda00078e001a */
[----:B0-----:R-:W-:-:S05]  /*5800*/  @!P0 FMUL R0, R0, 1.175494350822287508e-38 ;  /* 0x0080000000008820 */ /* 0x001fca0000400000 */
[----:B------:R-:W-:-:S05]  /*5810*/  F2FP.BF16.PACK_AB R0, RZ, R0 ;  /* 0x00000000ff00723e */ /* 0x000fca00000010ff */
[----:B------:R0:W-:Y:S01]  /*5820*/  STG.E.U16 [R8.64], R0 ;  /* 0x0000000008007986 */ /* 0x0001e2000c101524 */
[----:B------:R-:W-:Y:S05]  /*5830*/  BRA `(.L_x_9925) ;  /* 0x0000075000007947 */ /* 0x000fea0003800000 */
.L_x_9937:
        /* <DEDUP_REMOVED lines=12> */
.L_x_9949:
        /* <DEDUP_REMOVED lines=19> */
.L_x_9952:
[----:B------:R-:W-:-:S04]  /*5a30*/  LOP3.LUT R0, R7, 0x80000000, RZ, 0xc0, !PT ;  /* 0x8000000007007812 */ /* 0x000fc800078ec0ff */
[----:B------:R-:W-:-:S04]  /*5a40*/  SHF.R.U32.HI R0, RZ, 0x18, R0 ;  /* 0x00000018ff007819 */ /* 0x000fc80000011600 */
[----:B------:R-:W-:Y:S02]  /*5a50*/  LOP3.LUT R0, R3, R0, RZ, 0xfc, !PT ;  /* 0x0000000003007212 */ /* 0x000fe400078efcff */
.L_x_9951:
[----:B------:R-:W-:Y:S05]  /*5a60*/  BSYNC B0 ;  /* 0x0000000000007941 */ /* 0x000fea0003800000 */
.L_x_9950:
[----:B------:R0:W-:Y:S01]  /*5a70*/  STG.E.U8 [R8.64], R0 ;  /* 0x0000000008007986 */ /* 0x0001e2000c101124 */
[----:B------:R-:W-:Y:S01]  /*5a80*/  IMAD.MOV.U32 R22, RZ, RZ, R26 ;  /* 0x000000ffff167224 */ /* 0x000fe200078e001a */
[----:B------:R-:W-:Y:S05]  /*5a90*/  BRA `(.L_x_9925) ;  /* 0x000004f000007947 */ /* 0x000fea0003800000 */
.L_x_9948:
        /* <DEDUP_REMOVED lines=19> */
.L_x_9955:
[----:B------:R-:W-:-:S04]  /*5bd0*/  LOP3.LUT R0, R7, 0x80000000, RZ, 0xc0, !PT ;  /* 0x8000000007007812 */ /* 0x000fc800078ec0ff */
[----:B------:R-:W-:-:S04]  /*5be0*/  SHF.R.U32.HI R0, RZ, 0x18, R0 ;  /* 0x00000018ff007819 */ /* 0x000fc80000011600 */
[----:B------:R-:W-:Y:S02]  /*5bf0*/  LOP3.LUT R0, R3, R0, RZ, 0xfc, !PT ;  /* 0x0000000003007212 */ /* 0x000fe400078efcff */
.L_x_9954:
[----:B------:R-:W-:Y:S05]  /*5c00*/  BSYNC B0 ;  /* 0x0000000000007941 */ /* 0x000fea0003800000 */
.L_x_9953:
[----:B------:R0:W-:Y:S01]  /*5c10*/  STG.E.U8 [R8.64], R0 ;  /* 0x0000000008007986 */ /* 0x0001e2000c101124 */
[----:B------:R-:W-:Y:S01]  /*5c20*/  IMAD.MOV.U32 R22, RZ, RZ, R26 ;  /* 0x000000ffff167224 */ /* 0x000fe200078e001a */
[----:B------:R-:W-:Y:S05]  /*5c30*/  BRA `(.L_x_9925) ;  /* 0x0000035000007947 */ /* 0x000fea0003800000 */
.L_x_9947:
        /* <DEDUP_REMOVED lines=25> */
.L_x_9930:
        /* <DEDUP_REMOVED lines=21> */
.L_x_9957:
[----:B----4-:R-:W0:Y:S01]  /*5f20*/  F2I.U64.F64.TRUNC R4, R4 ;  /* 0x0000000400047311 */ /* 0x010e22000030d800 */
[----:B------:R-:W-:Y:S01]  /*5f30*/  IMAD.MOV.U32 R22, RZ, RZ, R26 ;  /* 0x000000ffff167224 */ /* 0x000fe200078e001a */
[----:B0-----:R0:W-:Y:S01]  /*5f40*/  STG.E.64 [R8.64], R4 ;  /* 0x0000000408007986 */ /* 0x0011e2000c101b24 */
[----:B------:R-:W-:Y:S05]  /*5f50*/  BRA `(.L_x_9925) ;  /* 0x0000003000007947 */ /* 0x000fea0003800000 */
.L_x_9956:
[----:B----4-:R-:W0:Y:S01]  /*5f60*/  F2I.U32.F64.TRUNC R5, R4 ;  /* 0x0000000400057311 */ /* 0x010e22000030d000 */
[----:B------:R-:W-:Y:S01]  /*5f70*/  IMAD.MOV.U32 R22, RZ, RZ, R26 ;  /* 0x000000ffff167224 */ /* 0x000fe200078e001a */
[----:B0-----:R0:W-:Y:S06]  /*5f80*/  STG.E [R8.64], R5 ;  /* 0x0000000508007986 */ /* 0x0011ec000c101924 */
.L_x_9925:
[----:B------:R-:W-:Y:S05]  /*5f90*/  BSYNC B6 ;  /* 0x0000000000067941 */ /* 0x000fea0003800000 */
.L_x_9924:
        /* <DEDUP_REMOVED lines=22> */
.L_x_9963:
[----:B-1----:R-:W0:Y:S02]  /*6100*/  F2I.S64.F64.TRUNC R28, R28 ;  /* 0x0000001c001c7311 */ /* 0x002e24000030d900 */
[----:B0-----:R-:W-:-:S05]  /*6110*/  IMAD.MOV.U32 R3, RZ, RZ, R28 ;  /* 0x000000ffff037224 */ /* 0x001fca00078e001c */
[----:B------:R0:W-:Y:S01]  /*6120*/  STG.E.U8 [R4.64], R3 ;  /* 0x0000000304007986 */ /* 0x0001e2000c101124 */
[----:B------:R-:W-:Y:S05]  /*6130*/  BRA `(.L_x_9965) ;  /* 0x00000eb000007947 */ /* 0x000fea0003800000 */
.L_x_9962:
        /* <DEDUP_REMOVED lines=9> */
.L_x_9967:
[----:B-1----:R-:W0:Y:S02]  /*61d0*/  F2I.F64.TRUNC R29, R28 ;  /* 0x0000001c001d7311 */ /* 0x002e24000030d100 */
[----:B0-----:R0:W-:Y:S01]  /*61e0*/  STG.E [R4.64], R29 ;  /* 0x0000001d04007986 */ /* 0x0011e2000c101924 */
[----:B------:R-:W-:Y:S05]  /*61f0*/  BRA `(.L_x_9965) ;  /* 0x00000df000007947 */ /* 0x000fea0003800000 */
.L_x_9966:
[----:B-1----:R-:W0:Y:S02]  /*6200*/  F2I.F64.TRUNC R29, R28 ;  /* 0x0000001c001d7311 */ /* 0x002e24000030d100 */
[----:B0-----:R0:W-:Y:S01]  /*6210*/  STG.E.U16 [R4.64], R29 ;  /* 0x0000001d04007986 */ /* 0x0011e2000c101524 */
[----:B------:R-:W-:Y:S05]  /*6220*/  BRA `(.L_x_9965) ;  /* 0x00000dc000007947 */ /* 0x000fea0003800000 */
.L_x_9961:
        /* <DEDUP_REMOVED lines=11> */
.L_x_9969:
[----:B-1----:R-:W0:Y:S01]  /*62e0*/  F2F.F32.F64 R0, R28 ;  /* 0x0000001c00007310 */ /* 0x002e220000301000 */
[----:B------:R-:W0:-:S14]  /*62f0*/  DSETP.GEU.AND P0, PT, |R28|, c[0x2][0x58], PT ;  /* 0x008016001c00762a */ /* 0x000e1c0003f0e200 */
[----:B0-----:R-:W-:-:S05]  /*6300*/  @!P0 FMUL R0, R0, 1.175494350822287508e-38 ;  /* 0x0080000000008820 */ /* 0x001fca0000400000 */
[----:B------:R-:W-:-:S05]  /*6310*/  F2FP.PACK_AB R0, RZ, R0 ;  /* 0x00000000ff00723e */ /* 0x000fca00000000ff */
[----:B------:R0:W-:Y:S01]  /*6320*/  STG.E.U16 [R4.64], R0 ;  /* 0x0000000004007986 */ /* 0x0001e2000c101524 */
[----:B------:R-:W-:Y:S05]  /*6330*/  BRA `(.L_x_9965) ;  /* 0x00000cb000007947 */ /* 0x000fea0003800000 */
.L_x_9968:
        /* <DEDUP_REMOVED lines=12> */
.L_x_9971:
[----:B-1----:R-:W0:Y:S01]  /*6400*/  F2F.F32.F64 R0, R28 ;  /* 0x0000001c00007310 */ /* 0x002e220000301000 */
[----:B------:R-:W0:-:S14]  /*6410*/  DSETP.GEU.AND P0, PT, |R28|, c[0x2][0x58], PT ;  /* 0x008016001c00762a */ /* 0x000e1c0003f0e200 */
[----:B0-----:R-:W-:-:S05]  /*6420*/  @!P0 FMUL R0, R0, 1.175494350822287508e-38 ;  /* 0x0080000000008820 */ /* 0x001fca0000400000 */
[----:B------:R-:W-:-:S04]  /*6430*/  F2FP.PACK_AB R3, RZ, R0 ;  /* 0x00000000ff03723e */ /* 0x000fc800000000ff */
[----:B------:R-:W-:-:S05]  /*6440*/  PRMT R3, R3, 0x5410, RZ ;  /* 0x0000541003037816 */ /* 0x000fca00000000ff */
[----:B------:R0:W-:Y:S01]  /*6450*/  STG.E [R4.64], R3 ;  /* 0x0000000304007986 */ /* 0x0001e2000c101924 */
[----:B------:R-:W-:Y:S05]  /*6460*/  BRA `(.L_x_9965) ;  /* 0x00000b8000007947 */ /* 0x000fea0003800000 */
.L_x_9970:
[----:B-1----:R0:W-:Y:S01]  /*6470*/  STG.E.64 [R4.64], R28 ;  /* 0x0000001c04007986 */ /* 0x0021e2000c101b24 */
[----:B------:R-:W-:Y:S05]  /*6480*/  BRA `(.L_x_9965) ;  /* 0x00000b6000007947 */ /* 0x000fea0003800000 */
.L_x_9960:
        /* <DEDUP_REMOVED lines=12> */
.L_x_9974:
[----:B------:R-:W-:-:S05]  /*6550*/  CS2R R30, SRZ ;  /* 0x00000000001e7805 */ /* 0x000fca000001ff00 */
[----:B-1----:R0:W-:Y:S01]  /*6560*/  STG.E.128 [R4.64], R28 ;  /* 0x0000001c04007986 */ /* 0x0021e2000c101d24 */
[----:B------:R-:W-:Y:S05]  /*6570*/  BRA `(.L_x_9965) ;  /* 0x00000a7000007947 */ /* 0x000fea0003800000 */
.L_x_9973:
        /* <DEDUP_REMOVED lines=23> */
.L_x_9978:
[----:B------:R-:W-:Y:S05]  /*66f0*/  BSYNC B0 ;  /* 0x0000000000007941 */ /* 0x000fea0003800000 */
.L_x_9977:
[----:B------:R-:W-:-:S05]  /*6700*/  LOP3.LUT R7, R0, R7, RZ, 0xfc, !PT ;  /* 0x0000000700077212 */ /* 0x000fca00078efcff */
[----:B------:R0:W-:Y:S01]  /*6710*/  STG.E.U8 [R4.64], R7 ;  /* 0x0000000704007986 */ /* 0x0001e2000c101124 */
[----:B------:R-:W-:Y:S05]  /*6720*/  BRA `(.L_x_9965) ;  /* 0x000008c000007947 */ /* 0x000fea0003800000 */
.L_x_9976:
        /* <DEDUP_REMOVED lines=15> */
.L_x_9980:
[----:B------:R-:W-:Y:S01]  /*6820*/  IMAD.MOV.U32 R0, RZ, RZ, 0x7f ;  /* 0x0000007fff007424 */ /* 0x000fe200078e00ff */
[----:B------:R-:W-:-:S04]  /*6830*/  ISETP.GT.U32.AND P0, PT, R3, 0x7f800000, PT ;  /* 0x7f8000000300780c */ /* 0x000fc80003f04070 */
[----:B------:R-:W-:-:S04]  /*6840*/  SEL R0, R0, 0x7c, P0 ;  /* 0x0000007c00007807 */ /* 0x000fc80000000000 */
.L_x_9981:
[----:B------:R-:W-:Y:S05]  /*6850*/  BSYNC B0 ;  /* 0x0000000000007941 */ /* 0x000fea0003800000 */
.L_x_9979:
[----:B------:R-:W-:-:S04]  /*6860*/  LOP3.LUT R3, R7, 0x80000000, RZ, 0xc0, !PT ;  /* 0x8000000007037812 */ /* 0x000fc800078ec0ff */
[----:B------:R-:W-:-:S04]  /*6870*/  SHF.R.U32.HI R3, RZ, 0x18, R3 ;  /* 0x00000018ff037819 */ /* 0x000fc80000011603 */
[----:B------:R-:W-:-:S05]  /*6880*/  LOP3.LUT R3, R0, R3, RZ, 0xfc, !PT ;  /* 0x0000000300037212 */ /* 0x000fca00078efcff */
[----:B------:R0:W-:Y:S01]  /*6890*/  STG.E.U8 [R4.64], R3 ;  /* 0x0000000304007986 */ /* 0x0001e2000c101124 */
[----:B------:R-:W-:Y:S05]  /*68a0*/  BRA `(.L_x_9965) ;  /* 0x0000074000007947 */ /* 0x000fea0003800000 */
.L_x_9975:
[----:B-1----:R-:W0:Y:S01]  /*68b0*/  F2F.F32.F64 R0, R28 ;  /* 0x0000001c00007310 */ /* 0x002e220000301000 */
[----:B------:R-:W0:-:S14]  /*68c0*/  DSETP.GEU.AND P0, PT, |R28|, c[0x2][0x58], PT ;  /* 0x008016001c00762a */ /* 0x000e1c0003f0e200 */
[----:B0-----:R-:W-:-:S05]  /*68d0*/  @!P0 FMUL R0, R0, 1.175494350822287508e-38 ;  /* 0x0080000000008820 */ /* 0x001fca0000400000 */
[----:B------:R-:W-:-:S05]  /*68e0*/  F2FP.BF16.PACK_AB R0, RZ, R0 ;  /* 0x00000000ff00723e */ /* 0x000fca00000010ff */
[----:B------:R0:W-:Y:S01]  /*68f0*/  STG.E.U16 [R4.64], R0 ;  /* 0x0000000004007986 */ /* 0x0001e2000c101524 */
[----:B------:R-:W-:Y:S05]  /*6900*/  BRA `(.L_x_9965) ;  /* 0x000006e000007947 */ /* 0x000fea0003800000 */
.L_x_9972:
        /* <DEDUP_REMOVED lines=11> */
.L_x_9984:
        /* <DEDUP_REMOVED lines=19> */
.L_x_9987:
[----:B------:R-:W-:-:S04]  /*6af0*/  LOP3.LUT R0, R7, 0x80000000, RZ, 0xc0, !PT ;  /* 0x8000000007007812 */ /* 0x000fc800078ec0ff */
[----:B------:R-:W-:-:S04]  /*6b00*/  SHF.R.U32.HI R0, RZ, 0x18, R0 ;  /* 0x00000018ff007819 */ /* 0x000fc80000011600 */
[----:B------:R-:W-:Y:S02]  /*6b10*/  LOP3.LUT R0, R3, R0, RZ, 0xfc, !PT ;  /* 0x0000000003007212 */ /* 0x000fe400078efcff */
.L_x_9986:
[----:B------:R-:W-:Y:S05]  /*6b20*/  BSYNC B0 ;  /* 0x0000000000007941 */ /* 0x000fea0003800000 */
.L_x_9985:
[----:B------:R0:W-:Y:S01]  /*6b30*/  STG.E.U8 [R4.64], R0 ;  /* 0x0000000004007986 */ /* 0x0001e2000c101124 */
[----:B------:R-:W-:Y:S05]  /*6b40*/  BRA `(.L_x_9965) ;  /* 0x000004a000007947 */ /* 0x000fea0003800000 */
.L_x_9983:
        /* <DEDUP_REMOVED lines=19> */
.L_x_9990:
[----:B------:R-:W-:-:S04]  /*6c80*/  LOP3.LUT R0, R7, 0x80000000, RZ, 0xc0, !PT ;  /* 0x8000000007007812 */ /* 0x000fc800078ec0ff */
[----:B------:R-:W-:-:S04]  /*6c90*/  SHF.R.U32.HI R0, RZ, 0x18, R0 ;  /* 0x00000018ff007819 */ /* 0x000fc80000011600 */
[----:B------:R-:W-:Y:S02]  /*6ca0*/  LOP3.LUT R0, R3, R0, RZ, 0xfc, !PT ;  /* 0x0000000003007212 */ /* 0x000fe400078efcff */
.L_x_9989:
[----:B------:R-:W-:Y:S05]  /*6cb0*/  BSYNC B0 ;  /* 0x0000000000007941 */ /* 0x000fea0003800000 */
.L_x_9988:
[----:B------:R0:W-:Y:S01]  /*6cc0*/  STG.E.U8 [R4.64], R0 ;  /* 0x0000000004007986 */ /* 0x0001e2000c101124 */
[----:B------:R-:W-:Y:S05]  /*6cd0*/  BRA `(.L_x_9965) ;  /* 0x0000031000007947 */ /* 0x000fea0003800000 */
.L_x_9982:
        /* <DEDUP_REMOVED lines=24> */
.L_x_9964:
        /* <DEDUP_REMOVED lines=20> */
.L_x_9992:
[----:B-1----:R-:W0:Y:S02]  /*6fa0*/  F2I.U64.F64.TRUNC R28, R28 ;  /* 0x0000001c001c7311 */ /* 0x002e24000030d800 */
[----:B0-----:R0:W-:Y:S01]  /*6fb0*/  STG.E.64 [R4.64], R28 ;  /* 0x0000001c04007986 */ /* 0x0011e2000c101b24 */
[----:B------:R-:W-:Y:S05]  /*6fc0*/  BRA `(.L_x_9965) ;  /* 0x0000002000007947 */ /* 0x000fea0003800000 */
.L_x_9991:
[----:B-1----:R-:W0:Y:S02]  /*6fd0*/  F2I.U32.F64.TRUNC R29, R28 ;  /* 0x0000001c001d7311 */ /* 0x002e24000030d000 */
[----:B0-----:R0:W-:Y:S02]  /*6fe0*/  STG.E [R4.64], R29 ;  /* 0x0000001d04007986 */ /* 0x0011e4000c101924 */
.L_x_9965:
        /* <DEDUP_REMOVED lines=22> */
.L_x_9996:
[----:B--2---:R-:W0:Y:S02]  /*7150*/  F2I.S64.F64.TRUNC R24, R24 ;  /* 0x0000001800187311 */ /* 0x004e24000030d900 */
[----:B0-----:R-:W-:-:S05]  /*7160*/  IMAD.MOV.U32 R3, RZ, RZ, R24 ;  /* 0x000000ffff037224 */ /* 0x001fca00078e0018 */
[----:B------:R0:W-:Y:S01]  /*7170*/  STG.E.U8 [R4.64], R3 ;  /* 0x0000000304007986 */ /* 0x0001e2000c101124 */
[----:B------:R-:W-:Y:S05]  /*7180*/  BRA `(.L_x_9998) ;  /* 0x00000eb000007947 */ /* 0x000fea0003800000 */
.L_x_9995:
        /* <DEDUP_REMOVED lines=9> */
.L_x_10000:
[----:B--2---:R-:W0:Y:S02]  /*7220*/  F2I.F64.TRUNC R25, R24 ;  /* 0x0000001800197311 */ /* 0x004e24000030d100 */
[----:B0-----:R0:W-:Y:S01]  /*7230*/  STG.E [R4.64], R25 ;  /* 0x0000001904007986 */ /* 0x0011e2000c101924 */
[----:B------:R-:W-:Y:S05]  /*7240*/  BRA `(.L_x_9998) ;  /* 0x00000df000007947 */ /* 0x000fea0003800000 */
.L_x_9999:
[----:B--2---:R-:W0:Y:S02]  /*7250*/  F2I.F64.TRUNC R25, R24 ;  /* 0x0000001800197311 */ /* 0x004e24000030d100 */
[----:B0-----:R0:W-:Y:S01]  /*7260*/  STG.E.U16 [R4.64], R25 ;  /* 0x0000001904007986 */ /* 0x0011e2000c101524 */
[----:B------:R-:W-:Y:S05]  /*7270*/  BRA `(.L_x_9998) ;  /* 0x00000dc000007947 */ /* 0x000fea0003800000 */
.L_x_9994:
        /* <DEDUP_REMOVED lines=11> */
.L_x_10002:
[----:B--2---:R-:W0:Y:S01]  /*7330*/  F2F.F32.F64 R0, R24 ;  /* 0x0000001800007310 */ /* 0x004e220000301000 */
[----:B------:R-:W0:-:S14]  /*7340*/  DSETP.GEU.AND P0, PT, |R24|, c[0x2][0x58], PT ;  /* 0x008016001800762a */ /* 0x000e1c0003f0e200 */
[----:B0-----:R-:W-:-:S05]  /*7350*/  @!P0 FMUL R0, R0, 1.175494350822287508e-38 ;  /* 0x0080000000008820 */ /* 0x001fca0000400000 */
[----:B------:R-:W-:-:S05]  /*7360*/  F2FP.PACK_AB R0, RZ, R0 ;  /* 0x00000000ff00723e */ /* 0x000fca00000000ff */
[----:B------:R0:W-:Y:S01]  /*7370*/  STG.E.U16 [R4.64], R0 ;  /* 0x0000000004007986 */ /* 0x0001e2000c101524 */
[----:B------:R-:W-:Y:S05]  /*7380*/  BRA `(.L_x_9998) ;  /* 0x00000cb000007947 */ /* 0x000fea0003800000 */
.L_x_10001:
        /* <DEDUP_REMOVED lines=12> */
.L_x_10004:
[----:B--2---:R-:W0:Y:S01]  /*7450*/  F2F.F32.F64 R0, R24 ;  /* 0x0000001800007310 */ /* 0x004e220000301000 */
[----:B------:R-:W0:-:S14]  /*7460*/  DSETP.GEU.AND P0, PT, |R24|, c[0x2][0x58], PT ;  /* 0x008016001800762a */ /* 0x000e1c0003f0e200 */
[----:B0-----:R-:W-:-:S05]  /*7470*/  @!P0 FMUL R0, R0, 1.175494350822287508e-38 ;  /* 0x0080000000008820 */ /* 0x001fca0000400000 */
[----:B------:R-:W-:-:S04]  /*7480*/  F2FP.PACK_AB R3, RZ, R0 ;  /* 0x00000000ff03723e */ /* 0x000fc800000000ff */
[----:B------:R-:W-:-:S05]  /*7490*/  PRMT R3, R3, 0x5410, RZ ;  /* 0x0000541003037816 */ /* 0x000fca00000000ff */
[----:B------:R0:W-:Y:S01]  /*74a0*/  STG.E [R4.64], R3 ;  /* 0x0000000304007986 */ /* 0x0001e2000c101924 */
[----:B------:R-:W-:Y:S05]  /*74b0*/  BRA `(.L_x_9998) ;  /* 0x00000b8000007947 */ /* 0x000fea0003800000 */
.L_x_10003:
[----:B--2---:R0:W-:Y:S01]  /*74c0*/  STG.E.64 [R4.64], R24 ;  /* 0x0000001804007986 */ /* 0x0041e2000c101b24 */
[----:B------:R-:W-:Y:S05]  /*74d0*/  BRA `(.L_x_9998) ;  /* 0x00000b6000007947 */ /* 0x000fea0003800000 */
.L_x_9993:
        /* <DEDUP_REMOVED lines=12> */
.L_x_10007:
[----:B------:R-:W-:-:S05]  /*75a0*/  CS2R R26, SRZ ;  /* 0x00000000001a7805 */ /* 0x000fca000001ff00 */
[----:B--2---:R0:W-:Y:S01]  /*75b0*/  STG.E.128 [R4.64], R24 ;  /* 0x0000001804007986 */ /* 0x0041e2000c101d24 */
[----:B------:R-:W-:Y:S05]  /*75c0*/  BRA `(.L_x_9998) ;  /* 0x00000a7000007947 */ /* 0x000fea0003800000 */
.L_x_10006:
        /* <DEDUP_REMOVED lines=23> */
.L_x_10011:
[----:B------:R-:W-:Y:S05]  /*7740*/  BSYNC B0 ;  /* 0x0000000000007941 */ /* 0x000fea0003800000 */
.L_x_10010:
[----:B------:R-:W-:-:S05]  /*7750*/  LOP3.LUT R7, R0, R7, RZ, 0xfc, !PT ;  /* 0x0000000700077212 */ /* 0x000fca00078efcff */
[----:B------:R0:W-:Y:S01]  /*7760*/  STG.E.U8 [R4.64], R7 ;  /* 0x0000000704007986 */ /* 0x0001e2000c101124 */
[----:B------:R-:W-:Y:S05]  /*7770*/  BRA `(.L_x_9998) ;  /* 0x000008c000007947 */ /* 0x000fea0003800000 */
.L_x_10009:
        /* <DEDUP_REMOVED lines=15> */
.L_x_10013:
[----:B------:R-:W-:Y:S01]  /*7870*/  IMAD.MOV.U32 R0, RZ, RZ, 0x7f ;  /* 0x0000007fff007424 */ /* 0x000fe200078e00ff */
[----:B------:R-:W-:-:S04]  /*7880*/  ISETP.GT.U32.AND P0, PT, R3, 0x7f800000, PT ;  /* 0x7f8000000300780c */ /* 0x000fc80003f04070 */
[----:B------:R-:W-:-:S04]  /*7890*/  SEL R0, R0, 0x7c, P0 ;  /* 0x0000007c00007807 */ /* 0x000fc80000000000 */
.L_x_10014:
[----:B------:R-:W-:Y:S05]  /*78a0*/  BSYNC B0 ;  /* 0x0000000000007941 */ /* 0x000fea0003800000 */
.L_x_10012:
[----:B------:R-:W-:-:S04]  /*78b0*/  LOP3.LUT R3, R7, 0x80000000, RZ, 0xc0, !PT ;  /* 0x8000000007037812 */ /* 0x000fc800078ec0ff */
[----:B------:R-:W-:-:S04]  /*78c0*/  SHF.R.U32.HI R3, RZ, 0x18, R3 ;  /* 0x00000018ff037819 */ /* 0x000fc80000011603 */
[----:B------:R-:W-:-:S05]  /*78d0*/  LOP3.LUT R3, R0, R3, RZ, 0xfc, !PT ;  /* 0x0000000300037212 */ /* 0x000fca00078efcff */
[----:B------:R0:W-:Y:S01]  /*78e0*/  STG.E.U8 [R4.64], R3 ;  /* 0x0000000304007986 */ /* 0x0001e2000c101124 */
[----:B------:R-:W-:Y:S05]  /*78f0*/  BRA `(.L_x_9998) ;  /* 0x0000074000007947 */ /* 0x000fea0003800000 */
.L_x_10008:
[----:B--2---:R-:W0:Y:S01]  /*7900*/  F2F.F32.F64 R0, R24 ;  /* 0x0000001800007310 */ /* 0x004e220000301000 */
[----:B------:R-:W0:-:S14]  /*7910*/  DSETP.GEU.AND P0, PT, |R24|, c[0x2][0x58], PT ;  /* 0x008016001800762a */ /* 0x000e1c0003f0e200 */
[----:B0-----:R-:W-:-:S05]  /*7920*/  @!P0 FMUL R0, R0, 1.175494350822287508e-38 ;  /* 0x0080000000008820 */ /* 0x001fca0000400000 */
[----:B------:R-:W-:-:S05]  /*7930*/  F2FP.BF16.PACK_AB R0, RZ, R0 ;  /* 0x00000000ff00723e */ /* 0x000fca00000010ff */
[----:B------:R0:W-:Y:S01]  /*7940*/  STG.E.U16 [R4.64], R0 ;  /* 0x0000000004007986 */ /* 0x0001e2000c101524 */
[----:B------:R-:W-:Y:S05]  /*7950*/  BRA `(.L_x_9998) ;  /* 0x000006e000007947 */ /* 0x000fea0003800000 */
.L_x_10005:
        /* <DEDUP_REMOVED lines=11> */
.L_x_10017:
        /* <DEDUP_REMOVED lines=19> */
.L_x_10020:
[----:B------:R-:W-:-:S04]  /*7b40*/  LOP3.LUT R0, R7, 0x80000000, RZ, 0xc0, !PT ;  /* 0x8000000007007812 */ /* 0x000fc800078ec0ff */
[----:B------:R-:W-:-:S04]  /*7b50*/  SHF.R.U32.HI R0, RZ, 0x18, R0 ;  /* 0x00000018ff007819 */ /* 0x000fc80000011600 */
[----:B------:R-:W-:Y:S02]  /*7b60*/  LOP3.LUT R0, R3, R0, RZ, 0xfc, !PT ;  /* 0x0000000003007212 */ /* 0x000fe400078efcff */
.L_x_10019:
[----:B------:R-:W-:Y:S05]  /*7b70*/  BSYNC B0 ;  /* 0x0000000000007941 */ /* 0x000fea0003800000 */
.L_x_10018:
[----:B------:R0:W-:Y:S01]  /*7b80*/  STG.E.U8 [R4.64], R0 ;  /* 0x0000000004007986 */ /* 0x0001e2000c101124 */
[----:B------:R-:W-:Y:S05]  /*7b90*/  BRA `(.L_x_9998) ;  /* 0x000004a000007947 */ /* 0x000fea0003800000 */
.L_x_10016:
        /* <DEDUP_REMOVED lines=19> */
.L_x_10023:
[----:B------:R-:W-:-:S04]  /*7cd0*/  LOP3.LUT R0, R7, 0x80000000, RZ, 0xc0, !PT ;  /* 0x8000000007007812 */ /* 0x000fc800078ec0ff */
[----:B------:R-:W-:-:S04]  /*7ce0*/  SHF.R.U32.HI R0, RZ, 0x18, R0 ;  /* 0x00000018ff007819 */ /* 0x000fc80000011600 */
[----:B------:R-:W-:Y:S02]  /*7cf0*/  LOP3.LUT R0, R3, R0, RZ, 0xfc, !PT ;  /* 0x0000000003007212 */ /* 0x000fe400078efcff */
.L_x_10022:
[----:B------:R-:W-:Y:S05]  /*7d00*/  BSYNC B0 ;  /* 0x0000000000007941 */ /* 0x000fea0003800000 */
.L_x_10021:
[----:B------:R0:W-:Y:S01]  /*7d10*/  STG.E.U8 [R4.64], R0 ;  /* 0x0000000004007986 */ /* 0x0001e2000c101124 */
[----:B------:R-:W-:Y:S05]  /*7d20*/  BRA `(.L_x_9998) ;  /* 0x0000031000007947 */ /* 0x000fea0003800000 */
.L_x_10015:
        /* <DEDUP_REMOVED lines=24> */
.L_x_9997:
        /* <DEDUP_REMOVED lines=20> */
.L_x_10025:
[----:B--2---:R-:W0:Y:S02]  /*7ff0*/  F2I.U64.F64.TRUNC R24, R24 ;  /* 0x0000001800187311 */ /* 0x004e24000030d800 */
[----:B0-----:R0:W-:Y:S01]  /*8000*/  STG.E.64 [R4.64], R24 ;  /* 0x0000001804007986 */ /* 0x0011e2000c101b24 */
[----:B------:R-:W-:Y:S05]  /*8010*/  BRA `(.L_x_9998) ;  /* 0x0000002000007947 */ /* 0x000fea0003800000 */
.L_x_10024:
[----:B--2---:R-:W0:Y:S02]  /*8020*/  F2I.U32.F64.TRUNC R25, R24 ;  /* 0x0000001800197311 */ /* 0x004e24000030d000 */
[----:B0-----:R0:W-:Y:S02]  /*8030*/  STG.E [R4.64], R25 ;  /* 0x0000001904007986 */ /* 0x0011e4000c101924 */
.L_x_9998:
[----:B------:R-:W-:Y:S02]  /*8040*/  IADD3 R22, R22, 0x80, RZ ;  /* 0x0000008016167810 */ /* 0x000fe40007ffe0ff */
.L_x_9959:
[----:B------:R-:W-:Y:S05]  /*8050*/  BSYNC B6 ;  /* 0x0000000000067941 */ /* 0x000fea0003800000 */
.L_x_9958:
        /* <DEDUP_REMOVED lines=20> */
.L_x_10029:
[----:B---3--:R-:W0:Y:S02]  /*81a0*/  F2I.S64.F64.TRUNC R16, R16 ;  /* 0x0000001000107311 */ /* 0x008e24000030d900 */
[----:B0---4-:R-:W-:-:S05]  /*81b0*/  IMAD.MOV.U32 R5, RZ, RZ, R16 ;  /* 0x000000ffff057224 */ /* 0x011fca00078e0010 */
[----:B------:R-:W-:Y:S01]  /*81c0*/  STG.E.U8 [R2.64], R5 ;  /* 0x0000000502007986 */ /* 0x000fe2000c101124 */
[----:B------:R-:W-:Y:S05]  /*81d0*/  EXIT ;  /* 0x000000000000794d */ /* 0x000fea0003800000 */
.L_x_10028:
        /* <DEDUP_REMOVED lines=9> */
.L_x_10032:
[----:B---3--:R-:W0:Y:S02]  /*8270*/  F2I.F64.TRUNC R17, R16 ;  /* 0x0000001000117311 */ /* 0x008e24000030d100 */
[----:B0-----:R-:W-:Y:S01]  /*8280*/  STG.E [R2.64], R17 ;  /* 0x0000001102007986 */ /* 0x001fe2000c101924 */
[----:B------:R-:W-:Y:S05]  /*8290*/  EXIT ;  /* 0x000000000000794d */ /* 0x000fea0003800000 */
.L_x_10031:
[----:B---3--:R-:W0:Y:S02]  /*82a0*/  F2I.F64.TRUNC R17, R16 ;  /* 0x0000001000117311 */ /* 0x008e24000030d100 */
[----:B0-----:R-:W-:Y:S01]  /*82b0*/  STG.E.U16 [R2.64], R17 ;  /* 0x0000001102007986 */ /* 0x001fe2000c101524 */
[----:B------:R-:W-:Y:S05]  /*82c0*/  EXIT ;  /* 0x000000000000794d */ /* 0x000fea0003800000 */
.L_x_10027:
        /* <DEDUP_REMOVED lines=11> */
.L_x_10034:
[----:B---3--:R-:W0:Y:S01]  /*8380*/  F2F.F32.F64 R0, R16 ;  /* 0x0000001000007310 */ /* 0x008e220000301000 */
[----:B------:R-:W0:-:S14]  /*8390*/  DSETP.GEU.AND P0, PT, |R16|, c[0x2][0x58], PT ;  /* 0x008016001000762a */ /* 0x000e1c0003f0e200 */
[----:B0-----:R-:W-:-:S05]  /*83a0*/  @!P0 FMUL R0, R0, 1.175494350822287508e-38 ;  /* 0x0080000000008820 */ /* 0x001fca0000400000 */
[----:B------:R-:W-:-:S05]  /*83b0*/  F2FP.PACK_AB R0, RZ, R0 ;  /* 0x00000000ff00723e */ /* 0x000fca00000000ff */
[----:B------:R-:W-:Y:S01]  /*83c0*/  STG.E.U16 [R2.64], R0 ;  /* 0x0000000002007986 */ /* 0x000fe2000c101524 */
[----:B------:R-:W-:Y:S05]  /*83d0*/  EXIT ;  /* 0x000000000000794d */ /* 0x000fea0003800000 */
.L_x_10033:
        /* <DEDUP_REMOVED lines=12> */
.L_x_10036:
[----:B---3--:R-:W0:Y:S01]  /*84a0*/  F2F.F32.F64 R0, R16 ;  /* 0x0000001000007310 */ /* 0x008e220000301000 */
[----:B------:R-:W0:-:S14]  /*84b0*/  DSETP.GEU.AND P0, PT, |R16|, c[0x2][0x58], PT ;  /* 0x008016001000762a */ /* 0x000e1c0003f0e200 */
[----:B0-----:R-:W-:-:S05]  /*84c0*/  @!P0 FMUL R0, R0, 1.175494350822287508e-38 ;  /* 0x0080000000008820 */ /* 0x001fca0000400000 */
[----:B----4-:R-:W-:-:S04]  /*84d0*/  F2FP.PACK_AB R5, RZ, R0 ;  /* 0x00000000ff05723e */ /* 0x010fc800000000ff */
[----:B------:R-:W-:-:S05]  /*84e0*/  PRMT R5, R5, 0x5410, RZ ;  /* 0x0000541005057816 */ /* 0x000fca00000000ff */
[----:B------:R-:W-:Y:S01]  /*84f0*/  STG.E [R2.64], R5 ;  /* 0x0000000502007986 */ /* 0x000fe2000c101924 */
[----:B------:R-:W-:Y:S05]  /*8500*/  EXIT ;  /* 0x000000000000794d */ /* 0x000fea0003800000 */
.L_x_10035:
[----:B---3--:R-:W-:Y:S01]  /*8510*/  STG.E.64 [R2.64], R16 ;  /* 0x0000001002007986 */ /* 0x008fe2000c101b24 */
[----:B------:R-:W-:Y:S05]  /*8520*/  EXIT ;  /* 0x000000000000794d */ /* 0x000fea0003800000 */
.L_x_10026:
        /* <DEDUP_REMOVED lines=12> */
.L_x_10039:
[----:B------:R-:W-:-:S05]  /*85f0*/  CS2R R18, SRZ ;  /* 0x0000000000127805 */ /* 0x000fca000001ff00 */
[----:B---3--:R-:W-:Y:S01]  /*8600*/  STG.E.128 [R2.64], R16 ;  /* 0x0000001002007986 */ /* 0x008fe2000c101d24 */
[----:B------:R-:W-:Y:S05]  /*8610*/  EXIT ;  /* 0x000000000000794d */ /* 0x000fea0003800000 */
.L_x_10038:
        /* <DEDUP_REMOVED lines=23> */
.L_x_10043:
[----:B------:R-:W-:Y:S05]  /*8790*/  BSYNC B0 ;  /* 0x0000000000007941 */ /* 0x000fea0003800000 */
.L_x_10042:
[----:B------:R-:W-:-:S05]  /*87a0*/  LOP3.LUT R5, R0, R5, RZ, 0xfc, !PT ;  /* 0x0000000500057212 */ /* 0x000fca00078efcff */
[----:B------:R-:W-:Y:S01]  /*87b0*/  STG.E.U8 [R2.64], R5 ;  /* 0x0000000502007986 */ /* 0x000fe2000c101124 */
[----:B------:R-:W-:Y:S05]  /*87c0*/  EXIT ;  /* 0x000000000000794d */ /* 0x000fea0003800000 */
.L_x_10041:
        /* <DEDUP_REMOVED lines=15> */
.L_x_10045:
[----:B------:R-:W-:Y:S01]  /*88c0*/  IMAD.MOV.U32 R0, RZ, RZ, 0x7f ;  /* 0x0000007fff007424 */ /* 0x000fe200078e00ff */
[----:B------:R-:W-:-:S04]  /*88d0*/  ISETP.GT.U32.AND P0, PT, R4, 0x7f800000, PT ;  /* 0x7f8000000400780c */ /* 0x000fc80003f04070 */
[----:B------:R-:W-:-:S04]  /*88e0*/  SEL R0, R0, 0x7c, P0 ;  /* 0x0000007c00007807 */ /* 0x000fc80000000000 */
.L_x_10046:
[----:B------:R-:W-:Y:S05]  /*88f0*/  BSYNC B0 ;  /* 0x0000000000007941 */ /* 0x000fea0003800000 */
.L_x_10044:
[----:B------:R-:W-:-:S04]  /*8900*/  LOP3.LUT R4, R5, 0x80000000, RZ, 0xc0, !PT ;  /* 0x8000000005047812 */ /* 0x000fc800078ec0ff */
[----:B------:R-:W-:-:S04]  /*8910*/  SHF.R.U32.HI R5, RZ, 0x18, R4 ;  /* 0x00000018ff057819 */ /* 0x000fc80000011604 */
[----:B------:R-:W-:-:S05]  /*8920*/  LOP3.LUT R5, R0, R5, RZ, 0xfc, !PT ;  /* 0x0000000500057212 */ /* 0x000fca00078efcff */
[----:B------:R-:W-:Y:S01]  /*8930*/  STG.E.U8 [R2.64], R5 ;  /* 0x0000000502007986 */ /* 0x000fe2000c101124 */
[----:B------:R-:W-:Y:S05]  /*8940*/  EXIT ;  /* 0x000000000000794d */ /* 0x000fea0003800000 */
.L_x_10040:
[----:B---3--:R-:W0:Y:S01]  /*8950*/  F2F.F32.F64 R0, R16 ;  /* 0x0000001000007310 */ /* 0x008e220000301000 */
[----:B------:R-:W0:-:S14]  /*8960*/  DSETP.GEU.AND P0, PT, |R16|, c[0x2][0x58], PT ;  /* 0x008016001000762a */ /* 0x000e1c0003f0e200 */
[----:B0-----:R-:W-:-:S05]  /*8970*/  @!P0 FMUL R0, R0, 1.175494350822287508e-38 ;  /* 0x0080000000008820 */ /* 0x001fca0000400000 */
[----:B------:R-:W-:-:S05]  /*8980*/  F2FP.BF16.PACK_AB R0, RZ, R0 ;  /* 0x00000000ff00723e */ /* 0x000fca00000010ff */
[----:B------:R-:W-:Y:S01]  /*8990*/  STG.E.U16 [R2.64], R0 ;  /* 0x0000000002007986 */ /* 0x000fe2000c101524 */
[----:B------:R-:W-:Y:S05]  /*89a0*/  EXIT ;  /* 0x000000000000794d */ /* 0x000fea0003800000 */
.L_x_10037:
        /* <DEDUP_REMOVED lines=11> */
.L_x_10049:
        /* <DEDUP_REMOVED lines=19> */
.L_x_10052:
[----:B------:R-:W-:-:S04]  /*8b90*/  LOP3.LUT R0, R7, 0x80000000, RZ, 0xc0, !PT ;  /* 0x8000000007007812 */ /* 0x000fc800078ec0ff */
[----:B------:R-:W-:-:S04]  /*8ba0*/  SHF.R.U32.HI R5, RZ, 0x18, R0 ;  /* 0x00000018ff057819 */ /* 0x000fc80000011600 */
[----:B------:R-:W-:-:S04]  /*8bb0*/  LOP3.LUT R4, R4, R5, RZ, 0xfc, !PT ;  /* 0x0000000504047212 */ /* 0x000fc800078efcff */
[----:B------:R-:W-:Y:S02]  /*8bc0*/  PRMT R0, R4, 0x7610, R0 ;  /* 0x0000761004007816 */ /* 0x000fe40000000000 */
.L_x_10051:
[----:B------:R-:W-:Y:S05]  /*8bd0*/  BSYNC B0 ;  /* 0x0000000000007941 */ /* 0x000fea0003800000 */
.L_x_10050:
[----:B------:R-:W-:Y:S01]  /*8be0*/  STG.E.U8 [R2.64], R0 ;  /* 0x0000000002007986 */ /* 0x000fe2000c101124 */
[----:B------:R-:W-:Y:S05]  /*8bf0*/  EXIT ;  /* 0x000000000000794d */ /* 0x000fea0003800000 */
.L_x_10048:
        /* <DEDUP_REMOVED lines=19> */
.L_x_10055:
[----:B------:R-:W-:-:S04]  /*8d30*/  LOP3.LUT R0, R7, 0x80000000, RZ, 0xc0, !PT ;  /* 0x8000000007007812 */ /* 0x000fc800078ec0ff */
[----:B------:R-:W-:-:S04]  /*8d40*/  SHF.R.U32.HI R5, RZ, 0x18, R0 ;  /* 0x00000018ff057819 */ /* 0x000fc80000011600 */
[----:B------:R-:W-:-:S04]  /*8d50*/  LOP3.LUT R4, R4, R5, RZ, 0xfc, !PT ;  /* 0x0000000504047212 */ /* 0x000fc800078efcff */
[----:B------:R-:W-:Y:S02]  /*8d60*/  PRMT R0, R4, 0x7610, R0 ;  /* 0x0000761004007816 */ /* 0x000fe40000000000 */
.L_x_10054:
[----:B------:R-:W-:Y:S05]  /*8d70*/  BSYNC B0 ;  /* 0x0000000000007941 */ /* 0x000fea0003800000 */
.L_x_10053:
[----:B------:R-:W-:Y:S01]  /*8d80*/  STG.E.U8 [R2.64], R0 ;  /* 0x0000000002007986 */ /* 0x000fe2000c101124 */
[----:B------:R-:W-:Y:S05]  /*8d90*/  EXIT ;  /* 0x000000000000794d */ /* 0x000fea0003800000 */
.L_x_10047:
        /* <DEDUP_REMOVED lines=24> */
.L_x_10030:
        /* <DEDUP_REMOVED lines=20> */
.L_x_10057:
[----:B---3--:R-:W0:Y:S02]  /*9060*/  F2I.U64.F64.TRUNC R16, R16 ;  /* 0x0000001000107311 */ /* 0x008e24000030d800 */
[----:B0-----:R-:W-:Y:S01]  /*9070*/  STG.E.64 [R2.64], R16 ;  /* 0x0000001002007986 */ /* 0x001fe2000c101b24 */
[----:B------:R-:W-:Y:S05]  /*9080*/  EXIT ;  /* 0x000000000000794d */ /* 0x000fea0003800000 */
.L_x_10056:
[----:B---3--:R-:W0:Y:S02]  /*9090*/  F2I.U32.F64.TRUNC R17, R16 ;  /* 0x0000001000117311 */ /* 0x008e24000030d000 */
[----:B0-----:R-:W-:Y:S01]  /*90a0*/  STG.E [R2.64], R17 ;  /* 0x0000001102007986 */ /* 0x001fe2000c101924 */
[----:B------:R-:W-:Y:S05]  /*90b0*/  EXIT ;  /* 0x000000000000794d */ /* 0x000fea0003800000 */
        .weak           $__internal_13_$__cuda_sm20_dblrcp_rn_slowpath_v3
        .type           $__internal_13_$__cuda_sm20_dblrcp_rn_slowpath_v3,@function
        .size           $__internal_13_$__cuda_sm20_dblrcp_rn_slowpath_v3,(.L_x_10275 - $__internal_13_$__cuda_sm20_dblrcp_rn_slowpath_v3)
$__internal_13_$__cuda_sm20_dblrcp_rn_slowpath_v3:
[----:B------:R-:W0:Y:S01]  /*90c0*/  DSETP.GTU.AND P1, PT, |R6|, +INF , PT ;  /* 0x7ff000000600742a */ /* 0x000e220003f2c200 */
[----:B------:R-:W-:-:S13]  /*90d0*/  BSSY B1, `(.L_x_10058) ;  /* 0x0000023000017945 */ /* 0x000fda0003800000 */
        /* <DEDUP_REMOVED lines=22> */
.L_x_10061:
[----:B------:R0:W1:Y:S02]  /*9240*/  DMUL R10, R6, 8.11296384146066816958e+31 ;  /* 0x46900000060a7828 */ /* 0x0000640000000000 */
[----:B0-----:R-:W-:-:S04]  /*9250*/  IMAD.MOV.U32 R6, RZ, RZ, R8 ;  /* 0x000000ffff067224 */ /* 0x001fc800078e0008 */
[----:B-1----:R-:W0:Y:S02]  /*9260*/  MUFU.RCP64H R7, R11 ;  /* 0x0000000b00077308 */ /* 0x002e240000001800 */
[----:B0-----:R-:W0:-:S06]  /*9270*/  DFMA R8, -R10, R6, 1 ;  /* 0x3ff000000a08742b */ /* 0x001e0c0000000106 */
[----:B0-----:R-:W0:-:S06]  /*9280*/  DFMA R8, R8, R8, R8 ;  /* 0x000000080808722b */ /* 0x001e0c0000000008 */
[----:B0-----:R-:W0:-:S06]  /*9290*/  DFMA R8, R6, R8, R6 ;  /* 0x000000080608722b */ /* 0x001e0c0000000006 */
[----:B0-----:R-:W0:-:S06]  /*92a0*/  DFMA R6, -R10, R8, 1 ;  /* 0x3ff000000a06742b */ /* 0x001e0c0000000108 */
[----:B0-----:R-:W0:-:S06]  /*92b0*/  DFMA R6, R8, R6, R8 ;  /* 0x000000060806722b */ /* 0x001e0c0000000008 */
[----:B0-----:R0:W1:Y:S01]  /*92c0*/  DMUL R12, R6, 8.11296384146066816958e+31 ;  /* 0x46900000060c7828 */ /* 0x0010620000000000 */
[----:B------:R-:W-:Y:S05]  /*92d0*/  BRA `(.L_x_10060) ;  /* 0x0000002000007947 */ /* 0x000fea0003800000 */
.L_x_10059:
[----:B------:R-:W-:Y:S01]  /*92e0*/  LOP3.LUT R13, R7, 0x80000, RZ, 0xfc, !PT ;  /* 0x00080000070d7812 */ /* 0x000fe200078efcff */
[----:B------:R-:W-:Y:S02]  /*92f0*/  IMAD.MOV.U32 R12, RZ, RZ, R6 ;  /* 0x000000ffff0c7224 */ /* 0x000fe400078e0006 */
.L_x_10060:
[----:B------:R-:W-:Y:S05]  /*9300*/  BSYNC B1 ;  /* 0x0000000000017941 */ /* 0x000fea0003800000 */
.L_x_10058:
[----:B0-----:R-:W-:Y:S02]  /*9310*/  IMAD.MOV.U32 R6, RZ, RZ, R0 ;  /* 0x000000ffff067224 */ /* 0x001fe400078e0000 */
[----:B------:R-:W-:-:S04]  /*9320*/  IMAD.MOV.U32 R7, RZ, RZ, 0x0 ;  /* 0x00000000ff077424 */ /* 0x000fc800078e00ff */
[----:B------:R-:W-:Y:S05]  /*9330*/  RET.REL.NODEC R6 `(_ZN2at6native27unrolled_elementwise_kernelIZZZNS0_19sigmoid_kernel_cudaERNS_18TensorIteratorBaseEENKUlvE0_clEvENKUlvE_clEvEUldE_St5arrayIPcLm2EELi4E23TrivialOffsetCalculatorILi1EjESB_NS0_6memory12LoadWithCastILi1EEENSC_13StoreWithCastILi1EEEEEviT_T0_T2_T3_T4_T5_) ;  /* 0xffff6cc006007950 */ /* 0x000fea0003c3ffff */
.L_x_10062:
        /* <DEDUP_REMOVED lines=12> */
.L_x_10275:


//--------------------- .text._ZN2at6native18elementwise_kernelILi128ELi2EZNS0_22gpu_kernel_impl_nocastIZZZNS0_19sigmoid_kernel_cudaERNS_18TensorIteratorBaseEENKUlvE0_clEvENKUlvE_clEvEUldE_EEvS4_RKT_EUliE_EEviT1_ --------------------------
	.section	.text._ZN2at6native18elementwise_kernelILi128ELi2EZNS0_22gpu_kernel_impl_nocastIZZZNS0_19sigmoid_kernel_cudaERNS_18TensorIteratorBaseEENKUlvE0_clEvENKUlvE_clEvEUldE_EEvS4_RKT_EUliE_EEviT1_,"ax",@progbits
	.sectioninfo	@"SHI_REGISTERS=18"
	.align	128
        .global         _ZN2at6native18elementwise_kernelILi128ELi2EZNS0_22gpu_kernel_impl_nocastIZZZNS0_19sigmoid_kernel_cudaERNS_18TensorIteratorBaseEENKUlvE0_clEvENKUlvE_clEvEUldE_EEvS4_RKT_EUliE_EEviT1_
        .type           _ZN2at6native18elementwise_kernelILi128ELi2EZNS0_22gpu_kernel_impl_nocastIZZZNS0_19sigmoid_kernel_cudaERNS_18TensorIteratorBaseEENKUlvE0_clEvENKUlvE_clEvEUldE_EEvS4_RKT_EUliE_EEviT1_,@function
        .size           _ZN2at6native18elementwise_kernelILi128ELi2EZNS0_22gpu_kernel_impl_nocastIZZZNS0_19sigmoid_kernel_cudaERNS_18TensorIteratorBaseEENKUlvE0_clEvENKUlvE_clEvEUldE_EEvS4_RKT_EUliE_EEviT1_,(.L_x_10276 - _ZN2at6native18elementwise_kernelILi128ELi2EZNS0_22gpu_kernel_impl_nocastIZZZNS0_19sigmoid_kernel_cudaERNS_18TensorIteratorBaseEENKUlvE0_clEvENKUlvE_clEvEUldE_EEvS4_RKT_EUliE_EEviT1_)
        .other          _ZN2at6native18elementwise_kernelILi128ELi2EZNS0_22gpu_kernel_impl_nocastIZZZNS0_19sigmoid_kernel_cudaERNS_18TensorIteratorBaseEENKUlvE0_clEvENKUlvE_clEvEUldE_EEvS4_RKT_EUliE_EEviT1_,@"STO_CUDA_ENTRY STV_DEFAULT"
_ZN2at6native18elementwise_kernelILi128ELi2EZNS0_22gpu_kernel_impl_nocastIZZZNS0_19sigmoid_kernel_cudaERNS_18TensorIteratorBaseEENKUlvE0_clEvENKUlvE_clEvEUldE_EEvS4_RKT_EUliE_EEviT1_:
.text._ZN2at6native18elementwise_kernelILi128ELi2EZNS0_22gpu_kernel_impl_nocastIZZZNS0_19sigmoid_kernel_cudaERNS_18TensorIteratorBaseEENKUlvE0_clEvENKUlvE_clEvEUldE_EEvS4_RKT_EUliE_EEviT1_:
        /* <DEDUP_REMOVED lines=10> */
[----:B------:R-:W-:-:S11]  /*00a0*/  IMAD.MOV.U32 R4, RZ, RZ, RZ ;  /* 0x000000ffff047224 */ /* 0x000fd600078e00ff */
[----:B------:R-:W-:Y:S05]  /*00b0*/  @!P0 BRA `(.L_x_10065) ;  /* 0x00000e0000008947 */ /* 0x000fea0003800000 */
[----:B------:R-:W-:Y:S01]  /*00c0*/  MOV R4, RZ ;  /* 0x000000ff00047202 */ /* 0x000fe20000000f00 */
[----:B------:R-:W-:-:S04]  /*00d0*/  IMAD.MOV.U32 R5, RZ, RZ, R11 ;  /* 0x000000ffff057224 */ /* 0x000fc800078e000b */
        /* <DEDUP_REMOVED lines=210> */
[----:B------:R-:W-:Y:S01]  /*0e00*/  SHF.R.U32.HI R9, RZ, c[0x0][0x288], R8 ;  /* 0x0000a200ff097a19 */ /* 0x000fe20000011608 */
[----:B------:R-:W-:-:S03]  /*0e10*/  @P0 IMAD.MOV.U32 R8, RZ, RZ, RZ ;  /* 0x000000ffff080224 */ /* 0x000fc600078e00ff */
[C---:B------:R-:W-:Y:S01]  /*0e20*/  IADD3 R6, -R9.reuse, RZ, RZ ;  /* 0x000000ff09067210 */ /* 0x040fe20007ffe1ff */
        /* <DEDUP_REMOVED lines=9> */
.L_x_10065:
[----:B------:R-:W-:-:S05]  /*0ec0*/  IADD3 R4, P0, R4, c[0x0][0x368], RZ ;  /* 0x0000da0004047a10 */ /* 0x000fca0007f1e0ff */
[----:B------:R-:W-:-:S06]  /*0ed0*/  IMAD.X R5, RZ, RZ, c[0x0][0x36c], P0 ;  /* 0x0000db00ff057624 */ /* 0x000fcc00000e06ff */
[----:B------:R-:W2:Y:S01]  /*0ee0*/  LDG.E.64 R4, [R4.64] ;  /* 0x0000000404047981 */ /* 0x000ea2000c1e1b00 */
[----:B------:R-:W-:Y:S01]  /*0ef0*/  MOV R6, 0x652b82fe ;  /* 0x652b82fe00067802 */ /* 0x000fe20000000f00 */
[----:B------:R-:W-:Y:S01]  /*0f00*/  IMAD.MOV.U32 R12, RZ, RZ, 0x69ce2bdf ;  /* 0x69ce2bdfff0c7424 */ /* 0x000fe200078e00ff */
[----:B------:R-:W-:Y:S01]  /*0f10*/  MOV R7, 0x3ff71547 ;  /* 0x3ff7154700077802 */ /* 0x000fe20000000f00 */
[----:B------:R-:W-:Y:S01]  /*0f20*/  BSSY B1, `(.L_x_10066) ;  /* 0x0000023000017945 */ /* 0x000fe20003800000 */
[----:B------:R-:W-:-:S04]  /*0f30*/  MOV R13, 0x3e5ade15 ;  /* 0x3e5ade15000d7802 */ /* 0x000fc80000000f00 */
[----:B--2---:R-:W0:-:S06]  /*0f40*/  DFMA R6, -R4, R6, 6.75539944105574400000e+15 ;  /* 0x433800000406742b */ /* 0x004e0c0000000106 */
        /* <DEDUP_REMOVED lines=16> */
[----:B0-----:R-:W-:Y:S01]  /*1050*/  LEA R9, R6, R11, 0x14 ;  /* 0x0000000b06097211 */ /* 0x001fe200078ea0ff */
        /* <DEDUP_REMOVED lines=9> */
[----:B------:R-:W-:-:S04]  /*10f0*/  @!P1 SHF.R.S32.HI R7, RZ, 0x1, R7 ;  /* 0x00000001ff079819 */ /* 0x000fc80000011407 */
[----:B------:R-:W-:Y:S02]  /*1100*/  @!P1 IADD3 R6, R6, -R7, RZ ;  /* 0x8000000706069210 */ /* 0x000fe40007ffe0ff */
[----:B------:R-:W-:Y:S02]  /*1110*/  @!P1 LEA R5, R7, R11, 0x14 ;  /* 0x0000000b07059211 */ /* 0x000fe400078ea0ff */
[----:B------:R-:W-:Y:S02]  /*1120*/  @!P1 LEA R7, R6, 0x3ff00000, 0x14 ;  /* 0x3ff0000006079811 */ /* 0x000fe400078ea0ff */
[----:B------:R-:W-:-:S06]  /*1130*/  @!P1 MOV R6, RZ ;  /* 0x000000ff00069202 */ /* 0x000fcc0000000f00 */
[----:B------:R0:W1:-:S06]  /*1140*/  @!P1 DMUL R8, R4, R6 ;  /* 0x0000000604089228 */ /* 0x00004c0000000000 */
.L_x_10067:
[----:B------:R-:W-:Y:S05]  /*1150*/  BSYNC B1 ;  /* 0x0000000000017941 */ /* 0x000fea0003800000 */
.L_x_10066:
[----:B-1----:R-:W1:Y:S01]  /*1160*/  DADD R12, R8, 1 ;  /* 0x3ff00000080c7429 */ /* 0x002e620000000000 */
[----:B------:R-:W-:Y:S05]  /*1170*/  BSSY B1, `(.L_x_10068) ;  /* 0x0000014000017945 */ /* 0x000fea0003800000 */
[----:B01----:R-:W0:Y:S04]  /*1180*/  MUFU.RCP64H R7, R13 ;  /* 0x0000000d00077308 */ /* 0x003e280000001800 */
[----:B------:R-:W-:-:S04]  /*1190*/  IADD3 R6, R13, 0x300402, RZ ;  /* 0x003004020d067810 */ /* 0x000fc80007ffe0ff */
[----:B------:R-:W-:Y:S02]  /*11a0*/  FSETP.GEU.AND P0, PT, |R6|, 5.8789094863358348022e-39, PT ;  /* 0x004004020600780b */ /* 0x000fe40003f0e200 */
[----:B0-----:R-:W0:-:S06]  /*11b0*/  DFMA R4, -R12, R6, 1 ;  /* 0x3ff000000c04742b */ /* 0x001e0c0000000106 */
[----:B0-----:R-:W0:-:S06]  /*11c0*/  DFMA R4, R4, R4, R4 ;  /* 0x000000040404722b */ /* 0x001e0c0000000004 */
[----:B0-----:R0:W1:Y:S02]  /*11d0*/  DFMA R8, R6, R4, R6 ;  /* 0x000000040608722b */ /* 0x0010640000000006 */
[----:B0-----:R-:W-:-:S04]  /*11e0*/  IADD3 R4, P1, R2, c[0x0][0x360], RZ ;  /* 0x0000d80002047a10 */ /* 0x001fc80007f3e0ff */
[----:B-1----:R-:W0:Y:S01]  /*11f0*/  DFMA R10, -R12, R8, 1 ;  /* 0x3ff000000c0a742b */ /* 0x002e220000000108 */
[----:B------:R-:W-:-:S05]  /*1200*/  IADD3.X R5, RZ, c[0x0][0x364], RZ, P1, !PT ;  /* 0x0000d900ff057a10 */ /* 0x000fca0000ffe4ff */
[----:B0-----:R0:W1:Y:S01]  /*1210*/  DFMA R8, R8, R10, R8 ;  /* 0x0000000a0808722b */ /* 0x0010620000000008 */
[----:B------:R-:W-:Y:S05]  /*1220*/  @P0 BRA `(.L_x_10069) ;  /* 0x0000008000000947 */ /* 0x000fea0003800000 */
[----:B------:R-:W-:Y:S01]  /*1230*/  LOP3.LUT R2, R13, 0x7fffffff, RZ, 0xc0, !PT ;  /* 0x7fffffff0d027812 */ /* 0x000fe200078ec0ff */
[----:B------:R-:W-:Y:S01]  /*1240*/  IMAD.MOV.U32 R6, RZ, RZ, R12 ;  /* 0x000000ffff067224 */ /* 0x000fe200078e000c */
[----:B------:R-:W-:Y:S02]  /*1250*/  MOV R7, R13 ;  /* 0x0000000d00077202 */ /* 0x000fe40000000f00 */
[----:B------:R-:W-:Y:S02]  /*1260*/  IADD3 R12, R2, -0x100000, RZ ;  /* 0xfff00000020c7810 */ /* 0x000fe40007ffe0ff */
[----:B-1----:R-:W-:Y:S02]  /*1270*/  MOV R8, 0x1290 ;  /* 0x0000129000087802 */ /* 0x002fe40000000f00 */
[----:B0-----:R-:W-:Y:S05]  /*1280*/  CALL.REL.NOINC `($__internal_14_$__cuda_sm20_dblrcp_rn_slowpath_v3) ;  /* 0x000012d000007944 */ /* 0x001fea0003c00000 */
[----:B------:R-:W-:Y:S01]  /*1290*/  MOV R8, R6 ;  /* 0x0000000600087202 */ /* 0x000fe20000000f00 */
[----:B------:R-:W-:Y:S02]  /*12a0*/  IMAD.MOV.U32 R9, RZ, RZ, R7 ;  /* 0x000000ffff097224 */ /* 0x000fe400078e0007 */
.L_x_10069:
[----:B------:R-:W-:Y:S05]  /*12b0*/  BSYNC B1 ;  /* 0x0000000000017941 */ /* 0x000fea0003800000 */
.L_x_10068:
[----:B-1----:R1:W-:Y:S01]  /*12c0*/  STG.E.64 [R4.64], R8 ;  /* 0x0000000804007986 */ /* 0x0023e2000c101b04 */
[----:B------:R-:W-:-:S04]  /*12d0*/  LEA R0, R0, R3, 0x8 ;  /* 0x0000000300007211 */ /* 0x000fc800078e40ff */
[----:B0-----:R-:W-:Y:S02]  /*12e0*/  IADD3 R11, R0, 0x80, RZ ;  /* 0x00000080000b7810 */ /* 0x001fe40007ffe0ff */
.L_x_10064:
[----:B------:R-:W-:Y:S05]  /*12f0*/  BSYNC B0 ;  /* 0x0000000000007941 */ /* 0x000fea0003800000 */
.L_x_10063:
[----:B------:R-:W-:-:S13]  /*1300*/  ISETP.GE.AND P0, PT, R11, c[0x0][0x160], PT ;  /* 0x000058000b007a0c */ /* 0x000fda0003f06270 */
[----:B------:R-:W-:Y:S05]  /*1310*/  @P0 EXIT ;  /* 0x000000000000094d */ /* 0x000fea0003800000 */
[----:B------:R-:W-:Y:S01]  /*1320*/  ISETP.NE.AND P0, PT, RZ, c[0x0][0x168], PT ;  /* 0x00005a00ff007a0c */ /* 0x000fe20003f05270 */
[----:B------:R-:W-:Y:S01]  /*1330*/  HFMA2.MMA R2, -RZ, RZ, 0, 0 ;  /* 0x00000000ff027435 */ /* 0x000fe200000001ff */
[----:B------:R-:W-:-:S11]  /*1340*/  IMAD.MOV.U32 R0, RZ, RZ, RZ ;  /* 0x000000ffff007224 */ /* 0x000fd600078e00ff */
[----:B------:R-:W-:Y:S05]  /*1350*/  @!P0 BRA `(.L_x_10070) ;  /* 0x00000e0000008947 */ /* 0x000fea0003800000 */
[----:B------:R-:W-:Y:S02]  /*1360*/  MOV R2, RZ ;  /* 0x000000ff00027202 */ /* 0x000fe40000000f00 */
[----:B------:R-:W-:-:S05]  /*1370*/  MOV R3, R11 ;  /* 0x0000000b00037202 */ /* 0x000fca0000000f00 */
[----:B-1----:R-:W-:-:S04]  /*1380*/  IMAD.HI.U32 R4, R11, c[0x0][0x170], R2 ;  /* 0x00005c000b047a27 */ /* 0x002fc800078e0002 */
        /* <DEDUP_REMOVED lines=221> */
.L_x_10070:
[----:B------:R-:W-:-:S04]  /*2160*/  IADD3 R2, P0, R2, c[0x0][0x368], RZ ;  /* 0x0000da0002027a10 */ /* 0x000fc80007f1e0ff */
[----:B------:R-:W-:-:S06]  /*2170*/  IADD3.X R3, RZ, c[0x0][0x36c], RZ, P0, !PT ;  /* 0x0000db00ff037a10 */ /* 0x000fcc00007fe4ff */
[----:B------:R-:W2:Y:S01]  /*2180*/  LDG.E.64 R2, [R2.64] ;  /* 0x0000000402027981 */ /* 0x000ea2000c1e1b00 */
[----:B-1----:R-:W-:Y:S01]  /*2190*/  IMAD.MOV.U32 R4, RZ, RZ, 0x652b82fe ;  /* 0x652b82feff047424 */ /* 0x002fe200078e00ff */
[----:B------:R-:W-:Y:S01]  /*21a0*/  MOV R5, 0x3ff71547 ;  /* 0x3ff7154700057802 */ /* 0x000fe20000000f00 */
[----:B------:R-:W-:Y:S01]  /*21b0*/  BSSY B0, `(.L_x_10071) ;  /* 0x0000024000007945 */ /* 0x000fe20003800000 */
[----:B------:R-:W-:Y:S02]  /*21c0*/  MOV R10, 0x69ce2bdf ;  /* 0x69ce2bdf000a7802 */ /* 0x000fe40000000f00 */
[----:B------:R-:W-:Y:S02]  /*21d0*/  MOV R11, 0x3e5ade15 ;  /* 0x3e5ade15000b7802 */ /* 0x000fe40000000f00 */
        /* <DEDUP_REMOVED lines=17> */
[----:B0-----:R-:W-:Y:S01]  /*22f0*/  IMAD R7, R4, 0x100000, R9 ;  /* 0x0010000004077824 */ /* 0x001fe200078e0209 */
[----:B------:R-:W-:Y:S01]  /*2300*/  MOV R6, R8 ;  /* 0x0000000800067202 */ /* 0x000fe20000000f00 */
        /* <DEDUP_REMOVED lines=14> */
.L_x_10072:
[----:B------:R-:W-:Y:S05]  /*23f0*/  BSYNC B0 ;  /* 0x0000000000007941 */ /* 0x000fea0003800000 */
.L_x_10071:
        /* <DEDUP_REMOVED lines=14> */
[----:B-1----:R-:W-:Y:S01]  /*24e0*/  IMAD.MOV.U32 R7, RZ, RZ, R11 ;  /* 0x000000ffff077224 */ /* 0x002fe200078e000b */
[----:B------:R-:W-:Y:S02]  /*24f0*/  MOV R6, R10 ;  /* 0x0000000a00067202 */ /* 0x000fe40000000f00 */
[----:B------:R-:W-:Y:S02]  /*2500*/  IADD3 R12, R0, -0x100000, RZ ;  /* 0xfff00000000c7810 */ /* 0x000fe40007ffe0ff */
[----:B0-----:R-:W-:Y:S02]  /*2510*/  MOV R8, 0x2530 ;  /* 0x0000253000087802 */ /* 0x001fe40000000f00 */
[----:B------:R-:W-:Y:S05]  /*2520*/  CALL.REL.NOINC `($__internal_14_$__cuda_sm20_dblrcp_rn_slowpath_v3) ;  /* 0x0000003000007944 */ /* 0x000fea0003c00000 */
.L_x_10074:
[----:B------:R-:W-:Y:S05]  /*2530*/  BSYNC B0 ;  /* 0x0000000000007941 */ /* 0x000fea0003800000 */
.L_x_10073:
[----:B-1----:R-:W-:Y:S01]  /*2540*/  STG.E.64 [R2.64], R6 ;  /* 0x0000000602007986 */ /* 0x002fe2000c101b04 */
[----:B------:R-:W-:Y:S05]  /*2550*/  EXIT ;  /* 0x000000000000794d */ /* 0x000fea0003800000 */
        .weak           $__internal_14_$__cuda_sm20_dblrcp_rn_slowpath_v3
        .type           $__internal_14_$__cuda_sm20_dblrcp_rn_slowpath_v3,@function
        .size           $__internal_14_$__cuda_sm20_dblrcp_rn_slowpath_v3,(.L_x_10276 - $__internal_14_$__cuda_sm20_dblrcp_rn_slowpath_v3)
$__internal_14_$__cuda_sm20_dblrcp_rn_slowpath_v3:
[----:B------:R-:W0:Y:S01]  /*2560*/  DSETP.GTU.AND P0, PT, |R6|, +INF , PT ;  /* 0x7ff000000600742a */ /* 0x000e220003f0c200 */
[----:B------:R-:W-:-:S13]  /*2570*/  BSSY B2, `(.L_x_10075) ;  /* 0x0000023000027945 */ /* 0x000fda0003800000 */
[----:B0-----:R-:W-:Y:S05]  /*2580*/  @P0 BRA `(.L_x_10076) ;  /* 0x000001f000000947 */ /* 0x001fea0003800000 */
[----:B------:R-:W-:-:S04]  /*2590*/  LOP3.LUT R13, R7, 0x7fffffff, RZ, 0xc0, !PT ;  /* 0x7fffffff070d7812 */ /* 0x000fc800078ec0ff */
[----:B------:R-:W-:-:S04]  /*25a0*/  IADD3 R9, R13, -0x1, RZ ;  /* 0xffffffff0d097810 */ /* 0x000fc80007ffe0ff */
[----:B------:R-:W-:-:S13]  /*25b0*/  ISETP.GE.U32.AND P0, PT, R9, 0x7fefffff, PT ;  /* 0x7fefffff0900780c */ /* 0x000fda0003f06070 */
[----:B------:R-:W-:Y:S02]  /*25c0*/  @P0 LOP3.LUT R11, R7, 0x7ff00000, RZ, 0x3c, !PT ;  /* 0x7ff00000070b0812 */ /* 0x000fe400078e3cff */
[----:B------:R-:W-:Y:S01]  /*25d0*/  @P0 MOV R10, RZ ;  /* 0x000000ff000a0202 */ /* 0x000fe20000000f00 */
[----:B------:R-:W-:Y:S05]  /*25e0*/  @P0 BRA `(.L_x_10077) ;  /* 0x000001b000000947 */ /* 0x000fea0003800000 */
[----:B------:R-:W-:-:S13]  /*25f0*/  ISETP.GE.U32.AND P0, PT, R13, 0x1000001, PT ;  /* 0x010000010d00780c */ /* 0x000fda0003f06070 */
[----:B------:R-:W-:Y:S05]  /*2600*/  @!P0 BRA `(.L_x_10078) ;  /* 0x000000d000008947 */ /* 0x000fea0003800000 */
[----:B------:R-:W-:Y:S02]  /*2610*/  IADD3 R11, R7, -0x3fe00000, RZ ;  /* 0xc0200000070b7810 */ /* 0x000fe40007ffe0ff */
[----:B------:R-:W-:Y:S02]  /*2620*/  MOV R10, R6 ;  /* 0x00000006000a7202 */ /* 0x000fe40000000f00 */
[----:B------:R-:W0:Y:S04]  /*2630*/  MUFU.RCP64H R13, R11 ;  /* 0x0000000b000d7308 */ /* 0x000e280000001800 */
        /* <DEDUP_REMOVED lines=10> */
.L_x_10078:
[----:B------:R-:W0:Y:S01]  /*26e0*/  DMUL R6, R6, 8.11296384146066816958e+31 ;  /* 0x4690000006067828 */ /* 0x000e220000000000 */
[----:B------:R-:W-:-:S05]  /*26f0*/  MOV R10, R12 ;  /* 0x0000000c000a7202 */ /* 0x000fca0000000f00 */
        /* <DEDUP_REMOVED lines=8> */
.L_x_10076:
[----:B------:R-:W-:Y:S01]  /*2780*/  LOP3.LUT R11, R7, 0x80000, RZ, 0xfc, !PT ;  /* 0x00080000070b7812 */ /* 0x000fe200078efcff */
[----:B------:R-:W-:Y:S02]  /*2790*/  IMAD.MOV.U32 R10, RZ, RZ, R6 ;  /* 0x000000ffff0a7224 */ /* 0x000fe400078e0006 */
.L_x_10077:
[----:B------:R-:W-:Y:S05]  /*27a0*/  BSYNC B2 ;  /* 0x0000000000027941 */ /* 0x000fea0003800000 */
.L_x_10075:
[----:B------:R-:W-:Y:S01]  /*27b0*/  HFMA2.MMA R9, -RZ, RZ, 0, 0 ;  /* 0x00000000ff097435 */ /* 0x000fe200000001ff */
[----:B01----:R-:W-:Y:S02]  /*27c0*/  MOV R6, R10 ;  /* 0x0000000a00067202 */ /* 0x003fe40000000f00 */
[----:B------:R-:W-:-:S03]  /*27d0*/  MOV R7, R11 ;  /* 0x0000000b00077202 */ /* 0x000fc60000000f00 */
[----:B------:R-:W-:Y:S05]  /*27e0*/  RET.REL.NODEC R8 `(_ZN2at6native18elementwise_kernelILi128ELi2EZNS0_22gpu_kernel_impl_nocastIZZZNS0_19sigmoid_kernel_cudaERNS_18TensorIteratorBaseEENKUlvE0_clEvENKUlvE_clEvEUldE_EEvS4_RKT_EUliE_EEviT1_) ;  /* 0xffffd81008007950 */ /* 0x000fea0003c3ffff */
.L_x_10079:
        /* <DEDUP_REMOVED lines=9> */
.L_x_10276:


//--------------------- .text._ZN2at6native27unrolled_elementwise_kernelIZZZNS0_19sigmoid_kernel_cudaERNS_18TensorIteratorBaseEENKUlvE0_clEvENKUlvE_clEvEUldE_St5arrayIPcLm2EELi4E23TrivialOffsetCalculatorILi1EjESB_NS0_6memory15LoadWithoutCastENSC_16StoreWithoutCastEEEviT_T0_T2_T3_T4_T5_ --------------------------
	.section	.text._ZN2at6native27unrolled_elementwise_kernelIZZZNS0_19sigmoid_kernel_cudaERNS_18TensorIteratorBaseEENKUlvE0_clEvENKUlvE_clEvEUldE_St5arrayIPcLm2EELi4E23TrivialOffsetCalculatorILi1EjESB_NS0_6memory15LoadWithoutCastENSC_16StoreWithoutCastEEEviT_T0_T2_T3_T4_T5_,"ax",@progbits
	.sectioninfo	@"SHI_REGISTERS=24"
	.align	128
        .global         _ZN2at6native27unrolled_elementwise_kernelIZZZNS0_19sigmoid_kernel_cudaERNS_18TensorIteratorBaseEENKUlvE0_clEvENKUlvE_clEvEUldE_St5arrayIPcLm2EELi4E23TrivialOffsetCalculatorILi1EjESB_NS0_6memory15LoadWithoutCastENSC_16StoreWithoutCastEEEviT_T0_T2_T3_T4_T5_
        .type           _ZN2at6native27unrolled_elementwise_kernelIZZZNS0_19sigmoid_kernel_cudaERNS_18TensorIteratorBaseEENKUlvE0_clEvENKUlvE_clEvEUldE_St5arrayIPcLm2EELi4E23TrivialOffsetCalculatorILi1EjESB_NS0_6memory15LoadWithoutCastENSC_16StoreWithoutCastEEEviT_T0_T2_T3_T4_T5_,@function
        .size           _ZN2at6native27unrolled_elementwise_kernelIZZZNS0_19sigmoid_kernel_cudaERNS_18TensorIteratorBaseEENKUlvE0_clEvENKUlvE_clEvEUldE_St5arrayIPcLm2EELi4E23TrivialOffsetCalculatorILi1EjESB_NS0_6memory15LoadWithoutCastENSC_16StoreWithoutCastEEEviT_T0_T2_T3_T4_T5_,(.L_x_10277 - _ZN2at6native27unrolled_elementwise_kernelIZZZNS0_19sigmoid_kernel_cudaERNS_18TensorIteratorBaseEENKUlvE0_clEvENKUlvE_clEvEUldE_St5arrayIPcLm2EELi4E23TrivialOffsetCalculatorILi1EjESB_NS0_6memory15LoadWithoutCastENSC_16StoreWithoutCastEEEviT_T0_T2_T3_T4_T5_)
        .other          _ZN2at6native27unrolled_elementwise_kernelIZZZNS0_19sigmoid_kernel_cudaERNS_18TensorIteratorBaseEENKUlvE0_clEvENKUlvE_clEvEUldE_St5arrayIPcLm2EELi4E23TrivialOffsetCalculatorILi1EjESB_NS0_6memory15LoadWithoutCastENSC_16StoreWithoutCastEEEviT_T0_T2_T3_T4_T5_,@"STO_CUDA_ENTRY STV_DEFAULT"
_ZN2at6native27unrolled_elementwise_kernelIZZZNS0_19sigmoid_kernel_cudaERNS_18TensorIteratorBaseEENKUlvE0_clEvENKUlvE_clEvEUldE_St5arrayIPcLm2EELi4E23TrivialOffsetCalculatorILi1EjESB_NS0_6memory15LoadWithoutCastENSC_16StoreWithoutCastEEEviT_T0_T2_T3_T4_T5_:
.text._ZN2at6native27unrolled_elementwise_kernelIZZZNS0_19sigmoid_kernel_cudaERNS_18TensorIteratorBaseEENKUlvE0_clEvENKUlvE_clEvEUldE_St5arrayIPcLm2EELi4E23TrivialOffsetCalculatorILi1EjESB_NS0_6memory15LoadWithoutCastENSC_16StoreWithoutCastEEEviT_T0_T2_T3_T4_T5_:
[----:B------:R-:W-:Y:S02]  /*0000*/  IMAD.MOV.U32 R1, RZ, RZ, c[0x0][0x28] ;  /* 0x00000a00ff017624 */ /* 0x000fe400078e00ff */
[----:B------:R-:W0:Y:S01]  /*0010*/  S2R R18, SR_CTAID.X ;  /* 0x0000000000127919 */ /* 0x000e220000002500 */
[----:B------:R-:W-:Y:S01]  /*0020*/  IMAD.MOV.U32 R5, RZ, RZ, -0x200 ;  /* 0xfffffe00ff057424 */ /* 0x000fe200078e00ff */
[----:B------:R-:W-:Y:S01]  /*0030*/  CS2R R12, SRZ ;  /* 0x00000000000c7805 */ /* 0x000fe2000001ff00 */
[----:B------:R-:W-:Y:S01]  /*0040*/  CS2R R16, SRZ ;  /* 0x0000000000107805 */ /* 0x000fe2000001ff00 */
[----:B------:R-:W1:Y:S01]  /*0050*/  S2R R3, SR_TID.X ;  /* 0x0000000000037919 */ /* 0x000e620000002100 */
[----:B------:R-:W-:Y:S01]  /*0060*/  ULDC.64 UR4, c[0x0][0x118] ;  /* 0x0000460000047ab9 */ /* 0x000fe20000000a00 */
[----:B0-----:R-:W-:Y:S02]  /*0070*/  IMAD R0, R18, R5, c[0x0][0x160] ;  /* 0x0000580012007624 */ /* 0x001fe400078e0205 */
[----:B------:R-:W-:-:S03]  /*0080*/  CS2R R4, SRZ ;  /* 0x0000000000047805 */ /* 0x000fc6000001ff00 */
        /* <DEDUP_REMOVED lines=20> */
[----:B------:R-:W-:Y:S01]  /*01d0*/  @!P1 IMAD.MOV.U32 R9, RZ, RZ, 0x8 ;  /* 0x00000008ff099424 */ /* 0x000fe200078e00ff */
[----:B------:R-:W-:-:S03]  /*01e0*/  CS2R R2, SRZ ;  /* 0x0000000000027805 */ /* 0x000fc6000001ff00 */
[----:B------:R-:W-:-:S05]  /*01f0*/  @!P1 IMAD.WIDE.U32 R8, R8, R9, c[0x0][0x170] ;  /* 0x00005c0008089625 */ /* 0x000fca00078e0009 */
[----:B------:R0:W5:Y:S01]  /*0200*/  @!P1 LDG.E.64 R2, [R8.64] ;  /* 0x0000000408029981 */ /* 0x000162000c1e1b00 */
[----:B------:R-:W-:Y:S01]  /*0210*/  BSSY B0, `(.L_x_10080) ;  /* 0x000003a000007945 */ /* 0x000fe20003800000 */
        /* <DEDUP_REMOVED lines=38> */
.L_x_10083:
[----:B------:R-:W-:Y:S05]  /*0480*/  BSYNC B1 ;  /* 0x0000000000017941 */ /* 0x000fea0003800000 */
.L_x_10082:
[----:B-1----:R-:W1:-:S06]  /*0490*/  DADD R10, R10, 1 ;  /* 0x3ff000000a0a7429 */ /* 0x002e4c0000000000 */
        /* <DEDUP_REMOVED lines=9> */
[----:B-1----:R-:W-:Y:S01]  /*0530*/  LOP3.LUT R4, R11, 0x7fffffff, RZ, 0xc0, !PT ;  /* 0x7fffffff0b047812 */ /* 0x002fe200078ec0ff */
[----:B0-----:R-:W-:Y:S01]  /*0540*/  IMAD.MOV.U32 R6, RZ, RZ, R10 ;  /* 0x000000ffff067224 */ /* 0x001fe200078e000a */
[----:B------:R-:W-:Y:S01]  /*0550*/  MOV R20, 0x590 ;  /* 0x0000059000147802 */ /* 0x000fe20000000f00 */
[----:B------:R-:W-:Y:S01]  /*0560*/  IMAD.MOV.U32 R7, RZ, RZ, R11 ;  /* 0x000000ffff077224 */ /* 0x000fe200078e000b */
[----:B------:R-:W-:Y:S02]  /*0570*/  IADD3 R10, R4, -0x100000, RZ ;  /* 0xfff00000040a7810 */ /* 0x000fe40007ffe0ff */
[----:B------:R-:W-:Y:S05]  /*0580*/  CALL.REL.NOINC `($__internal_15_$__cuda_sm20_dblrcp_rn_slowpath_v3) ;  /* 0x00000d7000007944 */ /* 0x000fea0003c00000 */
[----:B01----:R-:W-:Y:S02]  /*0590*/  IMAD.MOV.U32 R4, RZ, RZ, R8 ;  /* 0x000000ffff047224 */ /* 0x003fe400078e0008 */
[----:B------:R-:W-:Y:S02]  /*05a0*/  IMAD.MOV.U32 R5, RZ, RZ, R9 ;  /* 0x000000ffff057224 */ /* 0x000fe400078e0009 */
.L_x_10081:
[----:B------:R-:W-:Y:S05]  /*05b0*/  BSYNC B0 ;  /* 0x0000000000007941 */ /* 0x000fea0003800000 */
.L_x_10080:
[----:B------:R-:W2:Y:S01]  /*05c0*/  S2R R19, SR_TID.X ;  /* 0x0000000000137919 */ /* 0x000ea20000002100 */
[----:B------:R-:W-:Y:S01]  /*05d0*/  BSSY B0, `(.L_x_10084) ;  /* 0x000003a000007945 */ /* 0x000fe20003800000 */
[----:B0-2---:R-:W-:-:S04]  /*05e0*/  IADD3 R7, R19, 0x80, RZ ;  /* 0x0000008013077810 */ /* 0x005fc80007ffe0ff */
[----:B------:R-:W-:-:S13]  /*05f0*/  ISETP.GE.AND P0, PT, R7, R0, PT ;  /* 0x000000000700720c */ /* 0x000fda0003f06270 */
[----:B------:R-:W-:Y:S05]  /*0600*/  @P0 BRA `(.L_x_10085) ;  /* 0x0000036000000947 */ /* 0x000fea0003800000 */
[----:B------:R-:W-:Y:S01]  /*0610*/  IMAD.MOV.U32 R6, RZ, RZ, 0x652b82fe ;  /* 0x652b82feff067424 */ /* 0x000fe200078e00ff */
        /* <DEDUP_REMOVED lines=36> */
.L_x_10087:
[----:B------:R-:W-:Y:S05]  /*0860*/  BSYNC B1 ;  /* 0x0000000000017941 */ /* 0x000fea0003800000 */
.L_x_10086:
        /* <DEDUP_REMOVED lines=10> */
[----:B0-----:R-:W-:Y:S02]  /*0910*/  LOP3.LUT R10, R7, 0x7fffffff, RZ, 0xc0, !PT ;  /* 0x7fffffff070a7812 */ /* 0x001fe400078ec0ff */
[----:B------:R-:W-:Y:S02]  /*0920*/  MOV R20, 0x950 ;  /* 0x0000095000147802 */ /* 0x000fe40000000f00 */
[----:B------:R-:W-:Y:S02]  /*0930*/  IADD3 R10, R10, -0x100000, RZ ;  /* 0xfff000000a0a7810 */ /* 0x000fe40007ffe0ff */
[----:B-12---:R-:W-:Y:S05]  /*0940*/  CALL.REL.NOINC `($__internal_15_$__cuda_sm20_dblrcp_rn_slowpath_v3) ;  /* 0x000009b000007944 */ /* 0x006fea0003c00000 */
[----:B01----:R-:W-:Y:S02]  /*0950*/  IMAD.MOV.U32 R12, RZ, RZ, R8 ;  /* 0x000000ffff0c7224 */ /* 0x003fe400078e0008 */
[----:B------:R-:W-:Y:S02]  /*0960*/  IMAD.MOV.U32 R13, RZ, RZ, R9 ;  /* 0x000000ffff0d7224 */ /* 0x000fe400078e0009 */
.L_x_10085:
[----:B------:R-:W-:Y:S05]  /*0970*/  BSYNC B0 ;  /* 0x0000000000007941 */ /* 0x000fea0003800000 */
.L_x_10084:
[----:B------:R-:W-:Y:S01]  /*0980*/  IADD3 R7, R19, 0x100, RZ ;  /* 0x0000010013077810 */ /* 0x000fe20007ffe0ff */
[----:B------:R-:W-:Y:S03]  /*0990*/  BSSY B0, `(.L_x_10088) ;  /* 0x0000039000007945 */ /* 0x000fe60003800000 */
[----:B------:R-:W-:-:S13]  /*09a0*/  ISETP.GE.AND P0, PT, R7, R0, PT ;  /* 0x000000000700720c */ /* 0x000fda0003f06270 */
[----:B------:R-:W-:Y:S05]  /*09b0*/  @P0 BRA `(.L_x_10089) ;  /* 0x0000036000000947 */ /* 0x000fea0003800000 */
[----:B------:R-:W-:Y:S01]  /*09c0*/  MOV R6, 0x652b82fe ;  /* 0x652b82fe00067802 */ /* 0x000fe20000000f00 */
[----:B------:R-:W-:Y:S01]  /*09d0*/  IMAD.MOV.U32 R7, RZ, RZ, 0x3ff71547 ;  /* 0x3ff71547ff077424 */ /* 0x000fe200078e00ff */
[----:B------:R-:W-:Y:S01]  /*09e0*/  BSSY B1, `(.L_x_10090) ;  /* 0x0000023000017945 */ /* 0x000fe20003800000 */
[----:B------:R-:W-:Y:S02]  /*09f0*/  IMAD.MOV.U32 R14, RZ, RZ, 0x69ce2bdf ;  /* 0x69ce2bdfff0e7424 */ /* 0x000fe400078e00ff */
[----:B------:R-:W-:Y:S02]  /*0a00*/  IMAD.MOV.U32 R15, RZ, RZ, 0x3e5ade15 ;  /* 0x3e5ade15ff0f7424 */ /* 0x000fe400078e00ff */
[----:B-----5:R-:W3:-:S06]  /*0a10*/  DFMA R6, -R16, R6, 6.75539944105574400000e+15 ;  /* 0x433800001006742b */ /* 0x020ecc0000000106 */
        /* <DEDUP_REMOVED lines=31> */
.L_x_10091:
[----:B------:R-:W-:Y:S05]  /*0c10*/  BSYNC B1 ;  /* 0x0000000000017941 */ /* 0x000fea0003800000 */
.L_x_10090:
        /* <DEDUP_REMOVED lines=10> */
[----:B0-----:R-:W-:Y:S02]  /*0cc0*/  LOP3.LUT R10, R7, 0x7fffffff, RZ, 0xc0, !PT ;  /* 0x7fffffff070a7812 */ /* 0x001fe400078ec0ff */
[----:B------:R-:W-:Y:S02]  /*0cd0*/  MOV R20, 0xd00 ;  /* 0x00000d0000147802 */ /* 0x000fe40000000f00 */
[----:B------:R-:W-:Y:S02]  /*0ce0*/  IADD3 R10, R10, -0x100000, RZ ;  /* 0xfff000000a0a7810 */ /* 0x000fe40007ffe0ff */
[----:B-123--:R-:W-:Y:S05]  /*0cf0*/  CALL.REL.NOINC `($__internal_15_$__cuda_sm20_dblrcp_rn_slowpath_v3) ;  /* 0x0000060000007944 */ /* 0x00efea0003c00000 */
[----:B01----:R-:W-:Y:S02]  /*0d00*/  IMAD.MOV.U32 R16, RZ, RZ, R8 ;  /* 0x000000ffff107224 */ /* 0x003fe400078e0008 */
[----:B------:R-:W-:Y:S02]  /*0d10*/  IMAD.MOV.U32 R17, RZ, RZ, R9 ;  /* 0x000000ffff117224 */ /* 0x000fe400078e0009 */
.L_x_10089:
[----:B------:R-:W-:Y:S05]  /*0d20*/  BSYNC B0 ;  /* 0x0000000000007941 */ /* 0x000fea0003800000 */
.L_x_10088:
        /* <DEDUP_REMOVED lines=9> */
[----:B-----5:R-:W4:-:S06]  /*0dc0*/  DFMA R6, -R2, R6, 6.75539944105574400000e+15 ;  /* 0x433800000206742b */ /* 0x020f0c0000000106 */
[----:B----4-:R-:W4:-:S06]  /*0dd0*/  DADD R8, R6, -6.75539944105574400000e+15 ;  /* 0xc338000006087429 */ /* 0x010f0c0000000000 */
[----:B0---4-:R-:W0:-:S06]  /*0de0*/  DFMA R10, R8, c[0x2][0x0], -R2 ;  /* 0x00800000080a7a2b */ /* 0x011e0c0000000802 */
        /* <DEDUP_REMOVED lines=23> */
[----:B------:R-:W-:-:S04]  /*0f60*/  @!P1 SHF.R.S32.HI R7, RZ, 0x1, R7 ;  /* 0x00000001ff079819 */ /* 0x000fc80000011407 */
[----:B------:R-:W-:Y:S01]  /*0f70*/  @!P1 LEA R9, R7, R9, 0x14 ;  /* 0x0000000907099211 */ /* 0x000fe200078ea0ff */
[----:B------:R-:W-:-:S05]  /*0f80*/  @!P1 IMAD.IADD R2, R6, 0x1, -R7 ;  /* 0x0000000106029824 */ /* 0x000fca00078e0a07 */
[----:B------:R-:W-:Y:S01]  /*0f90*/  @!P1 LEA R3, R2, 0x3ff00000, 0x14 ;  /* 0x3ff0000002039811 */ /* 0x000fe200078ea0ff */
[----:B------:R-:W-:-:S06]  /*0fa0*/  @!P1 IMAD.MOV.U32 R2, RZ, RZ, RZ ;  /* 0x000000ffff029224 */ /* 0x000fcc00078e00ff */
[----:B------:R0:W4:-:S06]  /*0fb0*/  @!P1 DMUL R10, R8, R2 ;  /* 0x00000002080a9228 */ /* 0x00010c0000000000 */
.L_x_10095:
[----:B------:R-:W-:Y:S05]  /*0fc0*/  BSYNC B1 ;  /* 0x0000000000017941 */ /* 0x000fea0003800000 */
.L_x_10094:
[----:B----4-:R-:W4:-:S06]  /*0fd0*/  DADD R6, R10, 1 ;  /* 0x3ff000000a067429 */ /* 0x010f0c0000000000 */
[----:B0---4-:R-:W0:Y:S04]  /*0fe0*/  MUFU.RCP64H R3, R7 ;  /* 0x0000000700037308 */ /* 0x011e280000001800 */
        /* <DEDUP_REMOVED lines=11> */
[----:B-1234-:R-:W-:Y:S05]  /*10a0*/  CALL.REL.NOINC `($__internal_15_$__cuda_sm20_dblrcp_rn_slowpath_v3) ;  /* 0x0000025000007944 */ /* 0x01efea0003c00000 */
[----:B01----:R-:W-:Y:S02]  /*10b0*/  IMAD.MOV.U32 R2, RZ, RZ, R8 ;  /* 0x000000ffff027224 */ /* 0x003fe400078e0008 */
[----:B------:R-:W-:Y:S02]  /*10c0*/  IMAD.MOV.U32 R3, RZ, RZ, R9 ;  /* 0x000000ffff037224 */ /* 0x000fe400078e0009 */
.L_x_10093:
[----:B------:R-:W-:Y:S05]  /*10d0*/  BSYNC B0 ;  /* 0x0000000000007941 */ /* 0x000fea0003800000 */
.L_x_10092:
        /* <DEDUP_REMOVED lines=10> */
[----:B-1---5:R0:W-:Y:S09]  /*1180*/  STG.E.64 [R6.64], R4 ;  /* 0x0000000406007986 */ /* 0x0221f2000c101b04 */
[----:B------:R-:W-:Y:S01]  /*1190*/  @P0 BREAK B1 ;  /* 0x0000000000010942 */ /* 0x000fe20003800000 */
[----:B------:R-:W-:Y:S05]  /*11a0*/  @P0 BRA `(.L_x_10099) ;  /* 0x000000c000000947 */ /* 0x000fea0003800000 */
[----:B0-----:R-:W-:Y:S01]  /*11b0*/  IMAD R4, R18, 0x200, R19 ;  /* 0x0000020012047824 */ /* 0x001fe200078e0213 */
[----:B------:R-:W-:Y:S01]  /*11c0*/  IADD3 R19, R19, 0x80, RZ ;  /* 0x0000008013137810 */ /* 0x000fe20007ffe0ff */
[----:B------:R-:W-:-:S04]  /*11d0*/  IMAD.MOV.U32 R5, RZ, RZ, 0x8 ;  /* 0x00000008ff057424 */ /* 0x000fc800078e00ff */
[----:B------:R-:W-:-:S05]  /*11e0*/  IMAD.WIDE.U32 R4, R4, R5, c[0x0][0x168] ;  /* 0x00005a0004047625 */ /* 0x000fca00078e0005 */
[----:B--2---:R0:W-:Y:S02]  /*11f0*/  STG.E.64 [R4.64], R12 ;  /* 0x0000000c04007986 */ /* 0x0041e4000c101b04 */
.L_x_10098:
[----:B------:R-:W-:Y:S05]  /*1200*/  BSYNC B1 ;  /* 0x0000000000017941 */ /* 0x000fea0003800000 */
.L_x_10097:
[----:B------:R-:W-:-:S13]  /*1210*/  ISETP.GE.AND P0, PT, R19, R0, PT ;  /* 0x000000001300720c */ /* 0x000fda0003f06270 */
[----:B01---5:R-:W-:Y:S01]  /*1220*/  @!P0 IMAD R4, R18, 0x200, R19 ;  /* 0x0000020012048824 */ /* 0x023fe200078e0213 */
[----:B------:R-:W-:Y:S01]  /*1230*/  @!P0 IADD3 R19, R19, 0x80, RZ ;  /* 0x0000008013138810 */ /* 0x000fe20007ffe0ff */
[----:B------:R-:W-:-:S04]  /*1240*/  @!P0 IMAD.MOV.U32 R5, RZ, RZ, 0x8 ;  /* 0x00000008ff058424 */ /* 0x000fc800078e00ff */
[----:B------:R-:W-:-:S05]  /*1250*/  @!P0 IMAD.WIDE.U32 R4, R4, R5, c[0x0][0x168] ;  /* 0x00005a0004048625 */ /* 0x000fca00078e0005 */
[----:B---3--:R0:W-:Y:S02]  /*1260*/  @!P0 STG.E.64 [R4.64], R16 ;  /* 0x0000001004008986 */ /* 0x0081e4000c101b04 */
.L_x_10099:
[----:B------:R-:W-:Y:S05]  /*1270*/  BSYNC B0 ;  /* 0x0000000000007941 */ /* 0x000fea0003800000 */
.L_x_10096:
[----:B------:R-:W-:Y:S01]  /*1280*/  WARPSYNC 0xffffffff ;  /* 0xffffffff00007948 */ /* 0x000fe20003800000 */
[----:B------:R-:W-:-:S13]  /*1290*/  ISETP.GE.AND P0, PT, R19, R0, PT ;  /* 0x000000001300720c */ /* 0x000fda0003f06270 */
[----:B------:R-:W-:Y:S05]  /*12a0*/  @P0 EXIT ;  /* 0x000000000000094d */ /* 0x000fea0003800000 */
[----:B0-----:R-:W-:Y:S02]  /*12b0*/  IMAD R4, R18, 0x200, R19 ;  /* 0x0000020012047824 */ /* 0x001fe400078e0213 */
[----:B------:R-:W-:-:S04]  /*12c0*/  IMAD.MOV.U32 R5, RZ, RZ, 0x8 ;  /* 0x00000008ff057424 */ /* 0x000fc800078e00ff */
[----:B------:R-:W-:-:S05]  /*12d0*/  IMAD.WIDE.U32 R4, R4, R5, c[0x0][0x168] ;  /* 0x00005a0004047625 */ /* 0x000fca00078e0005 */
[----:B----4-:R-:W-:Y:S01]  /*12e0*/  STG.E.64 [R4.64], R2 ;  /* 0x0000000204007986 */ /* 0x010fe2000c101b04 */
[----:B------:R-:W-:Y:S05]  /*12f0*/  EXIT ;  /* 0x000000000000794d */ /* 0x000fea0003800000 */
        .weak           $__internal_15_$__cuda_sm20_dblrcp_rn_slowpath_v3
        .type           $__internal_15_$__cuda_sm20_dblrcp_rn_slowpath_v3,@function
        .size           $__internal_15_$__cuda_sm20_dblrcp_rn_slowpath_v3,(.L_x_10277 - $__internal_15_$__cuda_sm20_dblrcp_rn_slowpath_v3)
$__internal_15_$__cuda_sm20_dblrcp_rn_slowpath_v3:
        /* <DEDUP_REMOVED lines=24> */
.L_x_10103:
[----:B------:R-:W0:-:S06]  /*1480*/  DMUL R6, R6, 8.11296384146066816958e+31 ;  /* 0x4690000006067828 */ /* 0x000e0c0000000000 */
        /* <DEDUP_REMOVED lines=8> */
.L_x_10101:
[----:B------:R-:W-:Y:S01]  /*1510*/  LOP3.LUT R9, R7, 0x80000, RZ, 0xfc, !PT ;  /* 0x0008000007097812 */ /* 0x000fe200078efcff */
[----:B------:R-:W-:Y:S02]  /*1520*/  IMAD.MOV.U32 R8, RZ, RZ, R6 ;  /* 0x000000ffff087224 */ /* 0x000fe400078e0006 */
.L_x_10102:
[----:B------:R-:W-:Y:S05]  /*1530*/  BSYNC B1 ;  /* 0x0000000000017941 */ /* 0x000fea0003800000 */
.L_x_10100:
[----:B------:R-:W-:-:S04]  /*1540*/  IMAD.MOV.U32 R21, RZ, RZ, 0x0 ;  /* 0x00000000ff157424 */ /* 0x000fc800078e00ff */
[----:B------:R-:W-:Y:S05]  /*1550*/  RET.REL.NODEC R20 `(_ZN2at6native27unrolled_elementwise_kernelIZZZNS0_19sigmoid_kernel_cudaERNS_18TensorIteratorBaseEENKUlvE0_clEvENKUlvE_clEvEUldE_St5arrayIPcLm2EELi4E23TrivialOffsetCalculatorILi1EjESB_NS0_6memory15LoadWithoutCastENSC_16StoreWithoutCastEEEviT_T0_T2_T3_T4_T5_) ;  /* 0xffffeaa014007950 */ /* 0x000fea0003c3ffff */
.L_x_10104:
        /* <DEDUP_REMOVED lines=10> */
.L_x_10277:


//--------------------- .text._ZN2at6native29vectorized_elementwise_kernelILi2EZZZNS0_19sigmoid_kernel_cudaERNS_18TensorIteratorBaseEENKUlvE0_clEvENKUlvE_clEvEUldE_St5arrayIPcLm2EEEEviT0_T1_ --------------------------
	.section	.text._ZN2at6native29vectorized_elementwise_kernelILi2EZZZNS0_19sigmoid_kernel_cudaERNS_18TensorIteratorBaseEENKUlvE0_clEvENKUlvE_clEvEUldE_St5arrayIPcLm2EEEEviT0_T1_,"ax",@progbits
	.sectioninfo	@"SHI_REGISTERS=44"
	.align	128
        .global         _ZN2at6native29vectorized_elementwise_kernelILi2EZZZNS0_19sigmoid_kernel_cudaERNS_18TensorIteratorBaseEENKUlvE0_clEvENKUlvE_clEvEUldE_St5arrayIPcLm2EEEEviT0_T1_
        .type           _ZN2at6native29vectorized_elementwise_kernelILi2EZZZNS0_19sigmoid_kernel_cudaERNS_18TensorIteratorBaseEENKUlvE0_clEvENKUlvE_clEvEUldE_St5arrayIPcLm2EEEEviT0_T1_,@function
        .size           _ZN2at6native29vectorized_elementwise_kernelILi2EZZZNS0_19sigmoid_kernel_cudaERNS_18TensorIteratorBaseEENKUlvE0_clEvENKUlvE_clEvEUldE_St5arrayIPcLm2EEEEviT0_T1_,(.L_x_10278 - _ZN2at6native29vectorized_elementwise_kernelILi2EZZZNS0_19sigmoid_kernel_cudaERNS_18TensorIteratorBaseEENKUlvE0_clEvENKUlvE_clEvEUldE_St5arrayIPcLm2EEEEviT0_T1_)
        .other          _ZN2at6native29vectorized_elementwise_kernelILi2EZZZNS0_19sigmoid_kernel_cudaERNS_18TensorIteratorBaseEENKUlvE0_clEvENKUlvE_clEvEUldE_St5arrayIPcLm2EEEEviT0_T1_,@"STO_CUDA_ENTRY STV_DEFAULT"
_ZN2at6native29vectorized_elementwise_kernelILi2EZZZNS0_19sigmoid_kernel_cudaERNS_18TensorIteratorBaseEENKUlvE0_clEvENKUlvE_clEvEUldE_St5arrayIPcLm2EEEEviT0_T1_:
.text._ZN2at6native29vectorized_elementwise_kernelILi2EZZZNS0_19sigmoid_kernel_cudaERNS_18TensorIteratorBaseEENKUlvE0_clEvENKUlvE_clEvEUldE_St5arrayIPcLm2EEEEviT0_T1_:
        /* <DEDUP_REMOVED lines=12> */
[----:B------:R0:W3:Y:S01]  /*00c0*/  LDG.E.128 R16, [R22.64+0x800] ;  /* 0x0008000416107981 */ /* 0x0000e2000c1e1d00 */
[----:B------:R-:W-:Y:S02]  /*00d0*/  IMAD.MOV.U32 R32, RZ, RZ, 0x652b82fe ;  /* 0x652b82feff207424 */ /* 0x000fe400078e00ff */
[----:B------:R-:W-:Y:S01]  /*00e0*/  IMAD.MOV.U32 R33, RZ, RZ, 0x3ff71547 ;  /* 0x3ff71547ff217424 */ /* 0x000fe200078e00ff */
[----:B------:R0:W5:Y:S01]  /*00f0*/  LDG.E.128 R12, [R22.64+0x1000] ;  /* 0x00100004160c7981 */ /* 0x000162000c1e1d00 */
[----:B------:R-:W-:Y:S02]  /*0100*/  IMAD.MOV.U32 R30, RZ, RZ, 0x69ce2bdf ;  /* 0x69ce2bdfff1e7424 */ /* 0x000fe400078e00ff */
[----:B------:R-:W-:Y:S01]  /*0110*/  IMAD.MOV.U32 R31, RZ, RZ, 0x3e5ade15 ;  /* 0x3e5ade15ff1f7424 */ /* 0x000fe200078e00ff */
[----:B------:R0:W5:Y:S01]  /*0120*/  LDG.E.128 R4, [R22.64+0x1800] ;  /* 0x0018000416047981 */ /* 0x000162000c1e1d00 */
[----:B------:R-:W-:Y:S01]  /*0130*/  BSSY B0, `(.L_x_10106) ;  /* 0x0000036000007945 */ /* 0x000fe20003800000 */
[----:B--2---:R-:W1:-:S04]  /*0140*/  DFMA R26, -R8, R32, 6.75539944105574400000e+15 ;  /* 0x43380000081a742b */ /* 0x004e480000000120 */
[----:B------:R-:W2:-:S04]  /*0150*/  DFMA R20, -R10, R32, 6.75539944105574400000e+15 ;  /* 0x433800000a14742b */ /* 0x000e880000000120 */
[----:B-1----:R-:W1:-:S04]  /*0160*/  DADD R36, R26, -6.75539944105574400000e+15 ;  /* 0xc33800001a247429 */ /* 0x002e480000000000 */
[----:B--2---:R-:W2:-:S04]  /*0170*/  DADD R28, R20, -6.75539944105574400000e+15 ;  /* 0xc3380000141c7429 */ /* 0x004e880000000000 */
[----:B-1----:R-:W1:-:S04]  /*0180*/  DFMA R24, R36, c[0x2][0x0], -R8 ;  /* 0x0080000024187a2b */ /* 0x002e480000000808 */
[----:B--2---:R-:W0:-:S04]  /*0190*/  DFMA R34, R28, c[0x2][0x0], -R10 ;  /* 0x008000001c227a2b */ /* 0x004e08000000080a */
[----:B-1----:R-:W1:-:S04]  /*01a0*/  DFMA R36, R36, c[0x2][0x8], R24 ;  /* 0x0080020024247a2b */ /* 0x002e480000000018 */
[----:B0-----:R-:W0:-:S04]  /*01b0*/  DFMA R22, R28, c[0x2][0x8], R34 ;  /* 0x008002001c167a2b */ /* 0x001e080000000022 */
[----:B-1----:R-:W1:-:S04]  /*01c0*/  DFMA R24, R36, R30, c[0x2][0x10] ;  /* 0x008004002418762b */ /* 0x002e48000000001e */
[----:B0-----:R-:W0:-:S04]  /*01d0*/  DFMA R28, R22, R30, c[0x2][0x10] ;  /* 0x00800400161c762b */ /* 0x001e08000000001e */
        /* <DEDUP_REMOVED lines=15> */
[----:B0-----:R-:W-:-:S04]  /*02d0*/  DFMA R28, R22, R28, c[0x2][0x50] ;  /* 0x00801400161c762b */ /* 0x001fc8000000001c */
[----:B-1----:R-:W0:-:S04]  /*02e0*/  DFMA R24, R36, R24, 1 ;  /* 0x3ff000002418742b */ /* 0x002e080000000018 */
[----:B---3--:R-:W-:-:S04]  /*02f0*/  DFMA R34, -R16, R32, 6.75539944105574400000e+15 ;  /* 0x433800001022742b */ /* 0x008fc80000000120 */
[----:B0-----:R-:W-:-:S04]  /*0300*/  DFMA R36, R36, R24, 1 ;  /* 0x3ff000002424742b */ /* 0x001fc80000000018 */
[----:B------:R-:W0:-:S04]  /*0310*/  DADD R24, -RZ, -R8 ;  /* 0x00000000ff187229 */ /* 0x000e080000000908 */
[----:B------:R-:W1:Y:S02]  /*0320*/  DFMA R28, R22, R28, 1 ;  /* 0x3ff00000161c742b */ /* 0x000e64000000001c */
[----:B0-----:R-:W-:Y:S02]  /*0330*/  IMAD.MOV.U32 R24, RZ, RZ, R36 ;  /* 0x000000ffff187224 */ /* 0x001fe400078e0024 */
[----:B------:R-:W0:Y:S02]  /*0340*/  DADD R38, R34, -6.75539944105574400000e+15 ;  /* 0xc338000022267429 */ /* 0x000e240000000000 */
[----:B------:R-:W-:Y:S02]  /*0350*/  IMAD.MOV.U32 R40, RZ, RZ, R25 ;  /* 0x000000ffff287224 */ /* 0x000fe400078e0019 */
[----:B-1----:R-:W-:Y:S01]  /*0360*/  DFMA R22, R22, R28, 1 ;  /* 0x3ff000001616742b */ /* 0x002fe2000000001c */
[----:B------:R-:W-:Y:S02]  /*0370*/  IMAD R25, R26, 0x100000, R37 ;  /* 0x001000001a197824 */ /* 0x000fe400078e0225 */
[----:B------:R-:W-:Y:S01]  /*0380*/  FSETP.GEU.FTZ.AND P0, PT, |R40|, 4.1917929649353027344, PT ;  /* 0x4086232b2800780b */ /* 0x000fe20003f1e200 */
[----:B0-----:R-:W0:-:S06]  /*0390*/  DFMA R28, R38, c[0x2][0x0], -R16 ;  /* 0x00800000261c7a2b */ /* 0x001e0c0000000810 */
[----:B0-----:R0:W1:-:S04]  /*03a0*/  DFMA R38, R38, c[0x2][0x8], R28 ;  /* 0x0080020026267a2b */ /* 0x001048000000001c */
[----:B------:R0:W2:Y:S02]  /*03b0*/  DFMA R28, -R18, R32, 6.75539944105574400000e+15 ;  /* 0x43380000121c742b */ /* 0x0000a40000000120 */
[----:B------:R-:W-:Y:S05]  /*03c0*/  @!P0 BRA `(.L_x_10107) ;  /* 0x000000c000008947 */ /* 0x000fea0003800000 */
[----:B012---:R-:W-:Y:S01]  /*03d0*/  FSETP.GEU.FTZ.AND P1, PT, |R40|, 4.2275390625, PT ;  /* 0x408748002800780b */ /* 0x007fe20003f3e200 */
[----:B------:R-:W-:-:S04]  /*03e0*/  DADD R40, -R8, +INF ;  /* 0x7ff0000008287429 */ /* 0x000fc80000000100 */
[----:B------:R-:W0:-:S06]  /*03f0*/  DSETP.GT.AND P0, PT, R8, RZ, PT ;  /* 0x000000ff0800722a */ /* 0x000e0c0003f04000 */
[----:B0-----:R-:W-:Y:S02]  /*0400*/  FSEL R25, R41, RZ, !P0 ;  /* 0x000000ff29197208 */ /* 0x001fe40004000000 */
[----:B------:R-:W-:-:S04]  /*0410*/  @!P1 LEA.HI R24, R26, R26, RZ, 0x1 ;  /* 0x0000001a1a189211 */ /* 0x000fc800078f08ff */
[----:B------:R-:W-:Y:S02]  /*0420*/  @!P1 SHF.R.S32.HI R9, RZ, 0x1, R24 ;  /* 0x00000001ff099819 */ /* 0x000fe40000011418 */
[----:B------:R-:W-:-:S03]  /*0430*/  FSEL R24, R40, RZ, !P0 ;  /* 0x000000ff28187208 */ /* 0x000fc60004000000 */
[----:B------:R-:W-:Y:S02]  /*0440*/  @!P1 IMAD.IADD R8, R26, 0x1, -R9 ;  /* 0x000000011a089824 */ /* 0x000fe400078e0a09 */
[----:B------:R-:W-:-:S03]  /*0450*/  @!P1 IMAD R37, R9, 0x100000, R37 ;  /* 0x0010000009259824 */ /* 0x000fc600078e0225 */
[----:B------:R-:W-:Y:S01]  /*0460*/  @!P1 LEA R9, R8, 0x3ff00000, 0x14 ;  /* 0x3ff0000008099811 */ /* 0x000fe200078ea0ff */
[----:B------:R-:W-:-:S06]  /*0470*/  @!P1 IMAD.MOV.U32 R8, RZ, RZ, RZ ;  /* 0x000000ffff089224 */ /* 0x000fcc00078e00ff */
[----:B------:R0:W1:-:S06]  /*0480*/  @!P1 DMUL R24, R36, R8 ;  /* 0x0000000824189228 */ /* 0x00004c0000000000 */
.L_x_10107:
[----:B012---:R-:W-:Y:S05]  /*0490*/  BSYNC B0 ;  /* 0x0000000000007941 */ /* 0x007fea0003800000 */
.L_x_10106:
[----:B------:R-:W0:Y:S01]  /*04a0*/  DADD R36, R28, -6.75539944105574400000e+15 ;  /* 0xc33800001c247429 */ /* 0x000e220000000000 */
[----:B------:R-:W-:Y:S03]  /*04b0*/  BSSY B0, `(.L_x_10108) ;  /* 0x000002c000007945 */ /* 0x000fe60003800000 */
[----:B------:R-:W1:-:S04]  /*04c0*/  DFMA R8, R38, R30, c[0x2][0x10] ;  /* 0x008004002608762b */ /* 0x000e48000000001e */
[----:B0-----:R-:W0:-:S04]  /*04d0*/  DFMA R26, R36, c[0x2][0x0], -R18 ;  /* 0x00800000241a7a2b */ /* 0x001e080000000812 */
[----:B-1----:R-:W1:-:S04]  /*04e0*/  DFMA R8, R38, R8, c[0x2][0x18] ;  /* 0x008006002608762b */ /* 0x002e480000000008 */
        /* <DEDUP_REMOVED lines=15> */
[----:B-1----:R-:W1:-:S04]  /*05e0*/  DFMA R26, R38, R8, 1 ;  /* 0x3ff00000261a742b */ /* 0x002e480000000008 */
[----:B0-----:R-:W0:-:S04]  /*05f0*/  DFMA R8, R36, R40, c[0x2][0x48] ;  /* 0x008012002408762b */ /* 0x001e080000000028 */
[----:B-1----:R-:W-:-:S04]  /*0600*/  DFMA R38, R38, R26, 1 ;  /* 0x3ff000002626742b */ /* 0x002fc8000000001a */
[----:B------:R-:W1:-:S04]  /*0610*/  DADD R26, -RZ, -R10 ;  /* 0x00000000ff1a7229 */ /* 0x000e48000000090a */
[----:B0-----:R-:W0:-:S06]  /*0620*/  DFMA R8, R36, R8, c[0x2][0x50] ;  /* 0x008014002408762b */ /* 0x001e0c0000000008 */
[----:B-1----:R-:W-:Y:S01]  /*0630*/  IMAD.MOV.U32 R40, RZ, RZ, R27 ;  /* 0x000000ffff287224 */ /* 0x002fe200078e001b */
[----:B0-----:R-:W0:-:S04]  /*0640*/  DFMA R8, R36, R8, 1 ;  /* 0x3ff000002408742b */ /* 0x001e080000000008 */
[----:B------:R-:W-:Y:S01]  /*0650*/  FSETP.GEU.FTZ.AND P0, PT, |R40|, 4.1917929649353027344, PT ;  /* 0x4086232b2800780b */ /* 0x000fe20003f1e200 */
[----:B------:R-:W1:-:S04]  /*0660*/  DADD R26, -RZ, -R16 ;  /* 0x00000000ff1a7229 */ /* 0x000e480000000910 */
[----:B0-----:R0:W2:Y:S02]  /*0670*/  DFMA R36, R36, R8, 1 ;  /* 0x3ff000002424742b */ /* 0x0010a40000000008 */
[----:B0-----:R-:W-:Y:S02]  /*0680*/  IMAD R9, R20, 0x100000, R23 ;  /* 0x0010000014097824 */ /* 0x001fe400078e0217 */
[----:B------:R-:W-:-:S04]  /*0690*/  IMAD.MOV.U32 R8, RZ, RZ, R22 ;  /* 0x000000ffff087224 */ /* 0x000fc800078e0016 */
[----:B------:R-:W-:Y:S05]  /*06a0*/  @!P0 BRA `(.L_x_10109) ;  /* 0x000000c000008947 */ /* 0x000fea0003800000 */
[----:B-12---:R-:W-:Y:S01]  /*06b0*/  FSETP.GEU.FTZ.AND P1, PT, |R40|, 4.2275390625, PT ;  /* 0x408748002800780b */ /* 0x006fe20003f3e200 */
        /* <DEDUP_REMOVED lines=11> */
.L_x_10109:
[----:B-12---:R-:W-:Y:S05]  /*0770*/  BSYNC B0 ;  /* 0x0000000000007941 */ /* 0x006fea0003800000 */
.L_x_10108:
[----:B------:R-:W-:Y:S01]  /*0780*/  IMAD.MOV.U32 R40, RZ, RZ, R27 ;  /* 0x000000ffff287224 */ /* 0x000fe200078e001b */
[-C--:B-----5:R-:W1:Y:S01]  /*0790*/  DFMA R20, -R12, R32.reuse, 6.75539944105574400000e+15 ;  /* 0x433800000c14742b */ /* 0x0a0e620000000120 */
[----:B------:R-:W-:Y:S01]  /*07a0*/  BSSY B0, `(.L_x_10110) ;  /* 0x0000013000007945 */ /* 0x000fe20003800000 */
[----:B0-----:R-:W-:Y:S02]  /*07b0*/  IMAD R23, R34, 0x100000, R39 ;  /* 0x0010000022177824 */ /* 0x001fe400078e0227 */
[----:B------:R-:W-:Y:S01]  /*07c0*/  FSETP.GEU.FTZ.AND P0, PT, |R40|, 4.1917929649353027344, PT ;  /* 0x4086232b2800780b */ /* 0x000fe20003f1e200 */
[----:B------:R0:W2:Y:S01]  /*07d0*/  DFMA R26, -R14, R32, 6.75539944105574400000e+15 ;  /* 0x433800000e1a742b */ /* 0x0000a20000000120 */
[----:B------:R-:W-:-:S03]  /*07e0*/  IMAD.MOV.U32 R22, RZ, RZ, R38 ;  /* 0x000000ffff167224 */ /* 0x000fc600078e0026 */
[----:B-1----:R0:W1:-:S08]  /*07f0*/  DADD R10, R20, -6.75539944105574400000e+15 ;  /* 0xc3380000140a7429 */ /* 0x0020500000000000 */
        /* <DEDUP_REMOVED lines=13> */
.L_x_10111:
[----:B012---:R-:W-:Y:S05]  /*08d0*/  BSYNC B0 ;  /* 0x0000000000007941 */ /* 0x007fea0003800000 */
.L_x_10110:
[----:B------:R-:W0:Y:S01]  /*08e0*/  DADD R16, -RZ, -R18 ;  /* 0x00000000ff107229 */ /* 0x000e220000000912 */
[----:B------:R-:W-:Y:S03]  /*08f0*/  BSSY B0, `(.L_x_10112) ;  /* 0x0000018000007945 */ /* 0x000fe60003800000 */
[----:B------:R-:W1:-:S04]  /*0900*/  DFMA R34, R10, c[0x2][0x0], -R12 ;  /* 0x008000000a227a2b */ /* 0x000e48000000080c */
[----:B------:R-:W2:Y:S02]  /*0910*/  DADD R38, R26, -6.75539944105574400000e+15 ;  /* 0xc33800001a267429 */ /* 0x000ea40000000000 */
[----:B0-----:R-:W-:Y:S02]  /*0920*/  IMAD.MOV.U32 R40, RZ, RZ, R17 ;  /* 0x000000ffff287224 */ /* 0x001fe400078e0011 */
[----:B-1----:R-:W0:-:S03]  /*0930*/  DFMA R34, R10, c[0x2][0x8], R34 ;  /* 0x008002000a227a2b */ /* 0x002e060000000022 */
[----:B------:R-:W-:Y:S01]  /*0940*/  FSETP.GEU.FTZ.AND P0, PT, |R40|, 4.1917929649353027344, PT ;  /* 0x4086232b2800780b */ /* 0x000fe20003f1e200 */
[----:B--2---:R-:W1:-:S04]  /*0950*/  DFMA R10, R38, c[0x2][0x0], -R14 ;  /* 0x00800000260a7a2b */ /* 0x004e48000000080e */
[----:B0-----:R-:W0:-:S04]  /*0960*/  DFMA R16, R34, R30, c[0x2][0x10] ;  /* 0x008004002210762b */ /* 0x001e08000000001e */
[----:B-1----:R1:W2:Y:S02]  /*0970*/  DFMA R38, R38, c[0x2][0x8], R10 ;  /* 0x0080020026267a2b */ /* 0x0022a4000000000a */
[----:B-1----:R-:W-:Y:S02]  /*0980*/  IMAD R11, R28, 0x100000, R37 ;  /* 0x001000001c0b7824 */ /* 0x002fe400078e0225 */
[----:B------:R-:W-:Y:S01]  /*0990*/  IMAD.MOV.U32 R10, RZ, RZ, R36 ;  /* 0x000000ffff0a7224 */ /* 0x000fe200078e0024 */
[----:B------:R-:W-:Y:S05]  /*09a0*/  @!P0 BRA `(.L_x_10113) ;  /* 0x000000c000008947 */ /* 0x000fea0003800000 */
[----:B0-2---:R-:W-:Y:S01]  /*09b0*/  FSETP.GEU.FTZ.AND P1, PT, |R40|, 4.2275390625, PT ;  /* 0x408748002800780b */ /* 0x005fe20003f3e200 */
        /* <DEDUP_REMOVED lines=11> */
.L_x_10113:
[----:B0-2---:R-:W-:Y:S05]  /*0a70*/  BSYNC B0 ;  /* 0x0000000000007941 */ /* 0x005fea0003800000 */
.L_x_10112:
[----:B------:R-:W0:Y:S01]  /*0a80*/  DFMA R18, R38, R30, c[0x2][0x10] ;  /* 0x008004002612762b */ /* 0x000e22000000001e */
[----:B------:R-:W-:Y:S03]  /*0a90*/  BSSY B0, `(.L_x_10114) ;  /* 0x0000041000007945 */ /* 0x000fe60003800000 */
[----:B------:R-:W2:-:S04]  /*0aa0*/  DFMA R16, R34, R16, c[0x2][0x18] ;  /* 0x008006002210762b */ /* 0x000e880000000010 */
[----:B0-----:R-:W0:-:S04]  /*0ab0*/  DFMA R18, R38, R18, c[0x2][0x18] ;  /* 0x008006002612762b */ /* 0x001e080000000012 */
[----:B--2---:R-:W2:-:S04]  /*0ac0*/  DFMA R16, R34, R16, c[0x2][0x20] ;  /* 0x008008002210762b */ /* 0x004e880000000010 */
        /* <DEDUP_REMOVED lines=13> */
[----:B------:R-:W-:-:S04]  /*0ba0*/  DFMA R28, -R4, R32, 6.75539944105574400000e+15 ;  /* 0x43380000041c742b */ /* 0x000fc80000000120 */
[----:B--2---:R-:W2:-:S04]  /*0bb0*/  DFMA R16, R34, R16, 1 ;  /* 0x3ff000002210742b */ /* 0x004e880000000010 */
[----:B0-----:R-:W0:-:S04]  /*0bc0*/  DFMA R36, R38, R36, 1 ;  /* 0x3ff000002624742b */ /* 0x001e080000000024 */
[----:B--2---:R-:W-:-:S04]  /*0bd0*/  DFMA R34, R34, R16, 1 ;  /* 0x3ff000002222742b */ /* 0x004fc80000000010 */
[----:B------:R-:W2:-:S04]  /*0be0*/  DADD R18, R28, -6.75539944105574400000e+15 ;  /* 0xc33800001c127429 */ /* 0x000e880000000000 */
[----:B------:R-:W3:-:S04]  /*0bf0*/  DFMA R16, -R6, R32, 6.75539944105574400000e+15 ;  /* 0x433800000610742b */ /* 0x000ec80000000120 */
[----:B0-----:R-:W-:-:S04]  /*0c00*/  DFMA R32, R38, R36, 1 ;  /* 0x3ff000002620742b */ /* 0x001fc80000000024 */
[----:B--2---:R-:W0:-:S04]  /*0c10*/  DFMA R38, R18, c[0x2][0x0], -R4 ;  /* 0x0080000012267a2b */ /* 0x004e080000000804 */
[----:B---3--:R-:W2:-:S04]  /*0c20*/  DADD R36, R16, -6.75539944105574400000e+15 ;  /* 0xc338000010247429 */ /* 0x008e880000000000 */
[----:B0-----:R-:W-:-:S04]  /*0c30*/  DFMA R18, R18, c[0x2][0x8], R38 ;  /* 0x0080020012127a2b */ /* 0x001fc80000000026 */
[----:B--2---:R-:W0:-:S06]  /*0c40*/  DFMA R38, R36, c[0x2][0x0], -R6 ;  /* 0x0080000024267a2b */ /* 0x004e0c0000000806 */
[----:B0-----:R-:W0:-:S04]  /*0c50*/  DFMA R36, R36, c[0x2][0x8], R38 ;  /* 0x0080020024247a2b */ /* 0x001e080000000026 */
[----:B------:R-:W2:-:S04]  /*0c60*/  DFMA R38, R18, R30, c[0x2][0x10] ;  /* 0x008004001226762b */ /* 0x000e88000000001e */
[----:B0-----:R-:W0:-:S04]  /*0c70*/  DFMA R30, R36, R30, c[0x2][0x10] ;  /* 0x00800400241e762b */ /* 0x001e08000000001e */
[----:B--2---:R-:W2:-:S04]  /*0c80*/  DFMA R38, R18, R38, c[0x2][0x18] ;  /* 0x008006001226762b */ /* 0x004e880000000026 */
[----:B0-----:R-:W0:-:S04]  /*0c90*/  DFMA R30, R36, R30, c[0x2][0x18] ;  /* 0x00800600241e762b */ /* 0x001e08000000001e */
[----:B--2---:R-:W2:-:S04]  /*0ca0*/  DFMA R38, R18, R38, c[0x2][0x20] ;  /* 0x008008001226762b */ /* 0x004e880000000026 */
[----:B0-----:R-:W0:-:S04]  /*0cb0*/  DFMA R30, R36, R30, c[0x2][0x20] ;  /* 0x00800800241e762b */ /* 0x001e08000000001e */
[----:B--2---:R-:W2:-:S04]  /*0cc0*/  DFMA R38, R18, R38, c[0x2][0x28] ;  /* 0x00800a001226762b */ /* 0x004e880000000026 */
[----:B0-----:R-:W-:-:S04]  /*0cd0*/  DFMA R40, R36, R30, c[0x2][0x28] ;  /* 0x00800a002428762b */ /* 0x001fc8000000001e */
[----:B--2---:R-:W0:-:S06]  /*0ce0*/  DFMA R38, R18, R38, c[0x2][0x30] ;  /* 0x00800c001226762b */ /* 0x004e0c0000000026 */
[----:B0-----:R-:W0:-:S06]  /*0cf0*/  DFMA R38, R18, R38, c[0x2][0x38] ;  /* 0x00800e001226762b */ /* 0x001e0c0000000026 */
[----:B0-----:R-:W0:-:S06]  /*0d00*/  DFMA R38, R18, R38, c[0x2][0x40] ;  /* 0x008010001226762b */ /* 0x001e0c0000000026 */
[----:B0-----:R-:W-:-:S04]  /*0d10*/  DFMA R30, R18, R38, c[0x2][0x48] ;  /* 0x00801200121e762b */ /* 0x001fc80000000026 */
[----:B------:R-:W0:-:S04]  /*0d20*/  DFMA R38, R36, R40, c[0x2][0x30] ;  /* 0x00800c002426762b */ /* 0x000e080000000028 */
[----:B------:R-:W2:-:S04]  /*0d30*/  DADD R40, -RZ, -R12 ;  /* 0x00000000ff287229 */ /* 0x000e88000000090c */
[----:B0-----:R-:W0:-:S04]  /*0d40*/  DFMA R38, R36, R38, c[0x2][0x38] ;  /* 0x00800e002426762b */ /* 0x001e080000000026 */
[----:B------:R-:W3:Y:S02]  /*0d50*/  DFMA R30, R18, R30, c[0x2][0x50] ;  /* 0x00801400121e762b */ /* 0x000ee4000000001e */
[----:B--2---:R-:W-:Y:S02]  /*0d60*/  FSETP.GEU.FTZ.AND P0, PT, |R41|, 4.1917929649353027344, PT ;  /* 0x4086232b2900780b */ /* 0x004fe40003f1e200 */
[----:B0-----:R-:W0:-:S04]  /*0d70*/  DFMA R38, R36, R38, c[0x2][0x40] ;  /* 0x008010002426762b */ /* 0x001e080000000026 */
[----:B---3--:R-:W2:-:S04]  /*0d80*/  DFMA R30, R18, R30, 1 ;  /* 0x3ff00000121e742b */ /* 0x008e88000000001e */
[----:B0-----:R-:W0:-:S04]  /*0d90*/  DFMA R38, R36, R38, c[0x2][0x48] ;  /* 0x008012002426762b */ /* 0x001e080000000026 */
[----:B--2---:R2:W3:Y:S02]  /*0da0*/  DFMA R30, R18, R30, 1 ;  /* 0x3ff00000121e742b */ /* 0x0044e4000000001e */
[----:B--2---:R-:W-:Y:S02]  /*0db0*/  IMAD R19, R20, 0x100000, R35 ;  /* 0x0010000014137824 */ /* 0x004fe400078e0223 */
[----:B------:R-:W-:Y:S01]  /*0dc0*/  IMAD.MOV.U32 R18, RZ, RZ, R34 ;  /* 0x000000ffff127224 */ /* 0x000fe200078e0022 */
[----:B------:R-:W-:Y:S05]  /*0dd0*/  @!P0 BRA `(.L_x_10115) ;  /* 0x000000c000008947 */ /* 0x000fea0003800000 */
[----:B0--3--:R-:W-:Y:S01]  /*0de0*/  FSETP.GEU.FTZ.AND P1, PT, |R41|, 4.2275390625, PT ;  /* 0x408748002900780b */ /* 0x009fe20003f3e200 */
        /* <DEDUP_REMOVED lines=10> */
[----:B------:R0:W2:-:S06]  /*0e90*/  @!P1 DMUL R18, R34, R12 ;  /* 0x0000000c22129228 */ /* 0x00008c0000000000 */
.L_x_10115:
[----:B0--3--:R-:W-:Y:S05]  /*0ea0*/  BSYNC B0 ;  /* 0x0000000000007941 */ /* 0x009fea0003800000 */
.L_x_10114:
[----:B------:R-:W0:Y:S01]  /*0eb0*/  DADD R40, -RZ, -R14 ;  /* 0x00000000ff287229 */ /* 0x000e22000000090e */
[----:B------:R-:W-:Y:S03]  /*0ec0*/  BSSY B0, `(.L_x_10116) ;  /* 0x000001c000007945 */ /* 0x000fe60003800000 */
[----:B------:R0:W3:-:S04]  /*0ed0*/  DFMA R12, R36, R38, c[0x2][0x50] ;  /* 0x00801400240c762b */ /* 0x0000c80000000026 */
[----:B------:R-:W4:Y:S02]  /*0ee0*/  DADD R20, -RZ, -R4 ;  /* 0x00000000ff147229 */ /* 0x000f240000000904 */
[----:B0-----:R-:W-:Y:S02]  /*0ef0*/  IMAD.MOV.U32 R39, RZ, RZ, R41 ;  /* 0x000000ffff277224 */ /* 0x001fe400078e0029 */
[----:B---3--:R-:W0:Y:S02]  /*0f00*/  DFMA R12, R36, R12, 1 ;  /* 0x3ff00000240c742b */ /* 0x008e24000000000c */
[----:B----4-:R-:W-:Y:S01]  /*0f10*/  IMAD.MOV.U32 R20, RZ, RZ, R32 ;  /* 0x000000ffff147224 */ /* 0x010fe200078e0020 */
[----:B------:R-:W-:Y:S01]  /*0f20*/  FSETP.GEU.FTZ.AND P0, PT, |R39|, 4.1917929649353027344, PT ;  /* 0x4086232b2700780b */ /* 0x000fe20003f1e200 */
[----:B------:R-:W3:-:S04]  /*0f30*/  DADD R34, -RZ, -R6 ;  /* 0x00000000ff227229 */ /* 0x000ec80000000906 */
[----:B0-----:R0:W4:Y:S02]  /*0f40*/  DFMA R36, R36, R12, 1 ;  /* 0x3ff000002424742b */ /* 0x001124000000000c */
[----:B---3--:R-:W-:Y:S02]  /*0f50*/  IMAD.MOV.U32 R34, RZ, RZ, R21 ;  /* 0x000000ffff227224 */ /* 0x008fe400078e0015 */
[----:B------:R-:W-:Y:S02]  /*0f60*/  IMAD R21, R26, 0x100000, R33 ;  /* 0x001000001a157824 */ /* 0x000fe400078e0221 */
[----:B------:R-:W-:Y:S01]  /*0f70*/  FSETP.GEU.FTZ.AND P3, PT, |R35|, 4.1917929649353027344, PT ;  /* 0x4086232b2300780b */ /* 0x000fe20003f7e200 */
[----:B0-----:R-:W-:Y:S01]  /*0f80*/  IMAD R13, R28, 0x100000, R31 ;  /* 0x001000001c0d7824 */ /* 0x001fe200078e021f */
[----:B------:R-:W-:Y:S02]  /*0f90*/  FSETP.GEU.FTZ.AND P2, PT, |R34|, 4.1917929649353027344, PT ;  /* 0x4086232b2200780b */ /* 0x000fe40003f5e200 */
[----:B----4-:R-:W-:Y:S01]  /*0fa0*/  IMAD R41, R16, 0x100000, R37 ;  /* 0x0010000010297824 */ /* 0x010fe200078e0225 */
        /* <DEDUP_REMOVED lines=13> */
.L_x_10117:
[----:B------:R-:W-:Y:S05]  /*1080*/  BSYNC B0 ;  /* 0x0000000000007941 */ /* 0x000fea0003800000 */
.L_x_10116:
[----:B------:R-:W-:Y:S01]  /*1090*/  BSSY B0, `(.L_x_10118) ;  /* 0x0000011000007945 */ /* 0x000fe20003800000 */
[----:B------:R-:W-:Y:S01]  /*10a0*/  IMAD.MOV.U32 R12, RZ, RZ, R30 ;  /* 0x000000ffff0c7224 */ /* 0x000fe200078e001e */
[----:B0-----:R-:W-:Y:S01]  /*10b0*/  MOV R14, R36 ;  /* 0x00000024000e7202 */ /* 0x001fe20000000f00 */
[----:B------:R-:W-:Y:S01]  /*10c0*/  IMAD.MOV.U32 R15, RZ, RZ, R41 ;  /* 0x000000ffff0f7224 */ /* 0x000fe200078e0029 */
[----:B------:R-:W-:Y:S05]  /*10d0*/  @!P2 BRA `(.L_x_10119) ;  /* 0x000000c00000a947 */ /* 0x000fea0003800000 */
[----:B------:R-:W-:Y:S01]  /*10e0*/  FSETP.GEU.FTZ.AND P1, PT, |R34|, 4.2275390625, PT ;  /* 0x408748002200780b */ /* 0x000fe20003f3e200 */
        /* <DEDUP_REMOVED lines=10> */
[----:B------:R0:W4:-:S06]  /*1190*/  @!P1 DMUL R12, R30, R4 ;  /* 0x000000041e0c9228 */ /* 0x00010c0000000000 */
.L_x_10119:
[----:B------:R-:W-:Y:S05]  /*11a0*/  BSYNC B0 ;  /* 0x0000000000007941 */ /* 0x000fea0003800000 */
.L_x_10118:
[----:B------:R-:W-:Y:S01]  /*11b0*/  BSSY B0, `(.L_x_10120) ;  /* 0x000000e000007945 */ /* 0x000fe20003800000 */
[----:B------:R-:W-:Y:S05]  /*11c0*/  @!P3 BRA `(.L_x_10121) ;  /* 0x000000c00000b947 */ /* 0x000fea0003800000 */
[----:B------:R-:W-:Y:S01]  /*11d0*/  FSETP.GEU.FTZ.AND P1, PT, |R35|, 4.2275390625, PT ;  /* 0x408748002300780b */ /* 0x000fe20003f3e200 */
[----:B------:R-:W-:-:S04]  /*11e0*/  DADD R14, -R6, +INF ;  /* 0x7ff00000060e7429 */ /* 0x000fc80000000100 */
[----:B------:R-:W5:-:S06]  /*11f0*/  DSETP.GT.AND P0, PT, R6, RZ, PT ;  /* 0x000000ff0600722a */ /* 0x000f4c0003f04000 */
[----:B-----5:R-:W-:Y:S02]  /*1200*/  FSEL R14, R14, RZ, !P0 ;  /* 0x000000ff0e0e7208 */ /* 0x020fe40004000000 */
[----:B0-----:R-:W-:Y:S02]  /*1210*/  @!P1 LEA.HI R4, R16, R16, RZ, 0x1 ;  /* 0x0000001010049211 */ /* 0x001fe400078f08ff */
[----:B------:R-:W-:Y:S02]  /*1220*/  FSEL R15, R15, RZ, !P0 ;  /* 0x000000ff0f0f7208 */ /* 0x000fe40004000000 */
[----:B------:R-:W-:-:S05]  /*1230*/  @!P1 SHF.R.S32.HI R5, RZ, 0x1, R4 ;  /* 0x00000001ff059819 */ /* 0x000fca0000011404 */
[----:B------:R-:W-:Y:S02]  /*1240*/  @!P1 IMAD.IADD R4, R16, 0x1, -R5 ;  /* 0x0000000110049824 */ /* 0x000fe400078e0a05 */
[----:B------:R-:W-:-:S03]  /*1250*/  @!P1 IMAD R37, R5, 0x100000, R37 ;  /* 0x0010000005259824 */ /* 0x000fc600078e0225 */
[----:B------:R-:W-:Y:S01]  /*1260*/  @!P1 LEA R5, R4, 0x3ff00000, 0x14 ;  /* 0x3ff0000004059811 */ /* 0x000fe200078ea0ff */
[----:B------:R-:W-:-:S06]  /*1270*/  @!P1 IMAD.MOV.U32 R4, RZ, RZ, RZ ;  /* 0x000000ffff049224 */ /* 0x000fcc00078e00ff */
[----:B------:R0:W4:-:S06]  /*1280*/  @!P1 DMUL R14, R36, R4 ;  /* 0x00000004240e9228 */ /* 0x00010c0000000000 */
.L_x_10121:
[----:B------:R-:W-:Y:S05]  /*1290*/  BSYNC B0 ;  /* 0x0000000000007941 */ /* 0x000fea0003800000 */
.L_x_10120:
[----:B------:R-:W5:Y:S01]  /*12a0*/  DADD R8, R8, 1 ;  /* 0x3ff0000008087429 */ /* 0x000f620000000000 */
[----:B------:R-:W-:Y:S03]  /*12b0*/  BSSY B1, `(.L_x_10122) ;  /* 0x0000014000017945 */ /* 0x000fe60003800000 */
[----:B----4-:R-:W-:Y:S02]  /*12c0*/  DADD R14, R14, 1 ;  /* 0x3ff000000e0e7429 */ /* 0x010fe40000000000 */
[----:B0----5:R-:W0:Y:S02]  /*12d0*/  MUFU.RCP64H R5, R9 ;  /* 0x0000000900057308 */ /* 0x021e240000001800 */
[----:B------:R-:W-:Y:S02]  /*12e0*/  DADD R24, R24, 1 ;  /* 0x3ff0000018187429 */ /* 0x000fe40000000000 */
[----:B------:R-:W-:-:S04]  /*12f0*/  IADD3 R4, R9, 0x300402, RZ ;  /* 0x0030040209047810 */ /* 0x000fc80007ffe0ff */
[----:B------:R-:W-:Y:S02]  /*1300*/  FSETP.GEU.AND P0, PT, |R4|, 5.8789094863358348022e-39, PT ;  /* 0x004004020400780b */ /* 0x000fe40003f0e200 */
[----:B0-----:R-:W0:-:S06]  /*1310*/  DFMA R6, -R8, R4, 1 ;  /* 0x3ff000000806742b */ /* 0x001e0c0000000104 */
[----:B0-----:R-:W0:-:S06]  /*1320*/  DFMA R6, R6, R6, R6 ;  /* 0x000000060606722b */ /* 0x001e0c0000000006 */
[----:B0-----:R-:W0:-:S06]  /*1330*/  DFMA R6, R4, R6, R4 ;  /* 0x000000060406722b */ /* 0x001e0c0000000004 */
[----:B0-----:R-:W0:-:S06]  /*1340*/  DFMA R16, -R8, R6, 1 ;  /* 0x3ff000000810742b */ /* 0x001e0c0000000106 */
[----:B0-----:R0:W4:Y:S02]  /*1350*/  DFMA R6, R6, R16, R6 ;  /* 0x000000100606722b */ /* 0x0011240000000006 */
[----:B0-----:R-:W-:-:S06]  /*1360*/  IMAD.WIDE.U32 R16, R3, R2, c[0x0][0x168] ;  /* 0x00005a0003107625 */ /* 0x001fcc00078e0002 */
[----:B------:R-:W-:Y:S01]  /*1370*/  IMAD.WIDE R16, R0, 0x10, R16 ;  /* 0x0000001000107825 */ /* 0x000fe200078e0210 */
[----:B------:R-:W-:Y:S05]  /*1380*/  @P0 BRA `(.L_x_10123) ;  /* 0x0000006000000947 */ /* 0x000fea0003800000 */
[----:B----4-:R-:W-:Y:S02]  /*1390*/  LOP3.LUT R2, R9, 0x7fffffff, RZ, 0xc0, !PT ;  /* 0x7fffffff09027812 */ /* 0x010fe400078ec0ff */
[----:B------:R-:W-:Y:S02]  /*13a0*/  MOV R0, 0x13d0 ;  /* 0x000013d000007802 */ /* 0x000fe40000000f00 */
[----:B------:R-:W-:Y:S02]  /*13b0*/  IADD3 R2, R2, -0x100000, RZ ;  /* 0xfff0000002027810 */ /* 0x000fe40007ffe0ff */
[----:B-123--:R-:W-:Y:S05]  /*13c0*/  CALL.REL.NOINC `($__internal_16_$__cuda_sm20_dblrcp_rn_slowpath_v3) ;  /* 0x00002f3000007944 */ /* 0x00efea0003c00000 */
[----:B------:R-:W-:Y:S02]  /*13d0*/  IMAD.MOV.U32 R6, RZ, RZ, R4 ;  /* 0x000000ffff067224 */ /* 0x000fe400078e0004 */
[----:B------:R-:W-:Y:S02]  /*13e0*/  IMAD.MOV.U32 R7, RZ, RZ, R9 ;  /* 0x000000ffff077224 */ /* 0x000fe400078e0009 */
.L_x_10123:
[----:B----4-:R-:W-:Y:S05]  /*13f0*/  BSYNC B1 ;  /* 0x0000000000017941 */ /* 0x010fea0003800000 */
.L_x_10122:
[----:B------:R-:W0:Y:S01]  /*1400*/  MUFU.RCP64H R3, R25 ;  /* 0x0000001900037308 */ /* 0x000e220000001800 */
[----:B------:R-:W-:Y:S01]  /*1410*/  IADD3 R2, R25, 0x300402, RZ ;  /* 0x0030040219027810 */ /* 0x000fe20007ffe0ff */
[----:B------:R-:W-:Y:S03]  /*1420*/  BSSY B1, `(.L_x_10124) ;  /* 0x000000f000017945 */ /* 0x000fe60003800000 */
[----:B------:R-:W-:-:S02]  /*1430*/  FSETP.GEU.AND P0, PT, |R2|, 5.8789094863358348022e-39, PT ;  /* 0x004004020200780b */ /* 0x000fc40003f0e200 */
[----:B0-----:R-:W0:-:S06]  /*1440*/  DFMA R4, -R24, R2, 1 ;  /* 0x3ff000001804742b */ /* 0x001e0c0000000102 */
[----:B0-----:R-:W0:-:S06]  /*1450*/  DFMA R4, R4, R4, R4 ;  /* 0x000000040404722b */ /* 0x001e0c0000000004 */
[----:B0-----:R-:W0:-:S06]  /*1460*/  DFMA R4, R2, R4, R2 ;  /* 0x000000040204722b */ /* 0x001e0c0000000002 */
[----:B0-----:R-:W0:-:S06]  /*1470*/  DFMA R8, -R24, R4, 1 ;  /* 0x3ff000001808742b */ /* 0x001e0c0000000104 */
[----:B0-----:R0:W4:Y:S01]  /*1480*/  DFMA R4, R4, R8, R4 ;  /* 0x000000080404722b */ /* 0x0011220000000004 */
[----:B------:R-:W-:Y:S05]  /*1490*/  @P0 BRA `(.L_x_10125) ;  /* 0x0000007000000947 */ /* 0x000fea0003800000 */
[----:B------:R-:W-:Y:S01]  /*14a0*/  LOP3.LUT R2, R25, 0x7fffffff, RZ, 0xc0, !PT ;  /* 0x7fffffff19027812 */ /* 0x000fe200078ec0ff */
[----:B0-----:R-:W-:Y:S01]  /*14b0*/  IMAD.MOV.U32 R8, RZ, RZ, R24 ;  /* 0x000000ffff087224 */ /* 0x001fe200078e0018 */
[----:B------:R-:W-:Y:S01]  /*14c0*/  MOV R0, 0x1500 ;  /* 0x0000150000007802 */ /* 0x000fe20000000f00 */
[----:B------:R-:W-:Y:S01]  /*14d0*/  IMAD.MOV.U32 R9, RZ, RZ, R25 ;  /* 0x000000ffff097224 */ /* 0x000fe200078e0019 */
[----:B------:R-:W-:Y:S02]  /*14e0*/  IADD3 R2, R2, -0x100000, RZ ;  /* 0xfff0000002027810 */ /* 0x000fe40007ffe0ff */
[----:B-1234-:R-:W-:Y:S05]  /*14f0*/  CALL.REL.NOINC `($__internal_16_$__cuda_sm20_dblrcp_rn_slowpath_v3) ;  /* 0x00002e0000007944 */ /* 0x01efea0003c00000 */
[----:B------:R-:W-:Y:S02]  /*1500*/  IMAD.MOV.U32 R5, RZ, RZ, R9 ;  /* 0x000000ffff057224 */ /* 0x000fe400078e0009 */
.L_x_10125:
[----:B------:R-:W-:Y:S05]  /*1510*/  BSYNC B1 ;  /* 0x0000000000017941 */ /* 0x000fea0003800000 */
.L_x_10124:
[----:B-1----:R-:W1:Y:S01]  /*1520*/  DADD R24, R10, 1 ;  /* 0x3ff000000a187429 */ /* 0x002e620000000000 */
[----:B----4-:R4:W-:Y:S01]  /*1530*/  STG.E.128 [R16.64], R4 ;  /* 0x0000000410007986 */ /* 0x0109e2000c101d04 */
[----:B------:R-:W-:Y:S02]  /*1540*/  BSSY B1, `(.L_x_10126) ;  /* 0x0000013000017945 */ /* 0x000fe40003800000 */
[----:B------:R-:W-:Y:S02]  /*1550*/  DADD R22, R22, 1 ;  /* 0x3ff0000016167429 */ /* 0x000fe40000000000 */
[----:B-1----:R-:W1:Y:S04]  /*1560*/  MUFU.RCP64H R3, R25 ;  /* 0x0000001900037308 */ /* 0x002e680000001800 */
[----:B------:R-:W-:-:S04]  /*1570*/  IADD3 R2, R25, 0x300402, RZ ;  /* 0x0030040219027810 */ /* 0x000fc80007ffe0ff */
[----:B------:R-:W-:Y:S02]  /*1580*/  FSETP.GEU.AND P0, PT, |R2|, 5.8789094863358348022e-39, PT ;  /* 0x004004020200780b */ /* 0x000fe40003f0e200 */
[----:B01----:R-:W0:-:S06]  /*1590*/  DFMA R8, -R24, R2, 1 ;  /* 0x3ff000001808742b */ /* 0x003e0c0000000102 */
[----:B0-----:R-:W0:-:S06]  /*15a0*/  DFMA R8, R8, R8, R8 ;  /* 0x000000080808722b */ /* 0x001e0c0000000008 */
[----:B0-----:R-:W0:-:S06]  /*15b0*/  DFMA R8, R2, R8, R2 ;  /* 0x000000080208722b */ /* 0x001e0c0000000002 */
[----:B0-----:R-:W0:-:S06]  /*15c0*/  DFMA R10, -R24, R8, 1 ;  /* 0x3ff00000180a742b */ /* 0x001e0c0000000108 */
[----:B0-----:R4:W0:Y:S01]  /*15d0*/  DFMA R10, R8, R10, R8 ;  /* 0x0000000a080a722b */ /* 0x0018220000000008 */
[----:B------:R-:W-:Y:S05]  /*15e0*/  @P0 BRA `(.L_x_10127) ;  /* 0x0000008000000947 */ /* 0x000fea0003800000 */
[----:B------:R-:W-:Y:S01]  /*15f0*/  LOP3.LUT R2, R25, 0x7fffffff, RZ, 0xc0, !PT ;  /* 0x7fffffff19027812 */ /* 0x000fe200078ec0ff */
[----:B----4-:R-:W-:Y:S01]  /*1600*/  IMAD.MOV.U32 R8, RZ, RZ, R24 ;  /* 0x000000ffff087224 */ /* 0x010fe200078e0018 */
[----:B------:R-:W-:Y:S01]  /*1610*/  MOV R0, 0x1650 ;  /* 0x0000165000007802 */ /* 0x000fe20000000f00 */
[----:B------:R-:W-:Y:S01]  /*1620*/  IMAD.MOV.U32 R9, RZ, RZ, R25 ;  /* 0x000000ffff097224 */ /* 0x000fe200078e0019 */
[----:B------:R-:W-:Y:S02]  /*1630*/  IADD3 R2, R2, -0x100000, RZ ;  /* 0xfff0000002027810 */ /* 0x000fe40007ffe0ff */
[----:B0-23--:R-:W-:Y:S05]  /*1640*/  CALL.REL.NOINC `($__internal_16_$__cuda_sm20_dblrcp_rn_slowpath_v3) ;  /* 0x00002cb000007944 */ /* 0x00dfea0003c00000 */
[----:B------:R-:W-:Y:S02]  /*1650*/  IMAD.MOV.U32 R10, RZ, RZ, R4 ;  /* 0x000000ffff0a7224 */ /* 0x000fe400078e0004 */
[----:B------:R-:W-:Y:S02]  /*1660*/  IMAD.MOV.U32 R11, RZ, RZ, R9 ;  /* 0x000000ffff0b7224 */ /* 0x000fe400078e0009 */
.L_x_10127:
[----:B------:R-:W-:Y:S05]  /*1670*/  BSYNC B1 ;  /* 0x0000000000017941 */ /* 0x000fea0003800000 */
.L_x_10126:
[----:B------:R-:W1:Y:S01]  /*1680*/  MUFU.RCP64H R3, R23 ;  /* 0x0000001700037308 */ /* 0x000e620000001800 */
[----:B------:R-:W-:Y:S01]  /*1690*/  IADD3 R2, R23, 0x300402, RZ ;  /* 0x0030040217027810 */ /* 0x000fe20007ffe0ff */
[----:B------:R-:W-:Y:S03]  /*16a0*/  BSSY B1, `(.L_x_10128) ;  /* 0x000000f000017945 */ /* 0x000fe60003800000 */
[----:B------:R-:W-:-:S02]  /*16b0*/  FSETP.GEU.AND P0, PT, |R2|, 5.8789094863358348022e-39, PT ;  /* 0x004004020200780b */ /* 0x000fc40003f0e200 */
[----:B-1--4-:R-:W1:-:S06]  /*16c0*/  DFMA R4, -R22, R2, 1 ;  /* 0x3ff000001604742b */ /* 0x012e4c0000000102 */
[----:B-1----:R-:W1:-:S06]  /*16d0*/  DFMA R4, R4, R4, R4 ;  /* 0x000000040404722b */ /* 0x002e4c0000000004 */
[----:B-1----:R-:W1:-:S06]  /*16e0*/  DFMA R4, R2, R4, R2 ;  /* 0x000000040204722b */ /* 0x002e4c0000000002 */
[----:B-1----:R-:W1:-:S06]  /*16f0*/  DFMA R8, -R22, R4, 1 ;  /* 0x3ff000001608742b */ /* 0x002e4c0000000104 */
[----:B-1----:R1:W4:Y:S01]  /*1700*/  DFMA R8, R4, R8, R4 ;  /* 0x000000080408722b */ /* 0x0023220000000004 */
[----:B------:R-:W-:Y:S05]  /*1710*/  @P0 BRA `(.L_x_10129) ;  /* 0x0000007000000947 */ /* 0x000fea0003800000 */
[----:B------:R-:W-:Y:S01]  /*1720*/  LOP3.LUT R2, R23, 0x7fffffff, RZ, 0xc0, !PT ;  /* 0x7fffffff17027812 */ /* 0x000fe200078ec0ff */
[----:B----4-:R-:W-:Y:S01]  /*1730*/  IMAD.MOV.U32 R8, RZ, RZ, R22 ;  /* 0x000000ffff087224 */ /* 0x010fe200078e0016 */
[----:B------:R-:W-:Y:S01]  /*1740*/  MOV R0, 0x1780 ;  /* 0x0000178000007802 */ /* 0x000fe20000000f00 */
[----:B------:R-:W-:Y:S01]  /*1750*/  IMAD.MOV.U32 R9, RZ, RZ, R23 ;  /* 0x000000ffff097224 */ /* 0x000fe200078e0017 */
[----:B------:R-:W-:Y:S02]  /*1760*/  IADD3 R2, R2, -0x100000, RZ ;  /* 0xfff0000002027810 */ /* 0x000fe40007ffe0ff */
[----:B0123--:R-:W-:Y:S05]  /*1770*/  CALL.REL.NOINC `($__internal_16_$__cuda_sm20_dblrcp_rn_slowpath_v3) ;  /* 0x00002b8000007944 */ /* 0x00ffea0003c00000 */
[----:B------:R-:W-:Y:S02]  /*1780*/  IMAD.MOV.U32 R8, RZ, RZ, R4 ;  /* 0x000000ffff087224 */ /* 0x000fe400078e0004 */
.L_x_10129:
[----:B------:R-:W-:Y:S05]  /*1790*/  BSYNC B1 ;  /* 0x0000000000017941 */ /* 0x000fea0003800000 */
.L_x_10128:
[----:B---3--:R-:W3:Y:S01]  /*17a0*/  DADD R20, R20, 1 ;  /* 0x3ff0000014147429 */ /* 0x008ee20000000000 */
[----:B0---4-:R0:W-:Y:S01]  /*17b0*/  STG.E.128 [R16.64+0x800], R8 ;  /* 0x0008000810007986 */ /* 0x0111e2000c101d04 */
[----:B------:R-:W-:Y:S02]  /*17c0*/  BSSY B1, `(.L_x_10130) ;  /* 0x0000013000017945 */ /* 0x000fe40003800000 */
[----:B--2---:R-:W-:Y:S02]  /*17d0*/  DADD R18, R18, 1 ;  /* 0x3ff0000012127429 */ /* 0x004fe40000000000 */
[----:B---3--:R-:W2:Y:S04]  /*17e0*/  MUFU.RCP64H R3, R21 ;  /* 0x0000001500037308 */ /* 0x008ea80000001800 */
[----:B------:R-:W-:-:S04]  /*17f0*/  IADD3 R2, R21, 0x300402, RZ ;  /* 0x0030040215027810 */ /* 0x000fc80007ffe0ff */
[----:B------:R-:W-:Y:S02]  /*1800*/  FSETP.GEU.AND P0, PT, |R2|, 5.8789094863358348022e-39, PT ;  /* 0x004004020200780b */ /* 0x000fe40003f0e200 */
[----:B-12---:R-:W1:-:S06]  /*1810*/  DFMA R4, -R20, R2, 1 ;  /* 0x3ff000001404742b */ /* 0x006e4c0000000102 */
[----:B-1----:R-:W1:-:S06]  /*1820*/  DFMA R4, R4, R4, R4 ;  /* 0x000000040404722b */ /* 0x002e4c0000000004 */
[----:B-1----:R-:W1:-:S06]  /*1830*/  DFMA R4, R2, R4, R2 ;  /* 0x000000040204722b */ /* 0x002e4c0000000002 */
[----:B-1----:R-:W1:-:S06]  /*1840*/  DFMA R6, -R20, R4, 1 ;  /* 0x3ff000001406742b */ /* 0x002e4c0000000104 */
[----:B-1----:R0:W1:Y:S01]  /*1850*/  DFMA R6, R4, R6, R4 ;  /* 0x000000060406722b */ /* 0x0020620000000004 */
[----:B------:R-:W-:Y:S05]  /*1860*/  @P0 BRA `(.L_x_10131) ;  /* 0x0000008000000947 */ /* 0x000fea0003800000 */
[----:B------:R-:W-:Y:S01]  /*1870*/  LOP3.LUT R2, R21, 0x7fffffff, RZ, 0xc0, !PT ;  /* 0x7fffffff15027812 */ /* 0x000fe200078ec0ff */
[----:B0-----:R-:W-:Y:S01]  /*1880*/  IMAD.MOV.U32 R8, RZ, RZ, R20 ;  /* 0x000000ffff087224 */ /* 0x001fe200078e0014 */
[----:B------:R-:W-:Y:S01]  /*1890*/  MOV R0, 0x18d0 ;  /* 0x000018d000007802 */ /* 0x000fe20000000f00 */
[----:B------:R-:W-:Y:S01]  /*18a0*/  IMAD.MOV.U32 R9, RZ, RZ, R21 ;  /* 0x000000ffff097224 */ /* 0x000fe200078e0015 */
[----:B------:R-:W-:Y:S02]  /*18b0*/  IADD3 R2, R2, -0x100000, RZ ;  /* 0xfff0000002027810 */ /* 0x000fe40007ffe0ff */
[----:B-1----:R-:W-:Y:S05]  /*18c0*/  CALL.REL.NOINC `($__internal_16_$__cuda_sm20_dblrcp_rn_slowpath_v3) ;  /* 0x00002a3000007944 */ /* 0x002fea0003c00000 */
[----:B------:R-:W-:Y:S02]  /*18d0*/  IMAD.MOV.U32 R6, RZ, RZ, R4 ;  /* 0x000000ffff067224 */ /* 0x000fe400078e0004 */
[----:B------:R-:W-:Y:S02]  /*18e0*/  IMAD.MOV.U32 R7, RZ, RZ, R9 ;  /* 0x000000ffff077224 */ /* 0x000fe400078e0009 */
.L_x_10131:
[----:B------:R-:W-:Y:S05]  /*18f0*/  BSYNC B1 ;  /* 0x0000000000017941 */ /* 0x000fea0003800000 */
.L_x_10130:
[----:B------:R-:W2:Y:S01]  /*1900*/  MUFU.RCP64H R3, R19 ;  /* 0x0000001300037308 */ /* 0x000ea20000001800 */
[----:B------:R-:W-:Y:S01]  /*1910*/  IADD3 R2, R19, 0x300402, RZ ;  /* 0x0030040213027810 */ /* 0x000fe20007ffe0ff */
[----:B------:R-:W-:Y:S03]  /*1920*/  BSSY B1, `(.L_x_10132) ;  /* 0x000000f000017945 */ /* 0x000fe60003800000 */
[----:B------:R-:W-:-:S02]  /*1930*/  FSETP.GEU.AND P0, PT, |R2|, 5.8789094863358348022e-39, PT ;  /* 0x004004020200780b */ /* 0x000fc40003f0e200 */
[----:B0-2---:R-:W0:-:S06]  /*1940*/  DFMA R4, -R18, R2, 1 ;  /* 0x3ff000001204742b */ /* 0x005e0c0000000102 */
[----:B0-----:R-:W0:-:S06]  /*1950*/  DFMA R4, R4, R4, R4 ;  /* 0x000000040404722b */ /* 0x001e0c0000000004 */
[----:B0-----:R-:W0:-:S06]  /*1960*/  DFMA R4, R2, R4, R2 ;  /* 0x000000040204722b */ /* 0x001e0c0000000002 */
[----:B0-----:R-:W0:-:S06]  /*1970*/  DFMA R8, -R18, R4, 1 ;  /* 0x3ff000001208742b */ /* 0x001e0c0000000104 */
[----:B0-----:R0:W2:Y:S01]  /*1980*/  DFMA R4, R4, R8, R4 ;  /* 0x000000080404722b */ /* 0x0010a20000000004 */
[----:B------:R-:W-:Y:S05]  /*1990*/  @P0 BRA `(.L_x_10133) ;  /* 0x0000007000000947 */ /* 0x000fea0003800000 */
[----:B------:R-:W-:Y:S01]  /*19a0*/  LOP3.LUT R2, R19, 0x7fffffff, RZ, 0xc0, !PT ;  /* 0x7fffffff13027812 */ /* 0x000fe200078ec0ff */
[----:B0-----:R-:W-:Y:S01]  /*19b0*/  IMAD.MOV.U32 R8, RZ, RZ, R18 ;  /* 0x000000ffff087224 */ /* 0x001fe200078e0012 */
[----:B------:R-:W-:Y:S01]  /*19c0*/  MOV R0, 0x1a00 ;  /* 0x00001a0000007802 */ /* 0x000fe20000000f00 */
[----:B------:R-:W-:Y:S01]  /*19d0*/  IMAD.MOV.U32 R9, RZ, RZ, R19 ;  /* 0x000000ffff097224 */ /* 0x000fe200078e0013 */
[----:B------:R-:W-:Y:S02]  /*19e0*/  IADD3 R2, R2, -0x100000, RZ ;  /* 0xfff0000002027810 */ /* 0x000fe40007ffe0ff */
[----:B-12---:R-:W-:Y:S05]  /*19f0*/  CALL.REL.NOINC `($__internal_16_$__cuda_sm20_dblrcp_rn_slowpath_v3) ;  /* 0x0000290000007944 */ /* 0x006fea0003c00000 */
[----:B------:R-:W-:Y:S02]  /*1a00*/  IMAD.MOV.U32 R5, RZ, RZ, R9 ;  /* 0x000000ffff057224 */ /* 0x000fe400078e0009 */
.L_x_10133:
[----:B------:R-:W-:Y:S05]  /*1a10*/  BSYNC B1 ;  /* 0x0000000000017941 */ /* 0x000fea0003800000 */
.L_x_10132:
[----:B------:R-:W3:Y:S01]  /*1a20*/  MUFU.RCP64H R3, R15 ;  /* 0x0000000f00037308 */ /* 0x000ee20000001800 */
[----:B------:R-:W-:Y:S01]  /*1a30*/  IADD3 R2, R15, 0x300402, RZ ;  /* 0x003004020f027810 */ /* 0x000fe20007ffe0ff */
[----:B-12---:R1:W-:Y:S01]  /*1a40*/  STG.E.128 [R16.64+0x1000], R4 ;  /* 0x0010000410007986 */ /* 0x0063e2000c101d04 */
[----:B------:R-:W-:Y:S01]  /*1a50*/  BSSY B1, `(.L_x_10134) ;  /* 0x0000011000017945 */ /* 0x000fe20003800000 */
[----:B------:R-:W-:Y:S01]  /*1a60*/  DADD R12, R12, 1 ;  /* 0x3ff000000c0c7429 */ /* 0x000fe20000000000 */
[----:B------:R-:W-:-:S03]  /*1a70*/  FSETP.GEU.AND P0, PT, |R2|, 5.8789094863358348022e-39, PT ;  /* 0x004004020200780b */ /* 0x000fc60003f0e200 */
[----:B0--3--:R-:W0:-:S06]  /*1a80*/  DFMA R8, -R14, R2, 1 ;  /* 0x3ff000000e08742b */ /* 0x009e0c0000000102 */
[----:B0-----:R-:W0:-:S06]  /*1a90*/  DFMA R8, R8, R8, R8 ;  /* 0x000000080808722b */ /* 0x001e0c0000000008 */
[----:B0-----:R-:W0:-:S06]  /*1aa0*/  DFMA R8, R2, R8, R2 ;  /* 0x000000080208722b */ /* 0x001e0c0000000002 */
[----:B0-----:R-:W0:-:S06]  /*1ab0*/  DFMA R10, -R14, R8, 1 ;  /* 0x3ff000000e0a742b */ /* 0x001e0c0000000108 */
[----:B0-----:R1:W0:Y:S01]  /*1ac0*/  DFMA R10, R8, R10, R8 ;  /* 0x0000000a080a722b */ /* 0x0012220000000008 */
[----:B------:R-:W-:Y:S05]  /*1ad0*/  @P0 BRA `(.L_x_10135) ;  /* 0x0000008000000947 */ /* 0x000fea0003800000 */
[----:B------:R-:W-:Y:S01]  /*1ae0*/  LOP3.LUT R2, R15, 0x7fffffff, RZ, 0xc0, !PT ;  /* 0x7fffffff0f027812 */ /* 0x000fe200078ec0ff */
[----:B-1----:R-:W-:Y:S01]  /*1af0*/  IMAD.MOV.U32 R8, RZ, RZ, R14 ;  /* 0x000000ffff087224 */ /* 0x002fe200078e000e */
[----:B------:R-:W-:Y:S01]  /*1b00*/  MOV R0, 0x1b40 ;  /* 0x00001b4000007802 */ /* 0x000fe20000000f00 */
[----:B------:R-:W-:Y:S01]  /*1b10*/  IMAD.MOV.U32 R9, RZ, RZ, R15 ;  /* 0x000000ffff097224 */ /* 0x000fe200078e000f */
[----:B------:R-:W-:Y:S02]  /*1b20*/  IADD3 R2, R2, -0x100000, RZ ;  /* 0xfff0000002027810 */ /* 0x000fe40007ffe0ff */
[----:B0-----:R-:W-:Y:S05]  /*1b30*/  CALL.REL.NOINC `($__internal_16_$__cuda_sm20_dblrcp_rn_slowpath_v3) ;  /* 0x000027c000007944 */ /* 0x001fea0003c00000 */
[----:B------:R-:W-:Y:S02]  /*1b40*/  IMAD.MOV.U32 R10, RZ, RZ, R4 ;  /* 0x000000ffff0a7224 */ /* 0x000fe400078e0004 */
[----:B------:R-:W-:Y:S02]  /*1b50*/  IMAD.MOV.U32 R11, RZ, RZ, R9 ;  /* 0x000000ffff0b7224 */ /* 0x000fe400078e0009 */
.L_x_10135:
[----:B------:R-:W-:Y:S05]  /*1b60*/  BSYNC B1 ;  /* 0x0000000000017941 */ /* 0x000fea0003800000 */
.L_x_10134:
[----:B------:R-:W2:Y:S01]  /*1b70*/  MUFU.RCP64H R3, R13 ;  /* 0x0000000d00037308 */ /* 0x000ea20000001800 */
[----:B------:R-:W-:Y:S01]  /*1b80*/  IADD3 R2, R13, 0x300402, RZ ;  /* 0x003004020d027810 */ /* 0x000fe20007ffe0ff */
[----:B------:R-:W-:Y:S03]  /*1b90*/  BSSY B1, `(.L_x_10136) ;  /* 0x000000f000017945 */ /* 0x000fe60003800000 */
[----:B------:R-:W-:-:S02]  /*1ba0*/  FSETP.GEU.AND P0, PT, |R2|, 5.8789094863358348022e-39, PT ;  /* 0x004004020200780b */ /* 0x000fc40003f0e200 */
[----:B-12---:R-:W1:-:S06]  /*1bb0*/  DFMA R4, -R12, R2, 1 ;  /* 0x3ff000000c04742b */ /* 0x006e4c0000000102 */
[----:B-1----:R-:W1:-:S06]  /*1bc0*/  DFMA R4, R4, R4, R4 ;  /* 0x000000040404722b */ /* 0x002e4c0000000004 */
[----:B-1----:R-:W1:-:S06]  /*1bd0*/  DFMA R4, R2, R4, R2 ;  /* 0x000000040204722b */ /* 0x002e4c0000000002 */
[----:B-1----:R-:W1:-:S06]  /*1be0*/  DFMA R8, -R12, R4, 1 ;  /* 0x3ff000000c08742b */ /* 0x002e4c0000000104 */
[----:B-1----:R1:W2:Y:S01]  /*1bf0*/  DFMA R8, R4, R8, R4 ;  /* 0x000000080408722b */ /* 0x0022a20000000004 */
[----:B------:R-:W-:Y:S05]  /*1c00*/  @P0 BRA `(.L_x_10137) ;  /* 0x0000007000000947 */ /* 0x000fea0003800000 */
[----:B------:R-:W-:Y:S01]  /*1c10*/  LOP3.LUT R2, R13, 0x7fffffff, RZ, 0xc0, !PT ;  /* 0x7fffffff0d027812 */ /* 0x000fe200078ec0ff */
[----:B--2---:R-:W-:Y:S01]  /*1c20*/  IMAD.MOV.U32 R8, RZ, RZ, R12 ;  /* 0x000000ffff087224 */ /* 0x004fe200078e000c */
[----:B------:R-:W-:Y:S01]  /*1c30*/  MOV R0, 0x1c70 ;  /* 0x00001c7000007802 */ /* 0x000fe20000000f00 */
[----:B------:R-:W-:Y:S01]  /*1c40*/  IMAD.MOV.U32 R9, RZ, RZ, R13 ;  /* 0x000000ffff097224 */ /* 0x000fe200078e000d */
[----:B------:R-:W-:Y:S02]  /*1c50*/  IADD3 R2, R2, -0x100000, RZ ;  /* 0xfff0000002027810 */ /* 0x000fe40007ffe0ff */
[----:B01----:R-:W-:Y:S05]  /*1c60*/  CALL.REL.NOINC `($__internal_16_$__cuda_sm20_dblrcp_rn_slowpath_v3) ;  /* 0x0000269000007944 */ /* 0x003fea0003c00000 */
[----:B------:R-:W-:Y:S02]  /*1c70*/  IMAD.MOV.U32 R8, RZ, RZ, R4 ;  /* 0x000000ffff087224 */ /* 0x000fe400078e0004 */
.L_x_10137:
[----:B------:R-:W-:Y:S05]  /*1c80*/  BSYNC B1 ;  /* 0x0000000000017941 */ /* 0x000fea0003800000 */
.L_x_10136:
[----:B0-2---:R-:W-:Y:S01]  /*1c90*/  STG.E.128 [R16.64+0x1800], R8 ;  /* 0x0018000810007986 */ /* 0x005fe2000c101d04 */
[----:B------:R-:W-:Y:S05]  /*1ca0*/  EXIT ;  /* 0x000000000000794d */ /* 0x000fea0003800000 */
.L_x_10105:
        /* <DEDUP_REMOVED lines=10> */
[----:B------:R-:W-:Y:S01]  /*1d50*/  CS2R R20, SRZ ;  /* 0x0000000000147805 */ /* 0x000fe2000001ff00 */
[----:B------:R-:W-:Y:S01]  /*1d60*/  CS2R R22, SRZ ;  /* 0x0000000000167805 */ /* 0x000fe2000001ff00 */
[----:B------:R-:W-:Y:S02]  /*1d70*/  CS2R R24, SRZ ;  /* 0x0000000000187805 */ /* 0x000fe4000001ff00 */
[----:B------:R0:W5:Y:S07]  /*1d80*/  @!P0 LDG.E.64 R6, [R8.64] ;  /* 0x0000000408068981 */ /* 0x00016e000c1e1b00 */
[----:B------:R-:W-:Y:S01]  /*1d90*/  @!P6 IMAD.IADD R14, R3, 0x1, R0 ;  /* 0x00000001030ee824 */ /* 0x000fe200078e0200 */
[----:B------:R-:W-:Y:S01]  /*1da0*/  @!P6 IADD3 R0, R0, 0x80, RZ ;  /* 0x000000800000e810 */ /* 0x000fe20007ffe0ff */
[----:B------:R-:W-:-:S03]  /*1db0*/  @!P6 IMAD.MOV.U32 R15, RZ, RZ, 0x8 ;  /* 0x00000008ff0fe424 */ /* 0x000fc600078e00ff */
[----:B------:R-:W-:Y:S01]  /*1dc0*/  ISETP.GE.AND P5, PT, R0, R5, PT ;  /* 0x000000050000720c */ /* 0x000fe20003fa6270 */
[----:B------:R-:W-:-:S05]  /*1dd0*/  @!P6 IMAD.WIDE.U32 R14, R14, R15, c[0x0][0x170] ;  /* 0x00005c000e0ee625 */ /* 0x000fca00078e000f */
[----:B------:R1:W5:Y:S07]  /*1de0*/  @!P6 LDG.E.64 R16, [R14.64] ;  /* 0x000000040e10e981 */ /* 0x00036e000c1e1b00 */
[----:B------:R-:W-:Y:S01]  /*1df0*/  @!P5 IMAD.IADD R26, R3, 0x1, R0 ;  /* 0x00000001031ad824 */ /* 0x000fe200078e0200 */
[----:B------:R-:W-:Y:S01]  /*1e00*/  @!P5 IADD3 R0, R0, 0x80, RZ ;  /* 0x000000800000d810 */ /* 0x000fe20007ffe0ff */
[----:B------:R-:W-:-:S03]  /*1e10*/  @!P5 IMAD.MOV.U32 R27, RZ, RZ, 0x8 ;  /* 0x00000008ff1bd424 */ /* 0x000fc600078e00ff */
[----:B------:R-:W-:Y:S01]  /*1e20*/  ISETP.GE.AND P4, PT, R0, R5, PT ;  /* 0x000000050000720c */ /* 0x000fe20003f86270 */
[----:B------:R-:W-:Y:S01]  /*1e30*/  @!P5 IMAD.WIDE.U32 R26, R26, R27, c[0x0][0x170] ;  /* 0x00005c001a1ad625 */ /* 0x000fe200078e001b */
[----:B------:R-:W-:Y:S01]  /*1e40*/  CS2R R10, SRZ ;  /* 0x00000000000a7805 */ /* 0x000fe2000001ff00 */
[----:B------:R-:W-:-:S03]  /*1e50*/  CS2R R12, SRZ ;  /* 0x00000000000c7805 */ /* 0x000fc6000001ff00 */
[----:B------:R2:W5:Y:S07]  /*1e60*/  @!P5 LDG.E.64 R18, [R26.64] ;  /* 0x000000041a12d981 */ /* 0x00056e000c1e1b00 */
        /* <DEDUP_REMOVED lines=12> */
[----:B------:R-:W-:Y:S02]  /*1f30*/  @!P4 IMAD.MOV.U32 R29, RZ, RZ, 0x8 ;  /* 0x00000008ff1dc424 */ /* 0x000fe400078e00ff */
[----:B------:R-:W-:Y:S02]  /*1f40*/  @!P3 IMAD.MOV.U32 R31, RZ, RZ, 0x8 ;  /* 0x00000008ff1fb424 */ /* 0x000fe400078e00ff */
[----:B-1----:R-:W-:Y:S02]  /*1f50*/  @!P2 IMAD.MOV.U32 R15, RZ, RZ, 0x8 ;  /* 0x00000008ff0fa424 */ /* 0x002fe400078e00ff */
[----:B------:R-:W-:Y:S02]  /*1f60*/  @!P1 IMAD.MOV.U32 R33, RZ, RZ, 0x8 ;  /* 0x00000008ff219424 */ /* 0x000fe400078e00ff */
[----:B0-----:R-:W-:-:S04]  /*1f70*/  @!P4 IMAD.WIDE.U32 R8, R2, R29, c[0x0][0x170] ;  /* 0x00005c000208c625 */ /* 0x001fc800078e001d */
[----:B------:R-:W-:Y:S01]  /*1f80*/  @!P6 IMAD.IADD R14, R3, 0x1, R0 ;  /* 0x00000001030ee824 */ /* 0x000fe200078e0200 */
        /* <DEDUP_REMOVED lines=12> */
[----:B0-----:R-:W-:Y:S01]  /*2050*/  IMAD.MOV.U32 R8, RZ, RZ, 0x652b82fe ;  /* 0x652b82feff087424 */ /* 0x001fe200078e00ff */
[----:B------:R-:W-:Y:S01]  /*2060*/  BSSY B0, `(.L_x_10140) ;  /* 0x0000025000007945 */ /* 0x000fe20003800000 */
[----:B------:R-:W-:-:S02]  /*2070*/  IMAD.MOV.U32 R9, RZ, RZ, 0x3ff71547 ;  /* 0x3ff71547ff097424 */ /* 0x000fc400078e00ff */
        /* <DEDUP_REMOVED lines=35> */
.L_x_10141:
[----:B------:R-:W-:Y:S05]  /*22b0*/  BSYNC B0 ;  /* 0x0000000000007941 */ /* 0x000fea0003800000 */
.L_x_10140:
        /* <DEDUP_REMOVED lines=18> */
.L_x_10139:
[----:B------:R-:W-:Y:S05]  /*23e0*/  BSYNC B1 ;  /* 0x0000000000017941 */ /* 0x000fea0003800000 */
.L_x_10138:
[----:B-----5:R-:W2:Y:S01]  /*23f0*/  S2R R6, SR_TID.X ;  /* 0x0000000000067919 */ /* 0x020ea20000002100 */
[----:B------:R-:W-:Y:S01]  /*2400*/  BSSY B1, `(.L_x_10142) ;  /* 0x000003d000017945 */ /* 0x000fe20003800000 */
[----:B--2---:R-:W-:-:S04]  /*2410*/  IADD3 R0, R6, 0x80, RZ ;  /* 0x0000008006007810 */ /* 0x004fc80007ffe0ff */
[----:B------:R-:W-:-:S13]  /*2420*/  ISETP.GE.AND P0, PT, R0, R5, PT ;  /* 0x000000050000720c */ /* 0x000fda0003f06270 */
[----:B------:R-:W-:Y:S05]  /*2430*/  @P0 BRA `(.L_x_10143) ;  /* 0x0000039000000947 */ /* 0x000fea0003800000 */
[----:B0-----:R-:W-:Y:S01]  /*2440*/  IMAD.MOV.U32 R8, RZ, RZ, 0x652b82fe ;  /* 0x652b82feff087424 */ /* 0x001fe200078e00ff */
[----:B------:R-:W-:Y:S01]  /*2450*/  BSSY B0, `(.L_x_10144) ;  /* 0x0000025000007945 */ /* 0x000fe20003800000 */
[----:B------:R-:W-:Y:S02]  /*2460*/  IMAD.MOV.U32 R9, RZ, RZ, 0x3ff71547 ;  /* 0x3ff71547ff097424 */ /* 0x000fe400078e00ff */
[----:B------:R-:W-:Y:S02]  /*2470*/  IMAD.MOV.U32 R30, RZ, RZ, 0x69ce2bdf ;  /* 0x69ce2bdfff1e7424 */ /* 0x000fe400078e00ff */
[----:B------:R-:W-:Y:S02]  /*2480*/  IMAD.MOV.U32 R31, RZ, RZ, 0x3e5ade15 ;  /* 0x3e5ade15ff1f7424 */ /* 0x000fe400078e00ff */
[----:B------:R-:W0:-:S06]  /*2490*/  DFMA R8, -R16, R8, 6.75539944105574400000e+15 ;  /* 0x433800001008742b */ /* 0x000e0c0000000108 */
        /* <DEDUP_REMOVED lines=24> */
[----:B------:R-:W-:Y:S01]  /*2620*/  @!P1 IMAD.MOV.U32 R16, RZ, RZ, RZ ;  /* 0x000000ffff109224 */ /* 0x000fe200078e00ff */
[----:B------:R-:W-:Y:S02]  /*2630*/  FSEL R27, R27, RZ, !P0 ;  /* 0x000000ff1b1b7208 */ /* 0x000fe40004000000 */
[----:B------:R-:W-:-:S05]  /*2640*/  @!P1 SHF.R.S32.HI R9, RZ, 0x1, R0 ;  /* 0x00000001ff099819 */ /* 0x000fca0000011400 */
[----:B------:R-:W-:Y:S02]  /*2650*/  @!P1 IMAD.IADD R8, R8, 0x1, -R9 ;  /* 0x0000000108089824 */ /* 0x000fe400078e0a09 */
[----:B------:R-:W-:-:S03]  /*2660*/  @!P1 IMAD R9, R9, 0x100000, R29 ;  /* 0x0010000009099824 */ /* 0x000fc600078e021d */
[----:B------:R-:W-:Y:S01]  /*2670*/  @!P1 LEA R17, R8, 0x3ff00000, 0x14 ;  /* 0x3ff0000008119811 */ /* 0x000fe200078ea0ff */
[----:B------:R-:W-:-:S06]  /*2680*/  @!P1 IMAD.MOV.U32 R8, RZ, RZ, R28 ;  /* 0x000000ffff089224 */ /* 0x000fcc00078e001c */
[----:B------:R0:W2:-:S06]  /*2690*/  @!P1 DMUL R26, R8, R16 ;  /* 0x00000010081a9228 */ /* 0x00008c0000000000 */
.L_x_10145:
[----:B------:R-:W-:Y:S05]  /*26a0*/  BSYNC B0 ;  /* 0x0000000000007941 */ /* 0x000fea0003800000 */
.L_x_10144:
[----:B--2---:R-:W2:-:S06]  /*26b0*/  DADD R28, R26, 1 ;  /* 0x3ff000001a1c7429 */ /* 0x004e8c0000000000 */
[----:B0-2---:R-:W0:Y:S04]  /*26c0*/  MUFU.RCP64H R9, R29 ;  /* 0x0000001d00097308 */ /* 0x005e280000001800 */
        /* <DEDUP_REMOVED lines=8> */
[----:B------:R-:W-:Y:S01]  /*2750*/  LOP3.LUT R2, R29, 0x7fffffff, RZ, 0xc0, !PT ;  /* 0x7fffffff1d027812 */ /* 0x000fe200078ec0ff */
[----:B------:R-:W-:Y:S01]  /*2760*/  IMAD.MOV.U32 R8, RZ, RZ, R28 ;  /* 0x000000ffff087224 */ /* 0x000fe200078e001c */
[----:B------:R-:W-:Y:S01]  /*2770*/  MOV R0, 0x27b0 ;  /* 0x000027b000007802 */ /* 0x000fe20000000f00 */
[----:B------:R-:W-:Y:S01]  /*2780*/  IMAD.MOV.U32 R9, RZ, RZ, R29 ;  /* 0x000000ffff097224 */ /* 0x000fe200078e001d */
[----:B------:R-:W-:Y:S02]  /*2790*/  IADD3 R2, R2, -0x100000, RZ ;  /* 0xfff0000002027810 */ /* 0x000fe40007ffe0ff */
[----:B012---:R-:W-:Y:S05]  /*27a0*/  CALL.REL.NOINC `($__internal_16_$__cuda_sm20_dblrcp_rn_slowpath_v3) ;  /* 0x00001b5000007944 */ /* 0x007fea0003c00000 */
[----:B------:R-:W-:Y:S01]  /*27b0*/  MOV R16, R4 ;  /* 0x0000000400107202 */ /* 0x000fe20000000f00 */
[----:B------:R-:W-:Y:S02]  /*27c0*/  IMAD.MOV.U32 R17, RZ, RZ, R9 ;  /* 0x000000ffff117224 */ /* 0x000fe400078e0009 */
.L_x_10143:
[----:B------:R-:W-:Y:S05]  /*27d0*/  BSYNC B1 ;  /* 0x0000000000017941 */ /* 0x000fea0003800000 */
.L_x_10142:
[----:B------:R-:W-:Y:S01]  /*27e0*/  IADD3 R0, R6, 0x100, RZ ;  /* 0x0000010006007810 */ /* 0x000fe20007ffe0ff */
[----:B------:R-:W-:Y:S03]  /*27f0*/  BSSY B1, `(.L_x_10146) ;  /* 0x000003c000017945 */ /* 0x000fe60003800000 */
        /* <DEDUP_REMOVED lines=39> */
[----:B------:R0:W3:-:S06]  /*2a70*/  @!P1 DMUL R26, R8, R18 ;  /* 0x00000012081a9228 */ /* 0x0000cc0000000000 */
.L_x_10149:
[----:B------:R-:W-:Y:S05]  /*2a80*/  BSYNC B0 ;  /* 0x0000000000007941 */ /* 0x000fea0003800000 */
.L_x_10148:
[----:B---3--:R-:W3:-:S06]  /*2a90*/  DADD R28, R26, 1 ;  /* 0x3ff000001a1c7429 */ /* 0x008ecc0000000000 */
[----:B0--3--:R-:W0:Y:S04]  /*2aa0*/  MUFU.RCP64H R9, R29 ;  /* 0x0000001d00097308 */ /* 0x009e280000001800 */
        /* <DEDUP_REMOVED lines=8> */
[----:B------:R-:W-:Y:S01]  /*2b30*/  LOP3.LUT R2, R29, 0x7fffffff, RZ, 0xc0, !PT ;  /* 0x7fffffff1d027812 */ /* 0x000fe200078ec0ff */
[----:B------:R-:W-:Y:S01]  /*2b40*/  IMAD.MOV.U32 R8, RZ, RZ, R28 ;  /* 0x000000ffff087224 */ /* 0x000fe200078e001c */
[----:B------:R-:W-:Y:S01]  /*2b50*/  MOV R0, 0x2b90 ;  /* 0x00002b9000007802 */ /* 0x000fe20000000f00 */
[----:B------:R-:W-:Y:S01]  /*2b60*/  IMAD.MOV.U32 R9, RZ, RZ, R29 ;  /* 0x000000ffff097224 */ /* 0x000fe200078e001d */
[----:B------:R-:W-:Y:S02]  /*2b70*/  IADD3 R2, R2, -0x100000, RZ ;  /* 0xfff0000002027810 */ /* 0x000fe40007ffe0ff */
[----:B0123--:R-:W-:Y:S05]  /*2b80*/  CALL.REL.NOINC `($__internal_16_$__cuda_sm20_dblrcp_rn_slowpath_v3) ;  /* 0x0000177000007944 */ /* 0x00ffea0003c00000 */
[----:B------:R-:W-:Y:S02]  /*2b90*/  IMAD.MOV.U32 R18, RZ, RZ, R4 ;  /* 0x000000ffff127224 */ /* 0x000fe400078e0004 */
[----:B------:R-:W-:Y:S02]  /*2ba0*/  IMAD.MOV.U32 R19, RZ, RZ, R9 ;  /* 0x000000ffff137224 */ /* 0x000fe400078e0009 */
.L_x_10147:
[----:B------:R-:W-:Y:S05]  /*2bb0*/  BSYNC B1 ;  /* 0x0000000000017941 */ /* 0x000fea0003800000 */
.L_x_10146:
        /* <DEDUP_REMOVED lines=41> */
[----:B------:R0:W4:-:S06]  /*2e50*/  @!P1 DMUL R26, R8, R20 ;  /* 0x00000014081a9228 */ /* 0x00010c0000000000 */
.L_x_10153:
[----:B------:R-:W-:Y:S05]  /*2e60*/  BSYNC B0 ;  /* 0x0000000000007941 */ /* 0x000fea0003800000 */
.L_x_10152:
        /* <DEDUP_REMOVED lines=10> */
[----:B------:R-:W-:Y:S01]  /*2f10*/  LOP3.LUT R2, R29, 0x7fffffff, RZ, 0xc0, !PT ;  /* 0x7fffffff1d027812 */ /* 0x000fe200078ec0ff */
[----:B------:R-:W-:Y:S01]  /*2f20*/  IMAD.MOV.U32 R8, RZ, RZ, R28 ;  /* 0x000000ffff087224 */ /* 0x000fe200078e001c */
[----:B------:R-:W-:Y:S01]  /*2f30*/  MOV R0, 0x2f70 ;  /* 0x00002f7000007802 */ /* 0x000fe20000000f00 */
[----:B------:R-:W-:Y:S01]  /*2f40*/  IMAD.MOV.U32 R9, RZ, RZ, R29 ;  /* 0x000000ffff097224 */ /* 0x000fe200078e001d */
[----:B------:R-:W-:Y:S02]  /*2f50*/  IADD3 R2, R2, -0x100000, RZ ;  /* 0xfff0000002027810 */ /* 0x000fe40007ffe0ff */
[----:B01234-:R-:W-:Y:S05]  /*2f60*/  CALL.REL.NOINC `($__internal_16_$__cuda_sm20_dblrcp_rn_slowpath_v3) ;  /* 0x0000139000007944 */ /* 0x01ffea0003c00000 */
[----:B------:R-:W-:Y:S02]  /*2f70*/  IMAD.MOV.U32 R20, RZ, RZ, R4 ;  /* 0x000000ffff147224 */ /* 0x000fe400078e0004 */
[----:B------:R-:W-:Y:S02]  /*2f80*/  IMAD.MOV.U32 R21, RZ, RZ, R9 ;  /* 0x000000ffff157224 */ /* 0x000fe400078e0009 */
.L_x_10151:
[----:B------:R-:W-:Y:S05]  /*2f90*/  BSYNC B1 ;  /* 0x0000000000017941 */ /* 0x000fea0003800000 */
.L_x_10150:
        /* <DEDUP_REMOVED lines=39> */
[----:B------:R-:W-:Y:S02]  /*3210*/  @!P1 LEA R23, R8, 0x3ff00000, 0x14 ;  /* 0x3ff0000008179811 */ /* 0x000fe400078ea0ff */
[----:B------:R-:W-:-:S06]  /*3220*/  @!P1 MOV R8, R28 ;  /* 0x0000001c00089202 */ /* 0x000fcc0000000f00 */
[----:B------:R0:W4:-:S06]  /*3230*/  @!P1 DMUL R26, R8, R22 ;  /* 0x00000016081a9228 */ /* 0x00010c0000000000 */
.L_x_10157:
[----:B------:R-:W-:Y:S05]  /*3240*/  BSYNC B0 ;  /* 0x0000000000007941 */ /* 0x000fea0003800000 */
.L_x_10156:
        /* <DEDUP_REMOVED lines=18> */
.L_x_10155:
[----:B------:R-:W-:Y:S05]  /*3370*/  BSYNC B1 ;  /* 0x0000000000017941 */ /* 0x000fea0003800000 */
.L_x_10154:
        /* <DEDUP_REMOVED lines=42> */
.L_x_10161:
[----:B------:R-:W-:Y:S05]  /*3620*/  BSYNC B0 ;  /* 0x0000000000007941 */ /* 0x000fea0003800000 */
.L_x_10160:
        /* <DEDUP_REMOVED lines=18> */
.L_x_10159:
[----:B------:R-:W-:Y:S05]  /*3750*/  BSYNC B1 ;  /* 0x0000000000017941 */ /* 0x000fea0003800000 */
.L_x_10158:
        /* <DEDUP_REMOVED lines=42> */
.L_x_10165:
[----:B------:R-:W-:Y:S05]  /*3a00*/  BSYNC B0 ;  /* 0x0000000000007941 */ /* 0x000fea0003800000 */
.L_x_10164:
        /* <DEDUP_REMOVED lines=18> */
.L_x_10163:
[----:B------:R-:W-:Y:S05]  /*3b30*/  BSYNC B1 ;  /* 0x0000000000017941 */ /* 0x000fea0003800000 */
.L_x_10162:
[----:B------:R-:W-:Y:S01]  /*3b40*/  IADD3 R0, R6, 0x380, RZ ;  /* 0x0000038006007810 */ /* 0x000fe20007ffe0ff */
[----:B------:R-:W-:Y:S03]  /*3b50*/  BSSY B1, `(.L_x_10166) ;  /* 0x000003c000017945 */ /* 0x000fe60003800000 */
[----:B------:R-:W-:-:S13]  /*3b60*/  ISETP.GE.AND P0, PT, R0, R5, PT ;  /* 0x000000050000720c */ /* 0x000fda0003f06270 */
[----:B------:R-:W-:Y:S05]  /*3b70*/  @P0 BRA `(.L_x_10167) ;  /* 0x0000039000000947 */ /* 0x000fea0003800000 */
[----:B0-----:R-:W-:Y:S01]  /*3b80*/  IMAD.MOV.U32 R8, RZ, RZ, 0x652b82fe ;  /* 0x652b82feff087424 */ /* 0x001fe200078e00ff */
[----:B------:R-:W-:Y:S01]  /*3b90*/  MOV R31, 0x3e5ade15 ;  /* 0x3e5ade15001f7802 */ /* 0x000fe20000000f00 */
[----:B------:R-:W-:Y:S01]  /*3ba0*/  IMAD.MOV.U32 R9, RZ, RZ, 0x3ff71547 ;  /* 0x3ff71547ff097424 */ /* 0x000fe200078e00ff */
[----:B------:R-:W-:Y:S01]  /*3bb0*/  BSSY B0, `(.L_x_10168) ;  /* 0x0000023000007945 */ /* 0x000fe20003800000 */
[----:B------:R-:W-:-:S04]  /*3bc0*/  IMAD.MOV.U32 R30, RZ, RZ, 0x69ce2bdf ;  /* 0x69ce2bdfff1e7424 */ /* 0x000fc800078e00ff */
        /* <DEDUP_REMOVED lines=33> */
.L_x_10169:
[----:B------:R-:W-:Y:S05]  /*3de0*/  BSYNC B0 ;  /* 0x0000000000007941 */ /* 0x000fea0003800000 */
.L_x_10168:
        /* <DEDUP_REMOVED lines=18> */
.L_x_10167:
[----:B------:R-:W-:Y:S05]  /*3f10*/  BSYNC B1 ;  /* 0x0000000000017941 */ /* 0x000fea0003800000 */
.L_x_10166:
[----:B------:R-:W-:Y:S01]  /*3f20*/  ISETP.GE.AND P0, PT, R6, R5, PT ;  /* 0x000000050600720c */ /* 0x000fe20003f06270 */
[----:B------:R-:W-:Y:S01]  /*3f30*/  BSSY B0, `(.L_x_10170) ;  /* 0x0000034000007945 */ /* 0x000fe20003800000 */
[----:B------:R-:W-:Y:S11]  /*3f40*/  BSSY B1, `(.L_x_10171) ;  /* 0x000002c000017945 */ /* 0x000ff60003800000 */
[----:B------:R-:W-:Y:S05]  /*3f50*/  @P0 BRA `(.L_x_10172) ;  /* 0x000000d000000947 */ /* 0x000fea0003800000 */
[----:B------:R-:W5:Y:S01]  /*3f60*/  S2R R6, SR_TID.X ;  /* 0x0000000000067919 */ /* 0x000f620000002100 */
[----:B0-----:R-:W-:-:S02]  /*3f70*/  IMAD.MOV.U32 R9, RZ, RZ, 0x8 ;  /* 0x00000008ff097424 */ /* 0x001fc400078e00ff */
[----:B-----5:R-:W-:Y:S01]  /*3f80*/  IMAD.IADD R8, R3, 0x1, R6 ;  /* 0x0000000103087824 */ /* 0x020fe200078e0206 */
[----:B------:R-:W-:-:S03]  /*3f90*/  IADD3 R6, R6, 0x80, RZ ;  /* 0x0000008006067810 */ /* 0x000fc60007ffe0ff */
[----:B------:R-:W-:Y:S01]  /*3fa0*/  IMAD.WIDE.U32 R8, R8, R9, c[0x0][0x168] ;  /* 0x00005a0008087625 */ /* 0x000fe200078e0009 */
[----:B------:R-:W-:-:S04]  /*3fb0*/  ISETP.GE.AND P0, PT, R6, R5, PT ;  /* 0x000000050600720c */ /* 0x000fc80003f06270 */
[----:B-1----:R0:W-:Y:S09]  /*3fc0*/  STG.E.64 [R8.64], R14 ;  /* 0x0000000e08007986 */ /* 0x0021f2000c101b04 */
[----:B------:R-:W-:Y:S05]  /*3fd0*/  @P0 BRA `(.L_x_10173) ;  /* 0x000000c000000947 */ /* 0x000fea0003800000 */
[----:B0-----:R-:W-:Y:S01]  /*3fe0*/  IMAD.IADD R8, R3, 0x1, R6 ;  /* 0x0000000103087824 */ /* 0x001fe200078e0206 */
[----:B------:R-:W-:Y:S01]  /*3ff0*/  IADD3 R6, R6, 0x80, RZ ;  /* 0x0000008006067810 */ /* 0x000fe20007ffe0ff */
[----:B------:R-:W-:-:S04]  /*4000*/  IMAD.MOV.U32 R9, RZ, RZ, 0x8 ;  /* 0x00000008ff097424 */ /* 0x000fc800078e00ff */
[----:B------:R-:W-:-:S05]  /*4010*/  IMAD.WIDE.U32 R8, R8, R9, c[0x0][0x168] ;  /* 0x00005a0008087625 */ /* 0x000fca00078e0009 */
[----:B--2---:R0:W-:Y:S02]  /*4020*/  STG.E.64 [R8.64], R16 ;  /* 0x0000001008007986 */ /* 0x0041e4000c101b04 */
.L_x_10172:
[----:B------:R-:W-:-:S13]  /*4030*/  ISETP.GE.AND P0, PT, R6, R5, PT ;  /* 0x000000050600720c */ /* 0x000fda0003f06270 */
[----:B------:R-:W-:Y:S05]  /*4040*/  @P0 BRA `(.L_x_10174) ;  /* 0x000000c000000947 */ /* 0x000fea0003800000 */
[----:B0-----:R-:W-:Y:S01]  /*4050*/  IMAD.IADD R8, R3, 0x1, R6 ;  /* 0x0000000103087824 */ /* 0x001fe200078e0206 */
[----:B------:R-:W-:Y:S01]  /*4060*/  IADD3 R6, R6, 0x80, RZ ;  /* 0x0000008006067810 */ /* 0x000fe20007ffe0ff */
[----:B------:R-:W-:-:S04]  /*4070*/  IMAD.MOV.U32 R9, RZ, RZ, 0x8 ;  /* 0x00000008ff097424 */ /* 0x000fc800078e00ff */
[----:B------:R-:W-:-:S05]  /*4080*/  IMAD.WIDE.U32 R8, R8, R9, c[0x0][0x168] ;  /* 0x00005a0008087625 */ /* 0x000fca00078e0009 */
[----:B---3--:R0:W-:Y:S02]  /*4090*/  STG.E.64 [R8.64], R18 ;  /* 0x0000001208007986 */ /* 0x0081e4000c101b04 */
.L_x_10173:
[----:B------:R-:W-:-:S13]  /*40a0*/  ISETP.GE.AND P0, PT, R6, R5, PT ;  /* 0x000000050600720c */ /* 0x000fda0003f06270 */
[----:B------:R-:W-:Y:S05]  /*40b0*/  @P0 BRA `(.L_x_10175) ;  /* 0x000000c000000947 */ /* 0x000fea0003800000 */
[----:B0-----:R-:W-:Y:S01]  /*40c0*/  IMAD.IADD R8, R3, 0x1, R6 ;  /* 0x0000000103087824 */ /* 0x001fe200078e0206 */
[----:B------:R-:W-:Y:S01]  /*40d0*/  IADD3 R6, R6, 0x80, RZ ;  /* 0x0000008006067810 */ /* 0x000fe20007ffe0ff */
[----:B------:R-:W-:-:S04]  /*40e0*/  IMAD.MOV.U32 R9, RZ, RZ, 0x8 ;  /* 0x00000008ff097424 */ /* 0x000fc800078e00ff */
[----:B------:R-:W-:-:S05]  /*40f0*/  IMAD.WIDE.U32 R8, R8, R9, c[0x0][0x168] ;  /* 0x00005a0008087625 */ /* 0x000fca00078e0009 */
[----:B----4-:R0:W-:Y:S02]  /*4100*/  STG.E.64 [R8.64], R20 ;  /* 0x0000001408007986 */ /* 0x0101e4000c101b04 */
.L_x_10174:
[----:B------:R-:W-:-:S13]  /*4110*/  ISETP.GE.AND P0, PT, R6, R5, PT ;  /* 0x000000050600720c */ /* 0x000fda0003f06270 */
[----:B------:R-:W-:Y:S05]  /*4120*/  @P0 BRA `(.L_x_10176) ;  /* 0x000000d000000947 */ /* 0x000fea0003800000 */
[----:B0-----:R-:W-:Y:S01]  /*4130*/  IMAD.IADD R8, R3, 0x1, R6 ;  /* 0x0000000103087824 */ /* 0x001fe200078e0206 */
[----:B------:R-:W-:Y:S01]  /*4140*/  IADD3 R6, R6, 0x80, RZ ;  /* 0x0000008006067810 */ /* 0x000fe20007ffe0ff */
[----:B------:R-:W-:-:S04]  /*4150*/  IMAD.MOV.U32 R9, RZ, RZ, 0x8 ;  /* 0x00000008ff097424 */ /* 0x000fc800078e00ff */
[----:B------:R-:W-:-:S05]  /*4160*/  IMAD.WIDE.U32 R8, R8, R9, c[0x0][0x168] ;  /* 0x00005a0008087625 */ /* 0x000fca00078e0009 */
[----:B----4-:R0:W-:Y:S02]  /*4170*/  STG.E.64 [R8.64], R22 ;  /* 0x0000001608007986 */ /* 0x0101e4000c101b04 */
.L_x_10175:
[----:B------:R-:W-:-:S13]  /*4180*/  ISETP.GE.AND P0, PT, R6, R5, PT ;  /* 0x000000050600720c */ /* 0x000fda0003f06270 */
[----:B------:R-:W-:Y:S01]  /*4190*/  @P0 BREAK B1 ;  /* 0x0000000000010942 */ /* 0x000fe20003800000 */
[----:B------:R-:W-:Y:S05]  /*41a0*/  @P0 BRA `(.L_x_10177) ;  /* 0x000000c000000947 */ /* 0x000fea0003800000 */
[----:B0-----:R-:W-:Y:S01]  /*41b0*/  IMAD.IADD R8, R3, 0x1, R6 ;  /* 0x0000000103087824 */ /* 0x001fe200078e0206 */
[----:B------:R-:W-:Y:S01]  /*41c0*/  IADD3 R6, R6, 0x80, RZ ;  /* 0x0000008006067810 */ /* 0x000fe20007ffe0ff */
[----:B------:R-:W-:-:S04]  /*41d0*/  IMAD.MOV.U32 R9, RZ, RZ, 0x8 ;  /* 0x00000008ff097424 */ /* 0x000fc800078e00ff */
[----:B------:R-:W-:-:S05]  /*41e0*/  IMAD.WIDE.U32 R8, R8, R9, c[0x0][0x168] ;  /* 0x00005a0008087625 */ /* 0x000fca00078e0009 */
[----:B----4-:R0:W-:Y:S02]  /*41f0*/  STG.E.64 [R8.64], R24 ;  /* 0x0000001808007986 */ /* 0x0101e4000c101b04 */
.L_x_10176:
[----:B------:R-:W-:Y:S05]  /*4200*/  BSYNC B1 ;  /* 0x0000000000017941 */ /* 0x000fea0003800000 */
.L_x_10171:
[----:B------:R-:W-:-:S13]  /*4210*/  ISETP.GE.AND P0, PT, R6, R5, PT ;  /* 0x000000050600720c */ /* 0x000fda0003f06270 */
[----:B0-----:R-:W-:Y:S01]  /*4220*/  @!P0 IMAD.IADD R8, R3, 0x1, R6 ;  /* 0x0000000103088824 */ /* 0x001fe200078e0206 */
[----:B------:R-:W-:Y:S01]  /*4230*/  @!P0 IADD3 R6, R6, 0x80, RZ ;  /* 0x0000008006068810 */ /* 0x000fe20007ffe0ff */
[----:B------:R-:W-:-:S04]  /*4240*/  @!P0 IMAD.MOV.U32 R9, RZ, RZ, 0x8 ;  /* 0x00000008ff098424 */ /* 0x000fc800078e00ff */
[----:B------:R-:W-:-:S05]  /*4250*/  @!P0 IMAD.WIDE.U32 R8, R8, R9, c[0x0][0x168] ;  /* 0x00005a0008088625 */ /* 0x000fca00078e0009 */
[----:B----4-:R0:W-:Y:S02]  /*4260*/  @!P0 STG.E.64 [R8.64], R10 ;  /* 0x0000000a08008986 */ /* 0x0101e4000c101b04 */
.L_x_10177:
[----:B------:R-:W-:Y:S05]  /*4270*/  BSYNC B0 ;  /* 0x0000000000007941 */ /* 0x000fea0003800000 */
.L_x_10170:
[----:B------:R-:W-:Y:S01]  /*4280*/  WARPSYNC 0xffffffff ;  /* 0xffffffff00007948 */ /* 0x000fe20003800000 */
[----:B------:R-:W-:-:S13]  /*4290*/  ISETP.GE.AND P0, PT, R6, R5, PT ;  /* 0x000000050600720c */ /* 0x000fda0003f06270 */
[----:B------:R-:W-:Y:S05]  /*42a0*/  @P0 EXIT ;  /* 0x000000000000094d */ /* 0x000fea0003800000 */
[----:B------:R-:W-:Y:S02]  /*42b0*/  IMAD.IADD R3, R3, 0x1, R6 ;  /* 0x0000000103037824 */ /* 0x000fe400078e0206 */
[----:B------:R-:W-:-:S04]  /*42c0*/  IMAD.MOV.U32 R2, RZ, RZ, 0x8 ;  /* 0x00000008ff027424 */ /* 0x000fc800078e00ff */
[----:B------:R-:W-:-:S05]  /*42d0*/  IMAD.WIDE.U32 R2, R3, R2, c[0x0][0x168] ;  /* 0x00005a0003027625 */ /* 0x000fca00078e0002 */
[----:B----4-:R-:W-:Y:S01]  /*42e0*/  STG.E.64 [R2.64], R12 ;  /* 0x0000000c02007986 */ /* 0x010fe2000c101b04 */
[----:B------:R-:W-:Y:S05]  /*42f0*/  EXIT ;  /* 0x000000000000794d */ /* 0x000fea0003800000 */
        .weak           $__internal_16_$__cuda_sm20_dblrcp_rn_slowpath_v3
        .type           $__internal_16_$__cuda_sm20_dblrcp_rn_slowpath_v3,@function
        .size           $__internal_16_$__cuda_sm20_dblrcp_rn_slowpath_v3,(.L_x_10278 - $__internal_16_$__cuda_sm20_dblrcp_rn_slowpath_v3)
$__internal_16_$__cuda_sm20_dblrcp_rn_slowpath_v3:
        /* <DEDUP_REMOVED lines=12> */
[----:B------:R-:W-:Y:S02]  /*43c0*/  IMAD.MOV.U32 R26, RZ, RZ, R8 ;  /* 0x000000ffff1a7224 */ /* 0x000fe400078e0008 */
[----:B------:R-:W-:Y:S01]  /*43d0*/  IMAD.MOV.U32 R28, RZ, RZ, R2 ;  /* 0x000000ffff1c7224 */ /* 0x000fe200078e0002 */
[----:B------:R-:W0:Y:S05]  /*43e0*/  MUFU.RCP64H R29, R27 ;  /* 0x0000001b001d7308 */ /* 0x000e2a0000001800 */
        /* <DEDUP_REMOVED lines=10> */
.L_x_10181:
        /* <DEDUP_REMOVED lines=10> */
.L_x_10179:
[----:B------:R-:W-:Y:S01]  /*4530*/  LOP3.LUT R27, R9, 0x80000, RZ, 0xfc, !PT ;  /* 0x00080000091b7812 */ /* 0x000fe200078efcff */
[----:B------:R-:W-:Y:S02]  /*4540*/  IMAD.MOV.U32 R26, RZ, RZ, R8 ;  /* 0x000000ffff1a7224 */ /* 0x000fe400078e0008 */
.L_x_10180:
[----:B------:R-:W-:Y:S05]  /*4550*/  BSYNC B0 ;  /* 0x0000000000007941 */ /* 0x000fea0003800000 */
.L_x_10178:
[----:B01----:R-:W-:Y:S02]  /*4560*/  IMAD.MOV.U32 R4, RZ, RZ, R26 ;  /* 0x000000ffff047224 */ /* 0x003fe400078e001a */
[----:B------:R-:W-:Y:S02]  /*4570*/  IMAD.MOV.U32 R9, RZ, RZ, R27 ;  /* 0x000000ffff097224 */ /* 0x000fe400078e001b */
[----:B------:R-:W-:Y:S02]  /*4580*/  IMAD.MOV.U32 R26, RZ, RZ, R0 ;  /* 0x000000ffff1a7224 */ /* 0x000fe400078e0000 */
[----:B------:R-:W-:-:S04]  /*4590*/  IMAD.MOV.U32 R27, RZ, RZ, 0x0 ;  /* 0x00000000ff1b7424 */ /* 0x000fc800078e00ff */
[----:B------:R-:W-:Y:S05]  /*45a0*/  RET.REL.NODEC R26 `(_ZN2at6native29vectorized_elementwise_kernelILi2EZZZNS0_19sigmoid_kernel_cudaERNS_18TensorIteratorBaseEENKUlvE0_clEvENKUlvE_clEvEUldE_St5arrayIPcLm2EEEEviT0_T1_) ;  /* 0xffffba501a007950 */ /* 0x000fea0003c3ffff */
.L_x_10182:
        /* <DEDUP_REMOVED lines=13> */
.L_x_10278:


//--------------------- .text._ZN2at6native29vectorized_elementwise_kernelILi4EZZZNS0_19sigmoid_kernel_cudaERNS_18TensorIteratorBaseEENKUlvE0_clEvENKUlvE_clEvEUldE_St5arrayIPcLm2EEEEviT0_T1_ --------------------------
	.section	.text._ZN2at6native29vectorized_elementwise_kernelILi4EZZZNS0_19sigmoid_kernel_cudaERNS_18TensorIteratorBaseEENKUlvE0_clEvENKUlvE_clEvEUldE_St5arrayIPcLm2EEEEviT0_T1_,"ax",@progbits
	.sectioninfo	@"SHI_REGISTERS=44"
	.align	128
        .global         _ZN2at6native29vectorized_elementwise_kernelILi4EZZZNS0_19sigmoid_kernel_cudaERNS_18TensorIteratorBaseEENKUlvE0_clEvENKUlvE_clEvEUldE_St5arrayIPcLm2EEEEviT0_T1_
        .type           _ZN2at6native29vectorized_elementwise_kernelILi4EZZZNS0_19sigmoid_kernel_cudaERNS_18TensorIteratorBaseEENKUlvE0_clEvENKUlvE_clEvEUldE_St5arrayIPcLm2EEEEviT0_T1_,@function
        .size           _ZN2at6native29vectorized_elementwise_kernelILi4EZZZNS0_19sigmoid_kernel_cudaERNS_18TensorIteratorBaseEENKUlvE0_clEvENKUlvE_clEvEUldE_St5arrayIPcLm2EEEEviT0_T1_,(.L_x_10279 - _ZN2at6native29vectorized_elementwise_kernelILi4EZZZNS0_19sigmoid_kernel_cudaERNS_18TensorIteratorBaseEENKUlvE0_clEvENKUlvE_clEvEUldE_St5arrayIPcLm2EEEEviT0_T1_)
        .other          _ZN2at6native29vectorized_elementwise_kernelILi4EZZZNS0_19sigmoid_kernel_cudaERNS_18TensorIteratorBaseEENKUlvE0_clEvENKUlvE_clEvEUldE_St5arrayIPcLm2EEEEviT0_T1_,@"STO_CUDA_ENTRY STV_DEFAULT"
_ZN2at6native29vectorized_elementwise_kernelILi4EZZZNS0_19sigmoid_kernel_cudaERNS_18TensorIteratorBaseEENKUlvE0_clEvENKUlvE_clEvEUldE_St5arrayIPcLm2EEEEviT0_T1_:
.text._ZN2at6native29vectorized_elementwise_kernelILi4EZZZNS0_19sigmoid_kernel_cudaERNS_18TensorIteratorBaseEENKUlvE0_clEvENKUlvE_clEvEUldE_St5arrayIPcLm2EEEEviT0_T1_:
        /* <DEDUP_REMOVED lines=73> */
.L_x_10185:
[----:B012---:R-:W-:Y:S05]  /*0490*/  BSYNC B0 ;  /* 0x0000000000007941 */ /* 0x007fea0003800000 */
.L_x_10184:
        /* <DEDUP_REMOVED lines=45> */
.L_x_10187:
[----:B-12---:R-:W-:Y:S05]  /*0770*/  BSYNC B0 ;  /* 0x0000000000007941 */ /* 0x006fea0003800000 */
.L_x_10186:
        /* <DEDUP_REMOVED lines=21> */
.L_x_10189:
[----:B012---:R-:W-:Y:S05]  /*08d0*/  BSYNC B0 ;  /* 0x0000000000007941 */ /* 0x007fea0003800000 */
.L_x_10188:
        /* <DEDUP_REMOVED lines=25> */
.L_x_10191:
[----:B0-2---:R-:W-:Y:S05]  /*0a70*/  BSYNC B0 ;  /* 0x0000000000007941 */ /* 0x005fea0003800000 */
.L_x_10190:
        /* <DEDUP_REMOVED lines=66> */
.L_x_10193:
[----:B0--3--:R-:W-:Y:S05]  /*0ea0*/  BSYNC B0 ;  /* 0x0000000000007941 */ /* 0x009fea0003800000 */
.L_x_10192:
        /* <DEDUP_REMOVED lines=29> */
.L_x_10195:
[----:B------:R-:W-:Y:S05]  /*1080*/  BSYNC B0 ;  /* 0x0000000000007941 */ /* 0x000fea0003800000 */
.L_x_10194:
        /* <DEDUP_REMOVED lines=17> */
.L_x_10197:
[----:B------:R-:W-:Y:S05]  /*11a0*/  BSYNC B0 ;  /* 0x0000000000007941 */ /* 0x000fea0003800000 */
.L_x_10196:
        /* <DEDUP_REMOVED lines=14> */
.L_x_10199:
[----:B------:R-:W-:Y:S05]  /*1290*/  BSYNC B0 ;  /* 0x0000000000007941 */ /* 0x000fea0003800000 */
.L_x_10198:
        /* <DEDUP_REMOVED lines=18> */
[----:B-123--:R-:W-:Y:S05]  /*13c0*/  CALL.REL.NOINC `($__internal_17_$__cuda_sm20_dblrcp_rn_slowpath_v3) ;  /* 0x00002f3000007944 */ /* 0x00efea0003c00000 */
[----:B------:R-:W-:Y:S02]  /*13d0*/  IMAD.MOV.U32 R6, RZ, RZ, R4 ;  /* 0x000000ffff067224 */ /* 0x000fe400078e0004 */
[----:B------:R-:W-:Y:S02]  /*13e0*/  IMAD.MOV.U32 R7, RZ, RZ, R9 ;  /* 0x000000ffff077224 */ /* 0x000fe400078e0009 */
.L_x_10201:
[----:B----4-:R-:W-:Y:S05]  /*13f0*/  BSYNC B1 ;  /* 0x0000000000017941 */ /* 0x010fea0003800000 */
.L_x_10200:
        /* <DEDUP_REMOVED lines=15> */
[----:B-1234-:R-:W-:Y:S05]  /*14f0*/  CALL.REL.NOINC `($__internal_17_$__cuda_sm20_dblrcp_rn_slowpath_v3) ;  /* 0x00002e0000007944 */ /* 0x01efea0003c00000 */
[----:B------:R-:W-:Y:S02]  /*1500*/  IMAD.MOV.U32 R5, RZ, RZ, R9 ;  /* 0x000000ffff057224 */ /* 0x000fe400078e0009 */
.L_x_10203:
[----:B------:R-:W-:Y:S05]  /*1510*/  BSYNC B1 ;  /* 0x0000000000017941 */ /* 0x000fea0003800000 */
.L_x_10202:
        /* <DEDUP_REMOVED lines=18> */
[----:B0-23--:R-:W-:Y:S05]  /*1640*/  CALL.REL.NOINC `($__internal_17_$__cuda_sm20_dblrcp_rn_slowpath_v3) ;  /* 0x00002cb000007944 */ /* 0x00dfea0003c00000 */
[----:B------:R-:W-:Y:S02]  /*1650*/  IMAD.MOV.U32 R10, RZ, RZ, R4 ;  /* 0x000000ffff0a7224 */ /* 0x000fe400078e0004 */
[----:B------:R-:W-:Y:S02]  /*1660*/  IMAD.MOV.U32 R11, RZ, RZ, R9 ;  /* 0x000000ffff0b7224 */ /* 0x000fe400078e0009 */
.L_x_10205:
[----:B------:R-:W-:Y:S05]  /*1670*/  BSYNC B1 ;  /* 0x0000000000017941 */ /* 0x000fea0003800000 */
.L_x_10204:
        /* <DEDUP_REMOVED lines=15> */
[----:B0123--:R-:W-:Y:S05]  /*1770*/  CALL.REL.NOINC `($__internal_17_$__cuda_sm20_dblrcp_rn_slowpath_v3) ;  /* 0x00002b8000007944 */ /* 0x00ffea0003c00000 */
[----:B------:R-:W-:Y:S02]  /*1780*/  IMAD.MOV.U32 R8, RZ, RZ, R4 ;  /* 0x000000ffff087224 */ /* 0x000fe400078e0004 */
.L_x_10207:
[----:B------:R-:W-:Y:S05]  /*1790*/  BSYNC B1 ;  /* 0x0000000000017941 */ /* 0x000fea0003800000 */
.L_x_10206:
        /* <DEDUP_REMOVED lines=18> */
[----:B-1----:R-:W-:Y:S05]  /*18c0*/  CALL.REL.NOINC `($__internal_17_$__cuda_sm20_dblrcp_rn_slowpath_v3) ;  /* 0x00002a3000007944 */ /* 0x002fea0003c00000 */
[----:B------:R-:W-:Y:S02]  /*18d0*/  IMAD.MOV.U32 R6, RZ, RZ, R4 ;  /* 0x000000ffff067224 */ /* 0x000fe400078e0004 */
[----:B------:R-:W-:Y:S02]  /*18e0*/  IMAD.MOV.U32 R7, RZ, RZ, R9 ;  /* 0x000000ffff077224 */ /* 0x000fe400078e0009 */
.L_x_10209:
[----:B------:R-:W-:Y:S05]  /*18f0*/  BSYNC B1 ;  /* 0x0000000000017941 */ /* 0x000fea0003800000 */
.L_x_10208:
        /* <DEDUP_REMOVED lines=15> */
[----:B-12---:R-:W-:Y:S05]  /*19f0*/  CALL.REL.NOINC `($__internal_17_$__cuda_sm20_dblrcp_rn_slowpath_v3) ;  /* 0x0000290000007944 */ /* 0x006fea0003c00000 */
[----:B------:R-:W-:Y:S02]  /*1a00*/  IMAD.MOV.U32 R5, RZ, RZ, R9 ;  /* 0x000000ffff057224 */ /* 0x000fe400078e0009 */
.L_x_10211:
[----:B------:R-:W-:Y:S05]  /*1a10*/  BSYNC B1 ;  /* 0x0000000000017941 */ /* 0x000fea0003800000 */
.L_x_10210:
        /* <DEDUP_REMOVED lines=17> */
[----:B0-----:R-:W-:Y:S05]  /*1b30*/  CALL.REL.NOINC `($__internal_17_$__cuda_sm20_dblrcp_rn_slowpath_v3) ;  /* 0x000027c000007944 */ /* 0x001fea0003c00000 */
[----:B------:R-:W-:Y:S02]  /*1b40*/  IMAD.MOV.U32 R10, RZ, RZ, R4 ;  /* 0x000000ffff0a7224 */ /* 0x000fe400078e0004 */
[----:B------:R-:W-:Y:S02]  /*1b50*/  IMAD.MOV.U32 R11, RZ, RZ, R9 ;  /* 0x000000ffff0b7224 */ /* 0x000fe400078e0009 */
.L_x_10213:
[----:B------:R-:W-:Y:S05]  /*1b60*/  BSYNC B1 ;  /* 0x0000000000017941 */ /* 0x000fea0003800000 */
.L_x_10212:
        /* <DEDUP_REMOVED lines=15> */
[----:B01----:R-:W-:Y:S05]  /*1c60*/  CALL.REL.NOINC `($__internal_17_$__cuda_sm20_dblrcp_rn_slowpath_v3) ;  /* 0x0000269000007944 */ /* 0x003fea0003c00000 */
[----:B------:R-:W-:Y:S02]  /*1c70*/  IMAD.MOV.U32 R8, RZ, RZ, R4 ;  /* 0x000000ffff087224 */ /* 0x000fe400078e0004 */
.L_x_10215:
[----:B------:R-:W-:Y:S05]  /*1c80*/  BSYNC B1 ;  /* 0x0000000000017941 */ /* 0x000fea0003800000 */
.L_x_10214:
[----:B0-2---:R-:W-:Y:S01]  /*1c90*/  STG.E.128 [R16.64+0x1010], R8 ;  /* 0x0010100810007986 */ /* 0x005fe2000c101d04 */
[----:B------:R-:W-:Y:S05]  /*1ca0*/  EXIT ;  /* 0x000000000000794d */ /* 0x000fea0003800000 */
.L_x_10183:
        /* <DEDUP_REMOVED lines=96> */
.L_x_10219:
[----:B------:R-:W-:Y:S05]  /*22b0*/  BSYNC B0 ;  /* 0x0000000000007941 */ /* 0x000fea0003800000 */
.L_x_10218:
        /* <DEDUP_REMOVED lines=18> */
.L_x_10217:
[----:B------:R-:W-:Y:S05]  /*23e0*/  BSYNC B1 ;  /* 0x0000000000017941 */ /* 0x000fea0003800000 */
.L_x_10216:
        /* <DEDUP_REMOVED lines=43> */
.L_x_10223:
[----:B------:R-:W-:Y:S05]  /*26a0*/  BSYNC B0 ;  /* 0x0000000000007941 */ /* 0x000fea0003800000 */
.L_x_10222:
        /* <DEDUP_REMOVED lines=15> */
[----:B012---:R-:W-:Y:S05]  /*27a0*/  CALL.REL.NOINC `($__internal_17_$__cuda_sm20_dblrcp_rn_slowpath_v3) ;  /* 0x00001b5000007944 */ /* 0x007fea0003c00000 */
[----:B------:R-:W-:Y:S01]  /*27b0*/  MOV R16, R4 ;  /* 0x0000000400107202 */ /* 0x000fe20000000f00 */
[----:B------:R-:W-:Y:S02]  /*27c0*/  IMAD.MOV.U32 R17, RZ, RZ, R9 ;  /* 0x000000ffff117224 */ /* 0x000fe400078e0009 */
.L_x_10221:
[----:B------:R-:W-:Y:S05]  /*27d0*/  BSYNC B1 ;  /* 0x0000000000017941 */ /* 0x000fea0003800000 */
.L_x_10220:
        /* <DEDUP_REMOVED lines=42> */
.L_x_10227:
[----:B------:R-:W-:Y:S05]  /*2a80*/  BSYNC B0 ;  /* 0x0000000000007941 */ /* 0x000fea0003800000 */
.L_x_10226:
        /* <DEDUP_REMOVED lines=15> */
[----:B0123--:R-:W-:Y:S05]  /*2b80*/  CALL.REL.NOINC `($__internal_17_$__cuda_sm20_dblrcp_rn_slowpath_v3) ;  /* 0x0000177000007944 */ /* 0x00ffea0003c00000 */
[----:B------:R-:W-:Y:S02]  /*2b90*/  IMAD.MOV.U32 R18, RZ, RZ, R4 ;  /* 0x000000ffff127224 */ /* 0x000fe400078e0004 */
[----:B------:R-:W-:Y:S02]  /*2ba0*/  IMAD.MOV.U32 R19, RZ, RZ, R9 ;  /* 0x000000ffff137224 */ /* 0x000fe400078e0009 */
.L_x_10225:
[----:B------:R-:W-:Y:S05]  /*2bb0*/  BSYNC B1 ;  /* 0x0000000000017941 */ /* 0x000fea0003800000 */
.L_x_10224:
        /* <DEDUP_REMOVED lines=42> */
.L_x_10231:
[----:B------:R-:W-:Y:S05]  /*2e60*/  BSYNC B0 ;  /* 0x0000000000007941 */ /* 0x000fea0003800000 */
.L_x_10230:
        /* <DEDUP_REMOVED lines=15> */
[----:B01234-:R-:W-:Y:S05]  /*2f60*/  CALL.REL.NOINC `($__internal_17_$__cuda_sm20_dblrcp_rn_slowpath_v3) ;  /* 0x0000139000007944 */ /* 0x01ffea0003c00000 */
[----:B------:R-:W-:Y:S02]  /*2f70*/  IMAD.MOV.U32 R20, RZ, RZ, R4 ;  /* 0x000000ffff147224 */ /* 0x000fe400078e0004 */
[----:B------:R-:W-:Y:S02]  /*2f80*/  IMAD.MOV.U32 R21, RZ, RZ, R9 ;  /* 0x000000ffff157224 */ /* 0x000fe400078e0009 */
.L_x_10229:
[----:B------:R-:W-:Y:S05]  /*2f90*/  BSYNC B1 ;  /* 0x0000000000017941 */ /* 0x000fea0003800000 */
.L_x_10228:
        /* <DEDUP_REMOVED lines=42> */
.L_x_10235:
[----:B------:R-:W-:Y:S05]  /*3240*/  BSYNC B0 ;  /* 0x0000000000007941 */ /* 0x000fea0003800000 */
.L_x_10234:
        /* <DEDUP_REMOVED lines=18> */
.L_x_10233:
[----:B------:R-:W-:Y:S05]  /*3370*/  BSYNC B1 ;  /* 0x0000000000017941 */ /* 0x000fea0003800000 */
.L_x_10232:
        /* <DEDUP_REMOVED lines=42> */
.L_x_10239:
[----:B------:R-:W-:Y:S05]  /*3620*/  BSYNC B0 ;  /* 0x0000000000007941 */ /* 0x000fea0003800000 */
.L_x_10238:
        /* <DEDUP_REMOVED lines=18> */
.L_x_10237:
[----:B------:R-:W-:Y:S05]  /*3750*/  BSYNC B1 ;  /* 0x0000000000017941 */ /* 0x000fea0003800000 */
.L_x_10236:
        /* <DEDUP_REMOVED lines=42> */
.L_x_10243:
[----:B------:R-:W-:Y:S05]  /*3a00*/  BSYNC B0 ;  /* 0x0000000000007941 */ /* 0x000fea0003800000 */
.L_x_10242:
        /* <DEDUP_REMOVED lines=18> */
.L_x_10241:
[----:B------:R-:W-:Y:S05]  /*3b30*/  BSYNC B1 ;  /* 0x0000000000017941 */ /* 0x000fea0003800000 */
.L_x_10240:
        /* <DEDUP_REMOVED lines=42> */
.L_x_10247:
[----:B------:R-:W-:Y:S05]  /*3de0*/  BSYNC B0 ;  /* 0x0000000000007941 */ /* 0x000fea0003800000 */
.L_x_10246:
        /* <DEDUP_REMOVED lines=18> */
.L_x_10245:
[----:B------:R-:W-:Y:S05]  /*3f10*/  BSYNC B1 ;  /* 0x0000000000017941 */ /* 0x000fea0003800000 */
.L_x_10244:
        /* <DEDUP_REMOVED lines=17> */
.L_x_10250:
[----:B------:R-:W-:-:S13]  /*4030*/  ISETP.GE.AND P0, PT, R6, R5, PT ;  /* 0x000000050600720c */ /* 0x000fda0003f06270 */
[----:B------:R-:W-:Y:S05]  /*4040*/  @P0 BRA `(.L_x_10252) ;  /* 0x000000c000000947 */ /* 0x000fea0003800000 */
[----:B0-----:R-:W-:Y:S01]  /*4050*/  IMAD.IADD R8, R3, 0x1, R6 ;  /* 0x0000000103087824 */ /* 0x001fe200078e0206 */
[----:B------:R-:W-:Y:S01]  /*4060*/  IADD3 R6, R6, 0x80, RZ ;  /* 0x0000008006067810 */ /* 0x000fe20007ffe0ff */
[----:B------:R-:W-:-:S04]  /*4070*/  IMAD.MOV.U32 R9, RZ, RZ, 0x8 ;  /* 0x00000008ff097424 */ /* 0x000fc800078e00ff */
[----:B------:R-:W-:-:S05]  /*4080*/  IMAD.WIDE.U32 R8, R8, R9, c[0x0][0x168] ;  /* 0x00005a0008087625 */ /* 0x000fca00078e0009 */
[----:B---3--:R0:W-:Y:S02]  /*4090*/  STG.E.64 [R8.64], R18 ;  /* 0x0000001208007986 */ /* 0x0081e4000c101b04 */
.L_x_10251:
[----:B------:R-:W-:-:S13]  /*40a0*/  ISETP.GE.AND P0, PT, R6, R5, PT ;  /* 0x000000050600720c */ /* 0x000fda0003f06270 */
[----:B------:R-:W-:Y:S05]  /*40b0*/  @P0 BRA `(.L_x_10253) ;  /* 0x000000c000000947 */ /* 0x000fea0003800000 */
[----:B0-----:R-:W-:Y:S01]  /*40c0*/  IMAD.IADD R8, R3, 0x1, R6 ;  /* 0x0000000103087824 */ /* 0x001fe200078e0206 */
[----:B------:R-:W-:Y:S01]  /*40d0*/  IADD3 R6, R6, 0x80, RZ ;  /* 0x0000008006067810 */ /* 0x000fe20007ffe0ff */
[----:B------:R-:W-:-:S04]  /*40e0*/  IMAD.MOV.U32 R9, RZ, RZ, 0x8 ;  /* 0x00000008ff097424 */ /* 0x000fc800078e00ff */
[----:B------:R-:W-:-:S05]  /*40f0*/  IMAD.WIDE.U32 R8, R8, R9, c[0x0][0x168] ;  /* 0x00005a0008087625 */ /* 0x000fca00078e0009 */
[----:B----4-:R0:W-:Y:S02]  /*4100*/  STG.E.64 [R8.64], R20 ;  /* 0x0000001408007986 */ /* 0x0101e4000c101b04 */
.L_x_10252:
[----:B------:R-:W-:-:S13]  /*4110*/  ISETP.GE.AND P0, PT, R6, R5, PT ;  /* 0x000000050600720c */ /* 0x000fda0003f06270 */
[----:B------:R-:W-:Y:S05]  /*4120*/  @P0 BRA `(.L_x_10254) ;  /* 0x000000d000000947 */ /* 0x000fea0003800000 */
[----:B0-----:R-:W-:Y:S01]  /*4130*/  IMAD.IADD R8, R3, 0x1, R6 ;  /* 0x0000000103087824 */ /* 0x001fe200078e0206 */
[----:B------:R-:W-:Y:S01]  /*4140*/  IADD3 R6, R6, 0x80, RZ ;  /* 0x0000008006067810 */ /* 0x000fe20007ffe0ff */
[----:B------:R-:W-:-:S04]  /*4150*/  IMAD.MOV.U32 R9, RZ, RZ, 0x8 ;  /* 0x00000008ff097424 */ /* 0x000fc800078e00ff */
[----:B------:R-:W-:-:S05]  /*4160*/  IMAD.WIDE.U32 R8, R8, R9, c[0x0][0x168] ;  /* 0x00005a0008087625 */ /* 0x000fca00078e0009 */
[----:B----4-:R0:W-:Y:S02]  /*4170*/  STG.E.64 [R8.64], R22 ;  /* 0x0000001608007986 */ /* 0x0101e4000c101b04 */
.L_x_10253:
        /* <DEDUP_REMOVED lines=8> */
.L_x_10254:
[----:B------:R-:W-:Y:S05]  /*4200*/  BSYNC B1 ;  /* 0x0000000000017941 */ /* 0x000fea0003800000 */
.L_x_10249:
[----:B------:R-:W-:-:S13]  /*4210*/  ISETP.GE.AND P0, PT, R6, R5, PT ;  /* 0x000000050600720c */ /* 0x000fda0003f06270 */
[----:B0-----:R-:W-:Y:S01]  /*4220*/  @!P0 IMAD.IADD R8, R3, 0x1, R6 ;  /* 0x0000000103088824 */ /* 0x001fe200078e0206 */
[----:B------:R-:W-:Y:S01]  /*4230*/  @!P0 IADD3 R6, R6, 0x80, RZ ;  /* 0x0000008006068810 */ /* 0x000fe20007ffe0ff */
[----:B------:R-:W-:-:S04]  /*4240*/  @!P0 IMAD.MOV.U32 R9, RZ, RZ, 0x8 ;  /* 0x00000008ff098424 */ /* 0x000fc800078e00ff */
[----:B------:R-:W-:-:S05]  /*4250*/  @!P0 IMAD.WIDE.U32 R8, R8, R9, c[0x0][0x168] ;  /* 0x00005a0008088625 */ /* 0x000fca00078e0009 */
[----:B----4-:R0:W-:Y:S02]  /*4260*/  @!P0 STG.E.64 [R8.64], R10 ;  /* 0x0000000a08008986 */ /* 0x0101e4000c101b04 */
.L_x_10255:
[----:B------:R-:W-:Y:S05]  /*4270*/  BSYNC B0 ;  /* 0x0000000000007941 */ /* 0x000fea0003800000 */
.L_x_10248:
        /* <DEDUP_REMOVED lines=8> */
        .weak           $__internal_17_$__cuda_sm20_dblrcp_rn_slowpath_v3
        .type           $__internal_17_$__cuda_sm20_dblrcp_rn_slowpath_v3,@function
        .size           $__internal_17_$__cuda_sm20_dblrcp_rn_slowpath_v3,(.L_x_10279 - $__internal_17_$__cuda_sm20_dblrcp_rn_slowpath_v3)
$__internal_17_$__cuda_sm20_dblrcp_rn_slowpath_v3:
        /* <DEDUP_REMOVED lines=25> */
.L_x_10259:
        /* <DEDUP_REMOVED lines=10> */
.L_x_10257:
[----:B------:R-:W-:Y:S01]  /*4530*/  LOP3.LUT R27, R9, 0x80000, RZ, 0xfc, !PT ;  /* 0x00080000091b7812 */ /* 0x000fe200078efcff */
[----:B------:R-:W-:Y:S02]  /*4540*/  IMAD.MOV.U32 R26, RZ, RZ, R8 ;  /* 0x000000ffff1a7224 */ /* 0x000fe400078e0008 */
.L_x_10258:
[----:B------:R-:W-:Y:S05]  /*4550*/  BSYNC B0 ;  /* 0x0000000000007941 */ /* 0x000fea0003800000 */
.L_x_10256:
[----:B01----:R-:W-:Y:S02]  /*4560*/  IMAD.MOV.U32 R4, RZ, RZ, R26 ;  /* 0x000000ffff047224 */ /* 0x003fe400078e001a */
[----:B------:R-:W-:Y:S02]  /*4570*/  IMAD.MOV.U32 R9, RZ, RZ, R27 ;  /* 0x000000ffff097224 */ /* 0x000fe400078e001b */
[----:B------:R-:W-:Y:S02]  /*4580*/  IMAD.MOV.U32 R26, RZ, RZ, R0 ;  /* 0x000000ffff1a7224 */ /* 0x000fe400078e0000 */
[----:B------:R-:W-:-:S04]  /*4590*/  IMAD.MOV.U32 R27, RZ, RZ, 0x0 ;  /* 0x00000000ff1b7424 */ /* 0x000fc800078e00ff */
[----:B------:R-:W-:Y:S05]  /*45a0*/  RET.REL.NODEC R26 `(_ZN2at6native29vectorized_elementwise_kernelILi4EZZZNS0_19sigmoid_kernel_cudaERNS_18TensorIteratorBaseEENKUlvE0_clEvENKUlvE_clEvEUldE_St5arrayIPcLm2EEEEviT0_T1_) ;  /* 0xffffba501a007950 */ /* 0x000fea0003c3ffff */
.L_x_10260:
        /* <DEDUP_REMOVED lines=13> */
.L_x_10279:


//--------------------- .text._ZN2at6native29vectorized_elementwise_kernelILi8EZZZNS0_19sigmoid_kernel_cudaERNS_18TensorIteratorBaseEENKUlvE0_clEvENKUlvE_clEvEUldE_St5arrayIPcLm2EEEEviT0_T1_ --------------------------
	.section	.text._ZN2at6native29vectorized_elementwise_kernelILi8EZZZNS0_19sigmoid_kernel_cudaERNS_18TensorIteratorBaseEENKUlvE0_clEvENKUlvE_clEvEUldE_St5arrayIPcLm2EEEEviT0_T1_,"ax",@progbits
	.sectioninfo	@"SHI_REGISTERS=4"
	.align	128
        .global         _ZN2at6native29vectorized_elementwise_kernelILi8EZZZNS0_19sigmoid_kernel_cudaERNS_18TensorIteratorBaseEENKUlvE0_clEvENKUlvE_clEvEUldE_St5arrayIPcLm2EEEEviT0_T1_
        .type           _ZN2at6native29vectorized_elementwise_kernelILi8EZZZNS0_19sigmoid_kernel_cudaERNS_18TensorIteratorBaseEENKUlvE0_clEvENKUlvE_clEvEUldE_St5arrayIPcLm2EEEEviT0_T1_,@function
        .size           _ZN2at6native29vectorized_elementwise_kernelILi8EZZZNS0_19sigmoid_kernel_cudaERNS_18TensorIteratorBaseEENKUlvE0_clEvENKUlvE_clEvEUldE_St5arrayIPcLm2EEEEviT0_T1_,(.L_x_10391 - _ZN2at6native29vectorized_elementwise_kernelILi8EZZZNS0_19sigmoid_kernel_cudaERNS_18TensorIteratorBaseEENKUlvE0_clEvENKUlvE_clEvEUldE_St5arrayIPcLm2EEEEviT0_T1_)
        .other          _ZN2at6native29vectorized_elementwise_kernelILi8EZZZNS0_19sigmoid_kernel_cudaERNS_18TensorIteratorBaseEENKUlvE0_clEvENKUlvE_clEvEUldE_St5arrayIPcLm2EEEEviT0_T1_,@"STO_CUDA_ENTRY STV_DEFAULT"
_ZN2at6native29vectorized_elementwise_kernelILi8EZZZNS0_19sigmoid_kernel_cudaERNS_18TensorIteratorBaseEENKUlvE0_clEvENKUlvE_clEvEUldE_St5arrayIPcLm2EEEEviT0_T1_:
.text._ZN2at6native29vectorized_elementwise_kernelILi8EZZZNS0_19sigmoid_kernel_cudaERNS_18TensorIteratorBaseEENKUlvE0_clEvENKUlvE_clEvEUldE_St5arrayIPcLm2EEEEviT0_T1_:
[----:B------:R-:W-:Y:S02]  /*0000*/  MOV R1, c[0x0][0x28] ;  /* 0x00000a0000017a02 */ /* 0x000fe40000000f00 */
[----:B------:R-:W-:Y:S05]  /*0010*/  EXIT ;  /* 0x000000000000794d */ /* 0x000fea0003800000 */
.L_x_10261:
        /* <DEDUP_REMOVED lines=14> */
.L_x_10391:


//--------------------- .nv.global.init           --------------------------
	.section	.nv.global.init,"aw",@progbits
.nv.global.init:
	.type		$str$20,@object
	.size		$str$20,(__unnamed_1 - $str$20)
$str$20:
        /*0000*/ 	.byte	0x66, 0x61, 0x6c, 0x73, 0x65, 0x00
	.type		__unnamed_1,@object
	.size		__unnamed_1,(__unnamed_5 - __unnamed_1)
__unnamed_1:
        /*0006*/ 	.byte	0x66, 0x65, 0x74, 0x63, 0x68, 0x5f, 0x61, 0x6e, 0x64, 0x5f, 0x63, 0x61, 0x73, 0x74, 0x00
	.type		__unnamed_5,@object
	.size		__unnamed_5,(__unnamed_3 - __unnamed_5)
__unnamed_5:
        /*0015*/ 	.byte	0x66, 0x65, 0x74, 0x63, 0x68, 0x5f, 0x61, 0x6e, 0x64, 0x5f, 0x63, 0x61, 0x73, 0x74, 0x00
	.type		__unnamed_3,@object
	.size		__unnamed_3,(__unnamed_7 - __unnamed_3)
__unnamed_3:
        /*0024*/ 	.byte	0x66, 0x65, 0x74, 0x63, 0x68, 0x5f, 0x61, 0x6e, 0x64, 0x5f, 0x63, 0x61, 0x73, 0x74, 0x00
	.type		__unnamed_7,@object
	.size		__unnamed_7,(__unnamed_2 - __unnamed_7)
__unnamed_7:
        /*0033*/ 	.byte	0x66, 0x65, 0x74, 0x63, 0x68, 0x5f, 0x61, 0x6e, 0x64, 0x5f, 0x63, 0x61, 0x73, 0x74, 0x00
	.type		__unnamed_2,@object
	.size		__unnamed_2,(__unnamed_6 - __unnamed_2)
__unnamed_2:
        /*0042*/ 	.byte	0x63, 0x61, 0x73, 0x74, 0x5f, 0x61, 0x6e, 0x64, 0x5f, 0x73, 0x74, 0x6f, 0x72, 0x65, 0x00
	.type		__unnamed_6,@object
	.size		__unnamed_6,(__unnamed_4 - __unnamed_6)
__unnamed_6:
        /*0051*/ 	.byte	0x63, 0x61, 0x73, 0x74, 0x5f, 0x61, 0x6e, 0x64, 0x5f, 0x73, 0x74, 0x6f, 0x72, 0x65, 0x00
	.type		__unnamed_4,@object
	.size		__unnamed_4,(__unnamed_8 - __unnamed_4)
__unnamed_4:
        /*0060*/ 	.byte	0x63, 0x61, 0x73, 0x74, 0x5f, 0x61, 0x6e, 0x64, 0x5f, 0x73, 0x74, 0x6f, 0x72, 0x65, 0x00
	.type		__unnamed_8,@object
	.size		__unnamed_8,($str$21 - __unnamed_8)
__unnamed_8:
        /*006f*/ 	.byte	0x63, 0x61, 0x73, 0x74, 0x5f, 0x61, 0x6e, 0x64, 0x5f, 0x73, 0x74, 0x6f, 0x72, 0x65, 0x00
	.type		$str$21,@object
	.size		$str$21,(.L_37 - $str$21)
$str$21:
        /*007e*/ 	.byte	0x2f, 0x72, 0x6f, 0x6f, 0x74, 0x2f, 0x2e, 0x70, 0x79, 0x65, 0x6e, 0x76, 0x2f, 0x76, 0x65, 0x72
        /*008e*/ 	.byte	0x73, 0x69, 0x6f, 0x6e, 0x73, 0x2f, 0x33, 0x2e, 0x31, 0x33, 0x2e, 0x31, 0x32, 0x2f, 0x6c, 0x69
        /*009e*/ 	.byte	0x62, 0x2f, 0x70, 0x79, 0x74, 0x68, 0x6f, 0x6e, 0x33, 0x2e, 0x31, 0x33, 0x2f, 0x73, 0x69, 0x74
        /*00ae*/ 	.byte	0x65, 0x2d, 0x70, 0x61, 0x63, 0x6b, 0x61, 0x67, 0x65, 0x73, 0x2f, 0x74, 0x6f, 0x72, 0x63, 0x68
        /*00be*/ 	.byte	0x2f, 0x69, 0x6e, 0x63, 0x6c, 0x75, 0x64, 0x65, 0x2f, 0x63, 0x31, 0x30, 0x2f, 0x63, 0x6f, 0x72
        /*00ce*/ 	.byte	0x65, 0x2f, 0x44, 0x79, 0x6e, 0x61, 0x6d, 0x69, 0x63, 0x43, 0x61, 0x73, 0x74, 0x2e, 0x68, 0x00
.L_37:


//--------------------- .nv.global                --------------------------
	.section	.nv.global,"aw",@nobits
.nv.global:
	.type		_ZN55_INTERNAL_8753a741_24_UnarySpecialOpsKernel_cu_d43536a14cuda3std3__48in_placeE,@object
	.size		_ZN55_INTERNAL_8753a741_24_UnarySpecialOpsKernel_cu_d43536a14cuda3std3__48in_placeE,(_ZN55_INTERNAL_8753a741_24_UnarySpecialOpsKernel_cu_d43536a14cuda3std6ranges3__45__cpo8distanceE - _ZN55_INTERNAL_8753a741_24_UnarySpecialOpsKernel_cu_d43536a14cuda3std3__48in_placeE)
_ZN55_INTERNAL_8753a741_24_UnarySpecialOpsKernel_cu_d43536a14cuda3std3__48in_placeE:
	.zero		1
	.type		_ZN55_INTERNAL_8753a741_24_UnarySpecialOpsKernel_cu_d43536a14cuda3std6ranges3__45__cpo8distanceE,@object
	.size		_ZN55_INTERNAL_8753a741_24_UnarySpecialOpsKernel_cu_d43536a14cuda3std6ranges3__45__cpo8distanceE,(_ZN55_INTERNAL_8753a741_24_UnarySpecialOpsKernel_cu_d43536a14cuda3std3__45__cpo6cbeginE - _ZN55_INTERNAL_8753a741_24_UnarySpecialOpsKernel_cu_d43536a14cuda3std6ranges3__45__cpo8distanceE)
_ZN55_INTERNAL_8753a741_24_UnarySpecialOpsKernel_cu_d43536a14cuda3std6ranges3__45__cpo8distanceE:
	.zero		1
	.type		_ZN55_INTERNAL_8753a741_24_UnarySpecialOpsKernel_cu_d43536a14cuda3std3__45__cpo6cbeginE,@object
	.size		_ZN55_INTERNAL_8753a741_24_UnarySpecialOpsKernel_cu_d43536a14cuda3std3__45__cpo6cbeginE,(_ZN55_INTERNAL_8753a741_24_UnarySpecialOpsKernel_cu_d43536a14cuda3std6ranges3__45__cpo7advanceE - _ZN55_INTERNAL_8753a741_24_UnarySpecialOpsKernel_cu_d43536a14cuda3std3__45__cpo6cbeginE)
_ZN55_INTERNAL_8753a741_24_UnarySpecialOpsKernel_cu_d43536a14cuda3std3__45__cpo6cbeginE:
	.zero		1
	.type		_ZN55_INTERNAL_8753a741_24_UnarySpecialOpsKernel_cu_d43536a14cuda3std6ranges3__45__cpo7advanceE,@object
	.size		_ZN55_INTERNAL_8753a741_24_UnarySpecialOpsKernel_cu_d43536a14cuda3std6ranges3__45__cpo7advanceE,(_ZN55_INTERNAL_8753a741_24_UnarySpecialOpsKernel_cu_d43536a14cuda3std3__45__cpo7crbeginE - _ZN55_INTERNAL_8753a741_24_UnarySpecialOpsKernel_cu_d43536a14cuda3std6ranges3__45__cpo7advanceE)
_ZN55_INTERNAL_8753a741_24_UnarySpecialOpsKernel_cu_d43536a14cuda3std6ranges3__45__cpo7advanceE:
	.zero		1
	.type		_ZN55_INTERNAL_8753a741_24_UnarySpecialOpsKernel_cu_d43536a14cuda3std3__45__cpo7crbeginE,@object
	.size		_ZN55_INTERNAL_8753a741_24_UnarySpecialOpsKernel_cu_d43536a14cuda3std3__45__cpo7crbeginE,(_ZN55_INTERNAL_8753a741_24_UnarySpecialOpsKernel_cu_d43536a14cuda3std6ranges3__45__cpo4dataE - _ZN55_INTERNAL_8753a741_24_UnarySpecialOpsKernel_cu_d43536a14cuda3std3__45__cpo7crbeginE)
_ZN55_INTERNAL_8753a741_24_UnarySpecialOpsKernel_cu_d43536a14cuda3std3__45__cpo7crbeginE:
	.zero		1
	.type		_ZN55_INTERNAL_8753a741_24_UnarySpecialOpsKernel_cu_d43536a14cuda3std6ranges3__45__cpo4dataE,@object
	.size		_ZN55_INTERNAL_8753a741_24_UnarySpecialOpsKernel_cu_d43536a14cuda3std6ranges3__45__cpo4dataE,(_ZN55_INTERNAL_8753a741_24_UnarySpecialOpsKernel_cu_d43536a14cuda3std6ranges3__45__cpo5beginE - _ZN55_INTERNAL_8753a741_24_UnarySpecialOpsKernel_cu_d43536a14cuda3std6ranges3__45__cpo4dataE)
_ZN55_INTERNAL_8753a741_24_UnarySpecialOpsKernel_cu_d43536a14cuda3std6ranges3__45__cpo4dataE:
	.zero		1
	.type		_ZN55_INTERNAL_8753a741_24_UnarySpecialOpsKernel_cu_d43536a14cuda3std6ranges3__45__cpo5beginE,@object
	.size		_ZN55_INTERNAL_8753a741_24_UnarySpecialOpsKernel_cu_d43536a14cuda3std6ranges3__45__cpo5beginE,(_ZN55_INTERNAL_8753a741_24_UnarySpecialOpsKernel_cu_d43536a14cuda3std3__457_GLOBAL__N__8753a741_24_UnarySpecialOpsKernel_cu_d43536a16ignoreE - _ZN55_INTERNAL_8753a741_24_UnarySpecialOpsKernel_cu_d43536a14cuda3std6ranges3__45__cpo5beginE)
_ZN55_INTERNAL_8753a741_24_UnarySpecialOpsKernel_cu_d43536a14cuda3std6ranges3__45__cpo5beginE:
	.zero		1
	.type		_ZN55_INTERNAL_8753a741_24_UnarySpecialOpsKernel_cu_d43536a14cuda3std3__457_GLOBAL__N__8753a741_24_UnarySpecialOpsKernel_cu_d43536a16ignoreE,@object
	.size		_ZN55_INTERNAL_8753a741_24_UnarySpecialOpsKernel_cu_d43536a14cuda3std3__457_GLOBAL__N__8753a741_24_UnarySpecialOpsKernel_cu_d43536a16ignoreE,(_ZN55_INTERNAL_8753a741_24_UnarySpecialOpsKernel_cu_d43536a14cuda3std6ranges3__45__cpo4sizeE - _ZN55_INTERNAL_8753a741_24_UnarySpecialOpsKernel_cu_d43536a14cuda3std3__457_GLOBAL__N__8753a741_24_UnarySpecialOpsKernel_cu_d43536a16ignoreE)
_ZN55_INTERNAL_8753a741_24_UnarySpecialOpsKernel_cu_d43536a14cuda3std3__457_GLOBAL__N__8753a741_24_UnarySpecialOpsKernel_cu_d43536a16ignoreE:
	.zero		1
	.type		_ZN55_INTERNAL_8753a741_24_UnarySpecialOpsKernel_cu_d43536a14cuda3std6ranges3__45__cpo4sizeE,@object
	.size		_ZN55_INTERNAL_8753a741_24_UnarySpecialOpsKernel_cu_d43536a14cuda3std6ranges3__45__cpo4sizeE,(_ZN55_INTERNAL_8753a741_24_UnarySpecialOpsKernel_cu_d43536a14cuda3std3__45__cpo5beginE - _ZN55_INTERNAL_8753a741_24_UnarySpecialOpsKernel_cu_d43536a14cuda3std6ranges3__45__cpo4sizeE)
_ZN55_INTERNAL_8753a741_24_UnarySpecialOpsKernel_cu_d43536a14cuda3std6ranges3__45__cpo4sizeE:
	.zero		1
	.type		_ZN55_INTERNAL_8753a741_24_UnarySpecialOpsKernel_cu_d43536a14cuda3std3__45__cpo5beginE,@object
	.size		_ZN55_INTERNAL_8753a741_24_UnarySpecialOpsKernel_cu_d43536a14cuda3std3__45__cpo5beginE,(_ZN55_INTERNAL_8753a741_24_UnarySpecialOpsKernel_cu_d43536a14cuda3std6ranges3__45__cpo6cbeginE - _ZN55_INTERNAL_8753a741_24_UnarySpecialOpsKernel_cu_d43536a14cuda3std3__45__cpo5beginE)
_ZN55_INTERNAL_8753a741_24_UnarySpecialOpsKernel_cu_d43536a14cuda3std3__45__cpo5beginE:
	.zero		1
	.type		_ZN55_INTERNAL_8753a741_24_UnarySpecialOpsKernel_cu_d43536a14cuda3std6ranges3__45__cpo6cbeginE,@object
	.size		_ZN55_INTERNAL_8753a741_24_UnarySpecialOpsKernel_cu_d43536a14cuda3std6ranges3__45__cpo6cbeginE,(_ZN55_INTERNAL_8753a741_24_UnarySpecialOpsKernel_cu_d43536a14cuda3std3__45__cpo6rbeginE - _ZN55_INTERNAL_8753a741_24_UnarySpecialOpsKernel_cu_d43536a14cuda3std6ranges3__45__cpo6cbeginE)
_ZN55_INTERNAL_8753a741_24_UnarySpecialOpsKernel_cu_d43536a14cuda3std6ranges3__45__cpo6cbeginE:
	.zero		1
	.type		_ZN55_INTERNAL_8753a741_24_UnarySpecialOpsKernel_cu_d43536a14cuda3std3__45__cpo6rbeginE,@object
	.size		_ZN55_INTERNAL_8753a741_24_UnarySpecialOpsKernel_cu_d43536a14cuda3std3__45__cpo6rbeginE,(_ZN55_INTERNAL_8753a741_24_UnarySpecialOpsKernel_cu_d43536a14cuda3std6ranges3__45__cpo4nextE - _ZN55_INTERNAL_8753a741_24_UnarySpecialOpsKernel_cu_d43536a14cuda3std3__45__cpo6rbeginE)
_ZN55_INTERNAL_8753a741_24_UnarySpecialOpsKernel_cu_d43536a14cuda3std3__45__cpo6rbeginE:
	.zero		1
	.type		_ZN55_INTERNAL_8753a741_24_UnarySpecialOpsKernel_cu_d43536a14cuda3std6ranges3__45__cpo4nextE,@object
	.size		_ZN55_INTERNAL_8753a741_24_UnarySpecialOpsKernel_cu_d43536a14cuda3std6ranges3__45__cpo4nextE,(_ZN55_INTERNAL_8753a741_24_UnarySpecialOpsKernel_cu_d43536a14cuda3std6ranges3__45__cpo4swapE - _ZN55_INTERNAL_8753a741_24_UnarySpecialOpsKernel_cu_d43536a14cuda3std6ranges3__45__cpo4nextE)
_ZN55_INTERNAL_8753a741_24_UnarySpecialOpsKernel_cu_d43536a14cuda3std6ranges3__45__cpo4nextE:
	.zero		1
	.type		_ZN55_INTERNAL_8753a741_24_UnarySpecialOpsKernel_cu_d43536a14cuda3std6ranges3__45__cpo4swapE,@object
	.size		_ZN55_INTERNAL_8753a741_24_UnarySpecialOpsKernel_cu_d43536a14cuda3std6ranges3__45__cpo4swapE,(_ZN55_INTERNAL_8753a741_24_UnarySpecialOpsKernel_cu_d43536a14cuda3std3__420unreachable_sentinelE - _ZN55_INTERNAL_8753a741_24_UnarySpecialOpsKernel_cu_d43536a14cuda3std6ranges3__45__cpo4swapE)
_ZN55_INTERNAL_8753a741_24_UnarySpecialOpsKernel_cu_d43536a14cuda3std6ranges3__45__cpo4swapE:
	.zero		1
	.type		_ZN55_INTERNAL_8753a741_24_UnarySpecialOpsKernel_cu_d43536a14cuda3std3__420unreachable_sentinelE,@object
	.size		_ZN55_INTERNAL_8753a741_24_UnarySpecialOpsKernel_cu_d43536a14cuda3std3__420unreachable_sentinelE,(_ZN55_INTERNAL_8753a741_24_UnarySpecialOpsKernel_cu_d43536a16thrust23THRUST_300001_SM_800_NS6system6detail10sequential3seqE - _ZN55_INTERNAL_8753a741_24_UnarySpecialOpsKernel_cu_d43536a14cuda3std3__420unreachable_sentinelE)
_ZN55_INTERNAL_8753a741_24_UnarySpecialOpsKernel_cu_d43536a14cuda3std3__420unreachable_sentinelE:
	.zero		1
	.type		_ZN55_INTERNAL_8753a741_24_UnarySpecialOpsKernel_cu_d43536a16thrust23THRUST_300001_SM_800_NS6system6detail10sequential3seqE,@object
	.size		_ZN55_INTERNAL_8753a741_24_UnarySpecialOpsKernel_cu_d43536a16thrust23THRUST_300001_SM_800_NS6system6detail10sequential3seqE,(_ZN55_INTERNAL_8753a741_24_UnarySpecialOpsKernel_cu_d43536a14cuda3std3__45__cpo4cendE - _ZN55_INTERNAL_8753a741_24_UnarySpecialOpsKernel_cu_d43536a16thrust23THRUST_300001_SM_800_NS6system6detail10sequential3seqE)
_ZN55_INTERNAL_8753a741_24_UnarySpecialOpsKernel_cu_d43536a16thrust23THRUST_300001_SM_800_NS6system6detail10sequential3seqE:
	.zero		1
	.type		_ZN55_INTERNAL_8753a741_24_UnarySpecialOpsKernel_cu_d43536a14cuda3std3__45__cpo4cendE,@object
	.size		_ZN55_INTERNAL_8753a741_24_UnarySpecialOpsKernel_cu_d43536a14cuda3std3__45__cpo4cendE,(_ZN55_INTERNAL_8753a741_24_UnarySpecialOpsKernel_cu_d43536a14cuda3std6ranges3__45__cpo9iter_swapE - _ZN55_INTERNAL_8753a741_24_UnarySpecialOpsKernel_cu_d43536a14cuda3std3__45__cpo4cendE)
_ZN55_INTERNAL_8753a741_24_UnarySpecialOpsKernel_cu_d43536a14cuda3std3__45__cpo4cendE:
	.zero		1
	.type		_ZN55_INTERNAL_8753a741_24_UnarySpecialOpsKernel_cu_d43536a14cuda3std6ranges3__45__cpo9iter_swapE,@object
	.size		_ZN55_INTERNAL_8753a741_24_UnarySpecialOpsKernel_cu_d43536a14cuda3std6ranges3__45__cpo9iter_swapE,(_ZN55_INTERNAL_8753a741_24_UnarySpecialOpsKernel_cu_d43536a14cuda3std3__45__cpo5crendE - _ZN55_INTERNAL_8753a741_24_UnarySpecialOpsKernel_cu_d43536a14cuda3std6ranges3__45__cpo9iter_swapE)
_ZN55_INTERNAL_8753a741_24_UnarySpecialOpsKernel_cu_d43536a14cuda3std6ranges3__45__cpo9iter_swapE:
	.zero		1
	.type		_ZN55_INTERNAL_8753a741_24_UnarySpecialOpsKernel_cu_d43536a14cuda3std3__45__cpo5crendE,@object
	.size		_ZN55_INTERNAL_8753a741_24_UnarySpecialOpsKernel_cu_d43536a14cuda3std3__45__cpo5crendE,(_ZN55_INTERNAL_8753a741_24_UnarySpecialOpsKernel_cu_d43536a14cuda3std6ranges3__45__cpo5cdataE - _ZN55_INTERNAL_8753a741_24_UnarySpecialOpsKernel_cu_d43536a14cuda3std3__45__cpo5crendE)
_ZN55_INTERNAL_8753a741_24_UnarySpecialOpsKernel_cu_d43536a14cuda3std3__45__cpo5crendE:
	.zero		1
	.type		_ZN55_INTERNAL_8753a741_24_UnarySpecialOpsKernel_cu_d43536a14cuda3std6ranges3__45__cpo5cdataE,@object
	.size		_ZN55_INTERNAL_8753a741_24_UnarySpecialOpsKernel_cu_d43536a14cuda3std6ranges3__45__cpo5cdataE,(_ZN55_INTERNAL_8753a741_24_UnarySpecialOpsKernel_cu_d43536a14cuda3std6ranges3__45__cpo3endE - _ZN55_INTERNAL_8753a741_24_UnarySpecialOpsKernel_cu_d43536a14cuda3std6ranges3__45__cpo5cdataE)
_ZN55_INTERNAL_8753a741_24_UnarySpecialOpsKernel_cu_d43536a14cuda3std6ranges3__45__cpo5cdataE:
	.zero		1
	.type		_ZN55_INTERNAL_8753a741_24_UnarySpecialOpsKernel_cu_d43536a14cuda3std6ranges3__45__cpo3endE,@object
	.size		_ZN55_INTERNAL_8753a741_24_UnarySpecialOpsKernel_cu_d43536a14cuda3std6ranges3__45__cpo3endE,(_ZN55_INTERNAL_8753a741_24_UnarySpecialOpsKernel_cu_d43536a14cuda3std3__419piecewise_constructE - _ZN55_INTERNAL_8753a741_24_UnarySpecialOpsKernel_cu_d43536a14cuda3std6ranges3__45__cpo3endE)
_ZN55_INTERNAL_8753a741_24_UnarySpecialOpsKernel_cu_d43536a14cuda3std6ranges3__45__cpo3endE:
	.zero		1
	.type		_ZN55_INTERNAL_8753a741_24_UnarySpecialOpsKernel_cu_d43536a14cuda3std3__419piecewise_constructE,@object
	.size		_ZN55_INTERNAL_8753a741_24_UnarySpecialOpsKernel_cu_d43536a14cuda3std3__419piecewise_constructE,(_ZN55_INTERNAL_8753a741_24_UnarySpecialOpsKernel_cu_d43536a14cuda3std6ranges3__45__cpo5ssizeE - _ZN55_INTERNAL_8753a741_24_UnarySpecialOpsKernel_cu_d43536a14cuda3std3__419piecewise_constructE)
_ZN55_INTERNAL_8753a741_24_UnarySpecialOpsKernel_cu_d43536a14cuda3std3__419piecewise_constructE:
	.zero		1
	.type		_ZN55_INTERNAL_8753a741_24_UnarySpecialOpsKernel_cu_d43536a14cuda3std6ranges3__45__cpo5ssizeE,@object
	.size		_ZN55_INTERNAL_8753a741_24_UnarySpecialOpsKernel_cu_d43536a14cuda3std6ranges3__45__cpo5ssizeE,(_ZN55_INTERNAL_8753a741_24_UnarySpecialOpsKernel_cu_d43536a14cuda3std3__45__cpo3endE - _ZN55_INTERNAL_8753a741_24_UnarySpecialOpsKernel_cu_d43536a14cuda3std6ranges3__45__cpo5ssizeE)
_ZN55_INTERNAL_8753a741_24_UnarySpecialOpsKernel_cu_d43536a14cuda3std6ranges3__45__cpo5ssizeE:
	.zero		1
	.type		_ZN55_INTERNAL_8753a741_24_UnarySpecialOpsKernel_cu_d43536a14cuda3std3__45__cpo3endE,@object
	.size		_ZN55_INTERNAL_8753a741_24_UnarySpecialOpsKernel_cu_d43536a14cuda3std3__45__cpo3endE,(_ZN55_INTERNAL_8753a741_24_UnarySpecialOpsKernel_cu_d43536a14cuda3std6ranges3__45__cpo4cendE - _ZN55_INTERNAL_8753a741_24_UnarySpecialOpsKernel_cu_d43536a14cuda3std3__45__cpo3endE)
_ZN55_INTERNAL_8753a741_24_UnarySpecialOpsKernel_cu_d43536a14cuda3std3__45__cpo3endE:
	.zero		1
	.type		_ZN55_INTERNAL_8753a741_24_UnarySpecialOpsKernel_cu_d43536a14cuda3std6ranges3__45__cpo4cendE,@object
	.size		_ZN55_INTERNAL_8753a741_24_UnarySpecialOpsKernel_cu_d43536a14cuda3std6ranges3__45__cpo4cendE,(_ZN55_INTERNAL_8753a741_24_UnarySpecialOpsKernel_cu_d43536a14cuda3std3__45__cpo4rendE - _ZN55_INTERNAL_8753a741_24_UnarySpecialOpsKernel_cu_d43536a14cuda3std6ranges3__45__cpo4cendE)
_ZN55_INTERNAL_8753a741_24_UnarySpecialOpsKernel_cu_d43536a14cuda3std6ranges3__45__cpo4cendE:
	.zero		1
	.type		_ZN55_INTERNAL_8753a741_24_UnarySpecialOpsKernel_cu_d43536a14cuda3std3__45__cpo4rendE,@object
	.size		_ZN55_INTERNAL_8753a741_24_UnarySpecialOpsKernel_cu_d43536a14cuda3std3__45__cpo4rendE,(_ZN55_INTERNAL_8753a741_24_UnarySpecialOpsKernel_cu_d43536a14cuda3std6ranges3__45__cpo4prevE - _ZN55_INTERNAL_8753a741_24_UnarySpecialOpsKernel_cu_d43536a14cuda3std3__45__cpo4rendE)
_ZN55_INTERNAL_8753a741_24_UnarySpecialOpsKernel_cu_d43536a14cuda3std3__45__cpo4rendE:
	.zero		1
	.type		_ZN55_INTERNAL_8753a741_24_UnarySpecialOpsKernel_cu_d43536a14cuda3std6ranges3__45__cpo4prevE,@object
	.size		_ZN55_INTERNAL_8753a741_24_UnarySpecialOpsKernel_cu_d43536a14cuda3std6ranges3__45__cpo4prevE,(_ZN55_INTERNAL_8753a741_24_UnarySpecialOpsKernel_cu_d43536a14cuda3std6ranges3__45__cpo9iter_moveE - _ZN55_INTERNAL_8753a741_24_UnarySpecialOpsKernel_cu_d43536a14cuda3std6ranges3__45__cpo4prevE)
_ZN55_INTERNAL_8753a741_24_UnarySpecialOpsKernel_cu_d43536a14cuda3std6ranges3__45__cpo4prevE:
	.zero		1
	.type		_ZN55_INTERNAL_8753a741_24_UnarySpecialOpsKernel_cu_d43536a14cuda3std6ranges3__45__cpo9iter_moveE,@object
	.size		_ZN55_INTERNAL_8753a741_24_UnarySpecialOpsKernel_cu_d43536a14cuda3std6ranges3__45__cpo9iter_moveE,(.L_21 - _ZN55_INTERNAL_8753a741_24_UnarySpecialOpsKernel_cu_d43536a14cuda3std6ranges3__45__cpo9iter_moveE)
_ZN55_INTERNAL_8753a741_24_UnarySpecialOpsKernel_cu_d43536a14cuda3std6ranges3__45__cpo9iter_moveE:
	.zero		1
.L_21:


//--------------------- SYMBOLS --------------------------

	.type		__assertfail,@function
